	.target	sm_80

	.elftype	@"ET_EXEC"


//--------------------- .note.nv.tkinfo           --------------------------
	.section	.note.nv.tkinfo,"",@"SHT_NOTE"
	.sectionflags	@"SHF_NOTE_NV_TKINFO"
	.tkinfo
        /*0018*/ 	.word	0x00000002
        /*0030*/ 	.string	""
        /*0030*/ 	.string	"ptxas"
        /*0030*/ 	.string	"Cuda compilation tools, release 13.0, V13.0.88"
        /*0030*/ 	.string	"Build cuda_13.0.r13.0/compiler.36424714_0"
        /*0030*/ 	.string	"-arch sm_80 -m 64 "



//--------------------- .note.nv.cuinfo           --------------------------
	.section	.note.nv.cuinfo,"",@"SHT_NOTE"
	.sectionflags	@"SHF_NOTE_NV_CUINFO"
        /*0018*/ 	.short	0x0002
        /*001a*/ 	.short	0x0050
        /*001c*/ 	.short	0x0082
	.zero		2


//--------------------- .nv.info                  --------------------------
	.section	.nv.info,"",@"SHT_CUDA_INFO"
	.align	4


	//----- nvinfo : EIATTR_REGCOUNT
	.align		4
        /*0000*/ 	.byte	0x04, 0x2f
        /*0002*/ 	.short	(.L_1 - .L_0)
	.align		4
.L_0:
        /*0004*/ 	.word	index@(_ZN10layer_norm31ln_parallel_residual_bwd_kernelINS_13Kernel_traitsIfffffjLj768ELj1ELj4ELj1ELj16ENS_18Kernel_traits_baseILj768EfffffjLj128EEEEELb1ELb1ELb1EEEvNS_9BwdParamsE)
        /*0008*/ 	.word	0x000000cf


	//----- nvinfo : EIATTR_FRAME_SIZE
	.align		4
.L_1:
        /*000c*/ 	.byte	0x04, 0x11
        /*000e*/ 	.short	(.L_3 - .L_2)
	.align		4
.L_2:
        /*0010*/ 	.word	index@($__internal_119_$__cuda_sm70_shflsync_bfly_p)
        /*0014*/ 	.word	0x00000000


	//----- nvinfo : EIATTR_FRAME_SIZE
	.align		4
.L_3:
        /*0018*/ 	.byte	0x04, 0x11
        /*001a*/ 	.short	(.L_5 - .L_4)
	.align		4
.L_4:
        /*001c*/ 	.word	index@(_ZN10layer_norm31ln_parallel_residual_bwd_kernelINS_13Kernel_traitsIfffffjLj768ELj1ELj4ELj1ELj16ENS_18Kernel_traits_baseILj768EfffffjLj128EEEEELb1ELb1ELb1EEEvNS_9BwdParamsE)
        /*0020*/ 	.word	0x00000000


	//----- nvinfo : EIATTR_REGCOUNT
	.align		4
.L_5:
        /*0024*/ 	.byte	0x04, 0x2f
        /*0026*/ 	.short	(.L_7 - .L_6)
	.align		4
.L_6:
        /*0028*/ 	.word	index@(_ZN10layer_norm40ln_parallel_residual_bwd_finalize_kernelINS_22Kernel_traits_finalizeILj768EfffffjLb0ELj1024ELj4ENS_18Kernel_traits_baseILj768EfffffjLj1024EEEEELb1EEEvNS_9BwdParamsE)
        /*002c*/ 	.word	0x00000020


	//----- nvinfo : EIATTR_FRAME_SIZE
	.align		4
.L_7:
        /*0030*/ 	.byte	0x04, 0x11
        /*0032*/ 	.short	(.L_9 - .L_8)
	.align		4
.L_8:
        /*0034*/ 	.word	index@($__internal_118_$__cuda_sm70_shflsync_bfly_p)
        /*0038*/ 	.word	0x00000000


	//----- nvinfo : EIATTR_FRAME_SIZE
	.align		4
.L_9:
        /*003c*/ 	.byte	0x04, 0x11
        /*003e*/ 	.short	(.L_11 - .L_10)
	.align		4
.L_10:
        /*0040*/ 	.word	index@(_ZN10layer_norm40ln_parallel_residual_bwd_finalize_kernelINS_22Kernel_traits_finalizeILj768EfffffjLb0ELj1024ELj4ENS_18Kernel_traits_baseILj768EfffffjLj1024EEEEELb1EEEvNS_9BwdParamsE)
        /*0044*/ 	.word	0x00000000


	//----- nvinfo : EIATTR_REGCOUNT
	.align		4
.L_11:
        /*0048*/ 	.byte	0x04, 0x2f
        /*004a*/ 	.short	(.L_13 - .L_12)
	.align		4
.L_12:
        /*004c*/ 	.word	index@(_ZN10layer_norm22ln_bwd_finalize_kernelINS_22Kernel_traits_finalizeILj768EfffffjLb0ELj1024ELj4ENS_18Kernel_traits_baseILj768EfffffjLj1024EEEEELb0ELb1EEEvNS_9BwdParamsE)
        /*0050*/ 	.word	0x00000020


	//----- nvinfo : EIATTR_FRAME_SIZE
	.align		4
.L_13:
        /*0054*/ 	.byte	0x04, 0x11
        /*0056*/ 	.short	(.L_15 - .L_14)
	.align		4
.L_14:
        /*0058*/ 	.word	index@($__internal_117_$__cuda_sm70_shflsync_bfly_p)
        /*005c*/ 	.word	0x00000000


	//----- nvinfo : EIATTR_FRAME_SIZE
	.align		4
.L_15:
        /*0060*/ 	.byte	0x04, 0x11
        /*0062*/ 	.short	(.L_17 - .L_16)
	.align		4
.L_16:
        /*0064*/ 	.word	index@(_ZN10layer_norm22ln_bwd_finalize_kernelINS_22Kernel_traits_finalizeILj768EfffffjLb0ELj1024ELj4ENS_18Kernel_traits_baseILj768EfffffjLj1024EEEEELb0ELb1EEEvNS_9BwdParamsE)
        /*0068*/ 	.word	0x00000000


	//----- nvinfo : EIATTR_REGCOUNT
	.align		4
.L_17:
        /*006c*/ 	.byte	0x04, 0x2f
        /*006e*/ 	.short	(.L_19 - .L_18)
	.align		4
.L_18:
        /*0070*/ 	.word	index@(_ZN10layer_norm31ln_parallel_residual_bwd_kernelINS_13Kernel_traitsIfffffjLj768ELj1ELj4ELj1ELj16ENS_18Kernel_traits_baseILj768EfffffjLj128EEEEELb1ELb1ELb0EEEvNS_9BwdParamsE)
        /*0074*/ 	.word	0x000000c0


	//----- nvinfo : EIATTR_FRAME_SIZE
	.align		4
.L_19:
        /*0078*/ 	.byte	0x04, 0x11
        /*007a*/ 	.short	(.L_21 - .L_20)
	.align		4
.L_20:
        /*007c*/ 	.word	index@($__internal_116_$__cuda_sm70_shflsync_bfly_p)
        /*0080*/ 	.word	0x00000000


	//----- nvinfo : EIATTR_FRAME_SIZE
	.align		4
.L_21:
        /*0084*/ 	.byte	0x04, 0x11
        /*0086*/ 	.short	(.L_23 - .L_22)
	.align		4
.L_22:
        /*0088*/ 	.word	index@(_ZN10layer_norm31ln_parallel_residual_bwd_kernelINS_13Kernel_traitsIfffffjLj768ELj1ELj4ELj1ELj16ENS_18Kernel_traits_baseILj768EfffffjLj128EEEEELb1ELb1ELb0EEEvNS_9BwdParamsE)
        /*008c*/ 	.word	0x00000000


	//----- nvinfo : EIATTR_REGCOUNT
	.align		4
.L_23:
        /*0090*/ 	.byte	0x04, 0x2f
        /*0092*/ 	.short	(.L_25 - .L_24)
	.align		4
.L_24:
        /*0094*/ 	.word	index@(_ZN10layer_norm40ln_parallel_residual_bwd_finalize_kernelINS_22Kernel_traits_finalizeILj768EfffffjLb0ELj1024ELj4ENS_18Kernel_traits_baseILj768EfffffjLj1024EEEEELb0EEEvNS_9BwdParamsE)
        /*0098*/ 	.word	0x00000020


	//----- nvinfo : EIATTR_FRAME_SIZE
	.align		4
.L_25:
        /*009c*/ 	.byte	0x04, 0x11
        /*009e*/ 	.short	(.L_27 - .L_26)
	.align		4
.L_26:
        /*00a0*/ 	.word	index@($__internal_115_$__cuda_sm70_shflsync_bfly_p)
        /*00a4*/ 	.word	0x00000000


	//----- nvinfo : EIATTR_FRAME_SIZE
	.align		4
.L_27:
        /*00a8*/ 	.byte	0x04, 0x11
        /*00aa*/ 	.short	(.L_29 - .L_28)
	.align		4
.L_28:
        /*00ac*/ 	.word	index@(_ZN10layer_norm40ln_parallel_residual_bwd_finalize_kernelINS_22Kernel_traits_finalizeILj768EfffffjLb0ELj1024ELj4ENS_18Kernel_traits_baseILj768EfffffjLj1024EEEEELb0EEEvNS_9BwdParamsE)
        /*00b0*/ 	.word	0x00000000


	//----- nvinfo : EIATTR_REGCOUNT
	.align		4
.L_29:
        /*00b4*/ 	.byte	0x04, 0x2f
        /*00b6*/ 	.short	(.L_31 - .L_30)
	.align		4
.L_30:
        /*00b8*/ 	.word	index@(_ZN10layer_norm22ln_bwd_finalize_kernelINS_22Kernel_traits_finalizeILj768EfffffjLb0ELj1024ELj4ENS_18Kernel_traits_baseILj768EfffffjLj1024EEEEELb0ELb0EEEvNS_9BwdParamsE)
        /*00bc*/ 	.word	0x0000001e


	//----- nvinfo : EIATTR_FRAME_SIZE
	.align		4
.L_31:
        /*00c0*/ 	.byte	0x04, 0x11
        /*00c2*/ 	.short	(.L_33 - .L_32)
	.align		4
.L_32:
        /*00c4*/ 	.word	index@($__internal_114_$__cuda_sm70_shflsync_bfly_p)
        /*00c8*/ 	.word	0x00000000


	//----- nvinfo : EIATTR_FRAME_SIZE
	.align		4
.L_33:
        /*00cc*/ 	.byte	0x04, 0x11
        /*00ce*/ 	.short	(.L_35 - .L_34)
	.align		4
.L_34:
        /*00d0*/ 	.word	index@(_ZN10layer_norm22ln_bwd_finalize_kernelINS_22Kernel_traits_finalizeILj768EfffffjLb0ELj1024ELj4ENS_18Kernel_traits_baseILj768EfffffjLj1024EEEEELb0ELb0EEEvNS_9BwdParamsE)
        /*00d4*/ 	.word	0x00000000


	//----- nvinfo : EIATTR_REGCOUNT
	.align		4
.L_35:
        /*00d8*/ 	.byte	0x04, 0x2f
        /*00da*/ 	.short	(.L_37 - .L_36)
	.align		4
.L_36:
        /*00dc*/ 	.word	index@(_ZN10layer_norm31ln_parallel_residual_bwd_kernelINS_13Kernel_traitsIfffffjLj768ELj1ELj4ELj1ELj16ENS_18Kernel_traits_baseILj768EfffffjLj128EEEEELb1ELb0ELb1EEEvNS_9BwdParamsE)
        /*00e0*/ 	.word	0x000000ff


	//----- nvinfo : EIATTR_FRAME_SIZE
	.align		4
.L_37:
        /*00e4*/ 	.byte	0x04, 0x11
        /*00e6*/ 	.short	(.L_39 - .L_38)
	.align		4
.L_38:
        /*00e8*/ 	.word	index@($__internal_113_$__cuda_sm70_shflsync_bfly_p)
        /*00ec*/ 	.word	0x00000000


	//----- nvinfo : EIATTR_FRAME_SIZE
	.align		4
.L_39:
        /*00f0*/ 	.byte	0x04, 0x11
        /*00f2*/ 	.short	(.L_41 - .L_40)
	.align		4
.L_40:
        /*00f4*/ 	.word	index@(_ZN10layer_norm31ln_parallel_residual_bwd_kernelINS_13Kernel_traitsIfffffjLj768ELj1ELj4ELj1ELj16ENS_18Kernel_traits_baseILj768EfffffjLj128EEEEELb1ELb0ELb1EEEvNS_9BwdParamsE)
        /*00f8*/ 	.word	0x00000050


	//----- nvinfo : EIATTR_REGCOUNT
	.align		4
.L_41:
        /*00fc*/ 	.byte	0x04, 0x2f
        /*00fe*/ 	.short	(.L_43 - .L_42)
	.align		4
.L_42:
        /*0100*/ 	.word	index@(_ZN10layer_norm31ln_parallel_residual_bwd_kernelINS_13Kernel_traitsIfffffjLj768ELj1ELj4ELj1ELj16ENS_18Kernel_traits_baseILj768EfffffjLj128EEEEELb1ELb0ELb0EEEvNS_9BwdParamsE)
        /*0104*/ 	.word	0x000000ff


	//----- nvinfo : EIATTR_FRAME_SIZE
	.align		4
.L_43:
        /*0108*/ 	.byte	0x04, 0x11
        /*010a*/ 	.short	(.L_45 - .L_44)
	.align		4
.L_44:
        /*010c*/ 	.word	index@($__internal_112_$__cuda_sm70_shflsync_bfly_p)
        /*0110*/ 	.word	0x00000000


	//----- nvinfo : EIATTR_FRAME_SIZE
	.align		4
.L_45:
        /*0114*/ 	.byte	0x04, 0x11
        /*0116*/ 	.short	(.L_47 - .L_46)
	.align		4
.L_46:
        /*0118*/ 	.word	index@(_ZN10layer_norm31ln_parallel_residual_bwd_kernelINS_13Kernel_traitsIfffffjLj768ELj1ELj4ELj1ELj16ENS_18Kernel_traits_baseILj768EfffffjLj128EEEEELb1ELb0ELb0EEEvNS_9BwdParamsE)
        /*011c*/ 	.word	0x00000008


	//----- nvinfo : EIATTR_REGCOUNT
	.align		4
.L_47:
        /*0120*/ 	.byte	0x04, 0x2f
        /*0122*/ 	.short	(.L_49 - .L_48)
	.align		4
.L_48:
        /*0124*/ 	.word	index@(_ZN10layer_norm31ln_parallel_residual_bwd_kernelINS_13Kernel_traitsIfffffjLj768ELj1ELj4ELj1ELj16ENS_18Kernel_traits_baseILj768EfffffjLj128EEEEELb0ELb1ELb1EEEvNS_9BwdParamsE)
        /*0128*/ 	.word	0x000000bb


	//----- nvinfo : EIATTR_FRAME_SIZE
	.align		4
.L_49:
        /*012c*/ 	.byte	0x04, 0x11
        /*012e*/ 	.short	(.L_51 - .L_50)
	.align		4
.L_50:
        /*0130*/ 	.word	index@($__internal_111_$__cuda_sm70_shflsync_bfly_p)
        /*0134*/ 	.word	0x00000000


	//----- nvinfo : EIATTR_FRAME_SIZE
	.align		4
.L_51:
        /*0138*/ 	.byte	0x04, 0x11
        /*013a*/ 	.short	(.L_53 - .L_52)
	.align		4
.L_52:
        /*013c*/ 	.word	index@(_ZN10layer_norm31ln_parallel_residual_bwd_kernelINS_13Kernel_traitsIfffffjLj768ELj1ELj4ELj1ELj16ENS_18Kernel_traits_baseILj768EfffffjLj128EEEEELb0ELb1ELb1EEEvNS_9BwdParamsE)
        /*0140*/ 	.word	0x00000000


	//----- nvinfo : EIATTR_REGCOUNT
	.align		4
.L_53:
        /*0144*/ 	.byte	0x04, 0x2f
        /*0146*/ 	.short	(.L_55 - .L_54)
	.align		4
.L_54:
        /*0148*/ 	.word	index@(_ZN10layer_norm31ln_parallel_residual_bwd_kernelINS_13Kernel_traitsIfffffjLj768ELj1ELj4ELj1ELj16ENS_18Kernel_traits_baseILj768EfffffjLj128EEEEELb0ELb1ELb0EEEvNS_9BwdParamsE)
        /*014c*/ 	.word	0x000000b2


	//----- nvinfo : EIATTR_FRAME_SIZE
	.align		4
.L_55:
        /*0150*/ 	.byte	0x04, 0x11
        /*0152*/ 	.short	(.L_57 - .L_56)
	.align		4
.L_56:
        /*0154*/ 	.word	index@($__internal_110_$__cuda_sm70_shflsync_bfly_p)
        /*0158*/ 	.word	0x00000000


	//----- nvinfo : EIATTR_FRAME_SIZE
	.align		4
.L_57:
        /*015c*/ 	.byte	0x04, 0x11
        /*015e*/ 	.short	(.L_59 - .L_58)
	.align		4
.L_58:
        /*0160*/ 	.word	index@(_ZN10layer_norm31ln_parallel_residual_bwd_kernelINS_13Kernel_traitsIfffffjLj768ELj1ELj4ELj1ELj16ENS_18Kernel_traits_baseILj768EfffffjLj128EEEEELb0ELb1ELb0EEEvNS_9BwdParamsE)
        /*0164*/ 	.word	0x00000000


	//----- nvinfo : EIATTR_REGCOUNT
	.align		4
.L_59:
        /*0168*/ 	.byte	0x04, 0x2f
        /*016a*/ 	.short	(.L_61 - .L_60)
	.align		4
.L_60:
        /*016c*/ 	.word	index@(_ZN10layer_norm31ln_parallel_residual_bwd_kernelINS_13Kernel_traitsIfffffjLj768ELj1ELj4ELj1ELj16ENS_18Kernel_traits_baseILj768EfffffjLj128EEEEELb0ELb0ELb1EEEvNS_9BwdParamsE)
        /*0170*/ 	.word	0x000000ff


	//----- nvinfo : EIATTR_FRAME_SIZE
	.align		4
.L_61:
        /*0174*/ 	.byte	0x04, 0x11
        /*0176*/ 	.short	(.L_63 - .L_62)
	.align		4
.L_62:
        /*0178*/ 	.word	index@($__internal_109_$__cuda_sm70_shflsync_bfly_p)
        /*017c*/ 	.word	0x00000000


	//----- nvinfo : EIATTR_FRAME_SIZE
	.align		4
.L_63:
        /*0180*/ 	.byte	0x04, 0x11
        /*0182*/ 	.short	(.L_65 - .L_64)
	.align		4
.L_64:
        /*0184*/ 	.word	index@(_ZN10layer_norm31ln_parallel_residual_bwd_kernelINS_13Kernel_traitsIfffffjLj768ELj1ELj4ELj1ELj16ENS_18Kernel_traits_baseILj768EfffffjLj128EEEEELb0ELb0ELb1EEEvNS_9BwdParamsE)
        /*0188*/ 	.word	0x00000018


	//----- nvinfo : EIATTR_REGCOUNT
	.align		4
.L_65:
        /*018c*/ 	.byte	0x04, 0x2f
        /*018e*/ 	.short	(.L_67 - .L_66)
	.align		4
.L_66:
        /*0190*/ 	.word	index@(_ZN10layer_norm31ln_parallel_residual_bwd_kernelINS_13Kernel_traitsIfffffjLj768ELj1ELj4ELj1ELj16ENS_18Kernel_traits_baseILj768EfffffjLj128EEEEELb0ELb0ELb0EEEvNS_9BwdParamsE)
        /*0194*/ 	.word	0x000000fc


	//----- nvinfo : EIATTR_FRAME_SIZE
	.align		4
.L_67:
        /*0198*/ 	.byte	0x04, 0x11
        /*019a*/ 	.short	(.L_69 - .L_68)
	.align		4
.L_68:
        /*019c*/ 	.word	index@($__internal_108_$__cuda_sm70_shflsync_bfly_p)
        /*01a0*/ 	.word	0x00000000


	//----- nvinfo : EIATTR_FRAME_SIZE
	.align		4
.L_69:
        /*01a4*/ 	.byte	0x04, 0x11
        /*01a6*/ 	.short	(.L_71 - .L_70)
	.align		4
.L_70:
        /*01a8*/ 	.word	index@(_ZN10layer_norm31ln_parallel_residual_bwd_kernelINS_13Kernel_traitsIfffffjLj768ELj1ELj4ELj1ELj16ENS_18Kernel_traits_baseILj768EfffffjLj128EEEEELb0ELb0ELb0EEEvNS_9BwdParamsE)
        /*01ac*/ 	.word	0x00000000


	//----- nvinfo : EIATTR_REGCOUNT
	.align		4
.L_71:
        /*01b0*/ 	.byte	0x04, 0x2f
        /*01b2*/ 	.short	(.L_73 - .L_72)
	.align		4
.L_72:
        /*01b4*/ 	.word	index@(_ZN10layer_norm31ln_parallel_residual_bwd_kernelINS_13Kernel_traitsI6__halfffffjLj768ELj1ELj4ELj1ELj16ENS_18Kernel_traits_baseILj768ES2_ffffjLj128EEEEELb1ELb1ELb1EEEvNS_9BwdParamsE)
        /*01b8*/ 	.word	0x000000cd


	//----- nvinfo : EIATTR_FRAME_SIZE
	.align		4
.L_73:
        /*01bc*/ 	.byte	0x04, 0x11
        /*01be*/ 	.short	(.L_75 - .L_74)
	.align		4
.L_74:
        /*01c0*/ 	.word	index@($__internal_107_$__cuda_sm70_shflsync_bfly_p)
        /*01c4*/ 	.word	0x00000000


	//----- nvinfo : EIATTR_FRAME_SIZE
	.align		4
.L_75:
        /*01c8*/ 	.byte	0x04, 0x11
        /*01ca*/ 	.short	(.L_77 - .L_76)
	.align		4
.L_76:
        /*01cc*/ 	.word	index@(_ZN10layer_norm31ln_parallel_residual_bwd_kernelINS_13Kernel_traitsI6__halfffffjLj768ELj1ELj4ELj1ELj16ENS_18Kernel_traits_baseILj768ES2_ffffjLj128EEEEELb1ELb1ELb1EEEvNS_9BwdParamsE)
        /*01d0*/ 	.word	0x00000000


	//----- nvinfo : EIATTR_REGCOUNT
	.align		4
.L_77:
        /*01d4*/ 	.byte	0x04, 0x2f
        /*01d6*/ 	.short	(.L_79 - .L_78)
	.align		4
.L_78:
        /*01d8*/ 	.word	index@(_ZN10layer_norm40ln_parallel_residual_bwd_finalize_kernelINS_22Kernel_traits_finalizeILj768E6__halfffffjLb0ELj1024ELj4ENS_18Kernel_traits_baseILj768ES2_ffffjLj1024EEEEELb1EEEvNS_9BwdParamsE)
        /*01dc*/ 	.word	0x00000020


	//----- nvinfo : EIATTR_FRAME_SIZE
	.align		4
.L_79:
        /*01e0*/ 	.byte	0x04, 0x11
        /*01e2*/ 	.short	(.L_81 - .L_80)
	.align		4
.L_80:
        /*01e4*/ 	.word	index@($__internal_106_$__cuda_sm70_shflsync_bfly_p)
        /*01e8*/ 	.word	0x00000000


	//----- nvinfo : EIATTR_FRAME_SIZE
	.align		4
.L_81:
        /*01ec*/ 	.byte	0x04, 0x11
        /*01ee*/ 	.short	(.L_83 - .L_82)
	.align		4
.L_82:
        /*01f0*/ 	.word	index@(_ZN10layer_norm40ln_parallel_residual_bwd_finalize_kernelINS_22Kernel_traits_finalizeILj768E6__halfffffjLb0ELj1024ELj4ENS_18Kernel_traits_baseILj768ES2_ffffjLj1024EEEEELb1EEEvNS_9BwdParamsE)
        /*01f4*/ 	.word	0x00000000


	//----- nvinfo : EIATTR_REGCOUNT
	.align		4
.L_83:
        /*01f8*/ 	.byte	0x04, 0x2f
        /*01fa*/ 	.short	(.L_85 - .L_84)
	.align		4
.L_84:
        /*01fc*/ 	.word	index@(_ZN10layer_norm22ln_bwd_finalize_kernelINS_22Kernel_traits_finalizeILj768E6__halfffffjLb0ELj1024ELj4ENS_18Kernel_traits_baseILj768ES2_ffffjLj1024EEEEELb0ELb1EEEvNS_9BwdParamsE)
        /*0200*/ 	.word	0x00000020


	//----- nvinfo : EIATTR_FRAME_SIZE
	.align		4
.L_85:
        /*0204*/ 	.byte	0x04, 0x11
        /*0206*/ 	.short	(.L_87 - .L_86)
	.align		4
.L_86:
        /*0208*/ 	.word	index@($__internal_105_$__cuda_sm70_shflsync_bfly_p)
        /*020c*/ 	.word	0x00000000


	//----- nvinfo : EIATTR_FRAME_SIZE
	.align		4
.L_87:
        /*0210*/ 	.byte	0x04, 0x11
        /*0212*/ 	.short	(.L_89 - .L_88)
	.align		4
.L_88:
        /*0214*/ 	.word	index@(_ZN10layer_norm22ln_bwd_finalize_kernelINS_22Kernel_traits_finalizeILj768E6__halfffffjLb0ELj1024ELj4ENS_18Kernel_traits_baseILj768ES2_ffffjLj1024EEEEELb0ELb1EEEvNS_9BwdParamsE)
        /*0218*/ 	.word	0x00000000


	//----- nvinfo : EIATTR_REGCOUNT
	.align		4
.L_89:
        /*021c*/ 	.byte	0x04, 0x2f
        /*021e*/ 	.short	(.L_91 - .L_90)
	.align		4
.L_90:
        /*0220*/ 	.word	index@(_ZN10layer_norm31ln_parallel_residual_bwd_kernelINS_13Kernel_traitsI6__halfffffjLj768ELj1ELj4ELj1ELj16ENS_18Kernel_traits_baseILj768ES2_ffffjLj128EEEEELb1ELb1ELb0EEEvNS_9BwdParamsE)
        /*0224*/ 	.word	0x000000c2


	//----- nvinfo : EIATTR_FRAME_SIZE
	.align		4
.L_91:
        /*0228*/ 	.byte	0x04, 0x11
        /*022a*/ 	.short	(.L_93 - .L_92)
	.align		4
.L_92:
        /*022c*/ 	.word	index@($__internal_104_$__cuda_sm70_shflsync_bfly_p)
        /*0230*/ 	.word	0x00000000


	//----- nvinfo : EIATTR_FRAME_SIZE
	.align		4
.L_93:
        /*0234*/ 	.byte	0x04, 0x11
        /*0236*/ 	.short	(.L_95 - .L_94)
	.align		4
.L_94:
        /*0238*/ 	.word	index@(_ZN10layer_norm31ln_parallel_residual_bwd_kernelINS_13Kernel_traitsI6__halfffffjLj768ELj1ELj4ELj1ELj16ENS_18Kernel_traits_baseILj768ES2_ffffjLj128EEEEELb1ELb1ELb0EEEvNS_9BwdParamsE)
        /*023c*/ 	.word	0x00000000


	//----- nvinfo : EIATTR_REGCOUNT
	.align		4
.L_95:
        /*0240*/ 	.byte	0x04, 0x2f
        /*0242*/ 	.short	(.L_97 - .L_96)
	.align		4
.L_96:
        /*0244*/ 	.word	index@(_ZN10layer_norm40ln_parallel_residual_bwd_finalize_kernelINS_22Kernel_traits_finalizeILj768E6__halfffffjLb0ELj1024ELj4ENS_18Kernel_traits_baseILj768ES2_ffffjLj1024EEEEELb0EEEvNS_9BwdParamsE)
        /*0248*/ 	.word	0x00000020


	//----- nvinfo : EIATTR_FRAME_SIZE
	.align		4
.L_97:
        /*024c*/ 	.byte	0x04, 0x11
        /*024e*/ 	.short	(.L_99 - .L_98)
	.align		4
.L_98:
        /*0250*/ 	.word	index@($__internal_103_$__cuda_sm70_shflsync_bfly_p)
        /*0254*/ 	.word	0x00000000


	//----- nvinfo : EIATTR_FRAME_SIZE
	.align		4
.L_99:
        /*0258*/ 	.byte	0x04, 0x11
        /*025a*/ 	.short	(.L_101 - .L_100)
	.align		4
.L_100:
        /*025c*/ 	.word	index@(_ZN10layer_norm40ln_parallel_residual_bwd_finalize_kernelINS_22Kernel_traits_finalizeILj768E6__halfffffjLb0ELj1024ELj4ENS_18Kernel_traits_baseILj768ES2_ffffjLj1024EEEEELb0EEEvNS_9BwdParamsE)
        /*0260*/ 	.word	0x00000000


	//----- nvinfo : EIATTR_REGCOUNT
	.align		4
.L_101:
        /*0264*/ 	.byte	0x04, 0x2f
        /*0266*/ 	.short	(.L_103 - .L_102)
	.align		4
.L_102:
        /*0268*/ 	.word	index@(_ZN10layer_norm22ln_bwd_finalize_kernelINS_22Kernel_traits_finalizeILj768E6__halfffffjLb0ELj1024ELj4ENS_18Kernel_traits_baseILj768ES2_ffffjLj1024EEEEELb0ELb0EEEvNS_9BwdParamsE)
        /*026c*/ 	.word	0x0000001e


	//----- nvinfo : EIATTR_FRAME_SIZE
	.align		4
.L_103:
        /*0270*/ 	.byte	0x04, 0x11
        /*0272*/ 	.short	(.L_105 - .L_104)
	.align		4
.L_104:
        /*0274*/ 	.word	index@($__internal_102_$__cuda_sm70_shflsync_bfly_p)
        /*0278*/ 	.word	0x00000000


	//----- nvinfo : EIATTR_FRAME_SIZE
	.align		4
.L_105:
        /*027c*/ 	.byte	0x04, 0x11
        /*027e*/ 	.short	(.L_107 - .L_106)
	.align		4
.L_106:
        /*0280*/ 	.word	index@(_ZN10layer_norm22ln_bwd_finalize_kernelINS_22Kernel_traits_finalizeILj768E6__halfffffjLb0ELj1024ELj4ENS_18Kernel_traits_baseILj768ES2_ffffjLj1024EEEEELb0ELb0EEEvNS_9BwdParamsE)
        /*0284*/ 	.word	0x00000000


	//----- nvinfo : EIATTR_REGCOUNT
	.align		4
.L_107:
        /*0288*/ 	.byte	0x04, 0x2f
        /*028a*/ 	.short	(.L_109 - .L_108)
	.align		4
.L_108:
        /*028c*/ 	.word	index@(_ZN10layer_norm31ln_parallel_residual_bwd_kernelINS_13Kernel_traitsI6__halfffffjLj768ELj1ELj4ELj1ELj16ENS_18Kernel_traits_baseILj768ES2_ffffjLj128EEEEELb1ELb0ELb1EEEvNS_9BwdParamsE)
        /*0290*/ 	.word	0x000000ff


	//----- nvinfo : EIATTR_FRAME_SIZE
	.align		4
.L_109:
        /*0294*/ 	.byte	0x04, 0x11
        /*0296*/ 	.short	(.L_111 - .L_110)
	.align		4
.L_110:
        /*0298*/ 	.word	index@($__internal_101_$__cuda_sm70_shflsync_bfly_p)
        /*029c*/ 	.word	0x00000000


	//----- nvinfo : EIATTR_FRAME_SIZE
	.align		4
.L_111:
        /*02a0*/ 	.byte	0x04, 0x11
        /*02a2*/ 	.short	(.L_113 - .L_112)
	.align		4
.L_112:
        /*02a4*/ 	.word	index@(_ZN10layer_norm31ln_parallel_residual_bwd_kernelINS_13Kernel_traitsI6__halfffffjLj768ELj1ELj4ELj1ELj16ENS_18Kernel_traits_baseILj768ES2_ffffjLj128EEEEELb1ELb0ELb1EEEvNS_9BwdParamsE)
        /*02a8*/ 	.word	0x00000058


	//----- nvinfo : EIATTR_REGCOUNT
	.align		4
.L_113:
        /*02ac*/ 	.byte	0x04, 0x2f
        /*02ae*/ 	.short	(.L_115 - .L_114)
	.align		4
.L_114:
        /*02b0*/ 	.word	index@(_ZN10layer_norm31ln_parallel_residual_bwd_kernelINS_13Kernel_traitsI6__halfffffjLj768ELj1ELj4ELj1ELj16ENS_18Kernel_traits_baseILj768ES2_ffffjLj128EEEEELb1ELb0ELb0EEEvNS_9BwdParamsE)
        /*02b4*/ 	.word	0x000000ff


	//----- nvinfo : EIATTR_FRAME_SIZE
	.align		4
.L_115:
        /*02b8*/ 	.byte	0x04, 0x11
        /*02ba*/ 	.short	(.L_117 - .L_116)
	.align		4
.L_116:
        /*02bc*/ 	.word	index@($__internal_100_$__cuda_sm70_shflsync_bfly_p)
        /*02c0*/ 	.word	0x00000000


	//----- nvinfo : EIATTR_FRAME_SIZE
	.align		4
.L_117:
        /*02c4*/ 	.byte	0x04, 0x11
        /*02c6*/ 	.short	(.L_119 - .L_118)
	.align		4
.L_118:
        /*02c8*/ 	.word	index@(_ZN10layer_norm31ln_parallel_residual_bwd_kernelINS_13Kernel_traitsI6__halfffffjLj768ELj1ELj4ELj1ELj16ENS_18Kernel_traits_baseILj768ES2_ffffjLj128EEEEELb1ELb0ELb0EEEvNS_9BwdParamsE)
        /*02cc*/ 	.word	0x00000018


	//----- nvinfo : EIATTR_REGCOUNT
	.align		4
.L_119:
        /*02d0*/ 	.byte	0x04, 0x2f
        /*02d2*/ 	.short	(.L_121 - .L_120)
	.align		4
.L_120:
        /*02d4*/ 	.word	index@(_ZN10layer_norm31ln_parallel_residual_bwd_kernelINS_13Kernel_traitsI6__halfffffjLj768ELj1ELj4ELj1ELj16ENS_18Kernel_traits_baseILj768ES2_ffffjLj128EEEEELb0ELb1ELb1EEEvNS_9BwdParamsE)
        /*02d8*/ 	.word	0x000000b3


	//----- nvinfo : EIATTR_FRAME_SIZE
	.align		4
.L_121:
        /*02dc*/ 	.byte	0x04, 0x11
        /*02de*/ 	.short	(.L_123 - .L_122)
	.align		4
.L_122:
        /*02e0*/ 	.word	index@($__internal_99_$__cuda_sm70_shflsync_bfly_p)
        /*02e4*/ 	.word	0x00000000


	//----- nvinfo : EIATTR_FRAME_SIZE
	.align		4
.L_123:
        /*02e8*/ 	.byte	0x04, 0x11
        /*02ea*/ 	.short	(.L_125 - .L_124)
	.align		4
.L_124:
        /*02ec*/ 	.word	index@(_ZN10layer_norm31ln_parallel_residual_bwd_kernelINS_13Kernel_traitsI6__halfffffjLj768ELj1ELj4ELj1ELj16ENS_18Kernel_traits_baseILj768ES2_ffffjLj128EEEEELb0ELb1ELb1EEEvNS_9BwdParamsE)
        /*02f0*/ 	.word	0x00000000


	//----- nvinfo : EIATTR_REGCOUNT
	.align		4
.L_125:
        /*02f4*/ 	.byte	0x04, 0x2f
        /*02f6*/ 	.short	(.L_127 - .L_126)
	.align		4
.L_126:
        /*02f8*/ 	.word	index@(_ZN10layer_norm31ln_parallel_residual_bwd_kernelINS_13Kernel_traitsI6__halfffffjLj768ELj1ELj4ELj1ELj16ENS_18Kernel_traits_baseILj768ES2_ffffjLj128EEEEELb0ELb1ELb0EEEvNS_9BwdParamsE)
        /*02fc*/ 	.word	0x000000b1


	//----- nvinfo : EIATTR_FRAME_SIZE
	.align		4
.L_127:
        /*0300*/ 	.byte	0x04, 0x11
        /*0302*/ 	.short	(.L_129 - .L_128)
	.align		4
.L_128:
        /*0304*/ 	.word	index@($__internal_98_$__cuda_sm70_shflsync_bfly_p)
        /*0308*/ 	.word	0x00000000


	//----- nvinfo : EIATTR_FRAME_SIZE
	.align		4
.L_129:
        /*030c*/ 	.byte	0x04, 0x11
        /*030e*/ 	.short	(.L_131 - .L_130)
	.align		4
.L_130:
        /*0310*/ 	.word	index@(_ZN10layer_norm31ln_parallel_residual_bwd_kernelINS_13Kernel_traitsI6__halfffffjLj768ELj1ELj4ELj1ELj16ENS_18Kernel_traits_baseILj768ES2_ffffjLj128EEEEELb0ELb1ELb0EEEvNS_9BwdParamsE)
        /*0314*/ 	.word	0x00000000


	//----- nvinfo : EIATTR_REGCOUNT
	.align		4
.L_131:
        /*0318*/ 	.byte	0x04, 0x2f
        /*031a*/ 	.short	(.L_133 - .L_132)
	.align		4
.L_132:
        /*031c*/ 	.word	index@(_ZN10layer_norm31ln_parallel_residual_bwd_kernelINS_13Kernel_traitsI6__halfffffjLj768ELj1ELj4ELj1ELj16ENS_18Kernel_traits_baseILj768ES2_ffffjLj128EEEEELb0ELb0ELb1EEEvNS_9BwdParamsE)
        /*0320*/ 	.word	0x000000ff


	//----- nvinfo : EIATTR_FRAME_SIZE
	.align		4
.L_133:
        /*0324*/ 	.byte	0x04, 0x11
        /*0326*/ 	.short	(.L_135 - .L_134)
	.align		4
.L_134:
        /*0328*/ 	.word	index@($__internal_97_$__cuda_sm70_shflsync_bfly_p)
        /*032c*/ 	.word	0x00000000


	//----- nvinfo : EIATTR_FRAME_SIZE
	.align		4
.L_135:
        /*0330*/ 	.byte	0x04, 0x11
        /*0332*/ 	.short	(.L_137 - .L_136)
	.align		4
.L_136:
        /*0334*/ 	.word	index@(_ZN10layer_norm31ln_parallel_residual_bwd_kernelINS_13Kernel_traitsI6__halfffffjLj768ELj1ELj4ELj1ELj16ENS_18Kernel_traits_baseILj768ES2_ffffjLj128EEEEELb0ELb0ELb1EEEvNS_9BwdParamsE)
        /*0338*/ 	.word	0x00000018


	//----- nvinfo : EIATTR_REGCOUNT
	.align		4
.L_137:
        /*033c*/ 	.byte	0x04, 0x2f
        /*033e*/ 	.short	(.L_139 - .L_138)
	.align		4
.L_138:
        /*0340*/ 	.word	index@(_ZN10layer_norm31ln_parallel_residual_bwd_kernelINS_13Kernel_traitsI6__halfffffjLj768ELj1ELj4ELj1ELj16ENS_18Kernel_traits_baseILj768ES2_ffffjLj128EEEEELb0ELb0ELb0EEEvNS_9BwdParamsE)
        /*0344*/ 	.word	0x000000fc


	//----- nvinfo : EIATTR_FRAME_SIZE
	.align		4
.L_139:
        /*0348*/ 	.byte	0x04, 0x11
        /*034a*/ 	.short	(.L_141 - .L_140)
	.align		4
.L_140:
        /*034c*/ 	.word	index@($__internal_96_$__cuda_sm70_shflsync_bfly_p)
        /*0350*/ 	.word	0x00000000


	//----- nvinfo : EIATTR_FRAME_SIZE
	.align		4
.L_141:
        /*0354*/ 	.byte	0x04, 0x11
        /*0356*/ 	.short	(.L_143 - .L_142)
	.align		4
.L_142:
        /*0358*/ 	.word	index@(_ZN10layer_norm31ln_parallel_residual_bwd_kernelINS_13Kernel_traitsI6__halfffffjLj768ELj1ELj4ELj1ELj16ENS_18Kernel_traits_baseILj768ES2_ffffjLj128EEEEELb0ELb0ELb0EEEvNS_9BwdParamsE)
        /*035c*/ 	.word	0x00000000


	//----- nvinfo : EIATTR_REGCOUNT
	.align		4
.L_143:
        /*0360*/ 	.byte	0x04, 0x2f
        /*0362*/ 	.short	(.L_145 - .L_144)
	.align		4
.L_144:
        /*0364*/ 	.word	index@(_ZN10layer_norm31ln_parallel_residual_bwd_kernelINS_13Kernel_traitsIf6__halffS2_fjLj768ELj1ELj4ELj1ELj16ENS_18Kernel_traits_baseILj768EfS2_fS2_fjLj128EEEEELb1ELb1ELb1EEEvNS_9BwdParamsE)
        /*0368*/ 	.word	0x000000cc


	//----- nvinfo : EIATTR_FRAME_SIZE
	.align		4
.L_145:
        /*036c*/ 	.byte	0x04, 0x11
        /*036e*/ 	.short	(.L_147 - .L_146)
	.align		4
.L_146:
        /*0370*/ 	.word	index@($__internal_95_$__cuda_sm70_shflsync_bfly_p)
        /*0374*/ 	.word	0x00000000


	//----- nvinfo : EIATTR_FRAME_SIZE
	.align		4
.L_147:
        /*0378*/ 	.byte	0x04, 0x11
        /*037a*/ 	.short	(.L_149 - .L_148)
	.align		4
.L_148:
        /*037c*/ 	.word	index@(_ZN10layer_norm31ln_parallel_residual_bwd_kernelINS_13Kernel_traitsIf6__halffS2_fjLj768ELj1ELj4ELj1ELj16ENS_18Kernel_traits_baseILj768EfS2_fS2_fjLj128EEEEELb1ELb1ELb1EEEvNS_9BwdParamsE)
        /*0380*/ 	.word	0x00000000


	//----- nvinfo : EIATTR_REGCOUNT
	.align		4
.L_149:
        /*0384*/ 	.byte	0x04, 0x2f
        /*0386*/ 	.short	(.L_151 - .L_150)
	.align		4
.L_150:
        /*0388*/ 	.word	index@(_ZN10layer_norm40ln_parallel_residual_bwd_finalize_kernelINS_22Kernel_traits_finalizeILj768Ef6__halffS2_fjLb0ELj1024ELj4ENS_18Kernel_traits_baseILj768EfS2_fS2_fjLj1024EEEEELb1EEEvNS_9BwdParamsE)
        /*038c*/ 	.word	0x00000020


	//----- nvinfo : EIATTR_FRAME_SIZE
	.align		4
.L_151:
        /*0390*/ 	.byte	0x04, 0x11
        /*0392*/ 	.short	(.L_153 - .L_152)
	.align		4
.L_152:
        /*0394*/ 	.word	index@($__internal_94_$__cuda_sm70_shflsync_bfly_p)
        /*0398*/ 	.word	0x00000000


	//----- nvinfo : EIATTR_FRAME_SIZE
	.align		4
.L_153:
        /*039c*/ 	.byte	0x04, 0x11
        /*039e*/ 	.short	(.L_155 - .L_154)
	.align		4
.L_154:
        /*03a0*/ 	.word	index@(_ZN10layer_norm40ln_parallel_residual_bwd_finalize_kernelINS_22Kernel_traits_finalizeILj768Ef6__halffS2_fjLb0ELj1024ELj4ENS_18Kernel_traits_baseILj768EfS2_fS2_fjLj1024EEEEELb1EEEvNS_9BwdParamsE)
        /*03a4*/ 	.word	0x00000000


	//----- nvinfo : EIATTR_REGCOUNT
	.align		4
.L_155:
        /*03a8*/ 	.byte	0x04, 0x2f
        /*03aa*/ 	.short	(.L_157 - .L_156)
	.align		4
.L_156:
        /*03ac*/ 	.word	index@(_ZN10layer_norm22ln_bwd_finalize_kernelINS_22Kernel_traits_finalizeILj768Ef6__halffS2_fjLb0ELj1024ELj4ENS_18Kernel_traits_baseILj768EfS2_fS2_fjLj1024EEEEELb0ELb1EEEvNS_9BwdParamsE)
        /*03b0*/ 	.word	0x00000020


	//----- nvinfo : EIATTR_FRAME_SIZE
	.align		4
.L_157:
        /*03b4*/ 	.byte	0x04, 0x11
        /*03b6*/ 	.short	(.L_159 - .L_158)
	.align		4
.L_158:
        /*03b8*/ 	.word	index@($__internal_93_$__cuda_sm70_shflsync_bfly_p)
        /*03bc*/ 	.word	0x00000000


	//----- nvinfo : EIATTR_FRAME_SIZE
	.align		4
.L_159:
        /*03c0*/ 	.byte	0x04, 0x11
        /*03c2*/ 	.short	(.L_161 - .L_160)
	.align		4
.L_160:
        /*03c4*/ 	.word	index@(_ZN10layer_norm22ln_bwd_finalize_kernelINS_22Kernel_traits_finalizeILj768Ef6__halffS2_fjLb0ELj1024ELj4ENS_18Kernel_traits_baseILj768EfS2_fS2_fjLj1024EEEEELb0ELb1EEEvNS_9BwdParamsE)
        /*03c8*/ 	.word	0x00000000


	//----- nvinfo : EIATTR_REGCOUNT
	.align		4
.L_161:
        /*03cc*/ 	.byte	0x04, 0x2f
        /*03ce*/ 	.short	(.L_163 - .L_162)
	.align		4
.L_162:
        /*03d0*/ 	.word	index@(_ZN10layer_norm31ln_parallel_residual_bwd_kernelINS_13Kernel_traitsIf6__halffS2_fjLj768ELj1ELj4ELj1ELj16ENS_18Kernel_traits_baseILj768EfS2_fS2_fjLj128EEEEELb1ELb1ELb0EEEvNS_9BwdParamsE)
        /*03d4*/ 	.word	0x000000cb


	//----- nvinfo : EIATTR_FRAME_SIZE
	.align		4
.L_163:
        /*03d8*/ 	.byte	0x04, 0x11
        /*03da*/ 	.short	(.L_165 - .L_164)
	.align		4
.L_164:
        /*03dc*/ 	.word	index@($__internal_92_$__cuda_sm70_shflsync_bfly_p)
        /*03e0*/ 	.word	0x00000000


	//----- nvinfo : EIATTR_FRAME_SIZE
	.align		4
.L_165:
        /*03e4*/ 	.byte	0x04, 0x11
        /*03e6*/ 	.short	(.L_167 - .L_166)
	.align		4
.L_166:
        /*03e8*/ 	.word	index@(_ZN10layer_norm31ln_parallel_residual_bwd_kernelINS_13Kernel_traitsIf6__halffS2_fjLj768ELj1ELj4ELj1ELj16ENS_18Kernel_traits_baseILj768EfS2_fS2_fjLj128EEEEELb1ELb1ELb0EEEvNS_9BwdParamsE)
        /*03ec*/ 	.word	0x00000000


	//----- nvinfo : EIATTR_REGCOUNT
	.align		4
.L_167:
        /*03f0*/ 	.byte	0x04, 0x2f
        /*03f2*/ 	.short	(.L_169 - .L_168)
	.align		4
.L_168:
        /*03f4*/ 	.word	index@(_ZN10layer_norm40ln_parallel_residual_bwd_finalize_kernelINS_22Kernel_traits_finalizeILj768Ef6__halffS2_fjLb0ELj1024ELj4ENS_18Kernel_traits_baseILj768EfS2_fS2_fjLj1024EEEEELb0EEEvNS_9BwdParamsE)
        /*03f8*/ 	.word	0x00000020


	//----- nvinfo : EIATTR_FRAME_SIZE
	.align		4
.L_169:
        /*03fc*/ 	.byte	0x04, 0x11
        /*03fe*/ 	.short	(.L_171 - .L_170)
	.align		4
.L_170:
        /*0400*/ 	.word	index@($__internal_91_$__cuda_sm70_shflsync_bfly_p)
        /*0404*/ 	.word	0x00000000


	//----- nvinfo : EIATTR_FRAME_SIZE
	.align		4
.L_171:
        /*0408*/ 	.byte	0x04, 0x11
        /*040a*/ 	.short	(.L_173 - .L_172)
	.align		4
.L_172:
        /*040c*/ 	.word	index@(_ZN10layer_norm40ln_parallel_residual_bwd_finalize_kernelINS_22Kernel_traits_finalizeILj768Ef6__halffS2_fjLb0ELj1024ELj4ENS_18Kernel_traits_baseILj768EfS2_fS2_fjLj1024EEEEELb0EEEvNS_9BwdParamsE)
        /*0410*/ 	.word	0x00000000


	//----- nvinfo : EIATTR_REGCOUNT
	.align		4
.L_173:
        /*0414*/ 	.byte	0x04, 0x2f
        /*0416*/ 	.short	(.L_175 - .L_174)
	.align		4
.L_174:
        /*0418*/ 	.word	index@(_ZN10layer_norm22ln_bwd_finalize_kernelINS_22Kernel_traits_finalizeILj768Ef6__halffS2_fjLb0ELj1024ELj4ENS_18Kernel_traits_baseILj768EfS2_fS2_fjLj1024EEEEELb0ELb0EEEvNS_9BwdParamsE)
        /*041c*/ 	.word	0x0000001e


	//----- nvinfo : EIATTR_FRAME_SIZE
	.align		4
.L_175:
        /*0420*/ 	.byte	0x04, 0x11
        /*0422*/ 	.short	(.L_177 - .L_176)
	.align		4
.L_176:
        /*0424*/ 	.word	index@($__internal_90_$__cuda_sm70_shflsync_bfly_p)
        /*0428*/ 	.word	0x00000000


	//----- nvinfo : EIATTR_FRAME_SIZE
	.align		4
.L_177:
        /*042c*/ 	.byte	0x04, 0x11
        /*042e*/ 	.short	(.L_179 - .L_178)
	.align		4
.L_178:
        /*0430*/ 	.word	index@(_ZN10layer_norm22ln_bwd_finalize_kernelINS_22Kernel_traits_finalizeILj768Ef6__halffS2_fjLb0ELj1024ELj4ENS_18Kernel_traits_baseILj768EfS2_fS2_fjLj1024EEEEELb0ELb0EEEvNS_9BwdParamsE)
        /*0434*/ 	.word	0x00000000


	//----- nvinfo : EIATTR_REGCOUNT
	.align		4
.L_179:
        /*0438*/ 	.byte	0x04, 0x2f
        /*043a*/ 	.short	(.L_181 - .L_180)
	.align		4
.L_180:
        /*043c*/ 	.word	index@(_ZN10layer_norm31ln_parallel_residual_bwd_kernelINS_13Kernel_traitsIf6__halffS2_fjLj768ELj1ELj4ELj1ELj16ENS_18Kernel_traits_baseILj768EfS2_fS2_fjLj128EEEEELb1ELb0ELb1EEEvNS_9BwdParamsE)
        /*0440*/ 	.word	0x000000ff


	//----- nvinfo : EIATTR_FRAME_SIZE
	.align		4
.L_181:
        /*0444*/ 	.byte	0x04, 0x11
        /*0446*/ 	.short	(.L_183 - .L_182)
	.align		4
.L_182:
        /*0448*/ 	.word	index@($__internal_89_$__cuda_sm70_shflsync_bfly_p)
        /*044c*/ 	.word	0x00000000


	//----- nvinfo : EIATTR_FRAME_SIZE
	.align		4
.L_183:
        /*0450*/ 	.byte	0x04, 0x11
        /*0452*/ 	.short	(.L_185 - .L_184)
	.align		4
.L_184:
        /*0454*/ 	.word	index@(_ZN10layer_norm31ln_parallel_residual_bwd_kernelINS_13Kernel_traitsIf6__halffS2_fjLj768ELj1ELj4ELj1ELj16ENS_18Kernel_traits_baseILj768EfS2_fS2_fjLj128EEEEELb1ELb0ELb1EEEvNS_9BwdParamsE)
        /*0458*/ 	.word	0x00000000


	//----- nvinfo : EIATTR_REGCOUNT
	.align		4
.L_185:
        /*045c*/ 	.byte	0x04, 0x2f
        /*045e*/ 	.short	(.L_187 - .L_186)
	.align		4
.L_186:
        /*0460*/ 	.word	index@(_ZN10layer_norm31ln_parallel_residual_bwd_kernelINS_13Kernel_traitsIf6__halffS2_fjLj768ELj1ELj4ELj1ELj16ENS_18Kernel_traits_baseILj768EfS2_fS2_fjLj128EEEEELb1ELb0ELb0EEEvNS_9BwdParamsE)
        /*0464*/ 	.word	0x000000ff


	//----- nvinfo : EIATTR_FRAME_SIZE
	.align		4
.L_187:
        /*0468*/ 	.byte	0x04, 0x11
        /*046a*/ 	.short	(.L_189 - .L_188)
	.align		4
.L_188:
        /*046c*/ 	.word	index@($__internal_88_$__cuda_sm70_shflsync_bfly_p)
        /*0470*/ 	.word	0x00000000


	//----- nvinfo : EIATTR_FRAME_SIZE
	.align		4
.L_189:
        /*0474*/ 	.byte	0x04, 0x11
        /*0476*/ 	.short	(.L_191 - .L_190)
	.align		4
.L_190:
        /*0478*/ 	.word	index@(_ZN10layer_norm31ln_parallel_residual_bwd_kernelINS_13Kernel_traitsIf6__halffS2_fjLj768ELj1ELj4ELj1ELj16ENS_18Kernel_traits_baseILj768EfS2_fS2_fjLj128EEEEELb1ELb0ELb0EEEvNS_9BwdParamsE)
        /*047c*/ 	.word	0x00000030


	//----- nvinfo : EIATTR_REGCOUNT
	.align		4
.L_191:
        /*0480*/ 	.byte	0x04, 0x2f
        /*0482*/ 	.short	(.L_193 - .L_192)
	.align		4
.L_192:
        /*0484*/ 	.word	index@(_ZN10layer_norm31ln_parallel_residual_bwd_kernelINS_13Kernel_traitsIf6__halffS2_fjLj768ELj1ELj4ELj1ELj16ENS_18Kernel_traits_baseILj768EfS2_fS2_fjLj128EEEEELb0ELb1ELb1EEEvNS_9BwdParamsE)
        /*0488*/ 	.word	0x000000d2


	//----- nvinfo : EIATTR_FRAME_SIZE
	.align		4
.L_193:
        /*048c*/ 	.byte	0x04, 0x11
        /*048e*/ 	.short	(.L_195 - .L_194)
	.align		4
.L_194:
        /*0490*/ 	.word	index@($__internal_87_$__cuda_sm70_shflsync_bfly_p)
        /*0494*/ 	.word	0x00000000


	//----- nvinfo : EIATTR_FRAME_SIZE
	.align		4
.L_195:
        /*0498*/ 	.byte	0x04, 0x11
        /*049a*/ 	.short	(.L_197 - .L_196)
	.align		4
.L_196:
        /*049c*/ 	.word	index@(_ZN10layer_norm31ln_parallel_residual_bwd_kernelINS_13Kernel_traitsIf6__halffS2_fjLj768ELj1ELj4ELj1ELj16ENS_18Kernel_traits_baseILj768EfS2_fS2_fjLj128EEEEELb0ELb1ELb1EEEvNS_9BwdParamsE)
        /*04a0*/ 	.word	0x00000000


	//----- nvinfo : EIATTR_REGCOUNT
	.align		4
.L_197:
        /*04a4*/ 	.byte	0x04, 0x2f
        /*04a6*/ 	.short	(.L_199 - .L_198)
	.align		4
.L_198:
        /*04a8*/ 	.word	index@(_ZN10layer_norm31ln_parallel_residual_bwd_kernelINS_13Kernel_traitsIf6__halffS2_fjLj768ELj1ELj4ELj1ELj16ENS_18Kernel_traits_baseILj768EfS2_fS2_fjLj128EEEEELb0ELb1ELb0EEEvNS_9BwdParamsE)
        /*04ac*/ 	.word	0x000000ba


	//----- nvinfo : EIATTR_FRAME_SIZE
	.align		4
.L_199:
        /*04b0*/ 	.byte	0x04, 0x11
        /*04b2*/ 	.short	(.L_201 - .L_200)
	.align		4
.L_200:
        /*04b4*/ 	.word	index@($__internal_86_$__cuda_sm70_shflsync_bfly_p)
        /*04b8*/ 	.word	0x00000000


	//----- nvinfo : EIATTR_FRAME_SIZE
	.align		4
.L_201:
        /*04bc*/ 	.byte	0x04, 0x11
        /*04be*/ 	.short	(.L_203 - .L_202)
	.align		4
.L_202:
        /*04c0*/ 	.word	index@(_ZN10layer_norm31ln_parallel_residual_bwd_kernelINS_13Kernel_traitsIf6__halffS2_fjLj768ELj1ELj4ELj1ELj16ENS_18Kernel_traits_baseILj768EfS2_fS2_fjLj128EEEEELb0ELb1ELb0EEEvNS_9BwdParamsE)
        /*04c4*/ 	.word	0x00000000


	//----- nvinfo : EIATTR_REGCOUNT
	.align		4
.L_203:
        /*04c8*/ 	.byte	0x04, 0x2f
        /*04ca*/ 	.short	(.L_205 - .L_204)
	.align		4
.L_204:
        /*04cc*/ 	.word	index@(_ZN10layer_norm31ln_parallel_residual_bwd_kernelINS_13Kernel_traitsIf6__halffS2_fjLj768ELj1ELj4ELj1ELj16ENS_18Kernel_traits_baseILj768EfS2_fS2_fjLj128EEEEELb0ELb0ELb1EEEvNS_9BwdParamsE)
        /*04d0*/ 	.word	0x000000fc


	//----- nvinfo : EIATTR_FRAME_SIZE
	.align		4
.L_205:
        /*04d4*/ 	.byte	0x04, 0x11
        /*04d6*/ 	.short	(.L_207 - .L_206)
	.align		4
.L_206:
        /*04d8*/ 	.word	index@($__internal_85_$__cuda_sm70_shflsync_bfly_p)
        /*04dc*/ 	.word	0x00000000


	//----- nvinfo : EIATTR_FRAME_SIZE
	.align		4
.L_207:
        /*04e0*/ 	.byte	0x04, 0x11
        /*04e2*/ 	.short	(.L_209 - .L_208)
	.align		4
.L_208:
        /*04e4*/ 	.word	index@(_ZN10layer_norm31ln_parallel_residual_bwd_kernelINS_13Kernel_traitsIf6__halffS2_fjLj768ELj1ELj4ELj1ELj16ENS_18Kernel_traits_baseILj768EfS2_fS2_fjLj128EEEEELb0ELb0ELb1EEEvNS_9BwdParamsE)
        /*04e8*/ 	.word	0x00000000


	//----- nvinfo : EIATTR_REGCOUNT
	.align		4
.L_209:
        /*04ec*/ 	.byte	0x04, 0x2f
        /*04ee*/ 	.short	(.L_211 - .L_210)
	.align		4
.L_210:
        /*04f0*/ 	.word	index@(_ZN10layer_norm31ln_parallel_residual_bwd_kernelINS_13Kernel_traitsIf6__halffS2_fjLj768ELj1ELj4ELj1ELj16ENS_18Kernel_traits_baseILj768EfS2_fS2_fjLj128EEEEELb0ELb0ELb0EEEvNS_9BwdParamsE)
        /*04f4*/ 	.word	0x000000ff


	//----- nvinfo : EIATTR_FRAME_SIZE
	.align		4
.L_211:
        /*04f8*/ 	.byte	0x04, 0x11
        /*04fa*/ 	.short	(.L_213 - .L_212)
	.align		4
.L_212:
        /*04fc*/ 	.word	index@($__internal_84_$__cuda_sm70_shflsync_bfly_p)
        /*0500*/ 	.word	0x00000000


	//----- nvinfo : EIATTR_FRAME_SIZE
	.align		4
.L_213:
        /*0504*/ 	.byte	0x04, 0x11
        /*0506*/ 	.short	(.L_215 - .L_214)
	.align		4
.L_214:
        /*0508*/ 	.word	index@(_ZN10layer_norm31ln_parallel_residual_bwd_kernelINS_13Kernel_traitsIf6__halffS2_fjLj768ELj1ELj4ELj1ELj16ENS_18Kernel_traits_baseILj768EfS2_fS2_fjLj128EEEEELb0ELb0ELb0EEEvNS_9BwdParamsE)
        /*050c*/ 	.word	0x00000000


	//----- nvinfo : EIATTR_REGCOUNT
	.align		4
.L_215:
        /*0510*/ 	.byte	0x04, 0x2f
        /*0512*/ 	.short	(.L_217 - .L_216)
	.align		4
.L_216:
        /*0514*/ 	.word	index@(_ZN10layer_norm31ln_parallel_residual_bwd_kernelINS_13Kernel_traitsI6__halfS2_fS2_fjLj768ELj1ELj4ELj1ELj16ENS_18Kernel_traits_baseILj768ES2_S2_fS2_fjLj128EEEEELb1ELb1ELb1EEEvNS_9BwdParamsE)
        /*0518*/ 	.word	0x000000d9


	//----- nvinfo : EIATTR_FRAME_SIZE
	.align		4
.L_217:
        /*051c*/ 	.byte	0x04, 0x11
        /*051e*/ 	.short	(.L_219 - .L_218)
	.align		4
.L_218:
        /*0520*/ 	.word	index@($__internal_83_$__cuda_sm70_shflsync_bfly_p)
        /*0524*/ 	.word	0x00000000


	//----- nvinfo : EIATTR_FRAME_SIZE
	.align		4
.L_219:
        /*0528*/ 	.byte	0x04, 0x11
        /*052a*/ 	.short	(.L_221 - .L_220)
	.align		4
.L_220:
        /*052c*/ 	.word	index@(_ZN10layer_norm31ln_parallel_residual_bwd_kernelINS_13Kernel_traitsI6__halfS2_fS2_fjLj768ELj1ELj4ELj1ELj16ENS_18Kernel_traits_baseILj768ES2_S2_fS2_fjLj128EEEEELb1ELb1ELb1EEEvNS_9BwdParamsE)
        /*0530*/ 	.word	0x00000000


	//----- nvinfo : EIATTR_REGCOUNT
	.align		4
.L_221:
        /*0534*/ 	.byte	0x04, 0x2f
        /*0536*/ 	.short	(.L_223 - .L_222)
	.align		4
.L_222:
        /*0538*/ 	.word	index@(_ZN10layer_norm40ln_parallel_residual_bwd_finalize_kernelINS_22Kernel_traits_finalizeILj768E6__halfS2_fS2_fjLb0ELj1024ELj4ENS_18Kernel_traits_baseILj768ES2_S2_fS2_fjLj1024EEEEELb1EEEvNS_9BwdParamsE)
        /*053c*/ 	.word	0x00000020


	//----- nvinfo : EIATTR_FRAME_SIZE
	.align		4
.L_223:
        /*0540*/ 	.byte	0x04, 0x11
        /*0542*/ 	.short	(.L_225 - .L_224)
	.align		4
.L_224:
        /*0544*/ 	.word	index@($__internal_82_$__cuda_sm70_shflsync_bfly_p)
        /*0548*/ 	.word	0x00000000


	//----- nvinfo : EIATTR_FRAME_SIZE
	.align		4
.L_225:
        /*054c*/ 	.byte	0x04, 0x11
        /*054e*/ 	.short	(.L_227 - .L_226)
	.align		4
.L_226:
        /*0550*/ 	.word	index@(_ZN10layer_norm40ln_parallel_residual_bwd_finalize_kernelINS_22Kernel_traits_finalizeILj768E6__halfS2_fS2_fjLb0ELj1024ELj4ENS_18Kernel_traits_baseILj768ES2_S2_fS2_fjLj1024EEEEELb1EEEvNS_9BwdParamsE)
        /*0554*/ 	.word	0x00000000


	//----- nvinfo : EIATTR_REGCOUNT
	.align		4
.L_227:
        /*0558*/ 	.byte	0x04, 0x2f
        /*055a*/ 	.short	(.L_229 - .L_228)
	.align		4
.L_228:
        /*055c*/ 	.word	index@(_ZN10layer_norm22ln_bwd_finalize_kernelINS_22Kernel_traits_finalizeILj768E6__halfS2_fS2_fjLb0ELj1024ELj4ENS_18Kernel_traits_baseILj768ES2_S2_fS2_fjLj1024EEEEELb0ELb1EEEvNS_9BwdParamsE)
        /*0560*/ 	.word	0x00000020


	//----- nvinfo : EIATTR_FRAME_SIZE
	.align		4
.L_229:
        /*0564*/ 	.byte	0x04, 0x11
        /*0566*/ 	.short	(.L_231 - .L_230)
	.align		4
.L_230:
        /*0568*/ 	.word	index@($__internal_81_$__cuda_sm70_shflsync_bfly_p)
        /*056c*/ 	.word	0x00000000


	//----- nvinfo : EIATTR_FRAME_SIZE
	.align		4
.L_231:
        /*0570*/ 	.byte	0x04, 0x11
        /*0572*/ 	.short	(.L_233 - .L_232)
	.align		4
.L_232:
        /*0574*/ 	.word	index@(_ZN10layer_norm22ln_bwd_finalize_kernelINS_22Kernel_traits_finalizeILj768E6__halfS2_fS2_fjLb0ELj1024ELj4ENS_18Kernel_traits_baseILj768ES2_S2_fS2_fjLj1024EEEEELb0ELb1EEEvNS_9BwdParamsE)
        /*0578*/ 	.word	0x00000000


	//----- nvinfo : EIATTR_REGCOUNT
	.align		4
.L_233:
        /*057c*/ 	.byte	0x04, 0x2f
        /*057e*/ 	.short	(.L_235 - .L_234)
	.align		4
.L_234:
        /*0580*/ 	.word	index@(_ZN10layer_norm31ln_parallel_residual_bwd_kernelINS_13Kernel_traitsI6__halfS2_fS2_fjLj768ELj1ELj4ELj1ELj16ENS_18Kernel_traits_baseILj768ES2_S2_fS2_fjLj128EEEEELb1ELb1ELb0EEEvNS_9BwdParamsE)
        /*0584*/ 	.word	0x000000cb


	//----- nvinfo : EIATTR_FRAME_SIZE
	.align		4
.L_235:
        /*0588*/ 	.byte	0x04, 0x11
        /*058a*/ 	.short	(.L_237 - .L_236)
	.align		4
.L_236:
        /*058c*/ 	.word	index@($__internal_80_$__cuda_sm70_shflsync_bfly_p)
        /*0590*/ 	.word	0x00000000


	//----- nvinfo : EIATTR_FRAME_SIZE
	.align		4
.L_237:
        /*0594*/ 	.byte	0x04, 0x11
        /*0596*/ 	.short	(.L_239 - .L_238)
	.align		4
.L_238:
        /*0598*/ 	.word	index@(_ZN10layer_norm31ln_parallel_residual_bwd_kernelINS_13Kernel_traitsI6__halfS2_fS2_fjLj768ELj1ELj4ELj1ELj16ENS_18Kernel_traits_baseILj768ES2_S2_fS2_fjLj128EEEEELb1ELb1ELb0EEEvNS_9BwdParamsE)
        /*059c*/ 	.word	0x00000000


	//----- nvinfo : EIATTR_REGCOUNT
	.align		4
.L_239:
        /*05a0*/ 	.byte	0x04, 0x2f
        /*05a2*/ 	.short	(.L_241 - .L_240)
	.align		4
.L_240:
        /*05a4*/ 	.word	index@(_ZN10layer_norm40ln_parallel_residual_bwd_finalize_kernelINS_22Kernel_traits_finalizeILj768E6__halfS2_fS2_fjLb0ELj1024ELj4ENS_18Kernel_traits_baseILj768ES2_S2_fS2_fjLj1024EEEEELb0EEEvNS_9BwdParamsE)
        /*05a8*/ 	.word	0x00000020


	//----- nvinfo : EIATTR_FRAME_SIZE
	.align		4
.L_241:
        /*05ac*/ 	.byte	0x04, 0x11
        /*05ae*/ 	.short	(.L_243 - .L_242)
	.align		4
.L_242:
        /*05b0*/ 	.word	index@($__internal_79_$__cuda_sm70_shflsync_bfly_p)
        /*05b4*/ 	.word	0x00000000


	//----- nvinfo : EIATTR_FRAME_SIZE
	.align		4
.L_243:
        /*05b8*/ 	.byte	0x04, 0x11
        /*05ba*/ 	.short	(.L_245 - .L_244)
	.align		4
.L_244:
        /*05bc*/ 	.word	index@(_ZN10layer_norm40ln_parallel_residual_bwd_finalize_kernelINS_22Kernel_traits_finalizeILj768E6__halfS2_fS2_fjLb0ELj1024ELj4ENS_18Kernel_traits_baseILj768ES2_S2_fS2_fjLj1024EEEEELb0EEEvNS_9BwdParamsE)
        /*05c0*/ 	.word	0x00000000


	//----- nvinfo : EIATTR_REGCOUNT
	.align		4
.L_245:
        /*05c4*/ 	.byte	0x04, 0x2f
        /*05c6*/ 	.short	(.L_247 - .L_246)
	.align		4
.L_246:
        /*05c8*/ 	.word	index@(_ZN10layer_norm22ln_bwd_finalize_kernelINS_22Kernel_traits_finalizeILj768E6__halfS2_fS2_fjLb0ELj1024ELj4ENS_18Kernel_traits_baseILj768ES2_S2_fS2_fjLj1024EEEEELb0ELb0EEEvNS_9BwdParamsE)
        /*05cc*/ 	.word	0x0000001e


	//----- nvinfo : EIATTR_FRAME_SIZE
	.align		4
.L_247:
        /*05d0*/ 	.byte	0x04, 0x11
        /*05d2*/ 	.short	(.L_249 - .L_248)
	.align		4
.L_248:
        /*05d4*/ 	.word	index@($__internal_78_$__cuda_sm70_shflsync_bfly_p)
        /*05d8*/ 	.word	0x00000000


	//----- nvinfo : EIATTR_FRAME_SIZE
	.align		4
.L_249:
        /*05dc*/ 	.byte	0x04, 0x11
        /*05de*/ 	.short	(.L_251 - .L_250)
	.align		4
.L_250:
        /*05e0*/ 	.word	index@(_ZN10layer_norm22ln_bwd_finalize_kernelINS_22Kernel_traits_finalizeILj768E6__halfS2_fS2_fjLb0ELj1024ELj4ENS_18Kernel_traits_baseILj768ES2_S2_fS2_fjLj1024EEEEELb0ELb0EEEvNS_9BwdParamsE)
        /*05e4*/ 	.word	0x00000000


	//----- nvinfo : EIATTR_REGCOUNT
	.align		4
.L_251:
        /*05e8*/ 	.byte	0x04, 0x2f
        /*05ea*/ 	.short	(.L_253 - .L_252)
	.align		4
.L_252:
        /*05ec*/ 	.word	index@(_ZN10layer_norm31ln_parallel_residual_bwd_kernelINS_13Kernel_traitsI6__halfS2_fS2_fjLj768ELj1ELj4ELj1ELj16ENS_18Kernel_traits_baseILj768ES2_S2_fS2_fjLj128EEEEELb1ELb0ELb1EEEvNS_9BwdParamsE)
        /*05f0*/ 	.word	0x000000ff


	//----- nvinfo : EIATTR_FRAME_SIZE
	.align		4
.L_253:
        /*05f4*/ 	.byte	0x04, 0x11
        /*05f6*/ 	.short	(.L_255 - .L_254)
	.align		4
.L_254:
        /*05f8*/ 	.word	index@($__internal_77_$__cuda_sm70_shflsync_bfly_p)
        /*05fc*/ 	.word	0x00000000


	//----- nvinfo : EIATTR_FRAME_SIZE
	.align		4
.L_255:
        /*0600*/ 	.byte	0x04, 0x11
        /*0602*/ 	.short	(.L_257 - .L_256)
	.align		4
.L_256:
        /*0604*/ 	.word	index@(_ZN10layer_norm31ln_parallel_residual_bwd_kernelINS_13Kernel_traitsI6__halfS2_fS2_fjLj768ELj1ELj4ELj1ELj16ENS_18Kernel_traits_baseILj768ES2_S2_fS2_fjLj128EEEEELb1ELb0ELb1EEEvNS_9BwdParamsE)
        /*0608*/ 	.word	0x00000000


	//----- nvinfo : EIATTR_REGCOUNT
	.align		4
.L_257:
        /*060c*/ 	.byte	0x04, 0x2f
        /*060e*/ 	.short	(.L_259 - .L_258)
	.align		4
.L_258:
        /*0610*/ 	.word	index@(_ZN10layer_norm31ln_parallel_residual_bwd_kernelINS_13Kernel_traitsI6__halfS2_fS2_fjLj768ELj1ELj4ELj1ELj16ENS_18Kernel_traits_baseILj768ES2_S2_fS2_fjLj128EEEEELb1ELb0ELb0EEEvNS_9BwdParamsE)
        /*0614*/ 	.word	0x000000ff


	//----- nvinfo : EIATTR_FRAME_SIZE
	.align		4
.L_259:
        /*0618*/ 	.byte	0x04, 0x11
        /*061a*/ 	.short	(.L_261 - .L_260)
	.align		4
.L_260:
        /*061c*/ 	.word	index@($__internal_76_$__cuda_sm70_shflsync_bfly_p)
        /*0620*/ 	.word	0x00000000


	//----- nvinfo : EIATTR_FRAME_SIZE
	.align		4
.L_261:
        /*0624*/ 	.byte	0x04, 0x11
        /*0626*/ 	.short	(.L_263 - .L_262)
	.align		4
.L_262:
        /*0628*/ 	.word	index@(_ZN10layer_norm31ln_parallel_residual_bwd_kernelINS_13Kernel_traitsI6__halfS2_fS2_fjLj768ELj1ELj4ELj1ELj16ENS_18Kernel_traits_baseILj768ES2_S2_fS2_fjLj128EEEEELb1ELb0ELb0EEEvNS_9BwdParamsE)
        /*062c*/ 	.word	0x00000030


	//----- nvinfo : EIATTR_REGCOUNT
	.align		4
.L_263:
        /*0630*/ 	.byte	0x04, 0x2f
        /*0632*/ 	.short	(.L_265 - .L_264)
	.align		4
.L_264:
        /*0634*/ 	.word	index@(_ZN10layer_norm31ln_parallel_residual_bwd_kernelINS_13Kernel_traitsI6__halfS2_fS2_fjLj768ELj1ELj4ELj1ELj16ENS_18Kernel_traits_baseILj768ES2_S2_fS2_fjLj128EEEEELb0ELb1ELb1EEEvNS_9BwdParamsE)
        /*0638*/ 	.word	0x000000d7


	//----- nvinfo : EIATTR_FRAME_SIZE
	.align		4
.L_265:
        /*063c*/ 	.byte	0x04, 0x11
        /*063e*/ 	.short	(.L_267 - .L_266)
	.align		4
.L_266:
        /*0640*/ 	.word	index@($__internal_75_$__cuda_sm70_shflsync_bfly_p)
        /*0644*/ 	.word	0x00000000


	//----- nvinfo : EIATTR_FRAME_SIZE
	.align		4
.L_267:
        /*0648*/ 	.byte	0x04, 0x11
        /*064a*/ 	.short	(.L_269 - .L_268)
	.align		4
.L_268:
        /*064c*/ 	.word	index@(_ZN10layer_norm31ln_parallel_residual_bwd_kernelINS_13Kernel_traitsI6__halfS2_fS2_fjLj768ELj1ELj4ELj1ELj16ENS_18Kernel_traits_baseILj768ES2_S2_fS2_fjLj128EEEEELb0ELb1ELb1EEEvNS_9BwdParamsE)
        /*0650*/ 	.word	0x00000000


	//----- nvinfo : EIATTR_REGCOUNT
	.align		4
.L_269:
        /*0654*/ 	.byte	0x04, 0x2f
        /*0656*/ 	.short	(.L_271 - .L_270)
	.align		4
.L_270:
        /*0658*/ 	.word	index@(_ZN10layer_norm31ln_parallel_residual_bwd_kernelINS_13Kernel_traitsI6__halfS2_fS2_fjLj768ELj1ELj4ELj1ELj16ENS_18Kernel_traits_baseILj768ES2_S2_fS2_fjLj128EEEEELb0ELb1ELb0EEEvNS_9BwdParamsE)
        /*065c*/ 	.word	0x000000ba


	//----- nvinfo : EIATTR_FRAME_SIZE
	.align		4
.L_271:
        /*0660*/ 	.byte	0x04, 0x11
        /*0662*/ 	.short	(.L_273 - .L_272)
	.align		4
.L_272:
        /*0664*/ 	.word	index@($__internal_74_$__cuda_sm70_shflsync_bfly_p)
        /*0668*/ 	.word	0x00000000


	//----- nvinfo : EIATTR_FRAME_SIZE
	.align		4
.L_273:
        /*066c*/ 	.byte	0x04, 0x11
        /*066e*/ 	.short	(.L_275 - .L_274)
	.align		4
.L_274:
        /*0670*/ 	.word	index@(_ZN10layer_norm31ln_parallel_residual_bwd_kernelINS_13Kernel_traitsI6__halfS2_fS2_fjLj768ELj1ELj4ELj1ELj16ENS_18Kernel_traits_baseILj768ES2_S2_fS2_fjLj128EEEEELb0ELb1ELb0EEEvNS_9BwdParamsE)
        /*0674*/ 	.word	0x00000000


	//----- nvinfo : EIATTR_REGCOUNT
	.align		4
.L_275:
        /*0678*/ 	.byte	0x04, 0x2f
        /*067a*/ 	.short	(.L_277 - .L_276)
	.align		4
.L_276:
        /*067c*/ 	.word	index@(_ZN10layer_norm31ln_parallel_residual_bwd_kernelINS_13Kernel_traitsI6__halfS2_fS2_fjLj768ELj1ELj4ELj1ELj16ENS_18Kernel_traits_baseILj768ES2_S2_fS2_fjLj128EEEEELb0ELb0ELb1EEEvNS_9BwdParamsE)
        /*0680*/ 	.word	0x000000fe


	//----- nvinfo : EIATTR_FRAME_SIZE
	.align		4
.L_277:
        /*0684*/ 	.byte	0x04, 0x11
        /*0686*/ 	.short	(.L_279 - .L_278)
	.align		4
.L_278:
        /*0688*/ 	.word	index@($__internal_73_$__cuda_sm70_shflsync_bfly_p)
        /*068c*/ 	.word	0x00000000


	//----- nvinfo : EIATTR_FRAME_SIZE
	.align		4
.L_279:
        /*0690*/ 	.byte	0x04, 0x11
        /*0692*/ 	.short	(.L_281 - .L_280)
	.align		4
.L_280:
        /*0694*/ 	.word	index@(_ZN10layer_norm31ln_parallel_residual_bwd_kernelINS_13Kernel_traitsI6__halfS2_fS2_fjLj768ELj1ELj4ELj1ELj16ENS_18Kernel_traits_baseILj768ES2_S2_fS2_fjLj128EEEEELb0ELb0ELb1EEEvNS_9BwdParamsE)
        /*0698*/ 	.word	0x00000000


	//----- nvinfo : EIATTR_REGCOUNT
	.align		4
.L_281:
        /*069c*/ 	.byte	0x04, 0x2f
        /*069e*/ 	.short	(.L_283 - .L_282)
	.align		4
.L_282:
        /*06a0*/ 	.word	index@(_ZN10layer_norm31ln_parallel_residual_bwd_kernelINS_13Kernel_traitsI6__halfS2_fS2_fjLj768ELj1ELj4ELj1ELj16ENS_18Kernel_traits_baseILj768ES2_S2_fS2_fjLj128EEEEELb0ELb0ELb0EEEvNS_9BwdParamsE)
        /*06a4*/ 	.word	0x000000fe


	//----- nvinfo : EIATTR_FRAME_SIZE
	.align		4
.L_283:
        /*06a8*/ 	.byte	0x04, 0x11
        /*06aa*/ 	.short	(.L_285 - .L_284)
	.align		4
.L_284:
        /*06ac*/ 	.word	index@($__internal_72_$__cuda_sm70_shflsync_bfly_p)
        /*06b0*/ 	.word	0x00000000


	//----- nvinfo : EIATTR_FRAME_SIZE
	.align		4
.L_285:
        /*06b4*/ 	.byte	0x04, 0x11
        /*06b6*/ 	.short	(.L_287 - .L_286)
	.align		4
.L_286:
        /*06b8*/ 	.word	index@(_ZN10layer_norm31ln_parallel_residual_bwd_kernelINS_13Kernel_traitsI6__halfS2_fS2_fjLj768ELj1ELj4ELj1ELj16ENS_18Kernel_traits_baseILj768ES2_S2_fS2_fjLj128EEEEELb0ELb0ELb0EEEvNS_9BwdParamsE)
        /*06bc*/ 	.word	0x00000000


	//----- nvinfo : EIATTR_REGCOUNT
	.align		4
.L_287:
        /*06c0*/ 	.byte	0x04, 0x2f
        /*06c2*/ 	.short	(.L_289 - .L_288)
	.align		4
.L_288:
        /*06c4*/ 	.word	index@(_ZN10layer_norm31ln_parallel_residual_bwd_kernelINS_13Kernel_traitsIf6__halfS2_S2_fjLj768ELj1ELj4ELj1ELj16ENS_18Kernel_traits_baseILj768EfS2_S2_S2_fjLj128EEEEELb1ELb1ELb1EEEvNS_9BwdParamsE)
        /*06c8*/ 	.word	0x000000c0


	//----- nvinfo : EIATTR_FRAME_SIZE
	.align		4
.L_289:
        /*06cc*/ 	.byte	0x04, 0x11
        /*06ce*/ 	.short	(.L_291 - .L_290)
	.align		4
.L_290:
        /*06d0*/ 	.word	index@($__internal_71_$__cuda_sm70_shflsync_bfly_p)
        /*06d4*/ 	.word	0x00000000


	//----- nvinfo : EIATTR_FRAME_SIZE
	.align		4
.L_291:
        /*06d8*/ 	.byte	0x04, 0x11
        /*06da*/ 	.short	(.L_293 - .L_292)
	.align		4
.L_292:
        /*06dc*/ 	.word	index@(_ZN10layer_norm31ln_parallel_residual_bwd_kernelINS_13Kernel_traitsIf6__halfS2_S2_fjLj768ELj1ELj4ELj1ELj16ENS_18Kernel_traits_baseILj768EfS2_S2_S2_fjLj128EEEEELb1ELb1ELb1EEEvNS_9BwdParamsE)
        /*06e0*/ 	.word	0x00000000


	//----- nvinfo : EIATTR_REGCOUNT
	.align		4
.L_293:
        /*06e4*/ 	.byte	0x04, 0x2f
        /*06e6*/ 	.short	(.L_295 - .L_294)
	.align		4
.L_294:
        /*06e8*/ 	.word	index@(_ZN10layer_norm40ln_parallel_residual_bwd_finalize_kernelINS_22Kernel_traits_finalizeILj768Ef6__halfS2_S2_fjLb0ELj1024ELj4ENS_18Kernel_traits_baseILj768EfS2_S2_S2_fjLj1024EEEEELb1EEEvNS_9BwdParamsE)
        /*06ec*/ 	.word	0x00000020


	//----- nvinfo : EIATTR_FRAME_SIZE
	.align		4
.L_295:
        /*06f0*/ 	.byte	0x04, 0x11
        /*06f2*/ 	.short	(.L_297 - .L_296)
	.align		4
.L_296:
        /*06f4*/ 	.word	index@($__internal_70_$__cuda_sm70_shflsync_bfly_p)
        /*06f8*/ 	.word	0x00000000


	//----- nvinfo : EIATTR_FRAME_SIZE
	.align		4
.L_297:
        /*06fc*/ 	.byte	0x04, 0x11
        /*06fe*/ 	.short	(.L_299 - .L_298)
	.align		4
.L_298:
        /*0700*/ 	.word	index@(_ZN10layer_norm40ln_parallel_residual_bwd_finalize_kernelINS_22Kernel_traits_finalizeILj768Ef6__halfS2_S2_fjLb0ELj1024ELj4ENS_18Kernel_traits_baseILj768EfS2_S2_S2_fjLj1024EEEEELb1EEEvNS_9BwdParamsE)
        /*0704*/ 	.word	0x00000000


	//----- nvinfo : EIATTR_REGCOUNT
	.align		4
.L_299:
        /*0708*/ 	.byte	0x04, 0x2f
        /*070a*/ 	.short	(.L_301 - .L_300)
	.align		4
.L_300:
        /*070c*/ 	.word	index@(_ZN10layer_norm22ln_bwd_finalize_kernelINS_22Kernel_traits_finalizeILj768Ef6__halfS2_S2_fjLb0ELj1024ELj4ENS_18Kernel_traits_baseILj768EfS2_S2_S2_fjLj1024EEEEELb0ELb1EEEvNS_9BwdParamsE)
        /*0710*/ 	.word	0x00000020


	//----- nvinfo : EIATTR_FRAME_SIZE
	.align		4
.L_301:
        /*0714*/ 	.byte	0x04, 0x11
        /*0716*/ 	.short	(.L_303 - .L_302)
	.align		4
.L_302:
        /*0718*/ 	.word	index@($__internal_69_$__cuda_sm70_shflsync_bfly_p)
        /*071c*/ 	.word	0x00000000


	//----- nvinfo : EIATTR_FRAME_SIZE
	.align		4
.L_303:
        /*0720*/ 	.byte	0x04, 0x11
        /*0722*/ 	.short	(.L_305 - .L_304)
	.align		4
.L_304:
        /*0724*/ 	.word	index@(_ZN10layer_norm22ln_bwd_finalize_kernelINS_22Kernel_traits_finalizeILj768Ef6__halfS2_S2_fjLb0ELj1024ELj4ENS_18Kernel_traits_baseILj768EfS2_S2_S2_fjLj1024EEEEELb0ELb1EEEvNS_9BwdParamsE)
        /*0728*/ 	.word	0x00000000


	//----- nvinfo : EIATTR_REGCOUNT
	.align		4
.L_305:
        /*072c*/ 	.byte	0x04, 0x2f
        /*072e*/ 	.short	(.L_307 - .L_306)
	.align		4
.L_306:
        /*0730*/ 	.word	index@(_ZN10layer_norm31ln_parallel_residual_bwd_kernelINS_13Kernel_traitsIf6__halfS2_S2_fjLj768ELj1ELj4ELj1ELj16ENS_18Kernel_traits_baseILj768EfS2_S2_S2_fjLj128EEEEELb1ELb1ELb0EEEvNS_9BwdParamsE)
        /*0734*/ 	.word	0x000000bd


	//----- nvinfo : EIATTR_FRAME_SIZE
	.align		4
.L_307:
        /*0738*/ 	.byte	0x04, 0x11
        /*073a*/ 	.short	(.L_309 - .L_308)
	.align		4
.L_308:
        /*073c*/ 	.word	index@($__internal_68_$__cuda_sm70_shflsync_bfly_p)
        /*0740*/ 	.word	0x00000000


	//----- nvinfo : EIATTR_FRAME_SIZE
	.align		4
.L_309:
        /*0744*/ 	.byte	0x04, 0x11
        /*0746*/ 	.short	(.L_311 - .L_310)
	.align		4
.L_310:
        /*0748*/ 	.word	index@(_ZN10layer_norm31ln_parallel_residual_bwd_kernelINS_13Kernel_traitsIf6__halfS2_S2_fjLj768ELj1ELj4ELj1ELj16ENS_18Kernel_traits_baseILj768EfS2_S2_S2_fjLj128EEEEELb1ELb1ELb0EEEvNS_9BwdParamsE)
        /*074c*/ 	.word	0x00000000


	//----- nvinfo : EIATTR_REGCOUNT
	.align		4
.L_311:
        /*0750*/ 	.byte	0x04, 0x2f
        /*0752*/ 	.short	(.L_313 - .L_312)
	.align		4
.L_312:
        /*0754*/ 	.word	index@(_ZN10layer_norm40ln_parallel_residual_bwd_finalize_kernelINS_22Kernel_traits_finalizeILj768Ef6__halfS2_S2_fjLb0ELj1024ELj4ENS_18Kernel_traits_baseILj768EfS2_S2_S2_fjLj1024EEEEELb0EEEvNS_9BwdParamsE)
        /*0758*/ 	.word	0x00000020


	//----- nvinfo : EIATTR_FRAME_SIZE
	.align		4
.L_313:
        /*075c*/ 	.byte	0x04, 0x11
        /*075e*/ 	.short	(.L_315 - .L_314)
	.align		4
.L_314:
        /*0760*/ 	.word	index@($__internal_67_$__cuda_sm70_shflsync_bfly_p)
        /*0764*/ 	.word	0x00000000


	//----- nvinfo : EIATTR_FRAME_SIZE
	.align		4
.L_315:
        /*0768*/ 	.byte	0x04, 0x11
        /*076a*/ 	.short	(.L_317 - .L_316)
	.align		4
.L_316:
        /*076c*/ 	.word	index@(_ZN10layer_norm40ln_parallel_residual_bwd_finalize_kernelINS_22Kernel_traits_finalizeILj768Ef6__halfS2_S2_fjLb0ELj1024ELj4ENS_18Kernel_traits_baseILj768EfS2_S2_S2_fjLj1024EEEEELb0EEEvNS_9BwdParamsE)
        /*0770*/ 	.word	0x00000000


	//----- nvinfo : EIATTR_REGCOUNT
	.align		4
.L_317:
        /*0774*/ 	.byte	0x04, 0x2f
        /*0776*/ 	.short	(.L_319 - .L_318)
	.align		4
.L_318:
        /*0778*/ 	.word	index@(_ZN10layer_norm22ln_bwd_finalize_kernelINS_22Kernel_traits_finalizeILj768Ef6__halfS2_S2_fjLb0ELj1024ELj4ENS_18Kernel_traits_baseILj768EfS2_S2_S2_fjLj1024EEEEELb0ELb0EEEvNS_9BwdParamsE)
        /*077c*/ 	.word	0x0000001e


	//----- nvinfo : EIATTR_FRAME_SIZE
	.align		4
.L_319:
        /*0780*/ 	.byte	0x04, 0x11
        /*0782*/ 	.short	(.L_321 - .L_320)
	.align		4
.L_320:
        /*0784*/ 	.word	index@($__internal_66_$__cuda_sm70_shflsync_bfly_p)
        /*0788*/ 	.word	0x00000000


	//----- nvinfo : EIATTR_FRAME_SIZE
	.align		4
.L_321:
        /*078c*/ 	.byte	0x04, 0x11
        /*078e*/ 	.short	(.L_323 - .L_322)
	.align		4
.L_322:
        /*0790*/ 	.word	index@(_ZN10layer_norm22ln_bwd_finalize_kernelINS_22Kernel_traits_finalizeILj768Ef6__halfS2_S2_fjLb0ELj1024ELj4ENS_18Kernel_traits_baseILj768EfS2_S2_S2_fjLj1024EEEEELb0ELb0EEEvNS_9BwdParamsE)
        /*0794*/ 	.word	0x00000000


	//----- nvinfo : EIATTR_REGCOUNT
	.align		4
.L_323:
        /*0798*/ 	.byte	0x04, 0x2f
        /*079a*/ 	.short	(.L_325 - .L_324)
	.align		4
.L_324:
        /*079c*/ 	.word	index@(_ZN10layer_norm31ln_parallel_residual_bwd_kernelINS_13Kernel_traitsIf6__halfS2_S2_fjLj768ELj1ELj4ELj1ELj16ENS_18Kernel_traits_baseILj768EfS2_S2_S2_fjLj128EEEEELb1ELb0ELb1EEEvNS_9BwdParamsE)
        /*07a0*/ 	.word	0x000000fc


	//----- nvinfo : EIATTR_FRAME_SIZE
	.align		4
.L_325:
        /*07a4*/ 	.byte	0x04, 0x11
        /*07a6*/ 	.short	(.L_327 - .L_326)
	.align		4
.L_326:
        /*07a8*/ 	.word	index@($__internal_65_$__cuda_sm70_shflsync_bfly_p)
        /*07ac*/ 	.word	0x00000000


	//----- nvinfo : EIATTR_FRAME_SIZE
	.align		4
.L_327:
        /*07b0*/ 	.byte	0x04, 0x11
        /*07b2*/ 	.short	(.L_329 - .L_328)
	.align		4
.L_328:
        /*07b4*/ 	.word	index@(_ZN10layer_norm31ln_parallel_residual_bwd_kernelINS_13Kernel_traitsIf6__halfS2_S2_fjLj768ELj1ELj4ELj1ELj16ENS_18Kernel_traits_baseILj768EfS2_S2_S2_fjLj128EEEEELb1ELb0ELb1EEEvNS_9BwdParamsE)
        /*07b8*/ 	.word	0x00000000


	//----- nvinfo : EIATTR_REGCOUNT
	.align		4
.L_329:
        /*07bc*/ 	.byte	0x04, 0x2f
        /*07be*/ 	.short	(.L_331 - .L_330)
	.align		4
.L_330:
        /*07c0*/ 	.word	index@(_ZN10layer_norm31ln_parallel_residual_bwd_kernelINS_13Kernel_traitsIf6__halfS2_S2_fjLj768ELj1ELj4ELj1ELj16ENS_18Kernel_traits_baseILj768EfS2_S2_S2_fjLj128EEEEELb1ELb0ELb0EEEvNS_9BwdParamsE)
        /*07c4*/ 	.word	0x000000fa


	//----- nvinfo : EIATTR_FRAME_SIZE
	.align		4
.L_331:
        /*07c8*/ 	.byte	0x04, 0x11
        /*07ca*/ 	.short	(.L_333 - .L_332)
	.align		4
.L_332:
        /*07cc*/ 	.word	index@($__internal_64_$__cuda_sm70_shflsync_bfly_p)
        /*07d0*/ 	.word	0x00000000


	//----- nvinfo : EIATTR_FRAME_SIZE
	.align		4
.L_333:
        /*07d4*/ 	.byte	0x04, 0x11
        /*07d6*/ 	.short	(.L_335 - .L_334)
	.align		4
.L_334:
        /*07d8*/ 	.word	index@(_ZN10layer_norm31ln_parallel_residual_bwd_kernelINS_13Kernel_traitsIf6__halfS2_S2_fjLj768ELj1ELj4ELj1ELj16ENS_18Kernel_traits_baseILj768EfS2_S2_S2_fjLj128EEEEELb1ELb0ELb0EEEvNS_9BwdParamsE)
        /*07dc*/ 	.word	0x00000000


	//----- nvinfo : EIATTR_REGCOUNT
	.align		4
.L_335:
        /*07e0*/ 	.byte	0x04, 0x2f
        /*07e2*/ 	.short	(.L_337 - .L_336)
	.align		4
.L_336:
        /*07e4*/ 	.word	index@(_ZN10layer_norm31ln_parallel_residual_bwd_kernelINS_13Kernel_traitsIf6__halfS2_S2_fjLj768ELj1ELj4ELj1ELj16ENS_18Kernel_traits_baseILj768EfS2_S2_S2_fjLj128EEEEELb0ELb1ELb1EEEvNS_9BwdParamsE)
        /*07e8*/ 	.word	0x000000a8


	//----- nvinfo : EIATTR_FRAME_SIZE
	.align		4
.L_337:
        /*07ec*/ 	.byte	0x04, 0x11
        /*07ee*/ 	.short	(.L_339 - .L_338)
	.align		4
.L_338:
        /*07f0*/ 	.word	index@($__internal_63_$__cuda_sm70_shflsync_bfly_p)
        /*07f4*/ 	.word	0x00000000


	//----- nvinfo : EIATTR_FRAME_SIZE
	.align		4
.L_339:
        /*07f8*/ 	.byte	0x04, 0x11
        /*07fa*/ 	.short	(.L_341 - .L_340)
	.align		4
.L_340:
        /*07fc*/ 	.word	index@(_ZN10layer_norm31ln_parallel_residual_bwd_kernelINS_13Kernel_traitsIf6__halfS2_S2_fjLj768ELj1ELj4ELj1ELj16ENS_18Kernel_traits_baseILj768EfS2_S2_S2_fjLj128EEEEELb0ELb1ELb1EEEvNS_9BwdParamsE)
        /*0800*/ 	.word	0x00000000


	//----- nvinfo : EIATTR_REGCOUNT
	.align		4
.L_341:
        /*0804*/ 	.byte	0x04, 0x2f
        /*0806*/ 	.short	(.L_343 - .L_342)
	.align		4
.L_342:
        /*0808*/ 	.word	index@(_ZN10layer_norm31ln_parallel_residual_bwd_kernelINS_13Kernel_traitsIf6__halfS2_S2_fjLj768ELj1ELj4ELj1ELj16ENS_18Kernel_traits_baseILj768EfS2_S2_S2_fjLj128EEEEELb0ELb1ELb0EEEvNS_9BwdParamsE)
        /*080c*/ 	.word	0x000000a5


	//----- nvinfo : EIATTR_FRAME_SIZE
	.align		4
.L_343:
        /*0810*/ 	.byte	0x04, 0x11
        /*0812*/ 	.short	(.L_345 - .L_344)
	.align		4
.L_344:
        /*0814*/ 	.word	index@($__internal_62_$__cuda_sm70_shflsync_bfly_p)
        /*0818*/ 	.word	0x00000000


	//----- nvinfo : EIATTR_FRAME_SIZE
	.align		4
.L_345:
        /*081c*/ 	.byte	0x04, 0x11
        /*081e*/ 	.short	(.L_347 - .L_346)
	.align		4
.L_346:
        /*0820*/ 	.word	index@(_ZN10layer_norm31ln_parallel_residual_bwd_kernelINS_13Kernel_traitsIf6__halfS2_S2_fjLj768ELj1ELj4ELj1ELj16ENS_18Kernel_traits_baseILj768EfS2_S2_S2_fjLj128EEEEELb0ELb1ELb0EEEvNS_9BwdParamsE)
        /*0824*/ 	.word	0x00000000


	//----- nvinfo : EIATTR_REGCOUNT
	.align		4
.L_347:
        /*0828*/ 	.byte	0x04, 0x2f
        /*082a*/ 	.short	(.L_349 - .L_348)
	.align		4
.L_348:
        /*082c*/ 	.word	index@(_ZN10layer_norm31ln_parallel_residual_bwd_kernelINS_13Kernel_traitsIf6__halfS2_S2_fjLj768ELj1ELj4ELj1ELj16ENS_18Kernel_traits_baseILj768EfS2_S2_S2_fjLj128EEEEELb0ELb0ELb1EEEvNS_9BwdParamsE)
        /*0830*/ 	.word	0x000000f2


	//----- nvinfo : EIATTR_FRAME_SIZE
	.align		4
.L_349:
        /*0834*/ 	.byte	0x04, 0x11
        /*0836*/ 	.short	(.L_351 - .L_350)
	.align		4
.L_350:
        /*0838*/ 	.word	index@($__internal_61_$__cuda_sm70_shflsync_bfly_p)
        /*083c*/ 	.word	0x00000000


	//----- nvinfo : EIATTR_FRAME_SIZE
	.align		4
.L_351:
        /*0840*/ 	.byte	0x04, 0x11
        /*0842*/ 	.short	(.L_353 - .L_352)
	.align		4
.L_352:
        /*0844*/ 	.word	index@(_ZN10layer_norm31ln_parallel_residual_bwd_kernelINS_13Kernel_traitsIf6__halfS2_S2_fjLj768ELj1ELj4ELj1ELj16ENS_18Kernel_traits_baseILj768EfS2_S2_S2_fjLj128EEEEELb0ELb0ELb1EEEvNS_9BwdParamsE)
        /*0848*/ 	.word	0x00000000


	//----- nvinfo : EIATTR_REGCOUNT
	.align		4
.L_353:
        /*084c*/ 	.byte	0x04, 0x2f
        /*084e*/ 	.short	(.L_355 - .L_354)
	.align		4
.L_354:
        /*0850*/ 	.word	index@(_ZN10layer_norm31ln_parallel_residual_bwd_kernelINS_13Kernel_traitsIf6__halfS2_S2_fjLj768ELj1ELj4ELj1ELj16ENS_18Kernel_traits_baseILj768EfS2_S2_S2_fjLj128EEEEELb0ELb0ELb0EEEvNS_9BwdParamsE)
        /*0854*/ 	.word	0x000000f6


	//----- nvinfo : EIATTR_FRAME_SIZE
	.align		4
.L_355:
        /*0858*/ 	.byte	0x04, 0x11
        /*085a*/ 	.short	(.L_357 - .L_356)
	.align		4
.L_356:
        /*085c*/ 	.word	index@($__internal_60_$__cuda_sm70_shflsync_bfly_p)
        /*0860*/ 	.word	0x00000000


	//----- nvinfo : EIATTR_FRAME_SIZE
	.align		4
.L_357:
        /*0864*/ 	.byte	0x04, 0x11
        /*0866*/ 	.short	(.L_359 - .L_358)
	.align		4
.L_358:
        /*0868*/ 	.word	index@(_ZN10layer_norm31ln_parallel_residual_bwd_kernelINS_13Kernel_traitsIf6__halfS2_S2_fjLj768ELj1ELj4ELj1ELj16ENS_18Kernel_traits_baseILj768EfS2_S2_S2_fjLj128EEEEELb0ELb0ELb0EEEvNS_9BwdParamsE)
        /*086c*/ 	.word	0x00000000


	//----- nvinfo : EIATTR_REGCOUNT
	.align		4
.L_359:
        /*0870*/ 	.byte	0x04, 0x2f
        /*0872*/ 	.short	(.L_361 - .L_360)
	.align		4
.L_360:
        /*0874*/ 	.word	index@(_ZN10layer_norm31ln_parallel_residual_bwd_kernelINS_13Kernel_traitsIf13__nv_bfloat16fS2_fjLj768ELj1ELj4ELj1ELj16ENS_18Kernel_traits_baseILj768EfS2_fS2_fjLj128EEEEELb1ELb1ELb1EEEvNS_9BwdParamsE)
        /*0878*/ 	.word	0x000000cc


	//----- nvinfo : EIATTR_FRAME_SIZE
	.align		4
.L_361:
        /*087c*/ 	.byte	0x04, 0x11
        /*087e*/ 	.short	(.L_363 - .L_362)
	.align		4
.L_362:
        /*0880*/ 	.word	index@($__internal_59_$__cuda_sm70_shflsync_bfly_p)
        /*0884*/ 	.word	0x00000000


	//----- nvinfo : EIATTR_FRAME_SIZE
	.align		4
.L_363:
        /*0888*/ 	.byte	0x04, 0x11
        /*088a*/ 	.short	(.L_365 - .L_364)
	.align		4
.L_364:
        /*088c*/ 	.word	index@(_ZN10layer_norm31ln_parallel_residual_bwd_kernelINS_13Kernel_traitsIf13__nv_bfloat16fS2_fjLj768ELj1ELj4ELj1ELj16ENS_18Kernel_traits_baseILj768EfS2_fS2_fjLj128EEEEELb1ELb1ELb1EEEvNS_9BwdParamsE)
        /*0890*/ 	.word	0x00000000


	//----- nvinfo : EIATTR_REGCOUNT
	.align		4
.L_365:
        /*0894*/ 	.byte	0x04, 0x2f
        /*0896*/ 	.short	(.L_367 - .L_366)
	.align		4
.L_366:
        /*0898*/ 	.word	index@(_ZN10layer_norm40ln_parallel_residual_bwd_finalize_kernelINS_22Kernel_traits_finalizeILj768Ef13__nv_bfloat16fS2_fjLb0ELj1024ELj4ENS_18Kernel_traits_baseILj768EfS2_fS2_fjLj1024EEEEELb1EEEvNS_9BwdParamsE)
        /*089c*/ 	.word	0x00000020


	//----- nvinfo : EIATTR_FRAME_SIZE
	.align		4
.L_367:
        /*08a0*/ 	.byte	0x04, 0x11
        /*08a2*/ 	.short	(.L_369 - .L_368)
	.align		4
.L_368:
        /*08a4*/ 	.word	index@($__internal_58_$__cuda_sm70_shflsync_bfly_p)
        /*08a8*/ 	.word	0x00000000


	//----- nvinfo : EIATTR_FRAME_SIZE
	.align		4
.L_369:
        /*08ac*/ 	.byte	0x04, 0x11
        /*08ae*/ 	.short	(.L_371 - .L_370)
	.align		4
.L_370:
        /*08b0*/ 	.word	index@(_ZN10layer_norm40ln_parallel_residual_bwd_finalize_kernelINS_22Kernel_traits_finalizeILj768Ef13__nv_bfloat16fS2_fjLb0ELj1024ELj4ENS_18Kernel_traits_baseILj768EfS2_fS2_fjLj1024EEEEELb1EEEvNS_9BwdParamsE)
        /*08b4*/ 	.word	0x00000000


	//----- nvinfo : EIATTR_REGCOUNT
	.align		4
.L_371:
        /*08b8*/ 	.byte	0x04, 0x2f
        /*08ba*/ 	.short	(.L_373 - .L_372)
	.align		4
.L_372:
        /*08bc*/ 	.word	index@(_ZN10layer_norm22ln_bwd_finalize_kernelINS_22Kernel_traits_finalizeILj768Ef13__nv_bfloat16fS2_fjLb0ELj1024ELj4ENS_18Kernel_traits_baseILj768EfS2_fS2_fjLj1024EEEEELb0ELb1EEEvNS_9BwdParamsE)
        /*08c0*/ 	.word	0x00000020


	//----- nvinfo : EIATTR_FRAME_SIZE
	.align		4
.L_373:
        /*08c4*/ 	.byte	0x04, 0x11
        /*08c6*/ 	.short	(.L_375 - .L_374)
	.align		4
.L_374:
        /*08c8*/ 	.word	index@($__internal_57_$__cuda_sm70_shflsync_bfly_p)
        /*08cc*/ 	.word	0x00000000


	//----- nvinfo : EIATTR_FRAME_SIZE
	.align		4
.L_375:
        /*08d0*/ 	.byte	0x04, 0x11
        /*08d2*/ 	.short	(.L_377 - .L_376)
	.align		4
.L_376:
        /*08d4*/ 	.word	index@(_ZN10layer_norm22ln_bwd_finalize_kernelINS_22Kernel_traits_finalizeILj768Ef13__nv_bfloat16fS2_fjLb0ELj1024ELj4ENS_18Kernel_traits_baseILj768EfS2_fS2_fjLj1024EEEEELb0ELb1EEEvNS_9BwdParamsE)
        /*08d8*/ 	.word	0x00000000


	//----- nvinfo : EIATTR_REGCOUNT
	.align		4
.L_377:
        /*08dc*/ 	.byte	0x04, 0x2f
        /*08de*/ 	.short	(.L_379 - .L_378)
	.align		4
.L_378:
        /*08e0*/ 	.word	index@(_ZN10layer_norm31ln_parallel_residual_bwd_kernelINS_13Kernel_traitsIf13__nv_bfloat16fS2_fjLj768ELj1ELj4ELj1ELj16ENS_18Kernel_traits_baseILj768EfS2_fS2_fjLj128EEEEELb1ELb1ELb0EEEvNS_9BwdParamsE)
        /*08e4*/ 	.word	0x000000cb


	//----- nvinfo : EIATTR_FRAME_SIZE
	.align		4
.L_379:
        /*08e8*/ 	.byte	0x04, 0x11
        /*08ea*/ 	.short	(.L_381 - .L_380)
	.align		4
.L_380:
        /*08ec*/ 	.word	index@($__internal_56_$__cuda_sm70_shflsync_bfly_p)
        /*08f0*/ 	.word	0x00000000


	//----- nvinfo : EIATTR_FRAME_SIZE
	.align		4
.L_381:
        /*08f4*/ 	.byte	0x04, 0x11
        /*08f6*/ 	.short	(.L_383 - .L_382)
	.align		4
.L_382:
        /*08f8*/ 	.word	index@(_ZN10layer_norm31ln_parallel_residual_bwd_kernelINS_13Kernel_traitsIf13__nv_bfloat16fS2_fjLj768ELj1ELj4ELj1ELj16ENS_18Kernel_traits_baseILj768EfS2_fS2_fjLj128EEEEELb1ELb1ELb0EEEvNS_9BwdParamsE)
        /*08fc*/ 	.word	0x00000000


	//----- nvinfo : EIATTR_REGCOUNT
	.align		4
.L_383:
        /*0900*/ 	.byte	0x04, 0x2f
        /*0902*/ 	.short	(.L_385 - .L_384)
	.align		4
.L_384:
        /*0904*/ 	.word	index@(_ZN10layer_norm40ln_parallel_residual_bwd_finalize_kernelINS_22Kernel_traits_finalizeILj768Ef13__nv_bfloat16fS2_fjLb0ELj1024ELj4ENS_18Kernel_traits_baseILj768EfS2_fS2_fjLj1024EEEEELb0EEEvNS_9BwdParamsE)
        /*0908*/ 	.word	0x00000020


	//----- nvinfo : EIATTR_FRAME_SIZE
	.align		4
.L_385:
        /*090c*/ 	.byte	0x04, 0x11
        /*090e*/ 	.short	(.L_387 - .L_386)
	.align		4
.L_386:
        /*0910*/ 	.word	index@($__internal_55_$__cuda_sm70_shflsync_bfly_p)
        /*0914*/ 	.word	0x00000000


	//----- nvinfo : EIATTR_FRAME_SIZE
	.align		4
.L_387:
        /*0918*/ 	.byte	0x04, 0x11
        /*091a*/ 	.short	(.L_389 - .L_388)
	.align		4
.L_388:
        /*091c*/ 	.word	index@(_ZN10layer_norm40ln_parallel_residual_bwd_finalize_kernelINS_22Kernel_traits_finalizeILj768Ef13__nv_bfloat16fS2_fjLb0ELj1024ELj4ENS_18Kernel_traits_baseILj768EfS2_fS2_fjLj1024EEEEELb0EEEvNS_9BwdParamsE)
        /*0920*/ 	.word	0x00000000


	//----- nvinfo : EIATTR_REGCOUNT
	.align		4
.L_389:
        /*0924*/ 	.byte	0x04, 0x2f
        /*0926*/ 	.short	(.L_391 - .L_390)
	.align		4
.L_390:
        /*0928*/ 	.word	index@(_ZN10layer_norm22ln_bwd_finalize_kernelINS_22Kernel_traits_finalizeILj768Ef13__nv_bfloat16fS2_fjLb0ELj1024ELj4ENS_18Kernel_traits_baseILj768EfS2_fS2_fjLj1024EEEEELb0ELb0EEEvNS_9BwdParamsE)
        /*092c*/ 	.word	0x0000001e


	//----- nvinfo : EIATTR_FRAME_SIZE
	.align		4
.L_391:
        /*0930*/ 	.byte	0x04, 0x11
        /*0932*/ 	.short	(.L_393 - .L_392)
	.align		4
.L_392:
        /*0934*/ 	.word	index@($__internal_54_$__cuda_sm70_shflsync_bfly_p)
        /*0938*/ 	.word	0x00000000


	//----- nvinfo : EIATTR_FRAME_SIZE
	.align		4
.L_393:
        /*093c*/ 	.byte	0x04, 0x11
        /*093e*/ 	.short	(.L_395 - .L_394)
	.align		4
.L_394:
        /*0940*/ 	.word	index@(_ZN10layer_norm22ln_bwd_finalize_kernelINS_22Kernel_traits_finalizeILj768Ef13__nv_bfloat16fS2_fjLb0ELj1024ELj4ENS_18Kernel_traits_baseILj768EfS2_fS2_fjLj1024EEEEELb0ELb0EEEvNS_9BwdParamsE)
        /*0944*/ 	.word	0x00000000


	//----- nvinfo : EIATTR_REGCOUNT
	.align		4
.L_395:
        /*0948*/ 	.byte	0x04, 0x2f
        /*094a*/ 	.short	(.L_397 - .L_396)
	.align		4
.L_396:
        /*094c*/ 	.word	index@(_ZN10layer_norm31ln_parallel_residual_bwd_kernelINS_13Kernel_traitsIf13__nv_bfloat16fS2_fjLj768ELj1ELj4ELj1ELj16ENS_18Kernel_traits_baseILj768EfS2_fS2_fjLj128EEEEELb1ELb0ELb1EEEvNS_9BwdParamsE)
        /*0950*/ 	.word	0x000000ff


	//----- nvinfo : EIATTR_FRAME_SIZE
	.align		4
.L_397:
        /*0954*/ 	.byte	0x04, 0x11
        /*0956*/ 	.short	(.L_399 - .L_398)
	.align		4
.L_398:
        /*0958*/ 	.word	index@($__internal_53_$__cuda_sm70_shflsync_bfly_p)
        /*095c*/ 	.word	0x00000000


	//----- nvinfo : EIATTR_FRAME_SIZE
	.align		4
.L_399:
        /*0960*/ 	.byte	0x04, 0x11
        /*0962*/ 	.short	(.L_401 - .L_400)
	.align		4
.L_400:
        /*0964*/ 	.word	index@(_ZN10layer_norm31ln_parallel_residual_bwd_kernelINS_13Kernel_traitsIf13__nv_bfloat16fS2_fjLj768ELj1ELj4ELj1ELj16ENS_18Kernel_traits_baseILj768EfS2_fS2_fjLj128EEEEELb1ELb0ELb1EEEvNS_9BwdParamsE)
        /*0968*/ 	.word	0x00000000


	//----- nvinfo : EIATTR_REGCOUNT
	.align		4
.L_401:
        /*096c*/ 	.byte	0x04, 0x2f
        /*096e*/ 	.short	(.L_403 - .L_402)
	.align		4
.L_402:
        /*0970*/ 	.word	index@(_ZN10layer_norm31ln_parallel_residual_bwd_kernelINS_13Kernel_traitsIf13__nv_bfloat16fS2_fjLj768ELj1ELj4ELj1ELj16ENS_18Kernel_traits_baseILj768EfS2_fS2_fjLj128EEEEELb1ELb0ELb0EEEvNS_9BwdParamsE)
        /*0974*/ 	.word	0x000000ff


	//----- nvinfo : EIATTR_FRAME_SIZE
	.align		4
.L_403:
        /*0978*/ 	.byte	0x04, 0x11
        /*097a*/ 	.short	(.L_405 - .L_404)
	.align		4
.L_404:
        /*097c*/ 	.word	index@($__internal_52_$__cuda_sm70_shflsync_bfly_p)
        /*0980*/ 	.word	0x00000000


	//----- nvinfo : EIATTR_FRAME_SIZE
	.align		4
.L_405:
        /*0984*/ 	.byte	0x04, 0x11
        /*0986*/ 	.short	(.L_407 - .L_406)
	.align		4
.L_406:
        /*0988*/ 	.word	index@(_ZN10layer_norm31ln_parallel_residual_bwd_kernelINS_13Kernel_traitsIf13__nv_bfloat16fS2_fjLj768ELj1ELj4ELj1ELj16ENS_18Kernel_traits_baseILj768EfS2_fS2_fjLj128EEEEELb1ELb0ELb0EEEvNS_9BwdParamsE)
        /*098c*/ 	.word	0x00000030


	//----- nvinfo : EIATTR_REGCOUNT
	.align		4
.L_407:
        /*0990*/ 	.byte	0x04, 0x2f
        /*0992*/ 	.short	(.L_409 - .L_408)
	.align		4
.L_408:
        /*0994*/ 	.word	index@(_ZN10layer_norm31ln_parallel_residual_bwd_kernelINS_13Kernel_traitsIf13__nv_bfloat16fS2_fjLj768ELj1ELj4ELj1ELj16ENS_18Kernel_traits_baseILj768EfS2_fS2_fjLj128EEEEELb0ELb1ELb1EEEvNS_9BwdParamsE)
        /*0998*/ 	.word	0x000000d2


	//----- nvinfo : EIATTR_FRAME_SIZE
	.align		4
.L_409:
        /*099c*/ 	.byte	0x04, 0x11
        /*099e*/ 	.short	(.L_411 - .L_410)
	.align		4
.L_410:
        /*09a0*/ 	.word	index@($__internal_51_$__cuda_sm70_shflsync_bfly_p)
        /*09a4*/ 	.word	0x00000000


	//----- nvinfo : EIATTR_FRAME_SIZE
	.align		4
.L_411:
        /*09a8*/ 	.byte	0x04, 0x11
        /*09aa*/ 	.short	(.L_413 - .L_412)
	.align		4
.L_412:
        /*09ac*/ 	.word	index@(_ZN10layer_norm31ln_parallel_residual_bwd_kernelINS_13Kernel_traitsIf13__nv_bfloat16fS2_fjLj768ELj1ELj4ELj1ELj16ENS_18Kernel_traits_baseILj768EfS2_fS2_fjLj128EEEEELb0ELb1ELb1EEEvNS_9BwdParamsE)
        /*09b0*/ 	.word	0x00000000


	//----- nvinfo : EIATTR_REGCOUNT
	.align		4
.L_413:
        /*09b4*/ 	.byte	0x04, 0x2f
        /*09b6*/ 	.short	(.L_415 - .L_414)
	.align		4
.L_414:
        /*09b8*/ 	.word	index@(_ZN10layer_norm31ln_parallel_residual_bwd_kernelINS_13Kernel_traitsIf13__nv_bfloat16fS2_fjLj768ELj1ELj4ELj1ELj16ENS_18Kernel_traits_baseILj768EfS2_fS2_fjLj128EEEEELb0ELb1ELb0EEEvNS_9BwdParamsE)
        /*09bc*/ 	.word	0x000000ba


	//----- nvinfo : EIATTR_FRAME_SIZE
	.align		4
.L_415:
        /*09c0*/ 	.byte	0x04, 0x11
        /*09c2*/ 	.short	(.L_417 - .L_416)
	.align		4
.L_416:
        /*09c4*/ 	.word	index@($__internal_50_$__cuda_sm70_shflsync_bfly_p)
        /*09c8*/ 	.word	0x00000000


	//----- nvinfo : EIATTR_FRAME_SIZE
	.align		4
.L_417:
        /*09cc*/ 	.byte	0x04, 0x11
        /*09ce*/ 	.short	(.L_419 - .L_418)
	.align		4
.L_418:
        /*09d0*/ 	.word	index@(_ZN10layer_norm31ln_parallel_residual_bwd_kernelINS_13Kernel_traitsIf13__nv_bfloat16fS2_fjLj768ELj1ELj4ELj1ELj16ENS_18Kernel_traits_baseILj768EfS2_fS2_fjLj128EEEEELb0ELb1ELb0EEEvNS_9BwdParamsE)
        /*09d4*/ 	.word	0x00000000


	//----- nvinfo : EIATTR_REGCOUNT
	.align		4
.L_419:
        /*09d8*/ 	.byte	0x04, 0x2f
        /*09da*/ 	.short	(.L_421 - .L_420)
	.align		4
.L_420:
        /*09dc*/ 	.word	index@(_ZN10layer_norm31ln_parallel_residual_bwd_kernelINS_13Kernel_traitsIf13__nv_bfloat16fS2_fjLj768ELj1ELj4ELj1ELj16ENS_18Kernel_traits_baseILj768EfS2_fS2_fjLj128EEEEELb0ELb0ELb1EEEvNS_9BwdParamsE)
        /*09e0*/ 	.word	0x000000fc


	//----- nvinfo : EIATTR_FRAME_SIZE
	.align		4
.L_421:
        /*09e4*/ 	.byte	0x04, 0x11
        /*09e6*/ 	.short	(.L_423 - .L_422)
	.align		4
.L_422:
        /*09e8*/ 	.word	index@($__internal_49_$__cuda_sm70_shflsync_bfly_p)
        /*09ec*/ 	.word	0x00000000


	//----- nvinfo : EIATTR_FRAME_SIZE
	.align		4
.L_423:
        /*09f0*/ 	.byte	0x04, 0x11
        /*09f2*/ 	.short	(.L_425 - .L_424)
	.align		4
.L_424:
        /*09f4*/ 	.word	index@(_ZN10layer_norm31ln_parallel_residual_bwd_kernelINS_13Kernel_traitsIf13__nv_bfloat16fS2_fjLj768ELj1ELj4ELj1ELj16ENS_18Kernel_traits_baseILj768EfS2_fS2_fjLj128EEEEELb0ELb0ELb1EEEvNS_9BwdParamsE)
        /*09f8*/ 	.word	0x00000000


	//----- nvinfo : EIATTR_REGCOUNT
	.align		4
.L_425:
        /*09fc*/ 	.byte	0x04, 0x2f
        /*09fe*/ 	.short	(.L_427 - .L_426)
	.align		4
.L_426:
        /*0a00*/ 	.word	index@(_ZN10layer_norm31ln_parallel_residual_bwd_kernelINS_13Kernel_traitsIf13__nv_bfloat16fS2_fjLj768ELj1ELj4ELj1ELj16ENS_18Kernel_traits_baseILj768EfS2_fS2_fjLj128EEEEELb0ELb0ELb0EEEvNS_9BwdParamsE)
        /*0a04*/ 	.word	0x000000ff


	//----- nvinfo : EIATTR_FRAME_SIZE
	.align		4
.L_427:
        /*0a08*/ 	.byte	0x04, 0x11
        /*0a0a*/ 	.short	(.L_429 - .L_428)
	.align		4
.L_428:
        /*0a0c*/ 	.word	index@($__internal_48_$__cuda_sm70_shflsync_bfly_p)
        /*0a10*/ 	.word	0x00000000


	//----- nvinfo : EIATTR_FRAME_SIZE
	.align		4
.L_429:
        /*0a14*/ 	.byte	0x04, 0x11
        /*0a16*/ 	.short	(.L_431 - .L_430)
	.align		4
.L_430:
        /*0a18*/ 	.word	index@(_ZN10layer_norm31ln_parallel_residual_bwd_kernelINS_13Kernel_traitsIf13__nv_bfloat16fS2_fjLj768ELj1ELj4ELj1ELj16ENS_18Kernel_traits_baseILj768EfS2_fS2_fjLj128EEEEELb0ELb0ELb0EEEvNS_9BwdParamsE)
        /*0a1c*/ 	.word	0x00000000


	//----- nvinfo : EIATTR_REGCOUNT
	.align		4
.L_431:
        /*0a20*/ 	.byte	0x04, 0x2f
        /*0a22*/ 	.short	(.L_433 - .L_432)
	.align		4
.L_432:
        /*0a24*/ 	.word	index@(_ZN10layer_norm31ln_parallel_residual_bwd_kernelINS_13Kernel_traitsI13__nv_bfloat16S2_fS2_fjLj768ELj1ELj4ELj1ELj16ENS_18Kernel_traits_baseILj768ES2_S2_fS2_fjLj128EEEEELb1ELb1ELb1EEEvNS_9BwdParamsE)
        /*0a28*/ 	.word	0x000000db


	//----- nvinfo : EIATTR_FRAME_SIZE
	.align		4
.L_433:
        /*0a2c*/ 	.byte	0x04, 0x11
        /*0a2e*/ 	.short	(.L_435 - .L_434)
	.align		4
.L_434:
        /*0a30*/ 	.word	index@($__internal_47_$__cuda_sm70_shflsync_bfly_p)
        /*0a34*/ 	.word	0x00000000


	//----- nvinfo : EIATTR_FRAME_SIZE
	.align		4
.L_435:
        /*0a38*/ 	.byte	0x04, 0x11
        /*0a3a*/ 	.short	(.L_437 - .L_436)
	.align		4
.L_436:
        /*0a3c*/ 	.word	index@(_ZN10layer_norm31ln_parallel_residual_bwd_kernelINS_13Kernel_traitsI13__nv_bfloat16S2_fS2_fjLj768ELj1ELj4ELj1ELj16ENS_18Kernel_traits_baseILj768ES2_S2_fS2_fjLj128EEEEELb1ELb1ELb1EEEvNS_9BwdParamsE)
        /*0a40*/ 	.word	0x00000000


	//----- nvinfo : EIATTR_REGCOUNT
	.align		4
.L_437:
        /*0a44*/ 	.byte	0x04, 0x2f
        /*0a46*/ 	.short	(.L_439 - .L_438)
	.align		4
.L_438:
        /*0a48*/ 	.word	index@(_ZN10layer_norm40ln_parallel_residual_bwd_finalize_kernelINS_22Kernel_traits_finalizeILj768E13__nv_bfloat16S2_fS2_fjLb0ELj1024ELj4ENS_18Kernel_traits_baseILj768ES2_S2_fS2_fjLj1024EEEEELb1EEEvNS_9BwdParamsE)
        /*0a4c*/ 	.word	0x00000020


	//----- nvinfo : EIATTR_FRAME_SIZE
	.align		4
.L_439:
        /*0a50*/ 	.byte	0x04, 0x11
        /*0a52*/ 	.short	(.L_441 - .L_440)
	.align		4
.L_440:
        /*0a54*/ 	.word	index@($__internal_46_$__cuda_sm70_shflsync_bfly_p)
        /*0a58*/ 	.word	0x00000000


	//----- nvinfo : EIATTR_FRAME_SIZE
	.align		4
.L_441:
        /*0a5c*/ 	.byte	0x04, 0x11
        /*0a5e*/ 	.short	(.L_443 - .L_442)
	.align		4
.L_442:
        /*0a60*/ 	.word	index@(_ZN10layer_norm40ln_parallel_residual_bwd_finalize_kernelINS_22Kernel_traits_finalizeILj768E13__nv_bfloat16S2_fS2_fjLb0ELj1024ELj4ENS_18Kernel_traits_baseILj768ES2_S2_fS2_fjLj1024EEEEELb1EEEvNS_9BwdParamsE)
        /*0a64*/ 	.word	0x00000000


	//----- nvinfo : EIATTR_REGCOUNT
	.align		4
.L_443:
        /*0a68*/ 	.byte	0x04, 0x2f
        /*0a6a*/ 	.short	(.L_445 - .L_444)
	.align		4
.L_444:
        /*0a6c*/ 	.word	index@(_ZN10layer_norm22ln_bwd_finalize_kernelINS_22Kernel_traits_finalizeILj768E13__nv_bfloat16S2_fS2_fjLb0ELj1024ELj4ENS_18Kernel_traits_baseILj768ES2_S2_fS2_fjLj1024EEEEELb0ELb1EEEvNS_9BwdParamsE)
        /*0a70*/ 	.word	0x00000020


	//----- nvinfo : EIATTR_FRAME_SIZE
	.align		4
.L_445:
        /*0a74*/ 	.byte	0x04, 0x11
        /*0a76*/ 	.short	(.L_447 - .L_446)
	.align		4
.L_446:
        /*0a78*/ 	.word	index@($__internal_45_$__cuda_sm70_shflsync_bfly_p)
        /*0a7c*/ 	.word	0x00000000


	//----- nvinfo : EIATTR_FRAME_SIZE
	.align		4
.L_447:
        /*0a80*/ 	.byte	0x04, 0x11
        /*0a82*/ 	.short	(.L_449 - .L_448)
	.align		4
.L_448:
        /*0a84*/ 	.word	index@(_ZN10layer_norm22ln_bwd_finalize_kernelINS_22Kernel_traits_finalizeILj768E13__nv_bfloat16S2_fS2_fjLb0ELj1024ELj4ENS_18Kernel_traits_baseILj768ES2_S2_fS2_fjLj1024EEEEELb0ELb1EEEvNS_9BwdParamsE)
        /*0a88*/ 	.word	0x00000000


	//----- nvinfo : EIATTR_REGCOUNT
	.align		4
.L_449:
        /*0a8c*/ 	.byte	0x04, 0x2f
        /*0a8e*/ 	.short	(.L_451 - .L_450)
	.align		4
.L_450:
        /*0a90*/ 	.word	index@(_ZN10layer_norm31ln_parallel_residual_bwd_kernelINS_13Kernel_traitsI13__nv_bfloat16S2_fS2_fjLj768ELj1ELj4ELj1ELj16ENS_18Kernel_traits_baseILj768ES2_S2_fS2_fjLj128EEEEELb1ELb1ELb0EEEvNS_9BwdParamsE)
        /*0a94*/ 	.word	0x000000cb


	//----- nvinfo : EIATTR_FRAME_SIZE
	.align		4
.L_451:
        /*0a98*/ 	.byte	0x04, 0x11
        /*0a9a*/ 	.short	(.L_453 - .L_452)
	.align		4
.L_452:
        /*0a9c*/ 	.word	index@($__internal_44_$__cuda_sm70_shflsync_bfly_p)
        /*0aa0*/ 	.word	0x00000000


	//----- nvinfo : EIATTR_FRAME_SIZE
	.align		4
.L_453:
        /*0aa4*/ 	.byte	0x04, 0x11
        /*0aa6*/ 	.short	(.L_455 - .L_454)
	.align		4
.L_454:
        /*0aa8*/ 	.word	index@(_ZN10layer_norm31ln_parallel_residual_bwd_kernelINS_13Kernel_traitsI13__nv_bfloat16S2_fS2_fjLj768ELj1ELj4ELj1ELj16ENS_18Kernel_traits_baseILj768ES2_S2_fS2_fjLj128EEEEELb1ELb1ELb0EEEvNS_9BwdParamsE)
        /*0aac*/ 	.word	0x00000000


	//----- nvinfo : EIATTR_REGCOUNT
	.align		4
.L_455:
        /*0ab0*/ 	.byte	0x04, 0x2f
        /*0ab2*/ 	.short	(.L_457 - .L_456)
	.align		4
.L_456:
        /*0ab4*/ 	.word	index@(_ZN10layer_norm40ln_parallel_residual_bwd_finalize_kernelINS_22Kernel_traits_finalizeILj768E13__nv_bfloat16S2_fS2_fjLb0ELj1024ELj4ENS_18Kernel_traits_baseILj768ES2_S2_fS2_fjLj1024EEEEELb0EEEvNS_9BwdParamsE)
        /*0ab8*/ 	.word	0x00000020


	//----- nvinfo : EIATTR_FRAME_SIZE
	.align		4
.L_457:
        /*0abc*/ 	.byte	0x04, 0x11
        /*0abe*/ 	.short	(.L_459 - .L_458)
	.align		4
.L_458:
        /*0ac0*/ 	.word	index@($__internal_43_$__cuda_sm70_shflsync_bfly_p)
        /*0ac4*/ 	.word	0x00000000


	//----- nvinfo : EIATTR_FRAME_SIZE
	.align		4
.L_459:
        /*0ac8*/ 	.byte	0x04, 0x11
        /*0aca*/ 	.short	(.L_461 - .L_460)
	.align		4
.L_460:
        /*0acc*/ 	.word	index@(_ZN10layer_norm40ln_parallel_residual_bwd_finalize_kernelINS_22Kernel_traits_finalizeILj768E13__nv_bfloat16S2_fS2_fjLb0ELj1024ELj4ENS_18Kernel_traits_baseILj768ES2_S2_fS2_fjLj1024EEEEELb0EEEvNS_9BwdParamsE)
        /*0ad0*/ 	.word	0x00000000


	//----- nvinfo : EIATTR_REGCOUNT
	.align		4
.L_461:
        /*0ad4*/ 	.byte	0x04, 0x2f
        /*0ad6*/ 	.short	(.L_463 - .L_462)
	.align		4
.L_462:
        /*0ad8*/ 	.word	index@(_ZN10layer_norm22ln_bwd_finalize_kernelINS_22Kernel_traits_finalizeILj768E13__nv_bfloat16S2_fS2_fjLb0ELj1024ELj4ENS_18Kernel_traits_baseILj768ES2_S2_fS2_fjLj1024EEEEELb0ELb0EEEvNS_9BwdParamsE)
        /*0adc*/ 	.word	0x0000001e


	//----- nvinfo : EIATTR_FRAME_SIZE
	.align		4
.L_463:
        /*0ae0*/ 	.byte	0x04, 0x11
        /*0ae2*/ 	.short	(.L_465 - .L_464)
	.align		4
.L_464:
        /*0ae4*/ 	.word	index@($__internal_42_$__cuda_sm70_shflsync_bfly_p)
        /*0ae8*/ 	.word	0x00000000


	//----- nvinfo : EIATTR_FRAME_SIZE
	.align		4
.L_465:
        /*0aec*/ 	.byte	0x04, 0x11
        /*0aee*/ 	.short	(.L_467 - .L_466)
	.align		4
.L_466:
        /*0af0*/ 	.word	index@(_ZN10layer_norm22ln_bwd_finalize_kernelINS_22Kernel_traits_finalizeILj768E13__nv_bfloat16S2_fS2_fjLb0ELj1024ELj4ENS_18Kernel_traits_baseILj768ES2_S2_fS2_fjLj1024EEEEELb0ELb0EEEvNS_9BwdParamsE)
        /*0af4*/ 	.word	0x00000000


	//----- nvinfo : EIATTR_REGCOUNT
	.align		4
.L_467:
        /*0af8*/ 	.byte	0x04, 0x2f
        /*0afa*/ 	.short	(.L_469 - .L_468)
	.align		4
.L_468:
        /*0afc*/ 	.word	index@(_ZN10layer_norm31ln_parallel_residual_bwd_kernelINS_13Kernel_traitsI13__nv_bfloat16S2_fS2_fjLj768ELj1ELj4ELj1ELj16ENS_18Kernel_traits_baseILj768ES2_S2_fS2_fjLj128EEEEELb1ELb0ELb1EEEvNS_9BwdParamsE)
        /*0b00*/ 	.word	0x000000ff


	//----- nvinfo : EIATTR_FRAME_SIZE
	.align		4
.L_469:
        /*0b04*/ 	.byte	0x04, 0x11
        /*0b06*/ 	.short	(.L_471 - .L_470)
	.align		4
.L_470:
        /*0b08*/ 	.word	index@($__internal_41_$__cuda_sm70_shflsync_bfly_p)
        /*0b0c*/ 	.word	0x00000000


	//----- nvinfo : EIATTR_FRAME_SIZE
	.align		4
.L_471:
        /*0b10*/ 	.byte	0x04, 0x11
        /*0b12*/ 	.short	(.L_473 - .L_472)
	.align		4
.L_472:
        /*0b14*/ 	.word	index@(_ZN10layer_norm31ln_parallel_residual_bwd_kernelINS_13Kernel_traitsI13__nv_bfloat16S2_fS2_fjLj768ELj1ELj4ELj1ELj16ENS_18Kernel_traits_baseILj768ES2_S2_fS2_fjLj128EEEEELb1ELb0ELb1EEEvNS_9BwdParamsE)
        /*0b18*/ 	.word	0x00000000


	//----- nvinfo : EIATTR_REGCOUNT
	.align		4
.L_473:
        /*0b1c*/ 	.byte	0x04, 0x2f
        /*0b1e*/ 	.short	(.L_475 - .L_474)
	.align		4
.L_474:
        /*0b20*/ 	.word	index@(_ZN10layer_norm31ln_parallel_residual_bwd_kernelINS_13Kernel_traitsI13__nv_bfloat16S2_fS2_fjLj768ELj1ELj4ELj1ELj16ENS_18Kernel_traits_baseILj768ES2_S2_fS2_fjLj128EEEEELb1ELb0ELb0EEEvNS_9BwdParamsE)
        /*0b24*/ 	.word	0x000000ff


	//----- nvinfo : EIATTR_FRAME_SIZE
	.align		4
.L_475:
        /*0b28*/ 	.byte	0x04, 0x11
        /*0b2a*/ 	.short	(.L_477 - .L_476)
	.align		4
.L_476:
        /*0b2c*/ 	.word	index@($__internal_40_$__cuda_sm70_shflsync_bfly_p)
        /*0b30*/ 	.word	0x00000000


	//----- nvinfo : EIATTR_FRAME_SIZE
	.align		4
.L_477:
        /*0b34*/ 	.byte	0x04, 0x11
        /*0b36*/ 	.short	(.L_479 - .L_478)
	.align		4
.L_478:
        /*0b38*/ 	.word	index@(_ZN10layer_norm31ln_parallel_residual_bwd_kernelINS_13Kernel_traitsI13__nv_bfloat16S2_fS2_fjLj768ELj1ELj4ELj1ELj16ENS_18Kernel_traits_baseILj768ES2_S2_fS2_fjLj128EEEEELb1ELb0ELb0EEEvNS_9BwdParamsE)
        /*0b3c*/ 	.word	0x00000030


	//----- nvinfo : EIATTR_REGCOUNT
	.align		4
.L_479:
        /*0b40*/ 	.byte	0x04, 0x2f
        /*0b42*/ 	.short	(.L_481 - .L_480)
	.align		4
.L_480:
        /*0b44*/ 	.word	index@(_ZN10layer_norm31ln_parallel_residual_bwd_kernelINS_13Kernel_traitsI13__nv_bfloat16S2_fS2_fjLj768ELj1ELj4ELj1ELj16ENS_18Kernel_traits_baseILj768ES2_S2_fS2_fjLj128EEEEELb0ELb1ELb1EEEvNS_9BwdParamsE)
        /*0b48*/ 	.word	0x000000d5


	//----- nvinfo : EIATTR_FRAME_SIZE
	.align		4
.L_481:
        /*0b4c*/ 	.byte	0x04, 0x11
        /*0b4e*/ 	.short	(.L_483 - .L_482)
	.align		4
.L_482:
        /*0b50*/ 	.word	index@($__internal_39_$__cuda_sm70_shflsync_bfly_p)
        /*0b54*/ 	.word	0x00000000


	//----- nvinfo : EIATTR_FRAME_SIZE
	.align		4
.L_483:
        /*0b58*/ 	.byte	0x04, 0x11
        /*0b5a*/ 	.short	(.L_485 - .L_484)
	.align		4
.L_484:
        /*0b5c*/ 	.word	index@(_ZN10layer_norm31ln_parallel_residual_bwd_kernelINS_13Kernel_traitsI13__nv_bfloat16S2_fS2_fjLj768ELj1ELj4ELj1ELj16ENS_18Kernel_traits_baseILj768ES2_S2_fS2_fjLj128EEEEELb0ELb1ELb1EEEvNS_9BwdParamsE)
        /*0b60*/ 	.word	0x00000000


	//----- nvinfo : EIATTR_REGCOUNT
	.align		4
.L_485:
        /*0b64*/ 	.byte	0x04, 0x2f
        /*0b66*/ 	.short	(.L_487 - .L_486)
	.align		4
.L_486:
        /*0b68*/ 	.word	index@(_ZN10layer_norm31ln_parallel_residual_bwd_kernelINS_13Kernel_traitsI13__nv_bfloat16S2_fS2_fjLj768ELj1ELj4ELj1ELj16ENS_18Kernel_traits_baseILj768ES2_S2_fS2_fjLj128EEEEELb0ELb1ELb0EEEvNS_9BwdParamsE)
        /*0b6c*/ 	.word	0x000000ba


	//----- nvinfo : EIATTR_FRAME_SIZE
	.align		4
.L_487:
        /*0b70*/ 	.byte	0x04, 0x11
        /*0b72*/ 	.short	(.L_489 - .L_488)
	.align		4
.L_488:
        /*0b74*/ 	.word	index@($__internal_38_$__cuda_sm70_shflsync_bfly_p)
        /*0b78*/ 	.word	0x00000000


	//----- nvinfo : EIATTR_FRAME_SIZE
	.align		4
.L_489:
        /*0b7c*/ 	.byte	0x04, 0x11
        /*0b7e*/ 	.short	(.L_491 - .L_490)
	.align		4
.L_490:
        /*0b80*/ 	.word	index@(_ZN10layer_norm31ln_parallel_residual_bwd_kernelINS_13Kernel_traitsI13__nv_bfloat16S2_fS2_fjLj768ELj1ELj4ELj1ELj16ENS_18Kernel_traits_baseILj768ES2_S2_fS2_fjLj128EEEEELb0ELb1ELb0EEEvNS_9BwdParamsE)
        /*0b84*/ 	.word	0x00000000


	//----- nvinfo : EIATTR_REGCOUNT
	.align		4
.L_491:
        /*0b88*/ 	.byte	0x04, 0x2f
        /*0b8a*/ 	.short	(.L_493 - .L_492)
	.align		4
.L_492:
        /*0b8c*/ 	.word	index@(_ZN10layer_norm31ln_parallel_residual_bwd_kernelINS_13Kernel_traitsI13__nv_bfloat16S2_fS2_fjLj768ELj1ELj4ELj1ELj16ENS_18Kernel_traits_baseILj768ES2_S2_fS2_fjLj128EEEEELb0ELb0ELb1EEEvNS_9BwdParamsE)
        /*0b90*/ 	.word	0x000000fe


	//----- nvinfo : EIATTR_FRAME_SIZE
	.align		4
.L_493:
        /*0b94*/ 	.byte	0x04, 0x11
        /*0b96*/ 	.short	(.L_495 - .L_494)
	.align		4
.L_494:
        /*0b98*/ 	.word	index@($__internal_37_$__cuda_sm70_shflsync_bfly_p)
        /*0b9c*/ 	.word	0x00000000


	//----- nvinfo : EIATTR_FRAME_SIZE
	.align		4
.L_495:
        /*0ba0*/ 	.byte	0x04, 0x11
        /*0ba2*/ 	.short	(.L_497 - .L_496)
	.align		4
.L_496:
        /*0ba4*/ 	.word	index@(_ZN10layer_norm31ln_parallel_residual_bwd_kernelINS_13Kernel_traitsI13__nv_bfloat16S2_fS2_fjLj768ELj1ELj4ELj1ELj16ENS_18Kernel_traits_baseILj768ES2_S2_fS2_fjLj128EEEEELb0ELb0ELb1EEEvNS_9BwdParamsE)
        /*0ba8*/ 	.word	0x00000000


	//----- nvinfo : EIATTR_REGCOUNT
	.align		4
.L_497:
        /*0bac*/ 	.byte	0x04, 0x2f
        /*0bae*/ 	.short	(.L_499 - .L_498)
	.align		4
.L_498:
        /*0bb0*/ 	.word	index@(_ZN10layer_norm31ln_parallel_residual_bwd_kernelINS_13Kernel_traitsI13__nv_bfloat16S2_fS2_fjLj768ELj1ELj4ELj1ELj16ENS_18Kernel_traits_baseILj768ES2_S2_fS2_fjLj128EEEEELb0ELb0ELb0EEEvNS_9BwdParamsE)
        /*0bb4*/ 	.word	0x000000fe


	//----- nvinfo : EIATTR_FRAME_SIZE
	.align		4
.L_499:
        /*0bb8*/ 	.byte	0x04, 0x11
        /*0bba*/ 	.short	(.L_501 - .L_500)
	.align		4
.L_500:
        /*0bbc*/ 	.word	index@($__internal_36_$__cuda_sm70_shflsync_bfly_p)
        /*0bc0*/ 	.word	0x00000000


	//----- nvinfo : EIATTR_FRAME_SIZE
	.align		4
.L_501:
        /*0bc4*/ 	.byte	0x04, 0x11
        /*0bc6*/ 	.short	(.L_503 - .L_502)
	.align		4
.L_502:
        /*0bc8*/ 	.word	index@(_ZN10layer_norm31ln_parallel_residual_bwd_kernelINS_13Kernel_traitsI13__nv_bfloat16S2_fS2_fjLj768ELj1ELj4ELj1ELj16ENS_18Kernel_traits_baseILj768ES2_S2_fS2_fjLj128EEEEELb0ELb0ELb0EEEvNS_9BwdParamsE)
        /*0bcc*/ 	.word	0x00000000


	//----- nvinfo : EIATTR_REGCOUNT
	.align		4
.L_503:
        /*0bd0*/ 	.byte	0x04, 0x2f
        /*0bd2*/ 	.short	(.L_505 - .L_504)
	.align		4
.L_504:
        /*0bd4*/ 	.word	index@(_ZN10layer_norm31ln_parallel_residual_bwd_kernelINS_13Kernel_traitsIf13__nv_bfloat16S2_S2_fjLj768ELj1ELj4ELj1ELj16ENS_18Kernel_traits_baseILj768EfS2_S2_S2_fjLj128EEEEELb1ELb1ELb1EEEvNS_9BwdParamsE)
        /*0bd8*/ 	.word	0x000000c1


	//----- nvinfo : EIATTR_FRAME_SIZE
	.align		4
.L_505:
        /*0bdc*/ 	.byte	0x04, 0x11
        /*0bde*/ 	.short	(.L_507 - .L_506)
	.align		4
.L_506:
        /*0be0*/ 	.word	index@($__internal_35_$__cuda_sm70_shflsync_bfly_p)
        /*0be4*/ 	.word	0x00000000


	//----- nvinfo : EIATTR_FRAME_SIZE
	.align		4
.L_507:
        /*0be8*/ 	.byte	0x04, 0x11
        /*0bea*/ 	.short	(.L_509 - .L_508)
	.align		4
.L_508:
        /*0bec*/ 	.word	index@(_ZN10layer_norm31ln_parallel_residual_bwd_kernelINS_13Kernel_traitsIf13__nv_bfloat16S2_S2_fjLj768ELj1ELj4ELj1ELj16ENS_18Kernel_traits_baseILj768EfS2_S2_S2_fjLj128EEEEELb1ELb1ELb1EEEvNS_9BwdParamsE)
        /*0bf0*/ 	.word	0x00000000


	//----- nvinfo : EIATTR_REGCOUNT
	.align		4
.L_509:
        /*0bf4*/ 	.byte	0x04, 0x2f
        /*0bf6*/ 	.short	(.L_511 - .L_510)
	.align		4
.L_510:
        /*0bf8*/ 	.word	index@(_ZN10layer_norm40ln_parallel_residual_bwd_finalize_kernelINS_22Kernel_traits_finalizeILj768Ef13__nv_bfloat16S2_S2_fjLb0ELj1024ELj4ENS_18Kernel_traits_baseILj768EfS2_S2_S2_fjLj1024EEEEELb1EEEvNS_9BwdParamsE)
        /*0bfc*/ 	.word	0x00000020


	//----- nvinfo : EIATTR_FRAME_SIZE
	.align		4
.L_511:
        /*0c00*/ 	.byte	0x04, 0x11
        /*0c02*/ 	.short	(.L_513 - .L_512)
	.align		4
.L_512:
        /*0c04*/ 	.word	index@($__internal_34_$__cuda_sm70_shflsync_bfly_p)
        /*0c08*/ 	.word	0x00000000


	//----- nvinfo : EIATTR_FRAME_SIZE
	.align		4
.L_513:
        /*0c0c*/ 	.byte	0x04, 0x11
        /*0c0e*/ 	.short	(.L_515 - .L_514)
	.align		4
.L_514:
        /*0c10*/ 	.word	index@(_ZN10layer_norm40ln_parallel_residual_bwd_finalize_kernelINS_22Kernel_traits_finalizeILj768Ef13__nv_bfloat16S2_S2_fjLb0ELj1024ELj4ENS_18Kernel_traits_baseILj768EfS2_S2_S2_fjLj1024EEEEELb1EEEvNS_9BwdParamsE)
        /*0c14*/ 	.word	0x00000000


	//----- nvinfo : EIATTR_REGCOUNT
	.align		4
.L_515:
        /*0c18*/ 	.byte	0x04, 0x2f
        /*0c1a*/ 	.short	(.L_517 - .L_516)
	.align		4
.L_516:
        /*0c1c*/ 	.word	index@(_ZN10layer_norm22ln_bwd_finalize_kernelINS_22Kernel_traits_finalizeILj768Ef13__nv_bfloat16S2_S2_fjLb0ELj1024ELj4ENS_18Kernel_traits_baseILj768EfS2_S2_S2_fjLj1024EEEEELb0ELb1EEEvNS_9BwdParamsE)
        /*0c20*/ 	.word	0x00000020


	//----- nvinfo : EIATTR_FRAME_SIZE
	.align		4
.L_517:
        /*0c24*/ 	.byte	0x04, 0x11
        /*0c26*/ 	.short	(.L_519 - .L_518)
	.align		4
.L_518:
        /*0c28*/ 	.word	index@($__internal_33_$__cuda_sm70_shflsync_bfly_p)
        /*0c2c*/ 	.word	0x00000000


	//----- nvinfo : EIATTR_FRAME_SIZE
	.align		4
.L_519:
        /*0c30*/ 	.byte	0x04, 0x11
        /*0c32*/ 	.short	(.L_521 - .L_520)
	.align		4
.L_520:
        /*0c34*/ 	.word	index@(_ZN10layer_norm22ln_bwd_finalize_kernelINS_22Kernel_traits_finalizeILj768Ef13__nv_bfloat16S2_S2_fjLb0ELj1024ELj4ENS_18Kernel_traits_baseILj768EfS2_S2_S2_fjLj1024EEEEELb0ELb1EEEvNS_9BwdParamsE)
        /*0c38*/ 	.word	0x00000000


	//----- nvinfo : EIATTR_REGCOUNT
	.align		4
.L_521:
        /*0c3c*/ 	.byte	0x04, 0x2f
        /*0c3e*/ 	.short	(.L_523 - .L_522)
	.align		4
.L_522:
        /*0c40*/ 	.word	index@(_ZN10layer_norm31ln_parallel_residual_bwd_kernelINS_13Kernel_traitsIf13__nv_bfloat16S2_S2_fjLj768ELj1ELj4ELj1ELj16ENS_18Kernel_traits_baseILj768EfS2_S2_S2_fjLj128EEEEELb1ELb1ELb0EEEvNS_9BwdParamsE)
        /*0c44*/ 	.word	0x000000bc


	//----- nvinfo : EIATTR_FRAME_SIZE
	.align		4
.L_523:
        /*0c48*/ 	.byte	0x04, 0x11
        /*0c4a*/ 	.short	(.L_525 - .L_524)
	.align		4
.L_524:
        /*0c4c*/ 	.word	index@($__internal_32_$__cuda_sm70_shflsync_bfly_p)
        /*0c50*/ 	.word	0x00000000


	//----- nvinfo : EIATTR_FRAME_SIZE
	.align		4
.L_525:
        /*0c54*/ 	.byte	0x04, 0x11
        /*0c56*/ 	.short	(.L_527 - .L_526)
	.align		4
.L_526:
        /*0c58*/ 	.word	index@(_ZN10layer_norm31ln_parallel_residual_bwd_kernelINS_13Kernel_traitsIf13__nv_bfloat16S2_S2_fjLj768ELj1ELj4ELj1ELj16ENS_18Kernel_traits_baseILj768EfS2_S2_S2_fjLj128EEEEELb1ELb1ELb0EEEvNS_9BwdParamsE)
        /*0c5c*/ 	.word	0x00000000


	//----- nvinfo : EIATTR_REGCOUNT
	.align		4
.L_527:
        /*0c60*/ 	.byte	0x04, 0x2f
        /*0c62*/ 	.short	(.L_529 - .L_528)
	.align		4
.L_528:
        /*0c64*/ 	.word	index@(_ZN10layer_norm40ln_parallel_residual_bwd_finalize_kernelINS_22Kernel_traits_finalizeILj768Ef13__nv_bfloat16S2_S2_fjLb0ELj1024ELj4ENS_18Kernel_traits_baseILj768EfS2_S2_S2_fjLj1024EEEEELb0EEEvNS_9BwdParamsE)
        /*0c68*/ 	.word	0x00000020


	//----- nvinfo : EIATTR_FRAME_SIZE
	.align		4
.L_529:
        /*0c6c*/ 	.byte	0x04, 0x11
        /*0c6e*/ 	.short	(.L_531 - .L_530)
	.align		4
.L_530:
        /*0c70*/ 	.word	index@($__internal_31_$__cuda_sm70_shflsync_bfly_p)
        /*0c74*/ 	.word	0x00000000


	//----- nvinfo : EIATTR_FRAME_SIZE
	.align		4
.L_531:
        /*0c78*/ 	.byte	0x04, 0x11
        /*0c7a*/ 	.short	(.L_533 - .L_532)
	.align		4
.L_532:
        /*0c7c*/ 	.word	index@(_ZN10layer_norm40ln_parallel_residual_bwd_finalize_kernelINS_22Kernel_traits_finalizeILj768Ef13__nv_bfloat16S2_S2_fjLb0ELj1024ELj4ENS_18Kernel_traits_baseILj768EfS2_S2_S2_fjLj1024EEEEELb0EEEvNS_9BwdParamsE)
        /*0c80*/ 	.word	0x00000000


	//----- nvinfo : EIATTR_REGCOUNT
	.align		4
.L_533:
        /*0c84*/ 	.byte	0x04, 0x2f
        /*0c86*/ 	.short	(.L_535 - .L_534)
	.align		4
.L_534:
        /*0c88*/ 	.word	index@(_ZN10layer_norm22ln_bwd_finalize_kernelINS_22Kernel_traits_finalizeILj768Ef13__nv_bfloat16S2_S2_fjLb0ELj1024ELj4ENS_18Kernel_traits_baseILj768EfS2_S2_S2_fjLj1024EEEEELb0ELb0EEEvNS_9BwdParamsE)
        /*0c8c*/ 	.word	0x0000001e


	//----- nvinfo : EIATTR_FRAME_SIZE
	.align		4
.L_535:
        /*0c90*/ 	.byte	0x04, 0x11
        /*0c92*/ 	.short	(.L_537 - .L_536)
	.align		4
.L_536:
        /*0c94*/ 	.word	index@($__internal_30_$__cuda_sm70_shflsync_bfly_p)
        /*0c98*/ 	.word	0x00000000


	//----- nvinfo : EIATTR_FRAME_SIZE
	.align		4
.L_537:
        /*0c9c*/ 	.byte	0x04, 0x11
        /*0c9e*/ 	.short	(.L_539 - .L_538)
	.align		4
.L_538:
        /*0ca0*/ 	.word	index@(_ZN10layer_norm22ln_bwd_finalize_kernelINS_22Kernel_traits_finalizeILj768Ef13__nv_bfloat16S2_S2_fjLb0ELj1024ELj4ENS_18Kernel_traits_baseILj768EfS2_S2_S2_fjLj1024EEEEELb0ELb0EEEvNS_9BwdParamsE)
        /*0ca4*/ 	.word	0x00000000


	//----- nvinfo : EIATTR_REGCOUNT
	.align		4
.L_539:
        /*0ca8*/ 	.byte	0x04, 0x2f
        /*0caa*/ 	.short	(.L_541 - .L_540)
	.align		4
.L_540:
        /*0cac*/ 	.word	index@(_ZN10layer_norm31ln_parallel_residual_bwd_kernelINS_13Kernel_traitsIf13__nv_bfloat16S2_S2_fjLj768ELj1ELj4ELj1ELj16ENS_18Kernel_traits_baseILj768EfS2_S2_S2_fjLj128EEEEELb1ELb0ELb1EEEvNS_9BwdParamsE)
        /*0cb0*/ 	.word	0x000000ff


	//----- nvinfo : EIATTR_FRAME_SIZE
	.align		4
.L_541:
        /*0cb4*/ 	.byte	0x04, 0x11
        /*0cb6*/ 	.short	(.L_543 - .L_542)
	.align		4
.L_542:
        /*0cb8*/ 	.word	index@($__internal_29_$__cuda_sm70_shflsync_bfly_p)
        /*0cbc*/ 	.word	0x00000000


	//----- nvinfo : EIATTR_FRAME_SIZE
	.align		4
.L_543:
        /*0cc0*/ 	.byte	0x04, 0x11
        /*0cc2*/ 	.short	(.L_545 - .L_544)
	.align		4
.L_544:
        /*0cc4*/ 	.word	index@(_ZN10layer_norm31ln_parallel_residual_bwd_kernelINS_13Kernel_traitsIf13__nv_bfloat16S2_S2_fjLj768ELj1ELj4ELj1ELj16ENS_18Kernel_traits_baseILj768EfS2_S2_S2_fjLj128EEEEELb1ELb0ELb1EEEvNS_9BwdParamsE)
        /*0cc8*/ 	.word	0x00000000


	//----- nvinfo : EIATTR_REGCOUNT
	.align		4
.L_545:
        /*0ccc*/ 	.byte	0x04, 0x2f
        /*0cce*/ 	.short	(.L_547 - .L_546)
	.align		4
.L_546:
        /*0cd0*/ 	.word	index@(_ZN10layer_norm31ln_parallel_residual_bwd_kernelINS_13Kernel_traitsIf13__nv_bfloat16S2_S2_fjLj768ELj1ELj4ELj1ELj16ENS_18Kernel_traits_baseILj768EfS2_S2_S2_fjLj128EEEEELb1ELb0ELb0EEEvNS_9BwdParamsE)
        /*0cd4*/ 	.word	0x000000f9


	//----- nvinfo : EIATTR_FRAME_SIZE
	.align		4
.L_547:
        /*0cd8*/ 	.byte	0x04, 0x11
        /*0cda*/ 	.short	(.L_549 - .L_548)
	.align		4
.L_548:
        /*0cdc*/ 	.word	index@($__internal_28_$__cuda_sm70_shflsync_bfly_p)
        /*0ce0*/ 	.word	0x00000000


	//----- nvinfo : EIATTR_FRAME_SIZE
	.align		4
.L_549:
        /*0ce4*/ 	.byte	0x04, 0x11
        /*0ce6*/ 	.short	(.L_551 - .L_550)
	.align		4
.L_550:
        /*0ce8*/ 	.word	index@(_ZN10layer_norm31ln_parallel_residual_bwd_kernelINS_13Kernel_traitsIf13__nv_bfloat16S2_S2_fjLj768ELj1ELj4ELj1ELj16ENS_18Kernel_traits_baseILj768EfS2_S2_S2_fjLj128EEEEELb1ELb0ELb0EEEvNS_9BwdParamsE)
        /*0cec*/ 	.word	0x00000000


	//----- nvinfo : EIATTR_REGCOUNT
	.align		4
.L_551:
        /*0cf0*/ 	.byte	0x04, 0x2f
        /*0cf2*/ 	.short	(.L_553 - .L_552)
	.align		4
.L_552:
        /*0cf4*/ 	.word	index@(_ZN10layer_norm31ln_parallel_residual_bwd_kernelINS_13Kernel_traitsIf13__nv_bfloat16S2_S2_fjLj768ELj1ELj4ELj1ELj16ENS_18Kernel_traits_baseILj768EfS2_S2_S2_fjLj128EEEEELb0ELb1ELb1EEEvNS_9BwdParamsE)
        /*0cf8*/ 	.word	0x000000a8


	//----- nvinfo : EIATTR_FRAME_SIZE
	.align		4
.L_553:
        /*0cfc*/ 	.byte	0x04, 0x11
        /*0cfe*/ 	.short	(.L_555 - .L_554)
	.align		4
.L_554:
        /*0d00*/ 	.word	index@($__internal_27_$__cuda_sm70_shflsync_bfly_p)
        /*0d04*/ 	.word	0x00000000


	//----- nvinfo : EIATTR_FRAME_SIZE
	.align		4
.L_555:
        /*0d08*/ 	.byte	0x04, 0x11
        /*0d0a*/ 	.short	(.L_557 - .L_556)
	.align		4
.L_556:
        /*0d0c*/ 	.word	index@(_ZN10layer_norm31ln_parallel_residual_bwd_kernelINS_13Kernel_traitsIf13__nv_bfloat16S2_S2_fjLj768ELj1ELj4ELj1ELj16ENS_18Kernel_traits_baseILj768EfS2_S2_S2_fjLj128EEEEELb0ELb1ELb1EEEvNS_9BwdParamsE)
        /*0d10*/ 	.word	0x00000000


	//----- nvinfo : EIATTR_REGCOUNT
	.align		4
.L_557:
        /*0d14*/ 	.byte	0x04, 0x2f
        /*0d16*/ 	.short	(.L_559 - .L_558)
	.align		4
.L_558:
        /*0d18*/ 	.word	index@(_ZN10layer_norm31ln_parallel_residual_bwd_kernelINS_13Kernel_traitsIf13__nv_bfloat16S2_S2_fjLj768ELj1ELj4ELj1ELj16ENS_18Kernel_traits_baseILj768EfS2_S2_S2_fjLj128EEEEELb0ELb1ELb0EEEvNS_9BwdParamsE)
        /*0d1c*/ 	.word	0x000000a5


	//----- nvinfo : EIATTR_FRAME_SIZE
	.align		4
.L_559:
        /*0d20*/ 	.byte	0x04, 0x11
        /*0d22*/ 	.short	(.L_561 - .L_560)
	.align		4
.L_560:
        /*0d24*/ 	.word	index@($__internal_26_$__cuda_sm70_shflsync_bfly_p)
        /*0d28*/ 	.word	0x00000000


	//----- nvinfo : EIATTR_FRAME_SIZE
	.align		4
.L_561:
        /*0d2c*/ 	.byte	0x04, 0x11
        /*0d2e*/ 	.short	(.L_563 - .L_562)
	.align		4
.L_562:
        /*0d30*/ 	.word	index@(_ZN10layer_norm31ln_parallel_residual_bwd_kernelINS_13Kernel_traitsIf13__nv_bfloat16S2_S2_fjLj768ELj1ELj4ELj1ELj16ENS_18Kernel_traits_baseILj768EfS2_S2_S2_fjLj128EEEEELb0ELb1ELb0EEEvNS_9BwdParamsE)
        /*0d34*/ 	.word	0x00000000


	//----- nvinfo : EIATTR_REGCOUNT
	.align		4
.L_563:
        /*0d38*/ 	.byte	0x04, 0x2f
        /*0d3a*/ 	.short	(.L_565 - .L_564)
	.align		4
.L_564:
        /*0d3c*/ 	.word	index@(_ZN10layer_norm31ln_parallel_residual_bwd_kernelINS_13Kernel_traitsIf13__nv_bfloat16S2_S2_fjLj768ELj1ELj4ELj1ELj16ENS_18Kernel_traits_baseILj768EfS2_S2_S2_fjLj128EEEEELb0ELb0ELb1EEEvNS_9BwdParamsE)
        /*0d40*/ 	.word	0x000000f2


	//----- nvinfo : EIATTR_FRAME_SIZE
	.align		4
.L_565:
        /*0d44*/ 	.byte	0x04, 0x11
        /*0d46*/ 	.short	(.L_567 - .L_566)
	.align		4
.L_566:
        /*0d48*/ 	.word	index@($__internal_25_$__cuda_sm70_shflsync_bfly_p)
        /*0d4c*/ 	.word	0x00000000


	//----- nvinfo : EIATTR_FRAME_SIZE
	.align		4
.L_567:
        /*0d50*/ 	.byte	0x04, 0x11
        /*0d52*/ 	.short	(.L_569 - .L_568)
	.align		4
.L_568:
        /*0d54*/ 	.word	index@(_ZN10layer_norm31ln_parallel_residual_bwd_kernelINS_13Kernel_traitsIf13__nv_bfloat16S2_S2_fjLj768ELj1ELj4ELj1ELj16ENS_18Kernel_traits_baseILj768EfS2_S2_S2_fjLj128EEEEELb0ELb0ELb1EEEvNS_9BwdParamsE)
        /*0d58*/ 	.word	0x00000000


	//----- nvinfo : EIATTR_REGCOUNT
	.align		4
.L_569:
        /*0d5c*/ 	.byte	0x04, 0x2f
        /*0d5e*/ 	.short	(.L_571 - .L_570)
	.align		4
.L_570:
        /*0d60*/ 	.word	index@(_ZN10layer_norm31ln_parallel_residual_bwd_kernelINS_13Kernel_traitsIf13__nv_bfloat16S2_S2_fjLj768ELj1ELj4ELj1ELj16ENS_18Kernel_traits_baseILj768EfS2_S2_S2_fjLj128EEEEELb0ELb0ELb0EEEvNS_9BwdParamsE)
        /*0d64*/ 	.word	0x000000f6


	//----- nvinfo : EIATTR_FRAME_SIZE
	.align		4
.L_571:
        /*0d68*/ 	.byte	0x04, 0x11
        /*0d6a*/ 	.short	(.L_573 - .L_572)
	.align		4
.L_572:
        /*0d6c*/ 	.word	index@($__internal_24_$__cuda_sm70_shflsync_bfly_p)
        /*0d70*/ 	.word	0x00000000


	//----- nvinfo : EIATTR_FRAME_SIZE
	.align		4
.L_573:
        /*0d74*/ 	.byte	0x04, 0x11
        /*0d76*/ 	.short	(.L_575 - .L_574)
	.align		4
.L_574:
        /*0d78*/ 	.word	index@(_ZN10layer_norm31ln_parallel_residual_bwd_kernelINS_13Kernel_traitsIf13__nv_bfloat16S2_S2_fjLj768ELj1ELj4ELj1ELj16ENS_18Kernel_traits_baseILj768EfS2_S2_S2_fjLj128EEEEELb0ELb0ELb0EEEvNS_9BwdParamsE)
        /*0d7c*/ 	.word	0x00000000


	//----- nvinfo : EIATTR_REGCOUNT
	.align		4
.L_575:
        /*0d80*/ 	.byte	0x04, 0x2f
        /*0d82*/ 	.short	(.L_577 - .L_576)
	.align		4
.L_576:
        /*0d84*/ 	.word	index@(_ZN10layer_norm31ln_parallel_residual_bwd_kernelINS_13Kernel_traitsI6__halfS2_S2_S2_fjLj768ELj1ELj4ELj1ELj16ENS_18Kernel_traits_baseILj768ES2_S2_S2_S2_fjLj128EEEEELb1ELb1ELb1EEEvNS_9BwdParamsE)
        /*0d88*/ 	.word	0x000000b6


	//----- nvinfo : EIATTR_FRAME_SIZE
	.align		4
.L_577:
        /*0d8c*/ 	.byte	0x04, 0x11
        /*0d8e*/ 	.short	(.L_579 - .L_578)
	.align		4
.L_578:
        /*0d90*/ 	.word	index@($__internal_23_$__cuda_sm70_shflsync_bfly_p)
        /*0d94*/ 	.word	0x00000000


	//----- nvinfo : EIATTR_FRAME_SIZE
	.align		4
.L_579:
        /*0d98*/ 	.byte	0x04, 0x11
        /*0d9a*/ 	.short	(.L_581 - .L_580)
	.align		4
.L_580:
        /*0d9c*/ 	.word	index@(_ZN10layer_norm31ln_parallel_residual_bwd_kernelINS_13Kernel_traitsI6__halfS2_S2_S2_fjLj768ELj1ELj4ELj1ELj16ENS_18Kernel_traits_baseILj768ES2_S2_S2_S2_fjLj128EEEEELb1ELb1ELb1EEEvNS_9BwdParamsE)
        /*0da0*/ 	.word	0x00000000


	//----- nvinfo : EIATTR_REGCOUNT
	.align		4
.L_581:
        /*0da4*/ 	.byte	0x04, 0x2f
        /*0da6*/ 	.short	(.L_583 - .L_582)
	.align		4
.L_582:
        /*0da8*/ 	.word	index@(_ZN10layer_norm40ln_parallel_residual_bwd_finalize_kernelINS_22Kernel_traits_finalizeILj768E6__halfS2_S2_S2_fjLb0ELj1024ELj4ENS_18Kernel_traits_baseILj768ES2_S2_S2_S2_fjLj1024EEEEELb1EEEvNS_9BwdParamsE)
        /*0dac*/ 	.word	0x00000020


	//----- nvinfo : EIATTR_FRAME_SIZE
	.align		4
.L_583:
        /*0db0*/ 	.byte	0x04, 0x11
        /*0db2*/ 	.short	(.L_585 - .L_584)
	.align		4
.L_584:
        /*0db4*/ 	.word	index@($__internal_22_$__cuda_sm70_shflsync_bfly_p)
        /*0db8*/ 	.word	0x00000000


	//----- nvinfo : EIATTR_FRAME_SIZE
	.align		4
.L_585:
        /*0dbc*/ 	.byte	0x04, 0x11
        /*0dbe*/ 	.short	(.L_587 - .L_586)
	.align		4
.L_586:
        /*0dc0*/ 	.word	index@(_ZN10layer_norm40ln_parallel_residual_bwd_finalize_kernelINS_22Kernel_traits_finalizeILj768E6__halfS2_S2_S2_fjLb0ELj1024ELj4ENS_18Kernel_traits_baseILj768ES2_S2_S2_S2_fjLj1024EEEEELb1EEEvNS_9BwdParamsE)
        /*0dc4*/ 	.word	0x00000000


	//----- nvinfo : EIATTR_REGCOUNT
	.align		4
.L_587:
        /*0dc8*/ 	.byte	0x04, 0x2f
        /*0dca*/ 	.short	(.L_589 - .L_588)
	.align		4
.L_588:
        /*0dcc*/ 	.word	index@(_ZN10layer_norm22ln_bwd_finalize_kernelINS_22Kernel_traits_finalizeILj768E6__halfS2_S2_S2_fjLb0ELj1024ELj4ENS_18Kernel_traits_baseILj768ES2_S2_S2_S2_fjLj1024EEEEELb0ELb1EEEvNS_9BwdParamsE)
        /*0dd0*/ 	.word	0x00000020


	//----- nvinfo : EIATTR_FRAME_SIZE
	.align		4
.L_589:
        /*0dd4*/ 	.byte	0x04, 0x11
        /*0dd6*/ 	.short	(.L_591 - .L_590)
	.align		4
.L_590:
        /*0dd8*/ 	.word	index@($__internal_21_$__cuda_sm70_shflsync_bfly_p)
        /*0ddc*/ 	.word	0x00000000


	//----- nvinfo : EIATTR_FRAME_SIZE
	.align		4
.L_591:
        /*0de0*/ 	.byte	0x04, 0x11
        /*0de2*/ 	.short	(.L_593 - .L_592)
	.align		4
.L_592:
        /*0de4*/ 	.word	index@(_ZN10layer_norm22ln_bwd_finalize_kernelINS_22Kernel_traits_finalizeILj768E6__halfS2_S2_S2_fjLb0ELj1024ELj4ENS_18Kernel_traits_baseILj768ES2_S2_S2_S2_fjLj1024EEEEELb0ELb1EEEvNS_9BwdParamsE)
        /*0de8*/ 	.word	0x00000000


	//----- nvinfo : EIATTR_REGCOUNT
	.align		4
.L_593:
        /*0dec*/ 	.byte	0x04, 0x2f
        /*0dee*/ 	.short	(.L_595 - .L_594)
	.align		4
.L_594:
        /*0df0*/ 	.word	index@(_ZN10layer_norm31ln_parallel_residual_bwd_kernelINS_13Kernel_traitsI6__halfS2_S2_S2_fjLj768ELj1ELj4ELj1ELj16ENS_18Kernel_traits_baseILj768ES2_S2_S2_S2_fjLj128EEEEELb1ELb1ELb0EEEvNS_9BwdParamsE)
        /*0df4*/ 	.word	0x000000bd


	//----- nvinfo : EIATTR_FRAME_SIZE
	.align		4
.L_595:
        /*0df8*/ 	.byte	0x04, 0x11
        /*0dfa*/ 	.short	(.L_597 - .L_596)
	.align		4
.L_596:
        /*0dfc*/ 	.word	index@($__internal_20_$__cuda_sm70_shflsync_bfly_p)
        /*0e00*/ 	.word	0x00000000


	//----- nvinfo : EIATTR_FRAME_SIZE
	.align		4
.L_597:
        /*0e04*/ 	.byte	0x04, 0x11
        /*0e06*/ 	.short	(.L_599 - .L_598)
	.align		4
.L_598:
        /*0e08*/ 	.word	index@(_ZN10layer_norm31ln_parallel_residual_bwd_kernelINS_13Kernel_traitsI6__halfS2_S2_S2_fjLj768ELj1ELj4ELj1ELj16ENS_18Kernel_traits_baseILj768ES2_S2_S2_S2_fjLj128EEEEELb1ELb1ELb0EEEvNS_9BwdParamsE)
        /*0e0c*/ 	.word	0x00000000


	//----- nvinfo : EIATTR_REGCOUNT
	.align		4
.L_599:
        /*0e10*/ 	.byte	0x04, 0x2f
        /*0e12*/ 	.short	(.L_601 - .L_600)
	.align		4
.L_600:
        /*0e14*/ 	.word	index@(_ZN10layer_norm40ln_parallel_residual_bwd_finalize_kernelINS_22Kernel_traits_finalizeILj768E6__halfS2_S2_S2_fjLb0ELj1024ELj4ENS_18Kernel_traits_baseILj768ES2_S2_S2_S2_fjLj1024EEEEELb0EEEvNS_9BwdParamsE)
        /*0e18*/ 	.word	0x00000020


	//----- nvinfo : EIATTR_FRAME_SIZE
	.align		4
.L_601:
        /*0e1c*/ 	.byte	0x04, 0x11
        /*0e1e*/ 	.short	(.L_603 - .L_602)
	.align		4
.L_602:
        /*0e20*/ 	.word	index@($__internal_19_$__cuda_sm70_shflsync_bfly_p)
        /*0e24*/ 	.word	0x00000000


	//----- nvinfo : EIATTR_FRAME_SIZE
	.align		4
.L_603:
        /*0e28*/ 	.byte	0x04, 0x11
        /*0e2a*/ 	.short	(.L_605 - .L_604)
	.align		4
.L_604:
        /*0e2c*/ 	.word	index@(_ZN10layer_norm40ln_parallel_residual_bwd_finalize_kernelINS_22Kernel_traits_finalizeILj768E6__halfS2_S2_S2_fjLb0ELj1024ELj4ENS_18Kernel_traits_baseILj768ES2_S2_S2_S2_fjLj1024EEEEELb0EEEvNS_9BwdParamsE)
        /*0e30*/ 	.word	0x00000000


	//----- nvinfo : EIATTR_REGCOUNT
	.align		4
.L_605:
        /*0e34*/ 	.byte	0x04, 0x2f
        /*0e36*/ 	.short	(.L_607 - .L_606)
	.align		4
.L_606:
        /*0e38*/ 	.word	index@(_ZN10layer_norm22ln_bwd_finalize_kernelINS_22Kernel_traits_finalizeILj768E6__halfS2_S2_S2_fjLb0ELj1024ELj4ENS_18Kernel_traits_baseILj768ES2_S2_S2_S2_fjLj1024EEEEELb0ELb0EEEvNS_9BwdParamsE)
        /*0e3c*/ 	.word	0x0000001e


	//----- nvinfo : EIATTR_FRAME_SIZE
	.align		4
.L_607:
        /*0e40*/ 	.byte	0x04, 0x11
        /*0e42*/ 	.short	(.L_609 - .L_608)
	.align		4
.L_608:
        /*0e44*/ 	.word	index@($__internal_18_$__cuda_sm70_shflsync_bfly_p)
        /*0e48*/ 	.word	0x00000000


	//----- nvinfo : EIATTR_FRAME_SIZE
	.align		4
.L_609:
        /*0e4c*/ 	.byte	0x04, 0x11
        /*0e4e*/ 	.short	(.L_611 - .L_610)
	.align		4
.L_610:
        /*0e50*/ 	.word	index@(_ZN10layer_norm22ln_bwd_finalize_kernelINS_22Kernel_traits_finalizeILj768E6__halfS2_S2_S2_fjLb0ELj1024ELj4ENS_18Kernel_traits_baseILj768ES2_S2_S2_S2_fjLj1024EEEEELb0ELb0EEEvNS_9BwdParamsE)
        /*0e54*/ 	.word	0x00000000


	//----- nvinfo : EIATTR_REGCOUNT
	.align		4
.L_611:
        /*0e58*/ 	.byte	0x04, 0x2f
        /*0e5a*/ 	.short	(.L_613 - .L_612)
	.align		4
.L_612:
        /*0e5c*/ 	.word	index@(_ZN10layer_norm31ln_parallel_residual_bwd_kernelINS_13Kernel_traitsI6__halfS2_S2_S2_fjLj768ELj1ELj4ELj1ELj16ENS_18Kernel_traits_baseILj768ES2_S2_S2_S2_fjLj128EEEEELb1ELb0ELb1EEEvNS_9BwdParamsE)
        /*0e60*/ 	.word	0x000000fe


	//----- nvinfo : EIATTR_FRAME_SIZE
	.align		4
.L_613:
        /*0e64*/ 	.byte	0x04, 0x11
        /*0e66*/ 	.short	(.L_615 - .L_614)
	.align		4
.L_614:
        /*0e68*/ 	.word	index@($__internal_17_$__cuda_sm70_shflsync_bfly_p)
        /*0e6c*/ 	.word	0x00000000


	//----- nvinfo : EIATTR_FRAME_SIZE
	.align		4
.L_615:
        /*0e70*/ 	.byte	0x04, 0x11
        /*0e72*/ 	.short	(.L_617 - .L_616)
	.align		4
.L_616:
        /*0e74*/ 	.word	index@(_ZN10layer_norm31ln_parallel_residual_bwd_kernelINS_13Kernel_traitsI6__halfS2_S2_S2_fjLj768ELj1ELj4ELj1ELj16ENS_18Kernel_traits_baseILj768ES2_S2_S2_S2_fjLj128EEEEELb1ELb0ELb1EEEvNS_9BwdParamsE)
        /*0e78*/ 	.word	0x00000000


	//----- nvinfo : EIATTR_REGCOUNT
	.align		4
.L_617:
        /*0e7c*/ 	.byte	0x04, 0x2f
        /*0e7e*/ 	.short	(.L_619 - .L_618)
	.align		4
.L_618:
        /*0e80*/ 	.word	index@(_ZN10layer_norm31ln_parallel_residual_bwd_kernelINS_13Kernel_traitsI6__halfS2_S2_S2_fjLj768ELj1ELj4ELj1ELj16ENS_18Kernel_traits_baseILj768ES2_S2_S2_S2_fjLj128EEEEELb1ELb0ELb0EEEvNS_9BwdParamsE)
        /*0e84*/ 	.word	0x000000fc


	//----- nvinfo : EIATTR_FRAME_SIZE
	.align		4
.L_619:
        /*0e88*/ 	.byte	0x04, 0x11
        /*0e8a*/ 	.short	(.L_621 - .L_620)
	.align		4
.L_620:
        /*0e8c*/ 	.word	index@($__internal_16_$__cuda_sm70_shflsync_bfly_p)
        /*0e90*/ 	.word	0x00000000


	//----- nvinfo : EIATTR_FRAME_SIZE
	.align		4
.L_621:
        /*0e94*/ 	.byte	0x04, 0x11
        /*0e96*/ 	.short	(.L_623 - .L_622)
	.align		4
.L_622:
        /*0e98*/ 	.word	index@(_ZN10layer_norm31ln_parallel_residual_bwd_kernelINS_13Kernel_traitsI6__halfS2_S2_S2_fjLj768ELj1ELj4ELj1ELj16ENS_18Kernel_traits_baseILj768ES2_S2_S2_S2_fjLj128EEEEELb1ELb0ELb0EEEvNS_9BwdParamsE)
        /*0e9c*/ 	.word	0x00000000


	//----- nvinfo : EIATTR_REGCOUNT
	.align		4
.L_623:
        /*0ea0*/ 	.byte	0x04, 0x2f
        /*0ea2*/ 	.short	(.L_625 - .L_624)
	.align		4
.L_624:
        /*0ea4*/ 	.word	index@(_ZN10layer_norm31ln_parallel_residual_bwd_kernelINS_13Kernel_traitsI6__halfS2_S2_S2_fjLj768ELj1ELj4ELj1ELj16ENS_18Kernel_traits_baseILj768ES2_S2_S2_S2_fjLj128EEEEELb0ELb1ELb1EEEvNS_9BwdParamsE)
        /*0ea8*/ 	.word	0x000000a8


	//----- nvinfo : EIATTR_FRAME_SIZE
	.align		4
.L_625:
        /*0eac*/ 	.byte	0x04, 0x11
        /*0eae*/ 	.short	(.L_627 - .L_626)
	.align		4
.L_626:
        /*0eb0*/ 	.word	index@($__internal_15_$__cuda_sm70_shflsync_bfly_p)
        /*0eb4*/ 	.word	0x00000000


	//----- nvinfo : EIATTR_FRAME_SIZE
	.align		4
.L_627:
        /*0eb8*/ 	.byte	0x04, 0x11
        /*0eba*/ 	.short	(.L_629 - .L_628)
	.align		4
.L_628:
        /*0ebc*/ 	.word	index@(_ZN10layer_norm31ln_parallel_residual_bwd_kernelINS_13Kernel_traitsI6__halfS2_S2_S2_fjLj768ELj1ELj4ELj1ELj16ENS_18Kernel_traits_baseILj768ES2_S2_S2_S2_fjLj128EEEEELb0ELb1ELb1EEEvNS_9BwdParamsE)
        /*0ec0*/ 	.word	0x00000000


	//----- nvinfo : EIATTR_REGCOUNT
	.align		4
.L_629:
        /*0ec4*/ 	.byte	0x04, 0x2f
        /*0ec6*/ 	.short	(.L_631 - .L_630)
	.align		4
.L_630:
        /*0ec8*/ 	.word	index@(_ZN10layer_norm31ln_parallel_residual_bwd_kernelINS_13Kernel_traitsI6__halfS2_S2_S2_fjLj768ELj1ELj4ELj1ELj16ENS_18Kernel_traits_baseILj768ES2_S2_S2_S2_fjLj128EEEEELb0ELb1ELb0EEEvNS_9BwdParamsE)
        /*0ecc*/ 	.word	0x000000a5


	//----- nvinfo : EIATTR_FRAME_SIZE
	.align		4
.L_631:
        /*0ed0*/ 	.byte	0x04, 0x11
        /*0ed2*/ 	.short	(.L_633 - .L_632)
	.align		4
.L_632:
        /*0ed4*/ 	.word	index@($__internal_14_$__cuda_sm70_shflsync_bfly_p)
        /*0ed8*/ 	.word	0x00000000


	//----- nvinfo : EIATTR_FRAME_SIZE
	.align		4
.L_633:
        /*0edc*/ 	.byte	0x04, 0x11
        /*0ede*/ 	.short	(.L_635 - .L_634)
	.align		4
.L_634:
        /*0ee0*/ 	.word	index@(_ZN10layer_norm31ln_parallel_residual_bwd_kernelINS_13Kernel_traitsI6__halfS2_S2_S2_fjLj768ELj1ELj4ELj1ELj16ENS_18Kernel_traits_baseILj768ES2_S2_S2_S2_fjLj128EEEEELb0ELb1ELb0EEEvNS_9BwdParamsE)
        /*0ee4*/ 	.word	0x00000000


	//----- nvinfo : EIATTR_REGCOUNT
	.align		4
.L_635:
        /*0ee8*/ 	.byte	0x04, 0x2f
        /*0eea*/ 	.short	(.L_637 - .L_636)
	.align		4
.L_636:
        /*0eec*/ 	.word	index@(_ZN10layer_norm31ln_parallel_residual_bwd_kernelINS_13Kernel_traitsI6__halfS2_S2_S2_fjLj768ELj1ELj4ELj1ELj16ENS_18Kernel_traits_baseILj768ES2_S2_S2_S2_fjLj128EEEEELb0ELb0ELb1EEEvNS_9BwdParamsE)
        /*0ef0*/ 	.word	0x000000f2


	//----- nvinfo : EIATTR_FRAME_SIZE
	.align		4
.L_637:
        /*0ef4*/ 	.byte	0x04, 0x11
        /*0ef6*/ 	.short	(.L_639 - .L_638)
	.align		4
.L_638:
        /*0ef8*/ 	.word	index@($__internal_13_$__cuda_sm70_shflsync_bfly_p)
        /*0efc*/ 	.word	0x00000000


	//----- nvinfo : EIATTR_FRAME_SIZE
	.align		4
.L_639:
        /*0f00*/ 	.byte	0x04, 0x11
        /*0f02*/ 	.short	(.L_641 - .L_640)
	.align		4
.L_640:
        /*0f04*/ 	.word	index@(_ZN10layer_norm31ln_parallel_residual_bwd_kernelINS_13Kernel_traitsI6__halfS2_S2_S2_fjLj768ELj1ELj4ELj1ELj16ENS_18Kernel_traits_baseILj768ES2_S2_S2_S2_fjLj128EEEEELb0ELb0ELb1EEEvNS_9BwdParamsE)
        /*0f08*/ 	.word	0x00000000


	//----- nvinfo : EIATTR_REGCOUNT
	.align		4
.L_641:
        /*0f0c*/ 	.byte	0x04, 0x2f
        /*0f0e*/ 	.short	(.L_643 - .L_642)
	.align		4
.L_642:
        /*0f10*/ 	.word	index@(_ZN10layer_norm31ln_parallel_residual_bwd_kernelINS_13Kernel_traitsI6__halfS2_S2_S2_fjLj768ELj1ELj4ELj1ELj16ENS_18Kernel_traits_baseILj768ES2_S2_S2_S2_fjLj128EEEEELb0ELb0ELb0EEEvNS_9BwdParamsE)
        /*0f14*/ 	.word	0x000000f6


	//----- nvinfo : EIATTR_FRAME_SIZE
	.align		4
.L_643:
        /*0f18*/ 	.byte	0x04, 0x11
        /*0f1a*/ 	.short	(.L_645 - .L_644)
	.align		4
.L_644:
        /*0f1c*/ 	.word	index@($__internal_12_$__cuda_sm70_shflsync_bfly_p)
        /*0f20*/ 	.word	0x00000000


	//----- nvinfo : EIATTR_FRAME_SIZE
	.align		4
.L_645:
        /*0f24*/ 	.byte	0x04, 0x11
        /*0f26*/ 	.short	(.L_647 - .L_646)
	.align		4
.L_646:
        /*0f28*/ 	.word	index@(_ZN10layer_norm31ln_parallel_residual_bwd_kernelINS_13Kernel_traitsI6__halfS2_S2_S2_fjLj768ELj1ELj4ELj1ELj16ENS_18Kernel_traits_baseILj768ES2_S2_S2_S2_fjLj128EEEEELb0ELb0ELb0EEEvNS_9BwdParamsE)
        /*0f2c*/ 	.word	0x00000000


	//----- nvinfo : EIATTR_REGCOUNT
	.align		4
.L_647:
        /*0f30*/ 	.byte	0x04, 0x2f
        /*0f32*/ 	.short	(.L_649 - .L_648)
	.align		4
.L_648:
        /*0f34*/ 	.word	index@(_ZN10layer_norm31ln_parallel_residual_bwd_kernelINS_13Kernel_traitsI13__nv_bfloat16S2_S2_S2_fjLj768ELj1ELj4ELj1ELj16ENS_18Kernel_traits_baseILj768ES2_S2_S2_S2_fjLj128EEEEELb1ELb1ELb1EEEvNS_9BwdParamsE)
        /*0f38*/ 	.word	0x000000b8


	//----- nvinfo : EIATTR_FRAME_SIZE
	.align		4
.L_649:
        /*0f3c*/ 	.byte	0x04, 0x11
        /*0f3e*/ 	.short	(.L_651 - .L_650)
	.align		4
.L_650:
        /*0f40*/ 	.word	index@($__internal_11_$__cuda_sm70_shflsync_bfly_p)
        /*0f44*/ 	.word	0x00000000


	//----- nvinfo : EIATTR_FRAME_SIZE
	.align		4
.L_651:
        /*0f48*/ 	.byte	0x04, 0x11
        /*0f4a*/ 	.short	(.L_653 - .L_652)
	.align		4
.L_652:
        /*0f4c*/ 	.word	index@(_ZN10layer_norm31ln_parallel_residual_bwd_kernelINS_13Kernel_traitsI13__nv_bfloat16S2_S2_S2_fjLj768ELj1ELj4ELj1ELj16ENS_18Kernel_traits_baseILj768ES2_S2_S2_S2_fjLj128EEEEELb1ELb1ELb1EEEvNS_9BwdParamsE)
        /*0f50*/ 	.word	0x00000000


	//----- nvinfo : EIATTR_REGCOUNT
	.align		4
.L_653:
        /*0f54*/ 	.byte	0x04, 0x2f
        /*0f56*/ 	.short	(.L_655 - .L_654)
	.align		4
.L_654:
        /*0f58*/ 	.word	index@(_ZN10layer_norm40ln_parallel_residual_bwd_finalize_kernelINS_22Kernel_traits_finalizeILj768E13__nv_bfloat16S2_S2_S2_fjLb0ELj1024ELj4ENS_18Kernel_traits_baseILj768ES2_S2_S2_S2_fjLj1024EEEEELb1EEEvNS_9BwdParamsE)
        /*0f5c*/ 	.word	0x00000020


	//----- nvinfo : EIATTR_FRAME_SIZE
	.align		4
.L_655:
        /*0f60*/ 	.byte	0x04, 0x11
        /*0f62*/ 	.short	(.L_657 - .L_656)
	.align		4
.L_656:
        /*0f64*/ 	.word	index@($__internal_10_$__cuda_sm70_shflsync_bfly_p)
        /*0f68*/ 	.word	0x00000000


	//----- nvinfo : EIATTR_FRAME_SIZE
	.align		4
.L_657:
        /*0f6c*/ 	.byte	0x04, 0x11
        /*0f6e*/ 	.short	(.L_659 - .L_658)
	.align		4
.L_658:
        /*0f70*/ 	.word	index@(_ZN10layer_norm40ln_parallel_residual_bwd_finalize_kernelINS_22Kernel_traits_finalizeILj768E13__nv_bfloat16S2_S2_S2_fjLb0ELj1024ELj4ENS_18Kernel_traits_baseILj768ES2_S2_S2_S2_fjLj1024EEEEELb1EEEvNS_9BwdParamsE)
        /*0f74*/ 	.word	0x00000000


	//----- nvinfo : EIATTR_REGCOUNT
	.align		4
.L_659:
        /*0f78*/ 	.byte	0x04, 0x2f
        /*0f7a*/ 	.short	(.L_661 - .L_660)
	.align		4
.L_660:
        /*0f7c*/ 	.word	index@(_ZN10layer_norm22ln_bwd_finalize_kernelINS_22Kernel_traits_finalizeILj768E13__nv_bfloat16S2_S2_S2_fjLb0ELj1024ELj4ENS_18Kernel_traits_baseILj768ES2_S2_S2_S2_fjLj1024EEEEELb0ELb1EEEvNS_9BwdParamsE)
        /*0f80*/ 	.word	0x00000020


	//----- nvinfo : EIATTR_FRAME_SIZE
	.align		4
.L_661:
        /*0f84*/ 	.byte	0x04, 0x11
        /*0f86*/ 	.short	(.L_663 - .L_662)
	.align		4
.L_662:
        /*0f88*/ 	.word	index@($__internal_9_$__cuda_sm70_shflsync_bfly_p)
        /*0f8c*/ 	.word	0x00000000


	//----- nvinfo : EIATTR_FRAME_SIZE
	.align		4
.L_663:
        /*0f90*/ 	.byte	0x04, 0x11
        /*0f92*/ 	.short	(.L_665 - .L_664)
	.align		4
.L_664:
        /*0f94*/ 	.word	index@(_ZN10layer_norm22ln_bwd_finalize_kernelINS_22Kernel_traits_finalizeILj768E13__nv_bfloat16S2_S2_S2_fjLb0ELj1024ELj4ENS_18Kernel_traits_baseILj768ES2_S2_S2_S2_fjLj1024EEEEELb0ELb1EEEvNS_9BwdParamsE)
        /*0f98*/ 	.word	0x00000000


	//----- nvinfo : EIATTR_REGCOUNT
	.align		4
.L_665:
        /*0f9c*/ 	.byte	0x04, 0x2f
        /*0f9e*/ 	.short	(.L_667 - .L_666)
	.align		4
.L_666:
        /*0fa0*/ 	.word	index@(_ZN10layer_norm31ln_parallel_residual_bwd_kernelINS_13Kernel_traitsI13__nv_bfloat16S2_S2_S2_fjLj768ELj1ELj4ELj1ELj16ENS_18Kernel_traits_baseILj768ES2_S2_S2_S2_fjLj128EEEEELb1ELb1ELb0EEEvNS_9BwdParamsE)
        /*0fa4*/ 	.word	0x000000bd


	//----- nvinfo : EIATTR_FRAME_SIZE
	.align		4
.L_667:
        /*0fa8*/ 	.byte	0x04, 0x11
        /*0faa*/ 	.short	(.L_669 - .L_668)
	.align		4
.L_668:
        /*0fac*/ 	.word	index@($__internal_8_$__cuda_sm70_shflsync_bfly_p)
        /*0fb0*/ 	.word	0x00000000


	//----- nvinfo : EIATTR_FRAME_SIZE
	.align		4
.L_669:
        /*0fb4*/ 	.byte	0x04, 0x11
        /*0fb6*/ 	.short	(.L_671 - .L_670)
	.align		4
.L_670:
        /*0fb8*/ 	.word	index@(_ZN10layer_norm31ln_parallel_residual_bwd_kernelINS_13Kernel_traitsI13__nv_bfloat16S2_S2_S2_fjLj768ELj1ELj4ELj1ELj16ENS_18Kernel_traits_baseILj768ES2_S2_S2_S2_fjLj128EEEEELb1ELb1ELb0EEEvNS_9BwdParamsE)
        /*0fbc*/ 	.word	0x00000000


	//----- nvinfo : EIATTR_REGCOUNT
	.align		4
.L_671:
        /*0fc0*/ 	.byte	0x04, 0x2f
        /*0fc2*/ 	.short	(.L_673 - .L_672)
	.align		4
.L_672:
        /*0fc4*/ 	.word	index@(_ZN10layer_norm40ln_parallel_residual_bwd_finalize_kernelINS_22Kernel_traits_finalizeILj768E13__nv_bfloat16S2_S2_S2_fjLb0ELj1024ELj4ENS_18Kernel_traits_baseILj768ES2_S2_S2_S2_fjLj1024EEEEELb0EEEvNS_9BwdParamsE)
        /*0fc8*/ 	.word	0x00000020


	//----- nvinfo : EIATTR_FRAME_SIZE
	.align		4
.L_673:
        /*0fcc*/ 	.byte	0x04, 0x11
        /*0fce*/ 	.short	(.L_675 - .L_674)
	.align		4
.L_674:
        /*0fd0*/ 	.word	index@($__internal_7_$__cuda_sm70_shflsync_bfly_p)
        /*0fd4*/ 	.word	0x00000000


	//----- nvinfo : EIATTR_FRAME_SIZE
	.align		4
.L_675:
        /*0fd8*/ 	.byte	0x04, 0x11
        /*0fda*/ 	.short	(.L_677 - .L_676)
	.align		4
.L_676:
        /*0fdc*/ 	.word	index@(_ZN10layer_norm40ln_parallel_residual_bwd_finalize_kernelINS_22Kernel_traits_finalizeILj768E13__nv_bfloat16S2_S2_S2_fjLb0ELj1024ELj4ENS_18Kernel_traits_baseILj768ES2_S2_S2_S2_fjLj1024EEEEELb0EEEvNS_9BwdParamsE)
        /*0fe0*/ 	.word	0x00000000


	//----- nvinfo : EIATTR_REGCOUNT
	.align		4
.L_677:
        /*0fe4*/ 	.byte	0x04, 0x2f
        /*0fe6*/ 	.short	(.L_679 - .L_678)
	.align		4
.L_678:
        /*0fe8*/ 	.word	index@(_ZN10layer_norm22ln_bwd_finalize_kernelINS_22Kernel_traits_finalizeILj768E13__nv_bfloat16S2_S2_S2_fjLb0ELj1024ELj4ENS_18Kernel_traits_baseILj768ES2_S2_S2_S2_fjLj1024EEEEELb0ELb0EEEvNS_9BwdParamsE)
        /*0fec*/ 	.word	0x0000001e


	//----- nvinfo : EIATTR_FRAME_SIZE
	.align		4
.L_679:
        /*0ff0*/ 	.byte	0x04, 0x11
        /*0ff2*/ 	.short	(.L_681 - .L_680)
	.align		4
.L_680:
        /*0ff4*/ 	.word	index@($__internal_6_$__cuda_sm70_shflsync_bfly_p)
        /*0ff8*/ 	.word	0x00000000


	//----- nvinfo : EIATTR_FRAME_SIZE
	.align		4
.L_681:
        /*0ffc*/ 	.byte	0x04, 0x11
        /*0ffe*/ 	.short	(.L_683 - .L_682)
	.align		4
.L_682:
        /*1000*/ 	.word	index@(_ZN10layer_norm22ln_bwd_finalize_kernelINS_22Kernel_traits_finalizeILj768E13__nv_bfloat16S2_S2_S2_fjLb0ELj1024ELj4ENS_18Kernel_traits_baseILj768ES2_S2_S2_S2_fjLj1024EEEEELb0ELb0EEEvNS_9BwdParamsE)
        /*1004*/ 	.word	0x00000000


	//----- nvinfo : EIATTR_REGCOUNT
	.align		4
.L_683:
        /*1008*/ 	.byte	0x04, 0x2f
        /*100a*/ 	.short	(.L_685 - .L_684)
	.align		4
.L_684:
        /*100c*/ 	.word	index@(_ZN10layer_norm31ln_parallel_residual_bwd_kernelINS_13Kernel_traitsI13__nv_bfloat16S2_S2_S2_fjLj768ELj1ELj4ELj1ELj16ENS_18Kernel_traits_baseILj768ES2_S2_S2_S2_fjLj128EEEEELb1ELb0ELb1EEEvNS_9BwdParamsE)
        /*1010*/ 	.word	0x000000ff


	//----- nvinfo : EIATTR_FRAME_SIZE
	.align		4
.L_685:
        /*1014*/ 	.byte	0x04, 0x11
        /*1016*/ 	.short	(.L_687 - .L_686)
	.align		4
.L_686:
        /*1018*/ 	.word	index@($__internal_5_$__cuda_sm70_shflsync_bfly_p)
        /*101c*/ 	.word	0x00000000


	//----- nvinfo : EIATTR_FRAME_SIZE
	.align		4
.L_687:
        /*1020*/ 	.byte	0x04, 0x11
        /*1022*/ 	.short	(.L_689 - .L_688)
	.align		4
.L_688:
        /*1024*/ 	.word	index@(_ZN10layer_norm31ln_parallel_residual_bwd_kernelINS_13Kernel_traitsI13__nv_bfloat16S2_S2_S2_fjLj768ELj1ELj4ELj1ELj16ENS_18Kernel_traits_baseILj768ES2_S2_S2_S2_fjLj128EEEEELb1ELb0ELb1EEEvNS_9BwdParamsE)
        /*1028*/ 	.word	0x00000000


	//----- nvinfo : EIATTR_REGCOUNT
	.align		4
.L_689:
        /*102c*/ 	.byte	0x04, 0x2f
        /*102e*/ 	.short	(.L_691 - .L_690)
	.align		4
.L_690:
        /*1030*/ 	.word	index@(_ZN10layer_norm31ln_parallel_residual_bwd_kernelINS_13Kernel_traitsI13__nv_bfloat16S2_S2_S2_fjLj768ELj1ELj4ELj1ELj16ENS_18Kernel_traits_baseILj768ES2_S2_S2_S2_fjLj128EEEEELb1ELb0ELb0EEEvNS_9BwdParamsE)
        /*1034*/ 	.word	0x000000fc


	//----- nvinfo : EIATTR_FRAME_SIZE
	.align		4
.L_691:
        /*1038*/ 	.byte	0x04, 0x11
        /*103a*/ 	.short	(.L_693 - .L_692)
	.align		4
.L_692:
        /*103c*/ 	.word	index@($__internal_4_$__cuda_sm70_shflsync_bfly_p)
        /*1040*/ 	.word	0x00000000


	//----- nvinfo : EIATTR_FRAME_SIZE
	.align		4
.L_693:
        /*1044*/ 	.byte	0x04, 0x11
        /*1046*/ 	.short	(.L_695 - .L_694)
	.align		4
.L_694:
        /*1048*/ 	.word	index@(_ZN10layer_norm31ln_parallel_residual_bwd_kernelINS_13Kernel_traitsI13__nv_bfloat16S2_S2_S2_fjLj768ELj1ELj4ELj1ELj16ENS_18Kernel_traits_baseILj768ES2_S2_S2_S2_fjLj128EEEEELb1ELb0ELb0EEEvNS_9BwdParamsE)
        /*104c*/ 	.word	0x00000000


	//----- nvinfo : EIATTR_REGCOUNT
	.align		4
.L_695:
        /*1050*/ 	.byte	0x04, 0x2f
        /*1052*/ 	.short	(.L_697 - .L_696)
	.align		4
.L_696:
        /*1054*/ 	.word	index@(_ZN10layer_norm31ln_parallel_residual_bwd_kernelINS_13Kernel_traitsI13__nv_bfloat16S2_S2_S2_fjLj768ELj1ELj4ELj1ELj16ENS_18Kernel_traits_baseILj768ES2_S2_S2_S2_fjLj128EEEEELb0ELb1ELb1EEEvNS_9BwdParamsE)
        /*1058*/ 	.word	0x000000a8


	//----- nvinfo : EIATTR_FRAME_SIZE
	.align		4
.L_697:
        /*105c*/ 	.byte	0x04, 0x11
        /*105e*/ 	.short	(.L_699 - .L_698)
	.align		4
.L_698:
        /*1060*/ 	.word	index@($__internal_3_$__cuda_sm70_shflsync_bfly_p)
        /*1064*/ 	.word	0x00000000


	//----- nvinfo : EIATTR_FRAME_SIZE
	.align		4
.L_699:
        /*1068*/ 	.byte	0x04, 0x11
        /*106a*/ 	.short	(.L_701 - .L_700)
	.align		4
.L_700:
        /*106c*/ 	.word	index@(_ZN10layer_norm31ln_parallel_residual_bwd_kernelINS_13Kernel_traitsI13__nv_bfloat16S2_S2_S2_fjLj768ELj1ELj4ELj1ELj16ENS_18Kernel_traits_baseILj768ES2_S2_S2_S2_fjLj128EEEEELb0ELb1ELb1EEEvNS_9BwdParamsE)
        /*1070*/ 	.word	0x00000000


	//----- nvinfo : EIATTR_REGCOUNT
	.align		4
.L_701:
        /*1074*/ 	.byte	0x04, 0x2f
        /*1076*/ 	.short	(.L_703 - .L_702)
	.align		4
.L_702:
        /*1078*/ 	.word	index@(_ZN10layer_norm31ln_parallel_residual_bwd_kernelINS_13Kernel_traitsI13__nv_bfloat16S2_S2_S2_fjLj768ELj1ELj4ELj1ELj16ENS_18Kernel_traits_baseILj768ES2_S2_S2_S2_fjLj128EEEEELb0ELb1ELb0EEEvNS_9BwdParamsE)
        /*107c*/ 	.word	0x000000a5


	//----- nvinfo : EIATTR_FRAME_SIZE
	.align		4
.L_703:
        /*1080*/ 	.byte	0x04, 0x11
        /*1082*/ 	.short	(.L_705 - .L_704)
	.align		4
.L_704:
        /*1084*/ 	.word	index@($__internal_2_$__cuda_sm70_shflsync_bfly_p)
        /*1088*/ 	.word	0x00000000


	//----- nvinfo : EIATTR_FRAME_SIZE
	.align		4
.L_705:
        /*108c*/ 	.byte	0x04, 0x11
        /*108e*/ 	.short	(.L_707 - .L_706)
	.align		4
.L_706:
        /*1090*/ 	.word	index@(_ZN10layer_norm31ln_parallel_residual_bwd_kernelINS_13Kernel_traitsI13__nv_bfloat16S2_S2_S2_fjLj768ELj1ELj4ELj1ELj16ENS_18Kernel_traits_baseILj768ES2_S2_S2_S2_fjLj128EEEEELb0ELb1ELb0EEEvNS_9BwdParamsE)
        /*1094*/ 	.word	0x00000000


	//----- nvinfo : EIATTR_REGCOUNT
	.align		4
.L_707:
        /*1098*/ 	.byte	0x04, 0x2f
        /*109a*/ 	.short	(.L_709 - .L_708)
	.align		4
.L_708:
        /*109c*/ 	.word	index@(_ZN10layer_norm31ln_parallel_residual_bwd_kernelINS_13Kernel_traitsI13__nv_bfloat16S2_S2_S2_fjLj768ELj1ELj4ELj1ELj16ENS_18Kernel_traits_baseILj768ES2_S2_S2_S2_fjLj128EEEEELb0ELb0ELb1EEEvNS_9BwdParamsE)
        /*10a0*/ 	.word	0x000000f6


	//----- nvinfo : EIATTR_FRAME_SIZE
	.align		4
.L_709:
        /*10a4*/ 	.byte	0x04, 0x11
        /*10a6*/ 	.short	(.L_711 - .L_710)
	.align		4
.L_710:
        /*10a8*/ 	.word	index@($__internal_1_$__cuda_sm70_shflsync_bfly_p)
        /*10ac*/ 	.word	0x00000000


	//----- nvinfo : EIATTR_FRAME_SIZE
	.align		4
.L_711:
        /*10b0*/ 	.byte	0x04, 0x11
        /*10b2*/ 	.short	(.L_713 - .L_712)
	.align		4
.L_712:
        /*10b4*/ 	.word	index@(_ZN10layer_norm31ln_parallel_residual_bwd_kernelINS_13Kernel_traitsI13__nv_bfloat16S2_S2_S2_fjLj768ELj1ELj4ELj1ELj16ENS_18Kernel_traits_baseILj768ES2_S2_S2_S2_fjLj128EEEEELb0ELb0ELb1EEEvNS_9BwdParamsE)
        /*10b8*/ 	.word	0x00000000


	//----- nvinfo : EIATTR_REGCOUNT
	.align		4
.L_713:
        /*10bc*/ 	.byte	0x04, 0x2f
        /*10be*/ 	.short	(.L_715 - .L_714)
	.align		4
.L_714:
        /*10c0*/ 	.word	index@(_ZN10layer_norm31ln_parallel_residual_bwd_kernelINS_13Kernel_traitsI13__nv_bfloat16S2_S2_S2_fjLj768ELj1ELj4ELj1ELj16ENS_18Kernel_traits_baseILj768ES2_S2_S2_S2_fjLj128EEEEELb0ELb0ELb0EEEvNS_9BwdParamsE)
        /*10c4*/ 	.word	0x000000f6


	//----- nvinfo : EIATTR_FRAME_SIZE
	.align		4
.L_715:
        /*10c8*/ 	.byte	0x04, 0x11
        /*10ca*/ 	.short	(.L_717 - .L_716)
	.align		4
.L_716:
        /*10cc*/ 	.word	index@($__internal_0_$__cuda_sm70_shflsync_bfly_p)
        /*10d0*/ 	.word	0x00000000


	//----- nvinfo : EIATTR_FRAME_SIZE
	.align		4
.L_717:
        /*10d4*/ 	.byte	0x04, 0x11
        /*10d6*/ 	.short	(.L_719 - .L_718)
	.align		4
.L_718:
        /*10d8*/ 	.word	index@(_ZN10layer_norm31ln_parallel_residual_bwd_kernelINS_13Kernel_traitsI13__nv_bfloat16S2_S2_S2_fjLj768ELj1ELj4ELj1ELj16ENS_18Kernel_traits_baseILj768ES2_S2_S2_S2_fjLj128EEEEELb0ELb0ELb0EEEvNS_9BwdParamsE)
        /*10dc*/ 	.word	0x00000000


	//----- nvinfo : EIATTR_MIN_STACK_SIZE
	.align		4
.L_719:
        /*10e0*/ 	.byte	0x04, 0x12
        /*10e2*/ 	.short	(.L_721 - .L_720)
	.align		4
.L_720:
        /*10e4*/ 	.word	index@(_ZN10layer_norm31ln_parallel_residual_bwd_kernelINS_13Kernel_traitsI13__nv_bfloat16S2_S2_S2_fjLj768ELj1ELj4ELj1ELj16ENS_18Kernel_traits_baseILj768ES2_S2_S2_S2_fjLj128EEEEELb0ELb0ELb0EEEvNS_9BwdParamsE)
        /*10e8*/ 	.word	0x00000000


	//----- nvinfo : EIATTR_MIN_STACK_SIZE
	.align		4
.L_721:
        /*10ec*/ 	.byte	0x04, 0x12
        /*10ee*/ 	.short	(.L_723 - .L_722)
	.align		4
.L_722:
        /*10f0*/ 	.word	index@(_ZN10layer_norm31ln_parallel_residual_bwd_kernelINS_13Kernel_traitsI13__nv_bfloat16S2_S2_S2_fjLj768ELj1ELj4ELj1ELj16ENS_18Kernel_traits_baseILj768ES2_S2_S2_S2_fjLj128EEEEELb0ELb0ELb1EEEvNS_9BwdParamsE)
        /*10f4*/ 	.word	0x00000000


	//----- nvinfo : EIATTR_MIN_STACK_SIZE
	.align		4
.L_723:
        /*10f8*/ 	.byte	0x04, 0x12
        /*10fa*/ 	.short	(.L_725 - .L_724)
	.align		4
.L_724:
        /*10fc*/ 	.word	index@(_ZN10layer_norm31ln_parallel_residual_bwd_kernelINS_13Kernel_traitsI13__nv_bfloat16S2_S2_S2_fjLj768ELj1ELj4ELj1ELj16ENS_18Kernel_traits_baseILj768ES2_S2_S2_S2_fjLj128EEEEELb0ELb1ELb0EEEvNS_9BwdParamsE)
        /*1100*/ 	.word	0x00000000


	//----- nvinfo : EIATTR_MIN_STACK_SIZE
	.align		4
.L_725:
        /*1104*/ 	.byte	0x04, 0x12
        /*1106*/ 	.short	(.L_727 - .L_726)
	.align		4
.L_726:
        /*1108*/ 	.word	index@(_ZN10layer_norm31ln_parallel_residual_bwd_kernelINS_13Kernel_traitsI13__nv_bfloat16S2_S2_S2_fjLj768ELj1ELj4ELj1ELj16ENS_18Kernel_traits_baseILj768ES2_S2_S2_S2_fjLj128EEEEELb0ELb1ELb1EEEvNS_9BwdParamsE)
        /*110c*/ 	.word	0x00000000


	//----- nvinfo : EIATTR_MIN_STACK_SIZE
	.align		4
.L_727:
        /*1110*/ 	.byte	0x04, 0x12
        /*1112*/ 	.short	(.L_729 - .L_728)
	.align		4
.L_728:
        /*1114*/ 	.word	index@(_ZN10layer_norm31ln_parallel_residual_bwd_kernelINS_13Kernel_traitsI13__nv_bfloat16S2_S2_S2_fjLj768ELj1ELj4ELj1ELj16ENS_18Kernel_traits_baseILj768ES2_S2_S2_S2_fjLj128EEEEELb1ELb0ELb0EEEvNS_9BwdParamsE)
        /*1118*/ 	.word	0x00000000


	//----- nvinfo : EIATTR_MIN_STACK_SIZE
	.align		4
.L_729:
        /*111c*/ 	.byte	0x04, 0x12
        /*111e*/ 	.short	(.L_731 - .L_730)
	.align		4
.L_730:
        /*1120*/ 	.word	index@(_ZN10layer_norm31ln_parallel_residual_bwd_kernelINS_13Kernel_traitsI13__nv_bfloat16S2_S2_S2_fjLj768ELj1ELj4ELj1ELj16ENS_18Kernel_traits_baseILj768ES2_S2_S2_S2_fjLj128EEEEELb1ELb0ELb1EEEvNS_9BwdParamsE)
        /*1124*/ 	.word	0x00000000


	//----- nvinfo : EIATTR_MIN_STACK_SIZE
	.align		4
.L_731:
        /*1128*/ 	.byte	0x04, 0x12
        /*112a*/ 	.short	(.L_733 - .L_732)
	.align		4
.L_732:
        /*112c*/ 	.word	index@(_ZN10layer_norm22ln_bwd_finalize_kernelINS_22Kernel_traits_finalizeILj768E13__nv_bfloat16S2_S2_S2_fjLb0ELj1024ELj4ENS_18Kernel_traits_baseILj768ES2_S2_S2_S2_fjLj1024EEEEELb0ELb0EEEvNS_9BwdParamsE)
        /*1130*/ 	.word	0x00000000


	//----- nvinfo : EIATTR_MIN_STACK_SIZE
	.align		4
.L_733:
        /*1134*/ 	.byte	0x04, 0x12
        /*1136*/ 	.short	(.L_735 - .L_734)
	.align		4
.L_734:
        /*1138*/ 	.word	index@(_ZN10layer_norm40ln_parallel_residual_bwd_finalize_kernelINS_22Kernel_traits_finalizeILj768E13__nv_bfloat16S2_S2_S2_fjLb0ELj1024ELj4ENS_18Kernel_traits_baseILj768ES2_S2_S2_S2_fjLj1024EEEEELb0EEEvNS_9BwdParamsE)
        /*113c*/ 	.word	0x00000000


	//----- nvinfo : EIATTR_MIN_STACK_SIZE
	.align		4
.L_735:
        /*1140*/ 	.byte	0x04, 0x12
        /*1142*/ 	.short	(.L_737 - .L_736)
	.align		4
.L_736:
        /*1144*/ 	.word	index@(_ZN10layer_norm31ln_parallel_residual_bwd_kernelINS_13Kernel_traitsI13__nv_bfloat16S2_S2_S2_fjLj768ELj1ELj4ELj1ELj16ENS_18Kernel_traits_baseILj768ES2_S2_S2_S2_fjLj128EEEEELb1ELb1ELb0EEEvNS_9BwdParamsE)
        /*1148*/ 	.word	0x00000000


	//----- nvinfo : EIATTR_MIN_STACK_SIZE
	.align		4
.L_737:
        /*114c*/ 	.byte	0x04, 0x12
        /*114e*/ 	.short	(.L_739 - .L_738)
	.align		4
.L_738:
        /*1150*/ 	.word	index@(_ZN10layer_norm22ln_bwd_finalize_kernelINS_22Kernel_traits_finalizeILj768E13__nv_bfloat16S2_S2_S2_fjLb0ELj1024ELj4ENS_18Kernel_traits_baseILj768ES2_S2_S2_S2_fjLj1024EEEEELb0ELb1EEEvNS_9BwdParamsE)
        /*1154*/ 	.word	0x00000000


	//----- nvinfo : EIATTR_MIN_STACK_SIZE
	.align		4
.L_739:
        /*1158*/ 	.byte	0x04, 0x12
        /*115a*/ 	.short	(.L_741 - .L_740)
	.align		4
.L_740:
        /*115c*/ 	.word	index@(_ZN10layer_norm40ln_parallel_residual_bwd_finalize_kernelINS_22Kernel_traits_finalizeILj768E13__nv_bfloat16S2_S2_S2_fjLb0ELj1024ELj4ENS_18Kernel_traits_baseILj768ES2_S2_S2_S2_fjLj1024EEEEELb1EEEvNS_9BwdParamsE)
        /*1160*/ 	.word	0x00000000


	//----- nvinfo : EIATTR_MIN_STACK_SIZE
	.align		4
.L_741:
        /*1164*/ 	.byte	0x04, 0x12
        /*1166*/ 	.short	(.L_743 - .L_742)
	.align		4
.L_742:
        /*1168*/ 	.word	index@(_ZN10layer_norm31ln_parallel_residual_bwd_kernelINS_13Kernel_traitsI13__nv_bfloat16S2_S2_S2_fjLj768ELj1ELj4ELj1ELj16ENS_18Kernel_traits_baseILj768ES2_S2_S2_S2_fjLj128EEEEELb1ELb1ELb1EEEvNS_9BwdParamsE)
        /*116c*/ 	.word	0x00000000


	//----- nvinfo : EIATTR_MIN_STACK_SIZE
	.align		4
.L_743:
        /*1170*/ 	.byte	0x04, 0x12
        /*1172*/ 	.short	(.L_745 - .L_744)
	.align		4
.L_744:
        /*1174*/ 	.word	index@(_ZN10layer_norm31ln_parallel_residual_bwd_kernelINS_13Kernel_traitsI6__halfS2_S2_S2_fjLj768ELj1ELj4ELj1ELj16ENS_18Kernel_traits_baseILj768ES2_S2_S2_S2_fjLj128EEEEELb0ELb0ELb0EEEvNS_9BwdParamsE)
        /*1178*/ 	.word	0x00000000


	//----- nvinfo : EIATTR_MIN_STACK_SIZE
	.align		4
.L_745:
        /*117c*/ 	.byte	0x04, 0x12
        /*117e*/ 	.short	(.L_747 - .L_746)
	.align		4
.L_746:
        /*1180*/ 	.word	index@(_ZN10layer_norm31ln_parallel_residual_bwd_kernelINS_13Kernel_traitsI6__halfS2_S2_S2_fjLj768ELj1ELj4ELj1ELj16ENS_18Kernel_traits_baseILj768ES2_S2_S2_S2_fjLj128EEEEELb0ELb0ELb1EEEvNS_9BwdParamsE)
        /*1184*/ 	.word	0x00000000


	//----- nvinfo : EIATTR_MIN_STACK_SIZE
	.align		4
.L_747:
        /*1188*/ 	.byte	0x04, 0x12
        /*118a*/ 	.short	(.L_749 - .L_748)
	.align		4
.L_748:
        /*118c*/ 	.word	index@(_ZN10layer_norm31ln_parallel_residual_bwd_kernelINS_13Kernel_traitsI6__halfS2_S2_S2_fjLj768ELj1ELj4ELj1ELj16ENS_18Kernel_traits_baseILj768ES2_S2_S2_S2_fjLj128EEEEELb0ELb1ELb0EEEvNS_9BwdParamsE)
        /*1190*/ 	.word	0x00000000


	//----- nvinfo : EIATTR_MIN_STACK_SIZE
	.align		4
.L_749:
        /*1194*/ 	.byte	0x04, 0x12
        /*1196*/ 	.short	(.L_751 - .L_750)
	.align		4
.L_750:
        /*1198*/ 	.word	index@(_ZN10layer_norm31ln_parallel_residual_bwd_kernelINS_13Kernel_traitsI6__halfS2_S2_S2_fjLj768ELj1ELj4ELj1ELj16ENS_18Kernel_traits_baseILj768ES2_S2_S2_S2_fjLj128EEEEELb0ELb1ELb1EEEvNS_9BwdParamsE)
        /*119c*/ 	.word	0x00000000


	//----- nvinfo : EIATTR_MIN_STACK_SIZE
	.align		4
.L_751:
        /*11a0*/ 	.byte	0x04, 0x12
        /*11a2*/ 	.short	(.L_753 - .L_752)
	.align		4
.L_752:
        /*11a4*/ 	.word	index@(_ZN10layer_norm31ln_parallel_residual_bwd_kernelINS_13Kernel_traitsI6__halfS2_S2_S2_fjLj768ELj1ELj4ELj1ELj16ENS_18Kernel_traits_baseILj768ES2_S2_S2_S2_fjLj128EEEEELb1ELb0ELb0EEEvNS_9BwdParamsE)
        /*11a8*/ 	.word	0x00000000


	//----- nvinfo : EIATTR_MIN_STACK_SIZE
	.align		4
.L_753:
        /*11ac*/ 	.byte	0x04, 0x12
        /*11ae*/ 	.short	(.L_755 - .L_754)
	.align		4
.L_754:
        /*11b0*/ 	.word	index@(_ZN10layer_norm31ln_parallel_residual_bwd_kernelINS_13Kernel_traitsI6__halfS2_S2_S2_fjLj768ELj1ELj4ELj1ELj16ENS_18Kernel_traits_baseILj768ES2_S2_S2_S2_fjLj128EEEEELb1ELb0ELb1EEEvNS_9BwdParamsE)
        /*11b4*/ 	.word	0x00000000


	//----- nvinfo : EIATTR_MIN_STACK_SIZE
	.align		4
.L_755:
        /*11b8*/ 	.byte	0x04, 0x12
        /*11ba*/ 	.short	(.L_757 - .L_756)
	.align		4
.L_756:
        /*11bc*/ 	.word	index@(_ZN10layer_norm22ln_bwd_finalize_kernelINS_22Kernel_traits_finalizeILj768E6__halfS2_S2_S2_fjLb0ELj1024ELj4ENS_18Kernel_traits_baseILj768ES2_S2_S2_S2_fjLj1024EEEEELb0ELb0EEEvNS_9BwdParamsE)
        /*11c0*/ 	.word	0x00000000


	//----- nvinfo : EIATTR_MIN_STACK_SIZE
	.align		4
.L_757:
        /*11c4*/ 	.byte	0x04, 0x12
        /*11c6*/ 	.short	(.L_759 - .L_758)
	.align		4
.L_758:
        /*11c8*/ 	.word	index@(_ZN10layer_norm40ln_parallel_residual_bwd_finalize_kernelINS_22Kernel_traits_finalizeILj768E6__halfS2_S2_S2_fjLb0ELj1024ELj4ENS_18Kernel_traits_baseILj768ES2_S2_S2_S2_fjLj1024EEEEELb0EEEvNS_9BwdParamsE)
        /*11cc*/ 	.word	0x00000000


	//----- nvinfo : EIATTR_MIN_STACK_SIZE
	.align		4
.L_759:
        /*11d0*/ 	.byte	0x04, 0x12
        /*11d2*/ 	.short	(.L_761 - .L_760)
	.align		4
.L_760:
        /*11d4*/ 	.word	index@(_ZN10layer_norm31ln_parallel_residual_bwd_kernelINS_13Kernel_traitsI6__halfS2_S2_S2_fjLj768ELj1ELj4ELj1ELj16ENS_18Kernel_traits_baseILj768ES2_S2_S2_S2_fjLj128EEEEELb1ELb1ELb0EEEvNS_9BwdParamsE)
        /*11d8*/ 	.word	0x00000000


	//----- nvinfo : EIATTR_MIN_STACK_SIZE
	.align		4
.L_761:
        /*11dc*/ 	.byte	0x04, 0x12
        /*11de*/ 	.short	(.L_763 - .L_762)
	.align		4
.L_762:
        /*11e0*/ 	.word	index@(_ZN10layer_norm22ln_bwd_finalize_kernelINS_22Kernel_traits_finalizeILj768E6__halfS2_S2_S2_fjLb0ELj1024ELj4ENS_18Kernel_traits_baseILj768ES2_S2_S2_S2_fjLj1024EEEEELb0ELb1EEEvNS_9BwdParamsE)
        /*11e4*/ 	.word	0x00000000


	//----- nvinfo : EIATTR_MIN_STACK_SIZE
	.align		4
.L_763:
        /*11e8*/ 	.byte	0x04, 0x12
        /*11ea*/ 	.short	(.L_765 - .L_764)
	.align		4
.L_764:
        /*11ec*/ 	.word	index@(_ZN10layer_norm40ln_parallel_residual_bwd_finalize_kernelINS_22Kernel_traits_finalizeILj768E6__halfS2_S2_S2_fjLb0ELj1024ELj4ENS_18Kernel_traits_baseILj768ES2_S2_S2_S2_fjLj1024EEEEELb1EEEvNS_9BwdParamsE)
        /*11f0*/ 	.word	0x00000000


	//----- nvinfo : EIATTR_MIN_STACK_SIZE
	.align		4
.L_765:
        /*11f4*/ 	.byte	0x04, 0x12
        /*11f6*/ 	.short	(.L_767 - .L_766)
	.align		4
.L_766:
        /*11f8*/ 	.word	index@(_ZN10layer_norm31ln_parallel_residual_bwd_kernelINS_13Kernel_traitsI6__halfS2_S2_S2_fjLj768ELj1ELj4ELj1ELj16ENS_18Kernel_traits_baseILj768ES2_S2_S2_S2_fjLj128EEEEELb1ELb1ELb1EEEvNS_9BwdParamsE)
        /*11fc*/ 	.word	0x00000000


	//----- nvinfo : EIATTR_MIN_STACK_SIZE
	.align		4
.L_767:
        /*1200*/ 	.byte	0x04, 0x12
        /*1202*/ 	.short	(.L_769 - .L_768)
	.align		4
.L_768:
        /*1204*/ 	.word	index@(_ZN10layer_norm31ln_parallel_residual_bwd_kernelINS_13Kernel_traitsIf13__nv_bfloat16S2_S2_fjLj768ELj1ELj4ELj1ELj16ENS_18Kernel_traits_baseILj768EfS2_S2_S2_fjLj128EEEEELb0ELb0ELb0EEEvNS_9BwdParamsE)
        /*1208*/ 	.word	0x00000000


	//----- nvinfo : EIATTR_MIN_STACK_SIZE
	.align		4
.L_769:
        /*120c*/ 	.byte	0x04, 0x12
        /*120e*/ 	.short	(.L_771 - .L_770)
	.align		4
.L_770:
        /*1210*/ 	.word	index@(_ZN10layer_norm31ln_parallel_residual_bwd_kernelINS_13Kernel_traitsIf13__nv_bfloat16S2_S2_fjLj768ELj1ELj4ELj1ELj16ENS_18Kernel_traits_baseILj768EfS2_S2_S2_fjLj128EEEEELb0ELb0ELb1EEEvNS_9BwdParamsE)
        /*1214*/ 	.word	0x00000000


	//----- nvinfo : EIATTR_MIN_STACK_SIZE
	.align		4
.L_771:
        /*1218*/ 	.byte	0x04, 0x12
        /*121a*/ 	.short	(.L_773 - .L_772)
	.align		4
.L_772:
        /*121c*/ 	.word	index@(_ZN10layer_norm31ln_parallel_residual_bwd_kernelINS_13Kernel_traitsIf13__nv_bfloat16S2_S2_fjLj768ELj1ELj4ELj1ELj16ENS_18Kernel_traits_baseILj768EfS2_S2_S2_fjLj128EEEEELb0ELb1ELb0EEEvNS_9BwdParamsE)
        /*1220*/ 	.word	0x00000000


	//----- nvinfo : EIATTR_MIN_STACK_SIZE
	.align		4
.L_773:
        /*1224*/ 	.byte	0x04, 0x12
        /*1226*/ 	.short	(.L_775 - .L_774)
	.align		4
.L_774:
        /*1228*/ 	.word	index@(_ZN10layer_norm31ln_parallel_residual_bwd_kernelINS_13Kernel_traitsIf13__nv_bfloat16S2_S2_fjLj768ELj1ELj4ELj1ELj16ENS_18Kernel_traits_baseILj768EfS2_S2_S2_fjLj128EEEEELb0ELb1ELb1EEEvNS_9BwdParamsE)
        /*122c*/ 	.word	0x00000000


	//----- nvinfo : EIATTR_MIN_STACK_SIZE
	.align		4
.L_775:
        /*1230*/ 	.byte	0x04, 0x12
        /*1232*/ 	.short	(.L_777 - .L_776)
	.align		4
.L_776:
        /*1234*/ 	.word	index@(_ZN10layer_norm31ln_parallel_residual_bwd_kernelINS_13Kernel_traitsIf13__nv_bfloat16S2_S2_fjLj768ELj1ELj4ELj1ELj16ENS_18Kernel_traits_baseILj768EfS2_S2_S2_fjLj128EEEEELb1ELb0ELb0EEEvNS_9BwdParamsE)
        /*1238*/ 	.word	0x00000000


	//----- nvinfo : EIATTR_MIN_STACK_SIZE
	.align		4
.L_777:
        /*123c*/ 	.byte	0x04, 0x12
        /*123e*/ 	.short	(.L_779 - .L_778)
	.align		4
.L_778:
        /*1240*/ 	.word	index@(_ZN10layer_norm31ln_parallel_residual_bwd_kernelINS_13Kernel_traitsIf13__nv_bfloat16S2_S2_fjLj768ELj1ELj4ELj1ELj16ENS_18Kernel_traits_baseILj768EfS2_S2_S2_fjLj128EEEEELb1ELb0ELb1EEEvNS_9BwdParamsE)
        /*1244*/ 	.word	0x00000000


	//----- nvinfo : EIATTR_MIN_STACK_SIZE
	.align		4
.L_779:
        /*1248*/ 	.byte	0x04, 0x12
        /*124a*/ 	.short	(.L_781 - .L_780)
	.align		4
.L_780:
        /*124c*/ 	.word	index@(_ZN10layer_norm22ln_bwd_finalize_kernelINS_22Kernel_traits_finalizeILj768Ef13__nv_bfloat16S2_S2_fjLb0ELj1024ELj4ENS_18Kernel_traits_baseILj768EfS2_S2_S2_fjLj1024EEEEELb0ELb0EEEvNS_9BwdParamsE)
        /*1250*/ 	.word	0x00000000


	//----- nvinfo : EIATTR_MIN_STACK_SIZE
	.align		4
.L_781:
        /*1254*/ 	.byte	0x04, 0x12
        /*1256*/ 	.short	(.L_783 - .L_782)
	.align		4
.L_782:
        /*1258*/ 	.word	index@(_ZN10layer_norm40ln_parallel_residual_bwd_finalize_kernelINS_22Kernel_traits_finalizeILj768Ef13__nv_bfloat16S2_S2_fjLb0ELj1024ELj4ENS_18Kernel_traits_baseILj768EfS2_S2_S2_fjLj1024EEEEELb0EEEvNS_9BwdParamsE)
        /*125c*/ 	.word	0x00000000


	//----- nvinfo : EIATTR_MIN_STACK_SIZE
	.align		4
.L_783:
        /*1260*/ 	.byte	0x04, 0x12
        /*1262*/ 	.short	(.L_785 - .L_784)
	.align		4
.L_784:
        /*1264*/ 	.word	index@(_ZN10layer_norm31ln_parallel_residual_bwd_kernelINS_13Kernel_traitsIf13__nv_bfloat16S2_S2_fjLj768ELj1ELj4ELj1ELj16ENS_18Kernel_traits_baseILj768EfS2_S2_S2_fjLj128EEEEELb1ELb1ELb0EEEvNS_9BwdParamsE)
        /*1268*/ 	.word	0x00000000


	//----- nvinfo : EIATTR_MIN_STACK_SIZE
	.align		4
.L_785:
        /*126c*/ 	.byte	0x04, 0x12
        /*126e*/ 	.short	(.L_787 - .L_786)
	.align		4
.L_786:
        /*1270*/ 	.word	index@(_ZN10layer_norm22ln_bwd_finalize_kernelINS_22Kernel_traits_finalizeILj768Ef13__nv_bfloat16S2_S2_fjLb0ELj1024ELj4ENS_18Kernel_traits_baseILj768EfS2_S2_S2_fjLj1024EEEEELb0ELb1EEEvNS_9BwdParamsE)
        /*1274*/ 	.word	0x00000000


	//----- nvinfo : EIATTR_MIN_STACK_SIZE
	.align		4
.L_787:
        /*1278*/ 	.byte	0x04, 0x12
        /*127a*/ 	.short	(.L_789 - .L_788)
	.align		4
.L_788:
        /*127c*/ 	.word	index@(_ZN10layer_norm40ln_parallel_residual_bwd_finalize_kernelINS_22Kernel_traits_finalizeILj768Ef13__nv_bfloat16S2_S2_fjLb0ELj1024ELj4ENS_18Kernel_traits_baseILj768EfS2_S2_S2_fjLj1024EEEEELb1EEEvNS_9BwdParamsE)
        /*1280*/ 	.word	0x00000000


	//----- nvinfo : EIATTR_MIN_STACK_SIZE
	.align		4
.L_789:
        /*1284*/ 	.byte	0x04, 0x12
        /*1286*/ 	.short	(.L_791 - .L_790)
	.align		4
.L_790:
        /*1288*/ 	.word	index@(_ZN10layer_norm31ln_parallel_residual_bwd_kernelINS_13Kernel_traitsIf13__nv_bfloat16S2_S2_fjLj768ELj1ELj4ELj1ELj16ENS_18Kernel_traits_baseILj768EfS2_S2_S2_fjLj128EEEEELb1ELb1ELb1EEEvNS_9BwdParamsE)
        /*128c*/ 	.word	0x00000000


	//----- nvinfo : EIATTR_MIN_STACK_SIZE
	.align		4
.L_791:
        /*1290*/ 	.byte	0x04, 0x12
        /*1292*/ 	.short	(.L_793 - .L_792)
	.align		4
.L_792:
        /*1294*/ 	.word	index@(_ZN10layer_norm31ln_parallel_residual_bwd_kernelINS_13Kernel_traitsI13__nv_bfloat16S2_fS2_fjLj768ELj1ELj4ELj1ELj16ENS_18Kernel_traits_baseILj768ES2_S2_fS2_fjLj128EEEEELb0ELb0ELb0EEEvNS_9BwdParamsE)
        /*1298*/ 	.word	0x00000000


	//----- nvinfo : EIATTR_MIN_STACK_SIZE
	.align		4
.L_793:
        /*129c*/ 	.byte	0x04, 0x12
        /*129e*/ 	.short	(.L_795 - .L_794)
	.align		4
.L_794:
        /*12a0*/ 	.word	index@(_ZN10layer_norm31ln_parallel_residual_bwd_kernelINS_13Kernel_traitsI13__nv_bfloat16S2_fS2_fjLj768ELj1ELj4ELj1ELj16ENS_18Kernel_traits_baseILj768ES2_S2_fS2_fjLj128EEEEELb0ELb0ELb1EEEvNS_9BwdParamsE)
        /*12a4*/ 	.word	0x00000000


	//----- nvinfo : EIATTR_MIN_STACK_SIZE
	.align		4
.L_795:
        /*12a8*/ 	.byte	0x04, 0x12
        /*12aa*/ 	.short	(.L_797 - .L_796)
	.align		4
.L_796:
        /*12ac*/ 	.word	index@(_ZN10layer_norm31ln_parallel_residual_bwd_kernelINS_13Kernel_traitsI13__nv_bfloat16S2_fS2_fjLj768ELj1ELj4ELj1ELj16ENS_18Kernel_traits_baseILj768ES2_S2_fS2_fjLj128EEEEELb0ELb1ELb0EEEvNS_9BwdParamsE)
        /*12b0*/ 	.word	0x00000000


	//----- nvinfo : EIATTR_MIN_STACK_SIZE
	.align		4
.L_797:
        /*12b4*/ 	.byte	0x04, 0x12
        /*12b6*/ 	.short	(.L_799 - .L_798)
	.align		4
.L_798:
        /*12b8*/ 	.word	index@(_ZN10layer_norm31ln_parallel_residual_bwd_kernelINS_13Kernel_traitsI13__nv_bfloat16S2_fS2_fjLj768ELj1ELj4ELj1ELj16ENS_18Kernel_traits_baseILj768ES2_S2_fS2_fjLj128EEEEELb0ELb1ELb1EEEvNS_9BwdParamsE)
        /*12bc*/ 	.word	0x00000000


	//----- nvinfo : EIATTR_MIN_STACK_SIZE
	.align		4
.L_799:
        /*12c0*/ 	.byte	0x04, 0x12
        /*12c2*/ 	.short	(.L_801 - .L_800)
	.align		4
.L_800:
        /*12c4*/ 	.word	index@(_ZN10layer_norm31ln_parallel_residual_bwd_kernelINS_13Kernel_traitsI13__nv_bfloat16S2_fS2_fjLj768ELj1ELj4ELj1ELj16ENS_18Kernel_traits_baseILj768ES2_S2_fS2_fjLj128EEEEELb1ELb0ELb0EEEvNS_9BwdParamsE)
        /*12c8*/ 	.word	0x00000030


	//----- nvinfo : EIATTR_MIN_STACK_SIZE
	.align		4
.L_801:
        /*12cc*/ 	.byte	0x04, 0x12
        /*12ce*/ 	.short	(.L_803 - .L_802)
	.align		4
.L_802:
        /*12d0*/ 	.word	index@(_ZN10layer_norm31ln_parallel_residual_bwd_kernelINS_13Kernel_traitsI13__nv_bfloat16S2_fS2_fjLj768ELj1ELj4ELj1ELj16ENS_18Kernel_traits_baseILj768ES2_S2_fS2_fjLj128EEEEELb1ELb0ELb1EEEvNS_9BwdParamsE)
        /*12d4*/ 	.word	0x00000000


	//----- nvinfo : EIATTR_MIN_STACK_SIZE
	.align		4
.L_803:
        /*12d8*/ 	.byte	0x04, 0x12
        /*12da*/ 	.short	(.L_805 - .L_804)
	.align		4
.L_804:
        /*12dc*/ 	.word	index@(_ZN10layer_norm22ln_bwd_finalize_kernelINS_22Kernel_traits_finalizeILj768E13__nv_bfloat16S2_fS2_fjLb0ELj1024ELj4ENS_18Kernel_traits_baseILj768ES2_S2_fS2_fjLj1024EEEEELb0ELb0EEEvNS_9BwdParamsE)
        /*12e0*/ 	.word	0x00000000


	//----- nvinfo : EIATTR_MIN_STACK_SIZE
	.align		4
.L_805:
        /*12e4*/ 	.byte	0x04, 0x12
        /*12e6*/ 	.short	(.L_807 - .L_806)
	.align		4
.L_806:
        /*12e8*/ 	.word	index@(_ZN10layer_norm40ln_parallel_residual_bwd_finalize_kernelINS_22Kernel_traits_finalizeILj768E13__nv_bfloat16S2_fS2_fjLb0ELj1024ELj4ENS_18Kernel_traits_baseILj768ES2_S2_fS2_fjLj1024EEEEELb0EEEvNS_9BwdParamsE)
        /*12ec*/ 	.word	0x00000000


	//----- nvinfo : EIATTR_MIN_STACK_SIZE
	.align		4
.L_807:
        /*12f0*/ 	.byte	0x04, 0x12
        /*12f2*/ 	.short	(.L_809 - .L_808)
	.align		4
.L_808:
        /*12f4*/ 	.word	index@(_ZN10layer_norm31ln_parallel_residual_bwd_kernelINS_13Kernel_traitsI13__nv_bfloat16S2_fS2_fjLj768ELj1ELj4ELj1ELj16ENS_18Kernel_traits_baseILj768ES2_S2_fS2_fjLj128EEEEELb1ELb1ELb0EEEvNS_9BwdParamsE)
        /*12f8*/ 	.word	0x00000000


	//----- nvinfo : EIATTR_MIN_STACK_SIZE
	.align		4
.L_809:
        /*12fc*/ 	.byte	0x04, 0x12
        /*12fe*/ 	.short	(.L_811 - .L_810)
	.align		4
.L_810:
        /*1300*/ 	.word	index@(_ZN10layer_norm22ln_bwd_finalize_kernelINS_22Kernel_traits_finalizeILj768E13__nv_bfloat16S2_fS2_fjLb0ELj1024ELj4ENS_18Kernel_traits_baseILj768ES2_S2_fS2_fjLj1024EEEEELb0ELb1EEEvNS_9BwdParamsE)
        /*1304*/ 	.word	0x00000000


	//----- nvinfo : EIATTR_MIN_STACK_SIZE
	.align		4
.L_811:
        /*1308*/ 	.byte	0x04, 0x12
        /*130a*/ 	.short	(.L_813 - .L_812)
	.align		4
.L_812:
        /*130c*/ 	.word	index@(_ZN10layer_norm40ln_parallel_residual_bwd_finalize_kernelINS_22Kernel_traits_finalizeILj768E13__nv_bfloat16S2_fS2_fjLb0ELj1024ELj4ENS_18Kernel_traits_baseILj768ES2_S2_fS2_fjLj1024EEEEELb1EEEvNS_9BwdParamsE)
        /*1310*/ 	.word	0x00000000


	//----- nvinfo : EIATTR_MIN_STACK_SIZE
	.align		4
.L_813:
        /*1314*/ 	.byte	0x04, 0x12
        /*1316*/ 	.short	(.L_815 - .L_814)
	.align		4
.L_814:
        /*1318*/ 	.word	index@(_ZN10layer_norm31ln_parallel_residual_bwd_kernelINS_13Kernel_traitsI13__nv_bfloat16S2_fS2_fjLj768ELj1ELj4ELj1ELj16ENS_18Kernel_traits_baseILj768ES2_S2_fS2_fjLj128EEEEELb1ELb1ELb1EEEvNS_9BwdParamsE)
        /*131c*/ 	.word	0x00000000


	//----- nvinfo : EIATTR_MIN_STACK_SIZE
	.align		4
.L_815:
        /*1320*/ 	.byte	0x04, 0x12
        /*1322*/ 	.short	(.L_817 - .L_816)
	.align		4
.L_816:
        /*1324*/ 	.word	index@(_ZN10layer_norm31ln_parallel_residual_bwd_kernelINS_13Kernel_traitsIf13__nv_bfloat16fS2_fjLj768ELj1ELj4ELj1ELj16ENS_18Kernel_traits_baseILj768EfS2_fS2_fjLj128EEEEELb0ELb0ELb0EEEvNS_9BwdParamsE)
        /*1328*/ 	.word	0x00000000


	//----- nvinfo : EIATTR_MIN_STACK_SIZE
	.align		4
.L_817:
        /*132c*/ 	.byte	0x04, 0x12
        /*132e*/ 	.short	(.L_819 - .L_818)
	.align		4
.L_818:
        /*1330*/ 	.word	index@(_ZN10layer_norm31ln_parallel_residual_bwd_kernelINS_13Kernel_traitsIf13__nv_bfloat16fS2_fjLj768ELj1ELj4ELj1ELj16ENS_18Kernel_traits_baseILj768EfS2_fS2_fjLj128EEEEELb0ELb0ELb1EEEvNS_9BwdParamsE)
        /*1334*/ 	.word	0x00000000


	//----- nvinfo : EIATTR_MIN_STACK_SIZE
	.align		4
.L_819:
        /*1338*/ 	.byte	0x04, 0x12
        /*133a*/ 	.short	(.L_821 - .L_820)
	.align		4
.L_820:
        /*133c*/ 	.word	index@(_ZN10layer_norm31ln_parallel_residual_bwd_kernelINS_13Kernel_traitsIf13__nv_bfloat16fS2_fjLj768ELj1ELj4ELj1ELj16ENS_18Kernel_traits_baseILj768EfS2_fS2_fjLj128EEEEELb0ELb1ELb0EEEvNS_9BwdParamsE)
        /*1340*/ 	.word	0x00000000


	//----- nvinfo : EIATTR_MIN_STACK_SIZE
	.align		4
.L_821:
        /*1344*/ 	.byte	0x04, 0x12
        /*1346*/ 	.short	(.L_823 - .L_822)
	.align		4
.L_822:
        /*1348*/ 	.word	index@(_ZN10layer_norm31ln_parallel_residual_bwd_kernelINS_13Kernel_traitsIf13__nv_bfloat16fS2_fjLj768ELj1ELj4ELj1ELj16ENS_18Kernel_traits_baseILj768EfS2_fS2_fjLj128EEEEELb0ELb1ELb1EEEvNS_9BwdParamsE)
        /*134c*/ 	.word	0x00000000


	//----- nvinfo : EIATTR_MIN_STACK_SIZE
	.align		4
.L_823:
        /*1350*/ 	.byte	0x04, 0x12
        /*1352*/ 	.short	(.L_825 - .L_824)
	.align		4
.L_824:
        /*1354*/ 	.word	index@(_ZN10layer_norm31ln_parallel_residual_bwd_kernelINS_13Kernel_traitsIf13__nv_bfloat16fS2_fjLj768ELj1ELj4ELj1ELj16ENS_18Kernel_traits_baseILj768EfS2_fS2_fjLj128EEEEELb1ELb0ELb0EEEvNS_9BwdParamsE)
        /*1358*/ 	.word	0x00000030


	//----- nvinfo : EIATTR_MIN_STACK_SIZE
	.align		4
.L_825:
        /*135c*/ 	.byte	0x04, 0x12
        /*135e*/ 	.short	(.L_827 - .L_826)
	.align		4
.L_826:
        /*1360*/ 	.word	index@(_ZN10layer_norm31ln_parallel_residual_bwd_kernelINS_13Kernel_traitsIf13__nv_bfloat16fS2_fjLj768ELj1ELj4ELj1ELj16ENS_18Kernel_traits_baseILj768EfS2_fS2_fjLj128EEEEELb1ELb0ELb1EEEvNS_9BwdParamsE)
        /*1364*/ 	.word	0x00000000


	//----- nvinfo : EIATTR_MIN_STACK_SIZE
	.align		4
.L_827:
        /*1368*/ 	.byte	0x04, 0x12
        /*136a*/ 	.short	(.L_829 - .L_828)
	.align		4
.L_828:
        /*136c*/ 	.word	index@(_ZN10layer_norm22ln_bwd_finalize_kernelINS_22Kernel_traits_finalizeILj768Ef13__nv_bfloat16fS2_fjLb0ELj1024ELj4ENS_18Kernel_traits_baseILj768EfS2_fS2_fjLj1024EEEEELb0ELb0EEEvNS_9BwdParamsE)
        /*1370*/ 	.word	0x00000000


	//----- nvinfo : EIATTR_MIN_STACK_SIZE
	.align		4
.L_829:
        /*1374*/ 	.byte	0x04, 0x12
        /*1376*/ 	.short	(.L_831 - .L_830)
	.align		4
.L_830:
        /*1378*/ 	.word	index@(_ZN10layer_norm40ln_parallel_residual_bwd_finalize_kernelINS_22Kernel_traits_finalizeILj768Ef13__nv_bfloat16fS2_fjLb0ELj1024ELj4ENS_18Kernel_traits_baseILj768EfS2_fS2_fjLj1024EEEEELb0EEEvNS_9BwdParamsE)
        /*137c*/ 	.word	0x00000000


	//----- nvinfo : EIATTR_MIN_STACK_SIZE
	.align		4
.L_831:
        /*1380*/ 	.byte	0x04, 0x12
        /*1382*/ 	.short	(.L_833 - .L_832)
	.align		4
.L_832:
        /*1384*/ 	.word	index@(_ZN10layer_norm31ln_parallel_residual_bwd_kernelINS_13Kernel_traitsIf13__nv_bfloat16fS2_fjLj768ELj1ELj4ELj1ELj16ENS_18Kernel_traits_baseILj768EfS2_fS2_fjLj128EEEEELb1ELb1ELb0EEEvNS_9BwdParamsE)
        /*1388*/ 	.word	0x00000000


	//----- nvinfo : EIATTR_MIN_STACK_SIZE
	.align		4
.L_833:
        /*138c*/ 	.byte	0x04, 0x12
        /*138e*/ 	.short	(.L_835 - .L_834)
	.align		4
.L_834:
        /*1390*/ 	.word	index@(_ZN10layer_norm22ln_bwd_finalize_kernelINS_22Kernel_traits_finalizeILj768Ef13__nv_bfloat16fS2_fjLb0ELj1024ELj4ENS_18Kernel_traits_baseILj768EfS2_fS2_fjLj1024EEEEELb0ELb1EEEvNS_9BwdParamsE)
        /*1394*/ 	.word	0x00000000


	//----- nvinfo : EIATTR_MIN_STACK_SIZE
	.align		4
.L_835:
        /*1398*/ 	.byte	0x04, 0x12
        /*139a*/ 	.short	(.L_837 - .L_836)
	.align		4
.L_836:
        /*139c*/ 	.word	index@(_ZN10layer_norm40ln_parallel_residual_bwd_finalize_kernelINS_22Kernel_traits_finalizeILj768Ef13__nv_bfloat16fS2_fjLb0ELj1024ELj4ENS_18Kernel_traits_baseILj768EfS2_fS2_fjLj1024EEEEELb1EEEvNS_9BwdParamsE)
        /*13a0*/ 	.word	0x00000000


	//----- nvinfo : EIATTR_MIN_STACK_SIZE
	.align		4
.L_837:
        /*13a4*/ 	.byte	0x04, 0x12
        /*13a6*/ 	.short	(.L_839 - .L_838)
	.align		4
.L_838:
        /*13a8*/ 	.word	index@(_ZN10layer_norm31ln_parallel_residual_bwd_kernelINS_13Kernel_traitsIf13__nv_bfloat16fS2_fjLj768ELj1ELj4ELj1ELj16ENS_18Kernel_traits_baseILj768EfS2_fS2_fjLj128EEEEELb1ELb1ELb1EEEvNS_9BwdParamsE)
        /*13ac*/ 	.word	0x00000000


	//----- nvinfo : EIATTR_MIN_STACK_SIZE
	.align		4
.L_839:
        /*13b0*/ 	.byte	0x04, 0x12
        /*13b2*/ 	.short	(.L_841 - .L_840)
	.align		4
.L_840:
        /*13b4*/ 	.word	index@(_ZN10layer_norm31ln_parallel_residual_bwd_kernelINS_13Kernel_traitsIf6__halfS2_S2_fjLj768ELj1ELj4ELj1ELj16ENS_18Kernel_traits_baseILj768EfS2_S2_S2_fjLj128EEEEELb0ELb0ELb0EEEvNS_9BwdParamsE)
        /*13b8*/ 	.word	0x00000000


	//----- nvinfo : EIATTR_MIN_STACK_SIZE
	.align		4
.L_841:
        /*13bc*/ 	.byte	0x04, 0x12
        /*13be*/ 	.short	(.L_843 - .L_842)
	.align		4
.L_842:
        /*13c0*/ 	.word	index@(_ZN10layer_norm31ln_parallel_residual_bwd_kernelINS_13Kernel_traitsIf6__halfS2_S2_fjLj768ELj1ELj4ELj1ELj16ENS_18Kernel_traits_baseILj768EfS2_S2_S2_fjLj128EEEEELb0ELb0ELb1EEEvNS_9BwdParamsE)
        /*13c4*/ 	.word	0x00000000


	//----- nvinfo : EIATTR_MIN_STACK_SIZE
	.align		4
.L_843:
        /*13c8*/ 	.byte	0x04, 0x12
        /*13ca*/ 	.short	(.L_845 - .L_844)
	.align		4
.L_844:
        /*13cc*/ 	.word	index@(_ZN10layer_norm31ln_parallel_residual_bwd_kernelINS_13Kernel_traitsIf6__halfS2_S2_fjLj768ELj1ELj4ELj1ELj16ENS_18Kernel_traits_baseILj768EfS2_S2_S2_fjLj128EEEEELb0ELb1ELb0EEEvNS_9BwdParamsE)
        /*13d0*/ 	.word	0x00000000


	//----- nvinfo : EIATTR_MIN_STACK_SIZE
	.align		4
.L_845:
        /*13d4*/ 	.byte	0x04, 0x12
        /*13d6*/ 	.short	(.L_847 - .L_846)
	.align		4
.L_846:
        /*13d8*/ 	.word	index@(_ZN10layer_norm31ln_parallel_residual_bwd_kernelINS_13Kernel_traitsIf6__halfS2_S2_fjLj768ELj1ELj4ELj1ELj16ENS_18Kernel_traits_baseILj768EfS2_S2_S2_fjLj128EEEEELb0ELb1ELb1EEEvNS_9BwdParamsE)
        /*13dc*/ 	.word	0x00000000


	//----- nvinfo : EIATTR_MIN_STACK_SIZE
	.align		4
.L_847:
        /*13e0*/ 	.byte	0x04, 0x12
        /*13e2*/ 	.short	(.L_849 - .L_848)
	.align		4
.L_848:
        /*13e4*/ 	.word	index@(_ZN10layer_norm31ln_parallel_residual_bwd_kernelINS_13Kernel_traitsIf6__halfS2_S2_fjLj768ELj1ELj4ELj1ELj16ENS_18Kernel_traits_baseILj768EfS2_S2_S2_fjLj128EEEEELb1ELb0ELb0EEEvNS_9BwdParamsE)
        /*13e8*/ 	.word	0x00000000


	//----- nvinfo : EIATTR_MIN_STACK_SIZE
	.align		4
.L_849:
        /*13ec*/ 	.byte	0x04, 0x12
        /*13ee*/ 	.short	(.L_851 - .L_850)
	.align		4
.L_850:
        /*13f0*/ 	.word	index@(_ZN10layer_norm31ln_parallel_residual_bwd_kernelINS_13Kernel_traitsIf6__halfS2_S2_fjLj768ELj1ELj4ELj1ELj16ENS_18Kernel_traits_baseILj768EfS2_S2_S2_fjLj128EEEEELb1ELb0ELb1EEEvNS_9BwdParamsE)
        /*13f4*/ 	.word	0x00000000


	//----- nvinfo : EIATTR_MIN_STACK_SIZE
	.align		4
.L_851:
        /*13f8*/ 	.byte	0x04, 0x12
        /*13fa*/ 	.short	(.L_853 - .L_852)
	.align		4
.L_852:
        /*13fc*/ 	.word	index@(_ZN10layer_norm22ln_bwd_finalize_kernelINS_22Kernel_traits_finalizeILj768Ef6__halfS2_S2_fjLb0ELj1024ELj4ENS_18Kernel_traits_baseILj768EfS2_S2_S2_fjLj1024EEEEELb0ELb0EEEvNS_9BwdParamsE)
        /*1400*/ 	.word	0x00000000


	//----- nvinfo : EIATTR_MIN_STACK_SIZE
	.align		4
.L_853:
        /*1404*/ 	.byte	0x04, 0x12
        /*1406*/ 	.short	(.L_855 - .L_854)
	.align		4
.L_854:
        /*1408*/ 	.word	index@(_ZN10layer_norm40ln_parallel_residual_bwd_finalize_kernelINS_22Kernel_traits_finalizeILj768Ef6__halfS2_S2_fjLb0ELj1024ELj4ENS_18Kernel_traits_baseILj768EfS2_S2_S2_fjLj1024EEEEELb0EEEvNS_9BwdParamsE)
        /*140c*/ 	.word	0x00000000


	//----- nvinfo : EIATTR_MIN_STACK_SIZE
	.align		4
.L_855:
        /*1410*/ 	.byte	0x04, 0x12
        /*1412*/ 	.short	(.L_857 - .L_856)
	.align		4
.L_856:
        /*1414*/ 	.word	index@(_ZN10layer_norm31ln_parallel_residual_bwd_kernelINS_13Kernel_traitsIf6__halfS2_S2_fjLj768ELj1ELj4ELj1ELj16ENS_18Kernel_traits_baseILj768EfS2_S2_S2_fjLj128EEEEELb1ELb1ELb0EEEvNS_9BwdParamsE)
        /*1418*/ 	.word	0x00000000


	//----- nvinfo : EIATTR_MIN_STACK_SIZE
	.align		4
.L_857:
        /*141c*/ 	.byte	0x04, 0x12
        /*141e*/ 	.short	(.L_859 - .L_858)
	.align		4
.L_858:
        /*1420*/ 	.word	index@(_ZN10layer_norm22ln_bwd_finalize_kernelINS_22Kernel_traits_finalizeILj768Ef6__halfS2_S2_fjLb0ELj1024ELj4ENS_18Kernel_traits_baseILj768EfS2_S2_S2_fjLj1024EEEEELb0ELb1EEEvNS_9BwdParamsE)
        /*1424*/ 	.word	0x00000000


	//----- nvinfo : EIATTR_MIN_STACK_SIZE
	.align		4
.L_859:
        /*1428*/ 	.byte	0x04, 0x12
        /*142a*/ 	.short	(.L_861 - .L_860)
	.align		4
.L_860:
        /*142c*/ 	.word	index@(_ZN10layer_norm40ln_parallel_residual_bwd_finalize_kernelINS_22Kernel_traits_finalizeILj768Ef6__halfS2_S2_fjLb0ELj1024ELj4ENS_18Kernel_traits_baseILj768EfS2_S2_S2_fjLj1024EEEEELb1EEEvNS_9BwdParamsE)
        /*1430*/ 	.word	0x00000000


	//----- nvinfo : EIATTR_MIN_STACK_SIZE
	.align		4
.L_861:
        /*1434*/ 	.byte	0x04, 0x12
        /*1436*/ 	.short	(.L_863 - .L_862)
	.align		4
.L_862:
        /*1438*/ 	.word	index@(_ZN10layer_norm31ln_parallel_residual_bwd_kernelINS_13Kernel_traitsIf6__halfS2_S2_fjLj768ELj1ELj4ELj1ELj16ENS_18Kernel_traits_baseILj768EfS2_S2_S2_fjLj128EEEEELb1ELb1ELb1EEEvNS_9BwdParamsE)
        /*143c*/ 	.word	0x00000000


	//----- nvinfo : EIATTR_MIN_STACK_SIZE
	.align		4
.L_863:
        /*1440*/ 	.byte	0x04, 0x12
        /*1442*/ 	.short	(.L_865 - .L_864)
	.align		4
.L_864:
        /*1444*/ 	.word	index@(_ZN10layer_norm31ln_parallel_residual_bwd_kernelINS_13Kernel_traitsI6__halfS2_fS2_fjLj768ELj1ELj4ELj1ELj16ENS_18Kernel_traits_baseILj768ES2_S2_fS2_fjLj128EEEEELb0ELb0ELb0EEEvNS_9BwdParamsE)
        /*1448*/ 	.word	0x00000000


	//----- nvinfo : EIATTR_MIN_STACK_SIZE
	.align		4
.L_865:
        /*144c*/ 	.byte	0x04, 0x12
        /*144e*/ 	.short	(.L_867 - .L_866)
	.align		4
.L_866:
        /*1450*/ 	.word	index@(_ZN10layer_norm31ln_parallel_residual_bwd_kernelINS_13Kernel_traitsI6__halfS2_fS2_fjLj768ELj1ELj4ELj1ELj16ENS_18Kernel_traits_baseILj768ES2_S2_fS2_fjLj128EEEEELb0ELb0ELb1EEEvNS_9BwdParamsE)
        /*1454*/ 	.word	0x00000000


	//----- nvinfo : EIATTR_MIN_STACK_SIZE
	.align		4
.L_867:
        /*1458*/ 	.byte	0x04, 0x12
        /*145a*/ 	.short	(.L_869 - .L_868)
	.align		4
.L_868:
        /*145c*/ 	.word	index@(_ZN10layer_norm31ln_parallel_residual_bwd_kernelINS_13Kernel_traitsI6__halfS2_fS2_fjLj768ELj1ELj4ELj1ELj16ENS_18Kernel_traits_baseILj768ES2_S2_fS2_fjLj128EEEEELb0ELb1ELb0EEEvNS_9BwdParamsE)
        /*1460*/ 	.word	0x00000000


	//----- nvinfo : EIATTR_MIN_STACK_SIZE
	.align		4
.L_869:
        /*1464*/ 	.byte	0x04, 0x12
        /*1466*/ 	.short	(.L_871 - .L_870)
	.align		4
.L_870:
        /*1468*/ 	.word	index@(_ZN10layer_norm31ln_parallel_residual_bwd_kernelINS_13Kernel_traitsI6__halfS2_fS2_fjLj768ELj1ELj4ELj1ELj16ENS_18Kernel_traits_baseILj768ES2_S2_fS2_fjLj128EEEEELb0ELb1ELb1EEEvNS_9BwdParamsE)
        /*146c*/ 	.word	0x00000000


	//----- nvinfo : EIATTR_MIN_STACK_SIZE
	.align		4
.L_871:
        /*1470*/ 	.byte	0x04, 0x12
        /*1472*/ 	.short	(.L_873 - .L_872)
	.align		4
.L_872:
        /*1474*/ 	.word	index@(_ZN10layer_norm31ln_parallel_residual_bwd_kernelINS_13Kernel_traitsI6__halfS2_fS2_fjLj768ELj1ELj4ELj1ELj16ENS_18Kernel_traits_baseILj768ES2_S2_fS2_fjLj128EEEEELb1ELb0ELb0EEEvNS_9BwdParamsE)
        /*1478*/ 	.word	0x00000030


	//----- nvinfo : EIATTR_MIN_STACK_SIZE
	.align		4
.L_873:
        /*147c*/ 	.byte	0x04, 0x12
        /*147e*/ 	.short	(.L_875 - .L_874)
	.align		4
.L_874:
        /*1480*/ 	.word	index@(_ZN10layer_norm31ln_parallel_residual_bwd_kernelINS_13Kernel_traitsI6__halfS2_fS2_fjLj768ELj1ELj4ELj1ELj16ENS_18Kernel_traits_baseILj768ES2_S2_fS2_fjLj128EEEEELb1ELb0ELb1EEEvNS_9BwdParamsE)
        /*1484*/ 	.word	0x00000000


	//----- nvinfo : EIATTR_MIN_STACK_SIZE
	.align		4
.L_875:
        /*1488*/ 	.byte	0x04, 0x12
        /*148a*/ 	.short	(.L_877 - .L_876)
	.align		4
.L_876:
        /*148c*/ 	.word	index@(_ZN10layer_norm22ln_bwd_finalize_kernelINS_22Kernel_traits_finalizeILj768E6__halfS2_fS2_fjLb0ELj1024ELj4ENS_18Kernel_traits_baseILj768ES2_S2_fS2_fjLj1024EEEEELb0ELb0EEEvNS_9BwdParamsE)
        /*1490*/ 	.word	0x00000000


	//----- nvinfo : EIATTR_MIN_STACK_SIZE
	.align		4
.L_877:
        /*1494*/ 	.byte	0x04, 0x12
        /*1496*/ 	.short	(.L_879 - .L_878)
	.align		4
.L_878:
        /*1498*/ 	.word	index@(_ZN10layer_norm40ln_parallel_residual_bwd_finalize_kernelINS_22Kernel_traits_finalizeILj768E6__halfS2_fS2_fjLb0ELj1024ELj4ENS_18Kernel_traits_baseILj768ES2_S2_fS2_fjLj1024EEEEELb0EEEvNS_9BwdParamsE)
        /*149c*/ 	.word	0x00000000


	//----- nvinfo : EIATTR_MIN_STACK_SIZE
	.align		4
.L_879:
        /*14a0*/ 	.byte	0x04, 0x12
        /*14a2*/ 	.short	(.L_881 - .L_880)
	.align		4
.L_880:
        /*14a4*/ 	.word	index@(_ZN10layer_norm31ln_parallel_residual_bwd_kernelINS_13Kernel_traitsI6__halfS2_fS2_fjLj768ELj1ELj4ELj1ELj16ENS_18Kernel_traits_baseILj768ES2_S2_fS2_fjLj128EEEEELb1ELb1ELb0EEEvNS_9BwdParamsE)
        /*14a8*/ 	.word	0x00000000


	//----- nvinfo : EIATTR_MIN_STACK_SIZE
	.align		4
.L_881:
        /*14ac*/ 	.byte	0x04, 0x12
        /*14ae*/ 	.short	(.L_883 - .L_882)
	.align		4
.L_882:
        /*14b0*/ 	.word	index@(_ZN10layer_norm22ln_bwd_finalize_kernelINS_22Kernel_traits_finalizeILj768E6__halfS2_fS2_fjLb0ELj1024ELj4ENS_18Kernel_traits_baseILj768ES2_S2_fS2_fjLj1024EEEEELb0ELb1EEEvNS_9BwdParamsE)
        /*14b4*/ 	.word	0x00000000


	//----- nvinfo : EIATTR_MIN_STACK_SIZE
	.align		4
.L_883:
        /*14b8*/ 	.byte	0x04, 0x12
        /*14ba*/ 	.short	(.L_885 - .L_884)
	.align		4
.L_884:
        /*14bc*/ 	.word	index@(_ZN10layer_norm40ln_parallel_residual_bwd_finalize_kernelINS_22Kernel_traits_finalizeILj768E6__halfS2_fS2_fjLb0ELj1024ELj4ENS_18Kernel_traits_baseILj768ES2_S2_fS2_fjLj1024EEEEELb1EEEvNS_9BwdParamsE)
        /*14c0*/ 	.word	0x00000000


	//----- nvinfo : EIATTR_MIN_STACK_SIZE
	.align		4
.L_885:
        /*14c4*/ 	.byte	0x04, 0x12
        /*14c6*/ 	.short	(.L_887 - .L_886)
	.align		4
.L_886:
        /*14c8*/ 	.word	index@(_ZN10layer_norm31ln_parallel_residual_bwd_kernelINS_13Kernel_traitsI6__halfS2_fS2_fjLj768ELj1ELj4ELj1ELj16ENS_18Kernel_traits_baseILj768ES2_S2_fS2_fjLj128EEEEELb1ELb1ELb1EEEvNS_9BwdParamsE)
        /*14cc*/ 	.word	0x00000000


	//----- nvinfo : EIATTR_MIN_STACK_SIZE
	.align		4
.L_887:
        /*14d0*/ 	.byte	0x04, 0x12
        /*14d2*/ 	.short	(.L_889 - .L_888)
	.align		4
.L_888:
        /*14d4*/ 	.word	index@(_ZN10layer_norm31ln_parallel_residual_bwd_kernelINS_13Kernel_traitsIf6__halffS2_fjLj768ELj1ELj4ELj1ELj16ENS_18Kernel_traits_baseILj768EfS2_fS2_fjLj128EEEEELb0ELb0ELb0EEEvNS_9BwdParamsE)
        /*14d8*/ 	.word	0x00000000


	//----- nvinfo : EIATTR_MIN_STACK_SIZE
	.align		4
.L_889:
        /*14dc*/ 	.byte	0x04, 0x12
        /*14de*/ 	.short	(.L_891 - .L_890)
	.align		4
.L_890:
        /*14e0*/ 	.word	index@(_ZN10layer_norm31ln_parallel_residual_bwd_kernelINS_13Kernel_traitsIf6__halffS2_fjLj768ELj1ELj4ELj1ELj16ENS_18Kernel_traits_baseILj768EfS2_fS2_fjLj128EEEEELb0ELb0ELb1EEEvNS_9BwdParamsE)
        /*14e4*/ 	.word	0x00000000


	//----- nvinfo : EIATTR_MIN_STACK_SIZE
	.align		4
.L_891:
        /*14e8*/ 	.byte	0x04, 0x12
        /*14ea*/ 	.short	(.L_893 - .L_892)
	.align		4
.L_892:
        /*14ec*/ 	.word	index@(_ZN10layer_norm31ln_parallel_residual_bwd_kernelINS_13Kernel_traitsIf6__halffS2_fjLj768ELj1ELj4ELj1ELj16ENS_18Kernel_traits_baseILj768EfS2_fS2_fjLj128EEEEELb0ELb1ELb0EEEvNS_9BwdParamsE)
        /*14f0*/ 	.word	0x00000000


	//----- nvinfo : EIATTR_MIN_STACK_SIZE
	.align		4
.L_893:
        /*14f4*/ 	.byte	0x04, 0x12
        /*14f6*/ 	.short	(.L_895 - .L_894)
	.align		4
.L_894:
        /*14f8*/ 	.word	index@(_ZN10layer_norm31ln_parallel_residual_bwd_kernelINS_13Kernel_traitsIf6__halffS2_fjLj768ELj1ELj4ELj1ELj16ENS_18Kernel_traits_baseILj768EfS2_fS2_fjLj128EEEEELb0ELb1ELb1EEEvNS_9BwdParamsE)
        /*14fc*/ 	.word	0x00000000


	//----- nvinfo : EIATTR_MIN_STACK_SIZE
	.align		4
.L_895:
        /*1500*/ 	.byte	0x04, 0x12
        /*1502*/ 	.short	(.L_897 - .L_896)
	.align		4
.L_896:
        /*1504*/ 	.word	index@(_ZN10layer_norm31ln_parallel_residual_bwd_kernelINS_13Kernel_traitsIf6__halffS2_fjLj768ELj1ELj4ELj1ELj16ENS_18Kernel_traits_baseILj768EfS2_fS2_fjLj128EEEEELb1ELb0ELb0EEEvNS_9BwdParamsE)
        /*1508*/ 	.word	0x00000030


	//----- nvinfo : EIATTR_MIN_STACK_SIZE
	.align		4
.L_897:
        /*150c*/ 	.byte	0x04, 0x12
        /*150e*/ 	.short	(.L_899 - .L_898)
	.align		4
.L_898:
        /*1510*/ 	.word	index@(_ZN10layer_norm31ln_parallel_residual_bwd_kernelINS_13Kernel_traitsIf6__halffS2_fjLj768ELj1ELj4ELj1ELj16ENS_18Kernel_traits_baseILj768EfS2_fS2_fjLj128EEEEELb1ELb0ELb1EEEvNS_9BwdParamsE)
        /*1514*/ 	.word	0x00000000


	//----- nvinfo : EIATTR_MIN_STACK_SIZE
	.align		4
.L_899:
        /*1518*/ 	.byte	0x04, 0x12
        /*151a*/ 	.short	(.L_901 - .L_900)
	.align		4
.L_900:
        /*151c*/ 	.word	index@(_ZN10layer_norm22ln_bwd_finalize_kernelINS_22Kernel_traits_finalizeILj768Ef6__halffS2_fjLb0ELj1024ELj4ENS_18Kernel_traits_baseILj768EfS2_fS2_fjLj1024EEEEELb0ELb0EEEvNS_9BwdParamsE)
        /*1520*/ 	.word	0x00000000


	//----- nvinfo : EIATTR_MIN_STACK_SIZE
	.align		4
.L_901:
        /*1524*/ 	.byte	0x04, 0x12
        /*1526*/ 	.short	(.L_903 - .L_902)
	.align		4
.L_902:
        /*1528*/ 	.word	index@(_ZN10layer_norm40ln_parallel_residual_bwd_finalize_kernelINS_22Kernel_traits_finalizeILj768Ef6__halffS2_fjLb0ELj1024ELj4ENS_18Kernel_traits_baseILj768EfS2_fS2_fjLj1024EEEEELb0EEEvNS_9BwdParamsE)
        /*152c*/ 	.word	0x00000000


	//----- nvinfo : EIATTR_MIN_STACK_SIZE
	.align		4
.L_903:
        /*1530*/ 	.byte	0x04, 0x12
        /*1532*/ 	.short	(.L_905 - .L_904)
	.align		4
.L_904:
        /*1534*/ 	.word	index@(_ZN10layer_norm31ln_parallel_residual_bwd_kernelINS_13Kernel_traitsIf6__halffS2_fjLj768ELj1ELj4ELj1ELj16ENS_18Kernel_traits_baseILj768EfS2_fS2_fjLj128EEEEELb1ELb1ELb0EEEvNS_9BwdParamsE)
        /*1538*/ 	.word	0x00000000


	//----- nvinfo : EIATTR_MIN_STACK_SIZE
	.align		4
.L_905:
        /*153c*/ 	.byte	0x04, 0x12
        /*153e*/ 	.short	(.L_907 - .L_906)
	.align		4
.L_906:
        /*1540*/ 	.word	index@(_ZN10layer_norm22ln_bwd_finalize_kernelINS_22Kernel_traits_finalizeILj768Ef6__halffS2_fjLb0ELj1024ELj4ENS_18Kernel_traits_baseILj768EfS2_fS2_fjLj1024EEEEELb0ELb1EEEvNS_9BwdParamsE)
        /*1544*/ 	.word	0x00000000


	//----- nvinfo : EIATTR_MIN_STACK_SIZE
	.align		4
.L_907:
        /*1548*/ 	.byte	0x04, 0x12
        /*154a*/ 	.short	(.L_909 - .L_908)
	.align		4
.L_908:
        /*154c*/ 	.word	index@(_ZN10layer_norm40ln_parallel_residual_bwd_finalize_kernelINS_22Kernel_traits_finalizeILj768Ef6__halffS2_fjLb0ELj1024ELj4ENS_18Kernel_traits_baseILj768EfS2_fS2_fjLj1024EEEEELb1EEEvNS_9BwdParamsE)
        /*1550*/ 	.word	0x00000000


	//----- nvinfo : EIATTR_MIN_STACK_SIZE
	.align		4
.L_909:
        /*1554*/ 	.byte	0x04, 0x12
        /*1556*/ 	.short	(.L_911 - .L_910)
	.align		4
.L_910:
        /*1558*/ 	.word	index@(_ZN10layer_norm31ln_parallel_residual_bwd_kernelINS_13Kernel_traitsIf6__halffS2_fjLj768ELj1ELj4ELj1ELj16ENS_18Kernel_traits_baseILj768EfS2_fS2_fjLj128EEEEELb1ELb1ELb1EEEvNS_9BwdParamsE)
        /*155c*/ 	.word	0x00000000


	//----- nvinfo : EIATTR_MIN_STACK_SIZE
	.align		4
.L_911:
        /*1560*/ 	.byte	0x04, 0x12
        /*1562*/ 	.short	(.L_913 - .L_912)
	.align		4
.L_912:
        /*1564*/ 	.word	index@(_ZN10layer_norm31ln_parallel_residual_bwd_kernelINS_13Kernel_traitsI6__halfffffjLj768ELj1ELj4ELj1ELj16ENS_18Kernel_traits_baseILj768ES2_ffffjLj128EEEEELb0ELb0ELb0EEEvNS_9BwdParamsE)
        /*1568*/ 	.word	0x00000000


	//----- nvinfo : EIATTR_MIN_STACK_SIZE
	.align		4
.L_913:
        /*156c*/ 	.byte	0x04, 0x12
        /*156e*/ 	.short	(.L_915 - .L_914)
	.align		4
.L_914:
        /*1570*/ 	.word	index@(_ZN10layer_norm31ln_parallel_residual_bwd_kernelINS_13Kernel_traitsI6__halfffffjLj768ELj1ELj4ELj1ELj16ENS_18Kernel_traits_baseILj768ES2_ffffjLj128EEEEELb0ELb0ELb1EEEvNS_9BwdParamsE)
        /*1574*/ 	.word	0x00000018


	//----- nvinfo : EIATTR_MIN_STACK_SIZE
	.align		4
.L_915:
        /*1578*/ 	.byte	0x04, 0x12
        /*157a*/ 	.short	(.L_917 - .L_916)
	.align		4
.L_916:
        /*157c*/ 	.word	index@(_ZN10layer_norm31ln_parallel_residual_bwd_kernelINS_13Kernel_traitsI6__halfffffjLj768ELj1ELj4ELj1ELj16ENS_18Kernel_traits_baseILj768ES2_ffffjLj128EEEEELb0ELb1ELb0EEEvNS_9BwdParamsE)
        /*1580*/ 	.word	0x00000000


	//----- nvinfo : EIATTR_MIN_STACK_SIZE
	.align		4
.L_917:
        /*1584*/ 	.byte	0x04, 0x12
        /*1586*/ 	.short	(.L_919 - .L_918)
	.align		4
.L_918:
        /*1588*/ 	.word	index@(_ZN10layer_norm31ln_parallel_residual_bwd_kernelINS_13Kernel_traitsI6__halfffffjLj768ELj1ELj4ELj1ELj16ENS_18Kernel_traits_baseILj768ES2_ffffjLj128EEEEELb0ELb1ELb1EEEvNS_9BwdParamsE)
        /*158c*/ 	.word	0x00000000


	//----- nvinfo : EIATTR_MIN_STACK_SIZE
	.align		4
.L_919:
        /*1590*/ 	.byte	0x04, 0x12
        /*1592*/ 	.short	(.L_921 - .L_920)
	.align		4
.L_920:
        /*1594*/ 	.word	index@(_ZN10layer_norm31ln_parallel_residual_bwd_kernelINS_13Kernel_traitsI6__halfffffjLj768ELj1ELj4ELj1ELj16ENS_18Kernel_traits_baseILj768ES2_ffffjLj128EEEEELb1ELb0ELb0EEEvNS_9BwdParamsE)
        /*1598*/ 	.word	0x00000018


	//----- nvinfo : EIATTR_MIN_STACK_SIZE
	.align		4
.L_921:
        /*159c*/ 	.byte	0x04, 0x12
        /*159e*/ 	.short	(.L_923 - .L_922)
	.align		4
.L_922:
        /*15a0*/ 	.word	index@(_ZN10layer_norm31ln_parallel_residual_bwd_kernelINS_13Kernel_traitsI6__halfffffjLj768ELj1ELj4ELj1ELj16ENS_18Kernel_traits_baseILj768ES2_ffffjLj128EEEEELb1ELb0ELb1EEEvNS_9BwdParamsE)
        /*15a4*/ 	.word	0x00000058


	//----- nvinfo : EIATTR_MIN_STACK_SIZE
	.align		4
.L_923:
        /*15a8*/ 	.byte	0x04, 0x12
        /*15aa*/ 	.short	(.L_925 - .L_924)
	.align		4
.L_924:
        /*15ac*/ 	.word	index@(_ZN10layer_norm22ln_bwd_finalize_kernelINS_22Kernel_traits_finalizeILj768E6__halfffffjLb0ELj1024ELj4ENS_18Kernel_traits_baseILj768ES2_ffffjLj1024EEEEELb0ELb0EEEvNS_9BwdParamsE)
        /*15b0*/ 	.word	0x00000000


	//----- nvinfo : EIATTR_MIN_STACK_SIZE
	.align		4
.L_925:
        /*15b4*/ 	.byte	0x04, 0x12
        /*15b6*/ 	.short	(.L_927 - .L_926)
	.align		4
.L_926:
        /*15b8*/ 	.word	index@(_ZN10layer_norm40ln_parallel_residual_bwd_finalize_kernelINS_22Kernel_traits_finalizeILj768E6__halfffffjLb0ELj1024ELj4ENS_18Kernel_traits_baseILj768ES2_ffffjLj1024EEEEELb0EEEvNS_9BwdParamsE)
        /*15bc*/ 	.word	0x00000000


	//----- nvinfo : EIATTR_MIN_STACK_SIZE
	.align		4
.L_927:
        /*15c0*/ 	.byte	0x04, 0x12
        /*15c2*/ 	.short	(.L_929 - .L_928)
	.align		4
.L_928:
        /*15c4*/ 	.word	index@(_ZN10layer_norm31ln_parallel_residual_bwd_kernelINS_13Kernel_traitsI6__halfffffjLj768ELj1ELj4ELj1ELj16ENS_18Kernel_traits_baseILj768ES2_ffffjLj128EEEEELb1ELb1ELb0EEEvNS_9BwdParamsE)
        /*15c8*/ 	.word	0x00000000


	//----- nvinfo : EIATTR_MIN_STACK_SIZE
	.align		4
.L_929:
        /*15cc*/ 	.byte	0x04, 0x12
        /*15ce*/ 	.short	(.L_931 - .L_930)
	.align		4
.L_930:
        /*15d0*/ 	.word	index@(_ZN10layer_norm22ln_bwd_finalize_kernelINS_22Kernel_traits_finalizeILj768E6__halfffffjLb0ELj1024ELj4ENS_18Kernel_traits_baseILj768ES2_ffffjLj1024EEEEELb0ELb1EEEvNS_9BwdParamsE)
        /*15d4*/ 	.word	0x00000000


	//----- nvinfo : EIATTR_MIN_STACK_SIZE
	.align		4
.L_931:
        /*15d8*/ 	.byte	0x04, 0x12
        /*15da*/ 	.short	(.L_933 - .L_932)
	.align		4
.L_932:
        /*15dc*/ 	.word	index@(_ZN10layer_norm40ln_parallel_residual_bwd_finalize_kernelINS_22Kernel_traits_finalizeILj768E6__halfffffjLb0ELj1024ELj4ENS_18Kernel_traits_baseILj768ES2_ffffjLj1024EEEEELb1EEEvNS_9BwdParamsE)
        /*15e0*/ 	.word	0x00000000


	//----- nvinfo : EIATTR_MIN_STACK_SIZE
	.align		4
.L_933:
        /*15e4*/ 	.byte	0x04, 0x12
        /*15e6*/ 	.short	(.L_935 - .L_934)
	.align		4
.L_934:
        /*15e8*/ 	.word	index@(_ZN10layer_norm31ln_parallel_residual_bwd_kernelINS_13Kernel_traitsI6__halfffffjLj768ELj1ELj4ELj1ELj16ENS_18Kernel_traits_baseILj768ES2_ffffjLj128EEEEELb1ELb1ELb1EEEvNS_9BwdParamsE)
        /*15ec*/ 	.word	0x00000000


	//----- nvinfo : EIATTR_MIN_STACK_SIZE
	.align		4
.L_935:
        /*15f0*/ 	.byte	0x04, 0x12
        /*15f2*/ 	.short	(.L_937 - .L_936)
	.align		4
.L_936:
        /*15f4*/ 	.word	index@(_ZN10layer_norm31ln_parallel_residual_bwd_kernelINS_13Kernel_traitsIfffffjLj768ELj1ELj4ELj1ELj16ENS_18Kernel_traits_baseILj768EfffffjLj128EEEEELb0ELb0ELb0EEEvNS_9BwdParamsE)
        /*15f8*/ 	.word	0x00000000


	//----- nvinfo : EIATTR_MIN_STACK_SIZE
	.align		4
.L_937:
        /*15fc*/ 	.byte	0x04, 0x12
        /*15fe*/ 	.short	(.L_939 - .L_938)
	.align		4
.L_938:
        /*1600*/ 	.word	index@(_ZN10layer_norm31ln_parallel_residual_bwd_kernelINS_13Kernel_traitsIfffffjLj768ELj1ELj4ELj1ELj16ENS_18Kernel_traits_baseILj768EfffffjLj128EEEEELb0ELb0ELb1EEEvNS_9BwdParamsE)
        /*1604*/ 	.word	0x00000018


	//----- nvinfo : EIATTR_MIN_STACK_SIZE
	.align		4
.L_939:
        /*1608*/ 	.byte	0x04, 0x12
        /*160a*/ 	.short	(.L_941 - .L_940)
	.align		4
.L_940:
        /*160c*/ 	.word	index@(_ZN10layer_norm31ln_parallel_residual_bwd_kernelINS_13Kernel_traitsIfffffjLj768ELj1ELj4ELj1ELj16ENS_18Kernel_traits_baseILj768EfffffjLj128EEEEELb0ELb1ELb0EEEvNS_9BwdParamsE)
        /*1610*/ 	.word	0x00000000


	//----- nvinfo : EIATTR_MIN_STACK_SIZE
	.align		4
.L_941:
        /*1614*/ 	.byte	0x04, 0x12
        /*1616*/ 	.short	(.L_943 - .L_942)
	.align		4
.L_942:
        /*1618*/ 	.word	index@(_ZN10layer_norm31ln_parallel_residual_bwd_kernelINS_13Kernel_traitsIfffffjLj768ELj1ELj4ELj1ELj16ENS_18Kernel_traits_baseILj768EfffffjLj128EEEEELb0ELb1ELb1EEEvNS_9BwdParamsE)
        /*161c*/ 	.word	0x00000000


	//----- nvinfo : EIATTR_MIN_STACK_SIZE
	.align		4
.L_943:
        /*1620*/ 	.byte	0x04, 0x12
        /*1622*/ 	.short	(.L_945 - .L_944)
	.align		4
.L_944:
        /*1624*/ 	.word	index@(_ZN10layer_norm31ln_parallel_residual_bwd_kernelINS_13Kernel_traitsIfffffjLj768ELj1ELj4ELj1ELj16ENS_18Kernel_traits_baseILj768EfffffjLj128EEEEELb1ELb0ELb0EEEvNS_9BwdParamsE)
        /*1628*/ 	.word	0x00000008


	//----- nvinfo : EIATTR_MIN_STACK_SIZE
	.align		4
.L_945:
        /*162c*/ 	.byte	0x04, 0x12
        /*162e*/ 	.short	(.L_947 - .L_946)
	.align		4
.L_946:
        /*1630*/ 	.word	index@(_ZN10layer_norm31ln_parallel_residual_bwd_kernelINS_13Kernel_traitsIfffffjLj768ELj1ELj4ELj1ELj16ENS_18Kernel_traits_baseILj768EfffffjLj128EEEEELb1ELb0ELb1EEEvNS_9BwdParamsE)
        /*1634*/ 	.word	0x00000050


	//----- nvinfo : EIATTR_MIN_STACK_SIZE
	.align		4
.L_947:
        /*1638*/ 	.byte	0x04, 0x12
        /*163a*/ 	.short	(.L_949 - .L_948)
	.align		4
.L_948:
        /*163c*/ 	.word	index@(_ZN10layer_norm22ln_bwd_finalize_kernelINS_22Kernel_traits_finalizeILj768EfffffjLb0ELj1024ELj4ENS_18Kernel_traits_baseILj768EfffffjLj1024EEEEELb0ELb0EEEvNS_9BwdParamsE)
        /*1640*/ 	.word	0x00000000


	//----- nvinfo : EIATTR_MIN_STACK_SIZE
	.align		4
.L_949:
        /*1644*/ 	.byte	0x04, 0x12
        /*1646*/ 	.short	(.L_951 - .L_950)
	.align		4
.L_950:
        /*1648*/ 	.word	index@(_ZN10layer_norm40ln_parallel_residual_bwd_finalize_kernelINS_22Kernel_traits_finalizeILj768EfffffjLb0ELj1024ELj4ENS_18Kernel_traits_baseILj768EfffffjLj1024EEEEELb0EEEvNS_9BwdParamsE)
        /*164c*/ 	.word	0x00000000


	//----- nvinfo : EIATTR_MIN_STACK_SIZE
	.align		4
.L_951:
        /*1650*/ 	.byte	0x04, 0x12
        /*1652*/ 	.short	(.L_953 - .L_952)
	.align		4
.L_952:
        /*1654*/ 	.word	index@(_ZN10layer_norm31ln_parallel_residual_bwd_kernelINS_13Kernel_traitsIfffffjLj768ELj1ELj4ELj1ELj16ENS_18Kernel_traits_baseILj768EfffffjLj128EEEEELb1ELb1ELb0EEEvNS_9BwdParamsE)
        /*1658*/ 	.word	0x00000000


	//----- nvinfo : EIATTR_MIN_STACK_SIZE
	.align		4
.L_953:
        /*165c*/ 	.byte	0x04, 0x12
        /*165e*/ 	.short	(.L_955 - .L_954)
	.align		4
.L_954:
        /*1660*/ 	.word	index@(_ZN10layer_norm22ln_bwd_finalize_kernelINS_22Kernel_traits_finalizeILj768EfffffjLb0ELj1024ELj4ENS_18Kernel_traits_baseILj768EfffffjLj1024EEEEELb0ELb1EEEvNS_9BwdParamsE)
        /*1664*/ 	.word	0x00000000


	//----- nvinfo : EIATTR_MIN_STACK_SIZE
	.align		4
.L_955:
        /*1668*/ 	.byte	0x04, 0x12
        /*166a*/ 	.short	(.L_957 - .L_956)
	.align		4
.L_956:
        /*166c*/ 	.word	index@(_ZN10layer_norm40ln_parallel_residual_bwd_finalize_kernelINS_22Kernel_traits_finalizeILj768EfffffjLb0ELj1024ELj4ENS_18Kernel_traits_baseILj768EfffffjLj1024EEEEELb1EEEvNS_9BwdParamsE)
        /*1670*/ 	.word	0x00000000


	//----- nvinfo : EIATTR_MIN_STACK_SIZE
	.align		4
.L_957:
        /*1674*/ 	.byte	0x04, 0x12
        /*1676*/ 	.short	(.L_959 - .L_958)
	.align		4
.L_958:
        /*1678*/ 	.word	index@(_ZN10layer_norm31ln_parallel_residual_bwd_kernelINS_13Kernel_traitsIfffffjLj768ELj1ELj4ELj1ELj16ENS_18Kernel_traits_baseILj768EfffffjLj128EEEEELb1ELb1ELb1EEEvNS_9BwdParamsE)
        /*167c*/ 	.word	0x00000000
.L_959:


//--------------------- .nv.info._ZN10layer_norm31ln_parallel_residual_bwd_kernelINS_13Kernel_traitsI13__nv_bfloat16S2_S2_S2_fjLj768ELj1ELj4ELj1ELj16ENS_18Kernel_traits_baseILj768ES2_S2_S2_S2_fjLj128EEEEELb0ELb0ELb0EEEvNS_9BwdParamsE --------------------------
	.section	.nv.info._ZN10layer_norm31ln_parallel_residual_bwd_kernelINS_13Kernel_traitsI13__nv_bfloat16S2_S2_S2_fjLj768ELj1ELj4ELj1ELj16ENS_18Kernel_traits_baseILj768ES2_S2_S2_S2_fjLj128EEEEELb0ELb0ELb0EEEvNS_9BwdParamsE,"",@"SHT_CUDA_INFO"
	.sectionflags	@""
	.align	4


	//----- nvinfo : EIATTR_CUDA_API_VERSION
	.align		4
        /*0000*/ 	.byte	0x04, 0x37
        /*0002*/ 	.short	(.L_961 - .L_960)
.L_960:
        /*0004*/ 	.word	0x00000082


	//----- nvinfo : EIATTR_SW2861232_WAR
	.align		4
.L_961:
        /*0008*/ 	.byte	0x01, 0x35
	.zero		2


	//----- nvinfo : EIATTR_PARAM_CBANK
	.align		4
        /*000c*/ 	.byte	0x04, 0x0a
        /*000e*/ 	.short	(.L_963 - .L_962)
	.align		4
.L_962:
        /*0010*/ 	.word	index@(.nv.constant0._ZN10layer_norm31ln_parallel_residual_bwd_kernelINS_13Kernel_traitsI13__nv_bfloat16S2_S2_S2_fjLj768ELj1ELj4ELj1ELj16ENS_18Kernel_traits_baseILj768ES2_S2_S2_S2_fjLj128EEEEELb0ELb0ELb0EEEvNS_9BwdParamsE)
        /*0014*/ 	.short	0x0160
        /*0016*/ 	.short	0x0128


	//----- nvinfo : EIATTR_CBANK_PARAM_SIZE
	.align		4
.L_963:
        /*0018*/ 	.byte	0x03, 0x19
        /*001a*/ 	.short	0x0128


	//----- nvinfo : EIATTR_KPARAM_INFO
	.align		4
        /*001c*/ 	.byte	0x04, 0x17
        /*001e*/ 	.short	(.L_965 - .L_964)
.L_964:
        /*0020*/ 	.word	0x00000000
        /*0024*/ 	.short	0x0000
        /*0026*/ 	.short	0x0000
        /*0028*/ 	.byte	0x00, 0xf0, 0xa1, 0x04


	//----- nvinfo : EIATTR_MAXREG_COUNT
	.align		4
.L_965:
        /*002c*/ 	.byte	0x03, 0x1b
        /*002e*/ 	.short	0x00ff


	//----- nvinfo : EIATTR_NUM_BARRIERS
	.align		4
        /*0030*/ 	.byte	0x02, 0x4c
        /*0032*/ 	.byte	0x01
	.zero		1


	//----- nvinfo : EIATTR_MERCURY_ISA_VERSION
	.align		4
        /*0034*/ 	.byte	0x03, 0x5f
        /*0036*/ 	.short	0x0000


	//----- nvinfo : EIATTR_COOP_GROUP_MASK_REGIDS
	.align		4
        /*0038*/ 	.byte	0x04, 0x29
        /*003a*/ 	.short	(.L_967 - .L_966)


	//   ....[0]....
.L_966:
        /*003c*/ 	.word	0xffffffff


	//   ....[1]....
        /*0040*/ 	.word	0xffffffff


	//   ....[2]....
        /*0044*/ 	.word	0xffffffff


	//   ....[3]....
        /*0048*/ 	.word	0xffffffff


	//   ....[4]....
        /*004c*/ 	.word	0xffffffff


	//   ....[5]....
        /*0050*/ 	.word	0xffffffff


	//   ....[6]....
        /*0054*/ 	.word	0xffffffff


	//   ....[7]....
        /*0058*/ 	.word	0xffffffff


	//   ....[8]....
        /*005c*/ 	.word	0xffffffff


	//   ....[9]....
        /*0060*/ 	.word	0xffffffff


	//   ....[10]....
        /*0064*/ 	.word	0xffffffff


	//   ....[11]....
        /*0068*/ 	.word	0xffffffff


	//   ....[12]....
        /*006c*/ 	.word	0xffffffff


	//   ....[13]....
        /*0070*/ 	.word	0xffffffff


	//   ....[14]....
        /*0074*/ 	.word	0xffffffff


	//   ....[15]....
        /*0078*/ 	.word	0xffffffff


	//   ....[16]....
        /*007c*/ 	.word	0xffffffff


	//   ....[17]....
        /*0080*/ 	.word	0xffffffff


	//   ....[18]....
        /*0084*/ 	.word	0xffffffff


	//   ....[19]....
        /*0088*/ 	.word	0xffffffff


	//----- nvinfo : EIATTR_COOP_GROUP_INSTR_OFFSETS
	.align		4
.L_967:
        /*008c*/ 	.byte	0x04, 0x28
        /*008e*/ 	.short	(.L_969 - .L_968)


	//   ....[0]....
.L_968:
        /*0090*/ 	.word	0x00002020


	//   ....[1]....
        /*0094*/ 	.word	0x00002040


	//   ....[2]....
        /*0098*/ 	.word	0x00002060


	//   ....[3]....
        /*009c*/ 	.word	0x00002080


	//   ....[4]....
        /*00a0*/ 	.word	0x000020a0


	//   ....[5]....
        /*00a4*/ 	.word	0x000020c0


	//   ....[6]....
        /*00a8*/ 	.word	0x000020e0


	//   ....[7]....
        /*00ac*/ 	.word	0x00002100


	//   ....[8]....
        /*00b0*/ 	.word	0x00002120


	//   ....[9]....
        /*00b4*/ 	.word	0x00002140


	//   ....[10]....
        /*00b8*/ 	.word	0x00004c00


	//   ....[11]....
        /*00bc*/ 	.word	0x00004c80


	//   ....[12]....
        /*00c0*/ 	.word	0x00004d00


	//   ....[13]....
        /*00c4*/ 	.word	0x00004d70


	//   ....[14]....
        /*00c8*/ 	.word	0x00004df0


	//   ....[15]....
        /*00cc*/ 	.word	0x00004e60


	//   ....[16]....
        /*00d0*/ 	.word	0x00004ee0


	//   ....[17]....
        /*00d4*/ 	.word	0x00004f50


	//   ....[18]....
        /*00d8*/ 	.word	0x00004fd0


	//   ....[19]....
        /*00dc*/ 	.word	0x00005040


	//----- nvinfo : EIATTR_EXIT_INSTR_OFFSETS
	.align		4
.L_969:
        /*00e0*/ 	.byte	0x04, 0x1c
        /*00e2*/ 	.short	(.L_971 - .L_970)


	//   ....[0]....
.L_970:
        /*00e4*/ 	.word	0x00004ae0


	//   ....[1]....
        /*00e8*/ 	.word	0x00004ba0


	//----- nvinfo : EIATTR_MAX_THREADS
	.align		4
.L_971:
        /*00ec*/ 	.byte	0x04, 0x05
        /*00ee*/ 	.short	(.L_973 - .L_972)
.L_972:
        /*00f0*/ 	.word	0x00000080
        /*00f4*/ 	.word	0x00000001
        /*00f8*/ 	.word	0x00000001


	//----- nvinfo : EIATTR_CRS_STACK_SIZE
	.align		4
.L_973:
        /*00fc*/ 	.byte	0x04, 0x1e
        /*00fe*/ 	.short	(.L_975 - .L_974)
.L_974:
        /*0100*/ 	.word	0x00000000
.L_975:


//--------------------- .nv.info._ZN10layer_norm31ln_parallel_residual_bwd_kernelINS_13Kernel_traitsI13__nv_bfloat16S2_S2_S2_fjLj768ELj1ELj4ELj1ELj16ENS_18Kernel_traits_baseILj768ES2_S2_S2_S2_fjLj128EEEEELb0ELb0ELb1EEEvNS_9BwdParamsE --------------------------
	.section	.nv.info._ZN10layer_norm31ln_parallel_residual_bwd_kernelINS_13Kernel_traitsI13__nv_bfloat16S2_S2_S2_fjLj768ELj1ELj4ELj1ELj16ENS_18Kernel_traits_baseILj768ES2_S2_S2_S2_fjLj128EEEEELb0ELb0ELb1EEEvNS_9BwdParamsE,"",@"SHT_CUDA_INFO"
	.sectionflags	@""
	.align	4


	//----- nvinfo : EIATTR_CUDA_API_VERSION
	.align		4
        /*0000*/ 	.byte	0x04, 0x37
        /*0002*/ 	.short	(.L_977 - .L_976)
.L_976:
        /*0004*/ 	.word	0x00000082


	//----- nvinfo : EIATTR_SW2861232_WAR
	.align		4
.L_977:
        /*0008*/ 	.byte	0x01, 0x35
	.zero		2


	//----- nvinfo : EIATTR_PARAM_CBANK
	.align		4
        /*000c*/ 	.byte	0x04, 0x0a
        /*000e*/ 	.short	(.L_979 - .L_978)
	.align		4
.L_978:
        /*0010*/ 	.word	index@(.nv.constant0._ZN10layer_norm31ln_parallel_residual_bwd_kernelINS_13Kernel_traitsI13__nv_bfloat16S2_S2_S2_fjLj768ELj1ELj4ELj1ELj16ENS_18Kernel_traits_baseILj768ES2_S2_S2_S2_fjLj128EEEEELb0ELb0ELb1EEEvNS_9BwdParamsE)
        /*0014*/ 	.short	0x0160
        /*0016*/ 	.short	0x0128


	//----- nvinfo : EIATTR_CBANK_PARAM_SIZE
	.align		4
.L_979:
        /*0018*/ 	.byte	0x03, 0x19
        /*001a*/ 	.short	0x0128


	//----- nvinfo : EIATTR_KPARAM_INFO
	.align		4
        /*001c*/ 	.byte	0x04, 0x17
        /*001e*/ 	.short	(.L_981 - .L_980)
.L_980:
        /*0020*/ 	.word	0x00000000
        /*0024*/ 	.short	0x0000
        /*0026*/ 	.short	0x0000
        /*0028*/ 	.byte	0x00, 0xf0, 0xa1, 0x04


	//----- nvinfo : EIATTR_MAXREG_COUNT
	.align		4
.L_981:
        /*002c*/ 	.byte	0x03, 0x1b
        /*002e*/ 	.short	0x00ff


	//----- nvinfo : EIATTR_NUM_BARRIERS
	.align		4
        /*0030*/ 	.byte	0x02, 0x4c
        /*0032*/ 	.byte	0x01
	.zero		1


	//----- nvinfo : EIATTR_MERCURY_ISA_VERSION
	.align		4
        /*0034*/ 	.byte	0x03, 0x5f
        /*0036*/ 	.short	0x0000


	//----- nvinfo : EIATTR_COOP_GROUP_MASK_REGIDS
	.align		4
        /*0038*/ 	.byte	0x04, 0x29
        /*003a*/ 	.short	(.L_983 - .L_982)


	//   ....[0]....
.L_982:
        /*003c*/ 	.word	0xffffffff


	//   ....[1]....
        /*0040*/ 	.word	0xffffffff


	//   ....[2]....
        /*0044*/ 	.word	0xffffffff


	//   ....[3]....
        /*0048*/ 	.word	0xffffffff


	//   ....[4]....
        /*004c*/ 	.word	0xffffffff


	//   ....[5]....
        /*0050*/ 	.word	0xffffffff


	//   ....[6]....
        /*0054*/ 	.word	0xffffffff


	//   ....[7]....
        /*0058*/ 	.word	0xffffffff


	//   ....[8]....
        /*005c*/ 	.word	0xffffffff


	//   ....[9]....
        /*0060*/ 	.word	0xffffffff


	//   ....[10]....
        /*0064*/ 	.word	0xffffffff


	//   ....[11]....
        /*0068*/ 	.word	0xffffffff


	//   ....[12]....
        /*006c*/ 	.word	0xffffffff


	//   ....[13]....
        /*0070*/ 	.word	0xffffffff


	//   ....[14]....
        /*0074*/ 	.word	0xffffffff


	//   ....[15]....
        /*0078*/ 	.word	0xffffffff


	//   ....[16]....
        /*007c*/ 	.word	0xffffffff


	//   ....[17]....
        /*0080*/ 	.word	0xffffffff


	//   ....[18]....
        /*0084*/ 	.word	0xffffffff


	//   ....[19]....
        /*0088*/ 	.word	0xffffffff


	//----- nvinfo : EIATTR_COOP_GROUP_INSTR_OFFSETS
	.align		4
.L_983:
        /*008c*/ 	.byte	0x04, 0x28
        /*008e*/ 	.short	(.L_985 - .L_984)


	//   ....[0]....
.L_984:
        /*0090*/ 	.word	0x000020c0


	//   ....[1]....
        /*0094*/ 	.word	0x000020e0


	//   ....[2]....
        /*0098*/ 	.word	0x00002100


	//   ....[3]....
        /*009c*/ 	.word	0x00002120


	//   ....[4]....
        /*00a0*/ 	.word	0x00002140


	//   ....[5]....
        /*00a4*/ 	.word	0x00002160


	//   ....[6]....
        /*00a8*/ 	.word	0x00002180


	//   ....[7]....
        /*00ac*/ 	.word	0x000021a0


	//   ....[8]....
        /*00b0*/ 	.word	0x000021c0


	//   ....[9]....
        /*00b4*/ 	.word	0x000021e0


	//   ....[10]....
        /*00b8*/ 	.word	0x00004970


	//   ....[11]....
        /*00bc*/ 	.word	0x000049f0


	//   ....[12]....
        /*00c0*/ 	.word	0x00004a70


	//   ....[13]....
        /*00c4*/ 	.word	0x00004ae0


	//   ....[14]....
        /*00c8*/ 	.word	0x00004b60


	//   ....[15]....
        /*00cc*/ 	.word	0x00004bd0


	//   ....[16]....
        /*00d0*/ 	.word	0x00004c50


	//   ....[17]....
        /*00d4*/ 	.word	0x00004cc0


	//   ....[18]....
        /*00d8*/ 	.word	0x00004d40


	//   ....[19]....
        /*00dc*/ 	.word	0x00004db0


	//----- nvinfo : EIATTR_EXIT_INSTR_OFFSETS
	.align		4
.L_985:
        /*00e0*/ 	.byte	0x04, 0x1c
        /*00e2*/ 	.short	(.L_987 - .L_986)


	//   ....[0]....
.L_986:
        /*00e4*/ 	.word	0x00004910


	//----- nvinfo : EIATTR_MAX_THREADS
	.align		4
.L_987:
        /*00e8*/ 	.byte	0x04, 0x05
        /*00ea*/ 	.short	(.L_989 - .L_988)
.L_988:
        /*00ec*/ 	.word	0x00000080
        /*00f0*/ 	.word	0x00000001
        /*00f4*/ 	.word	0x00000001


	//----- nvinfo : EIATTR_CRS_STACK_SIZE
	.align		4
.L_989:
        /*00f8*/ 	.byte	0x04, 0x1e
        /*00fa*/ 	.short	(.L_991 - .L_990)
.L_990:
        /*00fc*/ 	.word	0x00000000
.L_991:


//--------------------- .nv.info._ZN10layer_norm31ln_parallel_residual_bwd_kernelINS_13Kernel_traitsI13__nv_bfloat16S2_S2_S2_fjLj768ELj1ELj4ELj1ELj16ENS_18Kernel_traits_baseILj768ES2_S2_S2_S2_fjLj128EEEEELb0ELb1ELb0EEEvNS_9BwdParamsE --------------------------
	.section	.nv.info._ZN10layer_norm31ln_parallel_residual_bwd_kernelINS_13Kernel_traitsI13__nv_bfloat16S2_S2_S2_fjLj768ELj1ELj4ELj1ELj16ENS_18Kernel_traits_baseILj768ES2_S2_S2_S2_fjLj128EEEEELb0ELb1ELb0EEEvNS_9BwdParamsE,"",@"SHT_CUDA_INFO"
	.sectionflags	@""
	.align	4


	//----- nvinfo : EIATTR_CUDA_API_VERSION
	.align		4
        /*0000*/ 	.byte	0x04, 0x37
        /*0002*/ 	.short	(.L_993 - .L_992)
.L_992:
        /*0004*/ 	.word	0x00000082


	//----- nvinfo : EIATTR_SW2861232_WAR
	.align		4
.L_993:
        /*0008*/ 	.byte	0x01, 0x35
	.zero		2


	//----- nvinfo : EIATTR_PARAM_CBANK
	.align		4
        /*000c*/ 	.byte	0x04, 0x0a
        /*000e*/ 	.short	(.L_995 - .L_994)
	.align		4
.L_994:
        /*0010*/ 	.word	index@(.nv.constant0._ZN10layer_norm31ln_parallel_residual_bwd_kernelINS_13Kernel_traitsI13__nv_bfloat16S2_S2_S2_fjLj768ELj1ELj4ELj1ELj16ENS_18Kernel_traits_baseILj768ES2_S2_S2_S2_fjLj128EEEEELb0ELb1ELb0EEEvNS_9BwdParamsE)
        /*0014*/ 	.short	0x0160
        /*0016*/ 	.short	0x0128


	//----- nvinfo : EIATTR_CBANK_PARAM_SIZE
	.align		4
.L_995:
        /*0018*/ 	.byte	0x03, 0x19
        /*001a*/ 	.short	0x0128


	//----- nvinfo : EIATTR_KPARAM_INFO
	.align		4
        /*001c*/ 	.byte	0x04, 0x17
        /*001e*/ 	.short	(.L_997 - .L_996)
.L_996:
        /*0020*/ 	.word	0x00000000
        /*0024*/ 	.short	0x0000
        /*0026*/ 	.short	0x0000
        /*0028*/ 	.byte	0x00, 0xf0, 0xa1, 0x04


	//----- nvinfo : EIATTR_MAXREG_COUNT
	.align		4
.L_997:
        /*002c*/ 	.byte	0x03, 0x1b
        /*002e*/ 	.short	0x00ff


	//----- nvinfo : EIATTR_NUM_BARRIERS
	.align		4
        /*0030*/ 	.byte	0x02, 0x4c
        /*0032*/ 	.byte	0x01
	.zero		1


	//----- nvinfo : EIATTR_MERCURY_ISA_VERSION
	.align		4
        /*0034*/ 	.byte	0x03, 0x5f
        /*0036*/ 	.short	0x0000


	//----- nvinfo : EIATTR_COOP_GROUP_MASK_REGIDS
	.align		4
        /*0038*/ 	.byte	0x04, 0x29
        /*003a*/ 	.short	(.L_999 - .L_998)


	//   ....[0]....
.L_998:
        /*003c*/ 	.word	0xffffffff


	//   ....[1]....
        /*0040*/ 	.word	0xffffffff


	//   ....[2]....
        /*0044*/ 	.word	0xffffffff


	//   ....[3]....
        /*0048*/ 	.word	0xffffffff


	//   ....[4]....
        /*004c*/ 	.word	0xffffffff


	//   ....[5]....
        /*0050*/ 	.word	0xffffffff


	//   ....[6]....
        /*0054*/ 	.word	0xffffffff


	//   ....[7]....
        /*0058*/ 	.word	0xffffffff


	//   ....[8]....
        /*005c*/ 	.word	0xffffffff


	//   ....[9]....
        /*0060*/ 	.word	0xffffffff


	//   ....[10]....
        /*0064*/ 	.word	0xffffffff


	//   ....[11]....
        /*0068*/ 	.word	0xffffffff


	//   ....[12]....
        /*006c*/ 	.word	0xffffffff


	//   ....[13]....
        /*0070*/ 	.word	0xffffffff


	//   ....[14]....
        /*0074*/ 	.word	0xffffffff


	//   ....[15]....
        /*0078*/ 	.word	0xffffffff


	//   ....[16]....
        /*007c*/ 	.word	0xffffffff


	//   ....[17]....
        /*0080*/ 	.word	0xffffffff


	//   ....[18]....
        /*0084*/ 	.word	0xffffffff


	//   ....[19]....
        /*0088*/ 	.word	0xffffffff


	//----- nvinfo : EIATTR_COOP_GROUP_INSTR_OFFSETS
	.align		4
.L_999:
        /*008c*/ 	.byte	0x04, 0x28
        /*008e*/ 	.short	(.L_1001 - .L_1000)


	//   ....[0]....
.L_1000:
        /*0090*/ 	.word	0x00001640


	//   ....[1]....
        /*0094*/ 	.word	0x00001660


	//   ....[2]....
        /*0098*/ 	.word	0x00001680


	//   ....[3]....
        /*009c*/ 	.word	0x000016a0


	//   ....[4]....
        /*00a0*/ 	.word	0x000016c0


	//   ....[5]....
        /*00a4*/ 	.word	0x000016e0


	//   ....[6]....
        /*00a8*/ 	.word	0x00001700


	//   ....[7]....
        /*00ac*/ 	.word	0x00001720


	//   ....[8]....
        /*00b0*/ 	.word	0x00001740


	//   ....[9]....
        /*00b4*/ 	.word	0x00001760


	//   ....[10]....
        /*00b8*/ 	.word	0x00003660


	//   ....[11]....
        /*00bc*/ 	.word	0x000036e0


	//   ....[12]....
        /*00c0*/ 	.word	0x00003760


	//   ....[13]....
        /*00c4*/ 	.word	0x000037d0


	//   ....[14]....
        /*00c8*/ 	.word	0x00003850


	//   ....[15]....
        /*00cc*/ 	.word	0x000038c0


	//   ....[16]....
        /*00d0*/ 	.word	0x00003940


	//   ....[17]....
        /*00d4*/ 	.word	0x000039b0


	//   ....[18]....
        /*00d8*/ 	.word	0x00003a30


	//   ....[19]....
        /*00dc*/ 	.word	0x00003aa0


	//----- nvinfo : EIATTR_EXIT_INSTR_OFFSETS
	.align		4
.L_1001:
        /*00e0*/ 	.byte	0x04, 0x1c
        /*00e2*/ 	.short	(.L_1003 - .L_1002)


	//   ....[0]....
.L_1002:
        /*00e4*/ 	.word	0x000035d0


	//   ....[1]....
        /*00e8*/ 	.word	0x00003600


	//----- nvinfo : EIATTR_MAX_THREADS
	.align		4
.L_1003:
        /*00ec*/ 	.byte	0x04, 0x05
        /*00ee*/ 	.short	(.L_1005 - .L_1004)
.L_1004:
        /*00f0*/ 	.word	0x00000080
        /*00f4*/ 	.word	0x00000001
        /*00f8*/ 	.word	0x00000001


	//----- nvinfo : EIATTR_CRS_STACK_SIZE
	.align		4
.L_1005:
        /*00fc*/ 	.byte	0x04, 0x1e
        /*00fe*/ 	.short	(.L_1007 - .L_1006)
.L_1006:
        /*0100*/ 	.word	0x00000000
.L_1007:


//--------------------- .nv.info._ZN10layer_norm31ln_parallel_residual_bwd_kernelINS_13Kernel_traitsI13__nv_bfloat16S2_S2_S2_fjLj768ELj1ELj4ELj1ELj16ENS_18Kernel_traits_baseILj768ES2_S2_S2_S2_fjLj128EEEEELb0ELb1ELb1EEEvNS_9BwdParamsE --------------------------
	.section	.nv.info._ZN10layer_norm31ln_parallel_residual_bwd_kernelINS_13Kernel_traitsI13__nv_bfloat16S2_S2_S2_fjLj768ELj1ELj4ELj1ELj16ENS_18Kernel_traits_baseILj768ES2_S2_S2_S2_fjLj128EEEEELb0ELb1ELb1EEEvNS_9BwdParamsE,"",@"SHT_CUDA_INFO"
	.sectionflags	@""
	.align	4


	//----- nvinfo : EIATTR_CUDA_API_VERSION
	.align		4
        /*0000*/ 	.byte	0x04, 0x37
        /*0002*/ 	.short	(.L_1009 - .L_1008)
.L_1008:
        /*0004*/ 	.word	0x00000082


	//----- nvinfo : EIATTR_SW2861232_WAR
	.align		4
.L_1009:
        /*0008*/ 	.byte	0x01, 0x35
	.zero		2


	//----- nvinfo : EIATTR_PARAM_CBANK
	.align		4
        /*000c*/ 	.byte	0x04, 0x0a
        /*000e*/ 	.short	(.L_1011 - .L_1010)
	.align		4
.L_1010:
        /*0010*/ 	.word	index@(.nv.constant0._ZN10layer_norm31ln_parallel_residual_bwd_kernelINS_13Kernel_traitsI13__nv_bfloat16S2_S2_S2_fjLj768ELj1ELj4ELj1ELj16ENS_18Kernel_traits_baseILj768ES2_S2_S2_S2_fjLj128EEEEELb0ELb1ELb1EEEvNS_9BwdParamsE)
        /*0014*/ 	.short	0x0160
        /*0016*/ 	.short	0x0128


	//----- nvinfo : EIATTR_CBANK_PARAM_SIZE
	.align		4
.L_1011:
        /*0018*/ 	.byte	0x03, 0x19
        /*001a*/ 	.short	0x0128


	//----- nvinfo : EIATTR_KPARAM_INFO
	.align		4
        /*001c*/ 	.byte	0x04, 0x17
        /*001e*/ 	.short	(.L_1013 - .L_1012)
.L_1012:
        /*0020*/ 	.word	0x00000000
        /*0024*/ 	.short	0x0000
        /*0026*/ 	.short	0x0000
        /*0028*/ 	.byte	0x00, 0xf0, 0xa1, 0x04


	//----- nvinfo : EIATTR_MAXREG_COUNT
	.align		4
.L_1013:
        /*002c*/ 	.byte	0x03, 0x1b
        /*002e*/ 	.short	0x00ff


	//----- nvinfo : EIATTR_NUM_BARRIERS
	.align		4
        /*0030*/ 	.byte	0x02, 0x4c
        /*0032*/ 	.byte	0x01
	.zero		1


	//----- nvinfo : EIATTR_MERCURY_ISA_VERSION
	.align		4
        /*0034*/ 	.byte	0x03, 0x5f
        /*0036*/ 	.short	0x0000


	//----- nvinfo : EIATTR_COOP_GROUP_MASK_REGIDS
	.align		4
        /*0038*/ 	.byte	0x04, 0x29
        /*003a*/ 	.short	(.L_1015 - .L_1014)


	//   ....[0]....
.L_1014:
        /*003c*/ 	.word	0xffffffff


	//   ....[1]....
        /*0040*/ 	.word	0xffffffff


	//   ....[2]....
        /*0044*/ 	.word	0xffffffff


	//   ....[3]....
        /*0048*/ 	.word	0xffffffff


	//   ....[4]....
        /*004c*/ 	.word	0xffffffff


	//   ....[5]....
        /*0050*/ 	.word	0xffffffff


	//   ....[6]....
        /*0054*/ 	.word	0xffffffff


	//   ....[7]....
        /*0058*/ 	.word	0xffffffff


	//   ....[8]....
        /*005c*/ 	.word	0xffffffff


	//   ....[9]....
        /*0060*/ 	.word	0xffffffff


	//   ....[10]....
        /*0064*/ 	.word	0xffffffff


	//   ....[11]....
        /*0068*/ 	.word	0xffffffff


	//   ....[12]....
        /*006c*/ 	.word	0xffffffff


	//   ....[13]....
        /*0070*/ 	.word	0xffffffff


	//   ....[14]....
        /*0074*/ 	.word	0xffffffff


	//   ....[15]....
        /*0078*/ 	.word	0xffffffff


	//   ....[16]....
        /*007c*/ 	.word	0xffffffff


	//   ....[17]....
        /*0080*/ 	.word	0xffffffff


	//   ....[18]....
        /*0084*/ 	.word	0xffffffff


	//   ....[19]....
        /*0088*/ 	.word	0xffffffff


	//----- nvinfo : EIATTR_COOP_GROUP_INSTR_OFFSETS
	.align		4
.L_1015:
        /*008c*/ 	.byte	0x04, 0x28
        /*008e*/ 	.short	(.L_1017 - .L_1016)


	//   ....[0]....
.L_1016:
        /*0090*/ 	.word	0x00001580


	//   ....[1]....
        /*0094*/ 	.word	0x000015a0


	//   ....[2]....
        /*0098*/ 	.word	0x000015c0


	//   ....[3]....
        /*009c*/ 	.word	0x000015e0


	//   ....[4]....
        /*00a0*/ 	.word	0x00001600


	//   ....[5]....
        /*00a4*/ 	.word	0x00001620


	//   ....[6]....
        /*00a8*/ 	.word	0x00001640


	//   ....[7]....
        /*00ac*/ 	.word	0x00001660


	//   ....[8]....
        /*00b0*/ 	.word	0x00001680


	//   ....[9]....
        /*00b4*/ 	.word	0x000016a0


	//   ....[10]....
        /*00b8*/ 	.word	0x00003260


	//   ....[11]....
        /*00bc*/ 	.word	0x000032e0


	//   ....[12]....
        /*00c0*/ 	.word	0x00003360


	//   ....[13]....
        /*00c4*/ 	.word	0x000033d0


	//   ....[14]....
        /*00c8*/ 	.word	0x00003450


	//   ....[15]....
        /*00cc*/ 	.word	0x000034c0


	//   ....[16]....
        /*00d0*/ 	.word	0x00003540


	//   ....[17]....
        /*00d4*/ 	.word	0x000035b0


	//   ....[18]....
        /*00d8*/ 	.word	0x00003630


	//   ....[19]....
        /*00dc*/ 	.word	0x000036a0


	//----- nvinfo : EIATTR_EXIT_INSTR_OFFSETS
	.align		4
.L_1017:
        /*00e0*/ 	.byte	0x04, 0x1c
        /*00e2*/ 	.short	(.L_1019 - .L_1018)


	//   ....[0]....
.L_1018:
        /*00e4*/ 	.word	0x00003200


	//----- nvinfo : EIATTR_MAX_THREADS
	.align		4
.L_1019:
        /*00e8*/ 	.byte	0x04, 0x05
        /*00ea*/ 	.short	(.L_1021 - .L_1020)
.L_1020:
        /*00ec*/ 	.word	0x00000080
        /*00f0*/ 	.word	0x00000001
        /*00f4*/ 	.word	0x00000001


	//----- nvinfo : EIATTR_CRS_STACK_SIZE
	.align		4
.L_1021:
        /*00f8*/ 	.byte	0x04, 0x1e
        /*00fa*/ 	.short	(.L_1023 - .L_1022)
.L_1022:
        /*00fc*/ 	.word	0x00000000
.L_1023:


//--------------------- .nv.info._ZN10layer_norm31ln_parallel_residual_bwd_kernelINS_13Kernel_traitsI13__nv_bfloat16S2_S2_S2_fjLj768ELj1ELj4ELj1ELj16ENS_18Kernel_traits_baseILj768ES2_S2_S2_S2_fjLj128EEEEELb1ELb0ELb0EEEvNS_9BwdParamsE --------------------------
	.section	.nv.info._ZN10layer_norm31ln_parallel_residual_bwd_kernelINS_13Kernel_traitsI13__nv_bfloat16S2_S2_S2_fjLj768ELj1ELj4ELj1ELj16ENS_18Kernel_traits_baseILj768ES2_S2_S2_S2_fjLj128EEEEELb1ELb0ELb0EEEvNS_9BwdParamsE,"",@"SHT_CUDA_INFO"
	.sectionflags	@""
	.align	4


	//----- nvinfo : EIATTR_CUDA_API_VERSION
	.align		4
        /*0000*/ 	.byte	0x04, 0x37
        /*0002*/ 	.short	(.L_1025 - .L_1024)
.L_1024:
        /*0004*/ 	.word	0x00000082


	//----- nvinfo : EIATTR_SW2861232_WAR
	.align		4
.L_1025:
        /*0008*/ 	.byte	0x01, 0x35
	.zero		2


	//----- nvinfo : EIATTR_PARAM_CBANK
	.align		4
        /*000c*/ 	.byte	0x04, 0x0a
        /*000e*/ 	.short	(.L_1027 - .L_1026)
	.align		4
.L_1026:
        /*0010*/ 	.word	index@(.nv.constant0._ZN10layer_norm31ln_parallel_residual_bwd_kernelINS_13Kernel_traitsI13__nv_bfloat16S2_S2_S2_fjLj768ELj1ELj4ELj1ELj16ENS_18Kernel_traits_baseILj768ES2_S2_S2_S2_fjLj128EEEEELb1ELb0ELb0EEEvNS_9BwdParamsE)
        /*0014*/ 	.short	0x0160
        /*0016*/ 	.short	0x0128


	//----- nvinfo : EIATTR_CBANK_PARAM_SIZE
	.align		4
.L_1027:
        /*0018*/ 	.byte	0x03, 0x19
        /*001a*/ 	.short	0x0128


	//----- nvinfo : EIATTR_KPARAM_INFO
	.align		4
        /*001c*/ 	.byte	0x04, 0x17
        /*001e*/ 	.short	(.L_1029 - .L_1028)
.L_1028:
        /*0020*/ 	.word	0x00000000
        /*0024*/ 	.short	0x0000
        /*0026*/ 	.short	0x0000
        /*0028*/ 	.byte	0x00, 0xf0, 0xa1, 0x04


	//----- nvinfo : EIATTR_MAXREG_COUNT
	.align		4
.L_1029:
        /*002c*/ 	.byte	0x03, 0x1b
        /*002e*/ 	.short	0x00ff


	//----- nvinfo : EIATTR_NUM_BARRIERS
	.align		4
        /*0030*/ 	.byte	0x02, 0x4c
        /*0032*/ 	.byte	0x01
	.zero		1


	//----- nvinfo : EIATTR_MERCURY_ISA_VERSION
	.align		4
        /*0034*/ 	.byte	0x03, 0x5f
        /*0036*/ 	.short	0x0000


	//----- nvinfo : EIATTR_COOP_GROUP_MASK_REGIDS
	.align		4
        /*0038*/ 	.byte	0x04, 0x29
        /*003a*/ 	.short	(.L_1031 - .L_1030)


	//   ....[0]....
.L_1030:
        /*003c*/ 	.word	0xffffffff


	//   ....[1]....
        /*0040*/ 	.word	0xffffffff


	//   ....[2]....
        /*0044*/ 	.word	0xffffffff


	//   ....[3]....
        /*0048*/ 	.word	0xffffffff


	//   ....[4]....
        /*004c*/ 	.word	0xffffffff


	//   ....[5]....
        /*0050*/ 	.word	0xffffffff


	//   ....[6]....
        /*0054*/ 	.word	0xffffffff


	//   ....[7]....
        /*0058*/ 	.word	0xffffffff


	//   ....[8]....
        /*005c*/ 	.word	0xffffffff


	//   ....[9]....
        /*0060*/ 	.word	0xffffffff


	//   ....[10]....
        /*0064*/ 	.word	0xffffffff


	//   ....[11]....
        /*0068*/ 	.word	0xffffffff


	//   ....[12]....
        /*006c*/ 	.word	0xffffffff


	//   ....[13]....
        /*0070*/ 	.word	0xffffffff


	//   ....[14]....
        /*0074*/ 	.word	0xffffffff


	//   ....[15]....
        /*0078*/ 	.word	0xffffffff


	//   ....[16]....
        /*007c*/ 	.word	0xffffffff


	//   ....[17]....
        /*0080*/ 	.word	0xffffffff


	//   ....[18]....
        /*0084*/ 	.word	0xffffffff


	//   ....[19]....
        /*0088*/ 	.word	0xffffffff


	//----- nvinfo : EIATTR_COOP_GROUP_INSTR_OFFSETS
	.align		4
.L_1031:
        /*008c*/ 	.byte	0x04, 0x28
        /*008e*/ 	.short	(.L_1033 - .L_1032)


	//   ....[0]....
.L_1032:
        /*0090*/ 	.word	0x00002200


	//   ....[1]....
        /*0094*/ 	.word	0x00002220


	//   ....[2]....
        /*0098*/ 	.word	0x00002240


	//   ....[3]....
        /*009c*/ 	.word	0x00002260


	//   ....[4]....
        /*00a0*/ 	.word	0x00002280


	//   ....[5]....
        /*00a4*/ 	.word	0x000022a0


	//   ....[6]....
        /*00a8*/ 	.word	0x000022c0


	//   ....[7]....
        /*00ac*/ 	.word	0x000022e0


	//   ....[8]....
        /*00b0*/ 	.word	0x00002300


	//   ....[9]....
        /*00b4*/ 	.word	0x00002320


	//   ....[10]....
        /*00b8*/ 	.word	0x00005600


	//   ....[11]....
        /*00bc*/ 	.word	0x00005680


	//   ....[12]....
        /*00c0*/ 	.word	0x00005700


	//   ....[13]....
        /*00c4*/ 	.word	0x00005770


	//   ....[14]....
        /*00c8*/ 	.word	0x000057f0


	//   ....[15]....
        /*00cc*/ 	.word	0x00005860


	//   ....[16]....
        /*00d0*/ 	.word	0x000058e0


	//   ....[17]....
        /*00d4*/ 	.word	0x00005950


	//   ....[18]....
        /*00d8*/ 	.word	0x000059d0


	//   ....[19]....
        /*00dc*/ 	.word	0x00005a40


	//----- nvinfo : EIATTR_EXIT_INSTR_OFFSETS
	.align		4
.L_1033:
        /*00e0*/ 	.byte	0x04, 0x1c
        /*00e2*/ 	.short	(.L_1035 - .L_1034)


	//   ....[0]....
.L_1034:
        /*00e4*/ 	.word	0x000054e0


	//   ....[1]....
        /*00e8*/ 	.word	0x000055a0


	//----- nvinfo : EIATTR_MAX_THREADS
	.align		4
.L_1035:
        /*00ec*/ 	.byte	0x04, 0x05
        /*00ee*/ 	.short	(.L_1037 - .L_1036)
.L_1036:
        /*00f0*/ 	.word	0x00000080
        /*00f4*/ 	.word	0x00000001
        /*00f8*/ 	.word	0x00000001


	//----- nvinfo : EIATTR_CRS_STACK_SIZE
	.align		4
.L_1037:
        /*00fc*/ 	.byte	0x04, 0x1e
        /*00fe*/ 	.short	(.L_1039 - .L_1038)
.L_1038:
        /*0100*/ 	.word	0x00000000
.L_1039:


//--------------------- .nv.info._ZN10layer_norm31ln_parallel_residual_bwd_kernelINS_13Kernel_traitsI13__nv_bfloat16S2_S2_S2_fjLj768ELj1ELj4ELj1ELj16ENS_18Kernel_traits_baseILj768ES2_S2_S2_S2_fjLj128EEEEELb1ELb0ELb1EEEvNS_9BwdParamsE --------------------------
	.section	.nv.info._ZN10layer_norm31ln_parallel_residual_bwd_kernelINS_13Kernel_traitsI13__nv_bfloat16S2_S2_S2_fjLj768ELj1ELj4ELj1ELj16ENS_18Kernel_traits_baseILj768ES2_S2_S2_S2_fjLj128EEEEELb1ELb0ELb1EEEvNS_9BwdParamsE,"",@"SHT_CUDA_INFO"
	.sectionflags	@""
	.align	4


	//----- nvinfo : EIATTR_CUDA_API_VERSION
	.align		4
        /*0000*/ 	.byte	0x04, 0x37
        /*0002*/ 	.short	(.L_1041 - .L_1040)
.L_1040:
        /*0004*/ 	.word	0x00000082


	//----- nvinfo : EIATTR_SW2861232_WAR
	.align		4
.L_1041:
        /*0008*/ 	.byte	0x01, 0x35
	.zero		2


	//----- nvinfo : EIATTR_PARAM_CBANK
	.align		4
        /*000c*/ 	.byte	0x04, 0x0a
        /*000e*/ 	.short	(.L_1043 - .L_1042)
	.align		4
.L_1042:
        /*0010*/ 	.word	index@(.nv.constant0._ZN10layer_norm31ln_parallel_residual_bwd_kernelINS_13Kernel_traitsI13__nv_bfloat16S2_S2_S2_fjLj768ELj1ELj4ELj1ELj16ENS_18Kernel_traits_baseILj768ES2_S2_S2_S2_fjLj128EEEEELb1ELb0ELb1EEEvNS_9BwdParamsE)
        /*0014*/ 	.short	0x0160
        /*0016*/ 	.short	0x0128


	//----- nvinfo : EIATTR_CBANK_PARAM_SIZE
	.align		4
.L_1043:
        /*0018*/ 	.byte	0x03, 0x19
        /*001a*/ 	.short	0x0128


	//----- nvinfo : EIATTR_KPARAM_INFO
	.align		4
        /*001c*/ 	.byte	0x04, 0x17
        /*001e*/ 	.short	(.L_1045 - .L_1044)
.L_1044:
        /*0020*/ 	.word	0x00000000
        /*0024*/ 	.short	0x0000
        /*0026*/ 	.short	0x0000
        /*0028*/ 	.byte	0x00, 0xf0, 0xa1, 0x04


	//----- nvinfo : EIATTR_MAXREG_COUNT
	.align		4
.L_1045:
        /*002c*/ 	.byte	0x03, 0x1b
        /*002e*/ 	.short	0x00ff


	//----- nvinfo : EIATTR_NUM_BARRIERS
	.align		4
        /*0030*/ 	.byte	0x02, 0x4c
        /*0032*/ 	.byte	0x01
	.zero		1


	//----- nvinfo : EIATTR_MERCURY_ISA_VERSION
	.align		4
        /*0034*/ 	.byte	0x03, 0x5f
        /*0036*/ 	.short	0x0000


	//----- nvinfo : EIATTR_COOP_GROUP_MASK_REGIDS
	.align		4
        /*0038*/ 	.byte	0x04, 0x29
        /*003a*/ 	.short	(.L_1047 - .L_1046)


	//   ....[0]....
.L_1046:
        /*003c*/ 	.word	0xffffffff


	//   ....[1]....
        /*0040*/ 	.word	0xffffffff


	//   ....[2]....
        /*0044*/ 	.word	0xffffffff


	//   ....[3]....
        /*0048*/ 	.word	0xffffffff


	//   ....[4]....
        /*004c*/ 	.word	0xffffffff


	//   ....[5]....
        /*0050*/ 	.word	0xffffffff


	//   ....[6]....
        /*0054*/ 	.word	0xffffffff


	//   ....[7]....
        /*0058*/ 	.word	0xffffffff


	//   ....[8]....
        /*005c*/ 	.word	0xffffffff


	//   ....[9]....
        /*0060*/ 	.word	0xffffffff


	//   ....[10]....
        /*0064*/ 	.word	0xffffffff


	//   ....[11]....
        /*0068*/ 	.word	0xffffffff


	//   ....[12]....
        /*006c*/ 	.word	0xffffffff


	//   ....[13]....
        /*0070*/ 	.word	0xffffffff


	//   ....[14]....
        /*0074*/ 	.word	0xffffffff


	//   ....[15]....
        /*0078*/ 	.word	0xffffffff


	//   ....[16]....
        /*007c*/ 	.word	0xffffffff


	//   ....[17]....
        /*0080*/ 	.word	0xffffffff


	//   ....[18]....
        /*0084*/ 	.word	0xffffffff


	//   ....[19]....
        /*0088*/ 	.word	0xffffffff


	//----- nvinfo : EIATTR_COOP_GROUP_INSTR_OFFSETS
	.align		4
.L_1047:
        /*008c*/ 	.byte	0x04, 0x28
        /*008e*/ 	.short	(.L_1049 - .L_1048)


	//   ....[0]....
.L_1048:
        /*0090*/ 	.word	0x000021b0


	//   ....[1]....
        /*0094*/ 	.word	0x000021d0


	//   ....[2]....
        /*0098*/ 	.word	0x000021f0


	//   ....[3]....
        /*009c*/ 	.word	0x00002210


	//   ....[4]....
        /*00a0*/ 	.word	0x00002230


	//   ....[5]....
        /*00a4*/ 	.word	0x00002250


	//   ....[6]....
        /*00a8*/ 	.word	0x00002270


	//   ....[7]....
        /*00ac*/ 	.word	0x00002290


	//   ....[8]....
        /*00b0*/ 	.word	0x000022b0


	//   ....[9]....
        /*00b4*/ 	.word	0x000022d0


	//   ....[10]....
        /*00b8*/ 	.word	0x00005150


	//   ....[11]....
        /*00bc*/ 	.word	0x000051d0


	//   ....[12]....
        /*00c0*/ 	.word	0x00005250


	//   ....[13]....
        /*00c4*/ 	.word	0x000052c0


	//   ....[14]....
        /*00c8*/ 	.word	0x00005340


	//   ....[15]....
        /*00cc*/ 	.word	0x000053b0


	//   ....[16]....
        /*00d0*/ 	.word	0x00005430


	//   ....[17]....
        /*00d4*/ 	.word	0x000054a0


	//   ....[18]....
        /*00d8*/ 	.word	0x00005520


	//   ....[19]....
        /*00dc*/ 	.word	0x00005590


	//----- nvinfo : EIATTR_EXIT_INSTR_OFFSETS
	.align		4
.L_1049:
        /*00e0*/ 	.byte	0x04, 0x1c
        /*00e2*/ 	.short	(.L_1051 - .L_1050)


	//   ....[0]....
.L_1050:
        /*00e4*/ 	.word	0x000050f0


	//----- nvinfo : EIATTR_MAX_THREADS
	.align		4
.L_1051:
        /*00e8*/ 	.byte	0x04, 0x05
        /*00ea*/ 	.short	(.L_1053 - .L_1052)
.L_1052:
        /*00ec*/ 	.word	0x00000080
        /*00f0*/ 	.word	0x00000001
        /*00f4*/ 	.word	0x00000001


	//----- nvinfo : EIATTR_CRS_STACK_SIZE
	.align		4
.L_1053:
        /*00f8*/ 	.byte	0x04, 0x1e
        /*00fa*/ 	.short	(.L_1055 - .L_1054)
.L_1054:
        /*00fc*/ 	.word	0x00000000
.L_1055:


//--------------------- .nv.info._ZN10layer_norm22ln_bwd_finalize_kernelINS_22Kernel_traits_finalizeILj768E13__nv_bfloat16S2_S2_S2_fjLb0ELj1024ELj4ENS_18Kernel_traits_baseILj768ES2_S2_S2_S2_fjLj1024EEEEELb0ELb0EEEvNS_9BwdParamsE --------------------------
	.section	.nv.info._ZN10layer_norm22ln_bwd_finalize_kernelINS_22Kernel_traits_finalizeILj768E13__nv_bfloat16S2_S2_S2_fjLb0ELj1024ELj4ENS_18Kernel_traits_baseILj768ES2_S2_S2_S2_fjLj1024EEEEELb0ELb0EEEvNS_9BwdParamsE,"",@"SHT_CUDA_INFO"
	.sectionflags	@""
	.align	4


	//----- nvinfo : EIATTR_CUDA_API_VERSION
	.align		4
        /*0000*/ 	.byte	0x04, 0x37
        /*0002*/ 	.short	(.L_1057 - .L_1056)
.L_1056:
        /*0004*/ 	.word	0x00000082


	//----- nvinfo : EIATTR_SW2861232_WAR
	.align		4
.L_1057:
        /*0008*/ 	.byte	0x01, 0x35
	.zero		2


	//----- nvinfo : EIATTR_PARAM_CBANK
	.align		4
        /*000c*/ 	.byte	0x04, 0x0a
        /*000e*/ 	.short	(.L_1059 - .L_1058)
	.align		4
.L_1058:
        /*0010*/ 	.word	index@(.nv.constant0._ZN10layer_norm22ln_bwd_finalize_kernelINS_22Kernel_traits_finalizeILj768E13__nv_bfloat16S2_S2_S2_fjLb0ELj1024ELj4ENS_18Kernel_traits_baseILj768ES2_S2_S2_S2_fjLj1024EEEEELb0ELb0EEEvNS_9BwdParamsE)
        /*0014*/ 	.short	0x0160
        /*0016*/ 	.short	0x0128


	//----- nvinfo : EIATTR_CBANK_PARAM_SIZE
	.align		4
.L_1059:
        /*0018*/ 	.byte	0x03, 0x19
        /*001a*/ 	.short	0x0128


	//----- nvinfo : EIATTR_KPARAM_INFO
	.align		4
        /*001c*/ 	.byte	0x04, 0x17
        /*001e*/ 	.short	(.L_1061 - .L_1060)
.L_1060:
        /*0020*/ 	.word	0x00000000
        /*0024*/ 	.short	0x0000
        /*0026*/ 	.short	0x0000
        /*0028*/ 	.byte	0x00, 0xf0, 0xa1, 0x04


	//----- nvinfo : EIATTR_MAXREG_COUNT
	.align		4
.L_1061:
        /*002c*/ 	.byte	0x03, 0x1b
        /*002e*/ 	.short	0x0040


	//----- nvinfo : EIATTR_NUM_BARRIERS
	.align		4
        /*0030*/ 	.byte	0x02, 0x4c
        /*0032*/ 	.byte	0x01
	.zero		1


	//----- nvinfo : EIATTR_MERCURY_ISA_VERSION
	.align		4
        /*0034*/ 	.byte	0x03, 0x5f
        /*0036*/ 	.short	0x0000


	//----- nvinfo : EIATTR_COOP_GROUP_MASK_REGIDS
	.align		4
        /*0038*/ 	.byte	0x04, 0x29
        /*003a*/ 	.short	(.L_1063 - .L_1062)


	//   ....[0]....
.L_1062:
        /*003c*/ 	.word	0xffffffff


	//   ....[1]....
        /*0040*/ 	.word	0xffffffff


	//   ....[2]....
        /*0044*/ 	.word	0xffffffff


	//   ....[3]....
        /*0048*/ 	.word	0xffffffff


	//   ....[4]....
        /*004c*/ 	.word	0xffffffff


	//   ....[5]....
        /*0050*/ 	.word	0xffffffff


	//   ....[6]....
        /*0054*/ 	.word	0xffffffff


	//   ....[7]....
        /*0058*/ 	.word	0xffffffff


	//   ....[8]....
        /*005c*/ 	.word	0xffffffff


	//   ....[9]....
        /*0060*/ 	.word	0xffffffff


	//   ....[10]....
        /*0064*/ 	.word	0xffffffff


	//   ....[11]....
        /*0068*/ 	.word	0xffffffff


	//   ....[12]....
        /*006c*/ 	.word	0xffffffff


	//   ....[13]....
        /*0070*/ 	.word	0xffffffff


	//   ....[14]....
        /*0074*/ 	.word	0xffffffff


	//   ....[15]....
        /*0078*/ 	.word	0xffffffff


	//   ....[16]....
        /*007c*/ 	.word	0xffffffff


	//   ....[17]....
        /*0080*/ 	.word	0xffffffff


	//   ....[18]....
        /*0084*/ 	.word	0xffffffff


	//   ....[19]....
        /*0088*/ 	.word	0xffffffff


	//----- nvinfo : EIATTR_COOP_GROUP_INSTR_OFFSETS
	.align		4
.L_1063:
        /*008c*/ 	.byte	0x04, 0x28
        /*008e*/ 	.short	(.L_1065 - .L_1064)


	//   ....[0]....
.L_1064:
        /*0090*/ 	.word	0x00000820


	//   ....[1]....
        /*0094*/ 	.word	0x00000850


	//   ....[2]....
        /*0098*/ 	.word	0x00000860


	//   ....[3]....
        /*009c*/ 	.word	0x00000890


	//   ....[4]....
        /*00a0*/ 	.word	0x000008a0


	//   ....[5]....
        /*00a4*/ 	.word	0x000008d0


	//   ....[6]....
        /*00a8*/ 	.word	0x000008f0


	//   ....[7]....
        /*00ac*/ 	.word	0x00000900


	//   ....[8]....
        /*00b0*/ 	.word	0x00000930


	//   ....[9]....
        /*00b4*/ 	.word	0x00000940


	//   ....[10]....
        /*00b8*/ 	.word	0x00000b50


	//   ....[11]....
        /*00bc*/ 	.word	0x00000bc0


	//   ....[12]....
        /*00c0*/ 	.word	0x00000c20


	//   ....[13]....
        /*00c4*/ 	.word	0x00000c80


	//   ....[14]....
        /*00c8*/ 	.word	0x00000cf0


	//   ....[15]....
        /*00cc*/ 	.word	0x00000d60


	//   ....[16]....
        /*00d0*/ 	.word	0x00000dc0


	//   ....[17]....
        /*00d4*/ 	.word	0x00000e20


	//   ....[18]....
        /*00d8*/ 	.word	0x00000e80


	//   ....[19]....
        /*00dc*/ 	.word	0x00000ee0


	//----- nvinfo : EIATTR_EXIT_INSTR_OFFSETS
	.align		4
.L_1065:
        /*00e0*/ 	.byte	0x04, 0x1c
        /*00e2*/ 	.short	(.L_1067 - .L_1066)


	//   ....[0]....
.L_1066:
        /*00e4*/ 	.word	0x00000070


	//   ....[1]....
        /*00e8*/ 	.word	0x00000af0


	//----- nvinfo : EIATTR_MAX_THREADS
	.align		4
.L_1067:
        /*00ec*/ 	.byte	0x04, 0x05
        /*00ee*/ 	.short	(.L_1069 - .L_1068)
.L_1068:
        /*00f0*/ 	.word	0x00000400
        /*00f4*/ 	.word	0x00000001
        /*00f8*/ 	.word	0x00000001


	//----- nvinfo : EIATTR_CRS_STACK_SIZE
	.align		4
.L_1069:
        /*00fc*/ 	.byte	0x04, 0x1e
        /*00fe*/ 	.short	(.L_1071 - .L_1070)
.L_1070:
        /*0100*/ 	.word	0x00000000
.L_1071:


//--------------------- .nv.info._ZN10layer_norm40ln_parallel_residual_bwd_finalize_kernelINS_22Kernel_traits_finalizeILj768E13__nv_bfloat16S2_S2_S2_fjLb0ELj1024ELj4ENS_18Kernel_traits_baseILj768ES2_S2_S2_S2_fjLj1024EEEEELb0EEEvNS_9BwdParamsE --------------------------
	.section	.nv.info._ZN10layer_norm40ln_parallel_residual_bwd_finalize_kernelINS_22Kernel_traits_finalizeILj768E13__nv_bfloat16S2_S2_S2_fjLb0ELj1024ELj4ENS_18Kernel_traits_baseILj768ES2_S2_S2_S2_fjLj1024EEEEELb0EEEvNS_9BwdParamsE,"",@"SHT_CUDA_INFO"
	.sectionflags	@""
	.align	4


	//----- nvinfo : EIATTR_CUDA_API_VERSION
	.align		4
        /*0000*/ 	.byte	0x04, 0x37
        /*0002*/ 	.short	(.L_1073 - .L_1072)
.L_1072:
        /*0004*/ 	.word	0x00000082


	//----- nvinfo : EIATTR_SW2861232_WAR
	.align		4
.L_1073:
        /*0008*/ 	.byte	0x01, 0x35
	.zero		2


	//----- nvinfo : EIATTR_PARAM_CBANK
	.align		4
        /*000c*/ 	.byte	0x04, 0x0a
        /*000e*/ 	.short	(.L_1075 - .L_1074)
	.align		4
.L_1074:
        /*0010*/ 	.word	index@(.nv.constant0._ZN10layer_norm40ln_parallel_residual_bwd_finalize_kernelINS_22Kernel_traits_finalizeILj768E13__nv_bfloat16S2_S2_S2_fjLb0ELj1024ELj4ENS_18Kernel_traits_baseILj768ES2_S2_S2_S2_fjLj1024EEEEELb0EEEvNS_9BwdParamsE)
        /*0014*/ 	.short	0x0160
        /*0016*/ 	.short	0x0128


	//----- nvinfo : EIATTR_CBANK_PARAM_SIZE
	.align		4
.L_1075:
        /*0018*/ 	.byte	0x03, 0x19
        /*001a*/ 	.short	0x0128


	//----- nvinfo : EIATTR_KPARAM_INFO
	.align		4
        /*001c*/ 	.byte	0x04, 0x17
        /*001e*/ 	.short	(.L_1077 - .L_1076)
.L_1076:
        /*0020*/ 	.word	0x00000000
        /*0024*/ 	.short	0x0000
        /*0026*/ 	.short	0x0000
        /*0028*/ 	.byte	0x00, 0xf0, 0xa1, 0x04


	//----- nvinfo : EIATTR_MAXREG_COUNT
	.align		4
.L_1077:
        /*002c*/ 	.byte	0x03, 0x1b
        /*002e*/ 	.short	0x0040


	//----- nvinfo : EIATTR_NUM_BARRIERS
	.align		4
        /*0030*/ 	.byte	0x02, 0x4c
        /*0032*/ 	.byte	0x01
	.zero		1


	//----- nvinfo : EIATTR_MERCURY_ISA_VERSION
	.align		4
        /*0034*/ 	.byte	0x03, 0x5f
        /*0036*/ 	.short	0x0000


	//----- nvinfo : EIATTR_COOP_GROUP_MASK_REGIDS
	.align		4
        /*0038*/ 	.byte	0x04, 0x29
        /*003a*/ 	.short	(.L_1079 - .L_1078)


	//   ....[0]....
.L_1078:
        /*003c*/ 	.word	0xffffffff


	//   ....[1]....
        /*0040*/ 	.word	0xffffffff


	//   ....[2]....
        /*0044*/ 	.word	0xffffffff


	//   ....[3]....
        /*0048*/ 	.word	0xffffffff


	//   ....[4]....
        /*004c*/ 	.word	0xffffffff


	//   ....[5]....
        /*0050*/ 	.word	0xffffffff


	//   ....[6]....
        /*0054*/ 	.word	0xffffffff


	//   ....[7]....
        /*0058*/ 	.word	0xffffffff


	//   ....[8]....
        /*005c*/ 	.word	0xffffffff


	//   ....[9]....
        /*0060*/ 	.word	0xffffffff


	//   ....[10]....
        /*0064*/ 	.word	0xffffffff


	//   ....[11]....
        /*0068*/ 	.word	0xffffffff


	//   ....[12]....
        /*006c*/ 	.word	0xffffffff


	//   ....[13]....
        /*0070*/ 	.word	0xffffffff


	//   ....[14]....
        /*0074*/ 	.word	0xffffffff


	//   ....[15]....
        /*0078*/ 	.word	0xffffffff


	//   ....[16]....
        /*007c*/ 	.word	0xffffffff


	//   ....[17]....
        /*0080*/ 	.word	0xffffffff


	//   ....[18]....
        /*0084*/ 	.word	0xffffffff


	//   ....[19]....
        /*0088*/ 	.word	0xffffffff


	//   ....[20]....
        /*008c*/ 	.word	0xffffffff


	//   ....[21]....
        /*0090*/ 	.word	0xffffffff


	//   ....[22]....
        /*0094*/ 	.word	0xffffffff


	//   ....[23]....
        /*0098*/ 	.word	0xffffffff


	//   ....[24]....
        /*009c*/ 	.word	0xffffffff


	//   ....[25]....
        /*00a0*/ 	.word	0xffffffff


	//   ....[26]....
        /*00a4*/ 	.word	0xffffffff


	//   ....[27]....
        /*00a8*/ 	.word	0xffffffff


	//   ....[28]....
        /*00ac*/ 	.word	0xffffffff


	//   ....[29]....
        /*00b0*/ 	.word	0xffffffff


	//   ....[30]....
        /*00b4*/ 	.word	0xffffffff


	//   ....[31]....
        /*00b8*/ 	.word	0xffffffff


	//   ....[32]....
        /*00bc*/ 	.word	0xffffffff


	//   ....[33]....
        /*00c0*/ 	.word	0xffffffff


	//   ....[34]....
        /*00c4*/ 	.word	0xffffffff


	//   ....[35]....
        /*00c8*/ 	.word	0xffffffff


	//   ....[36]....
        /*00cc*/ 	.word	0xffffffff


	//   ....[37]....
        /*00d0*/ 	.word	0xffffffff


	//   ....[38]....
        /*00d4*/ 	.word	0xffffffff


	//   ....[39]....
        /*00d8*/ 	.word	0xffffffff


	//----- nvinfo : EIATTR_COOP_GROUP_INSTR_OFFSETS
	.align		4
.L_1079:
        /*00dc*/ 	.byte	0x04, 0x28
        /*00de*/ 	.short	(.L_1081 - .L_1080)


	//   ....[0]....
.L_1080:
        /*00e0*/ 	.word	0x00000b70


	//   ....[1]....
        /*00e4*/ 	.word	0x00000ba0


	//   ....[2]....
        /*00e8*/ 	.word	0x00000bb0


	//   ....[3]....
        /*00ec*/ 	.word	0x00000bc0


	//   ....[4]....
        /*00f0*/ 	.word	0x00000bf0


	//   ....[5]....
        /*00f4*/ 	.word	0x00000c10


	//   ....[6]....
        /*00f8*/ 	.word	0x00000c20


	//   ....[7]....
        /*00fc*/ 	.word	0x00000c30


	//   ....[8]....
        /*0100*/ 	.word	0x00000c60


	//   ....[9]....
        /*0104*/ 	.word	0x00000c80


	//   ....[10]....
        /*0108*/ 	.word	0x00000ca0


	//   ....[11]....
        /*010c*/ 	.word	0x00000cb0


	//   ....[12]....
        /*0110*/ 	.word	0x00000ce0


	//   ....[13]....
        /*0114*/ 	.word	0x00000d00


	//   ....[14]....
        /*0118*/ 	.word	0x00000d20


	//   ....[15]....
        /*011c*/ 	.word	0x00000d30


	//   ....[16]....
        /*0120*/ 	.word	0x00000d60


	//   ....[17]....
        /*0124*/ 	.word	0x00000d90


	//   ....[18]....
        /*0128*/ 	.word	0x00000da0


	//   ....[19]....
        /*012c*/ 	.word	0x00000db0


	//   ....[20]....
        /*0130*/ 	.word	0x000010c0


	//   ....[21]....
        /*0134*/ 	.word	0x00001130


	//   ....[22]....
        /*0138*/ 	.word	0x00001190


	//   ....[23]....
        /*013c*/ 	.word	0x000011f0


	//   ....[24]....
        /*0140*/ 	.word	0x00001260


	//   ....[25]....
        /*0144*/ 	.word	0x000012d0


	//   ....[26]....
        /*0148*/ 	.word	0x00001330


	//   ....[27]....
        /*014c*/ 	.word	0x00001390


	//   ....[28]....
        /*0150*/ 	.word	0x000013f0


	//   ....[29]....
        /*0154*/ 	.word	0x00001460


	//   ....[30]....
        /*0158*/ 	.word	0x000014d0


	//   ....[31]....
        /*015c*/ 	.word	0x00001530


	//   ....[32]....
        /*0160*/ 	.word	0x00001590


	//   ....[33]....
        /*0164*/ 	.word	0x000015f0


	//   ....[34]....
        /*0168*/ 	.word	0x00001660


	//   ....[35]....
        /*016c*/ 	.word	0x000016d0


	//   ....[36]....
        /*0170*/ 	.word	0x00001730


	//   ....[37]....
        /*0174*/ 	.word	0x00001790


	//   ....[38]....
        /*0178*/ 	.word	0x000017f0


	//   ....[39]....
        /*017c*/ 	.word	0x00001850


	//----- nvinfo : EIATTR_EXIT_INSTR_OFFSETS
	.align		4
.L_1081:
        /*0180*/ 	.byte	0x04, 0x1c
        /*0182*/ 	.short	(.L_1083 - .L_1082)


	//   ....[0]....
.L_1082:
        /*0184*/ 	.word	0x00000070


	//   ....[1]....
        /*0188*/ 	.word	0x00001060


	//----- nvinfo : EIATTR_MAX_THREADS
	.align		4
.L_1083:
        /*018c*/ 	.byte	0x04, 0x05
        /*018e*/ 	.short	(.L_1085 - .L_1084)
.L_1084:
        /*0190*/ 	.word	0x00000400
        /*0194*/ 	.word	0x00000001
        /*0198*/ 	.word	0x00000001


	//----- nvinfo : EIATTR_CRS_STACK_SIZE
	.align		4
.L_1085:
        /*019c*/ 	.byte	0x04, 0x1e
        /*019e*/ 	.short	(.L_1087 - .L_1086)
.L_1086:
        /*01a0*/ 	.word	0x00000000
.L_1087:


//--------------------- .nv.info._ZN10layer_norm31ln_parallel_residual_bwd_kernelINS_13Kernel_traitsI13__nv_bfloat16S2_S2_S2_fjLj768ELj1ELj4ELj1ELj16ENS_18Kernel_traits_baseILj768ES2_S2_S2_S2_fjLj128EEEEELb1ELb1ELb0EEEvNS_9BwdParamsE --------------------------
	.section	.nv.info._ZN10layer_norm31ln_parallel_residual_bwd_kernelINS_13Kernel_traitsI13__nv_bfloat16S2_S2_S2_fjLj768ELj1ELj4ELj1ELj16ENS_18Kernel_traits_baseILj768ES2_S2_S2_S2_fjLj128EEEEELb1ELb1ELb0EEEvNS_9BwdParamsE,"",@"SHT_CUDA_INFO"
	.sectionflags	@""
	.align	4


	//----- nvinfo : EIATTR_CUDA_API_VERSION
	.align		4
        /*0000*/ 	.byte	0x04, 0x37
        /*0002*/ 	.short	(.L_1089 - .L_1088)
.L_1088:
        /*0004*/ 	.word	0x00000082


	//----- nvinfo : EIATTR_SW2861232_WAR
	.align		4
.L_1089:
        /*0008*/ 	.byte	0x01, 0x35
	.zero		2


	//----- nvinfo : EIATTR_PARAM_CBANK
	.align		4
        /*000c*/ 	.byte	0x04, 0x0a
        /*000e*/ 	.short	(.L_1091 - .L_1090)
	.align		4
.L_1090:
        /*0010*/ 	.word	index@(.nv.constant0._ZN10layer_norm31ln_parallel_residual_bwd_kernelINS_13Kernel_traitsI13__nv_bfloat16S2_S2_S2_fjLj768ELj1ELj4ELj1ELj16ENS_18Kernel_traits_baseILj768ES2_S2_S2_S2_fjLj128EEEEELb1ELb1ELb0EEEvNS_9BwdParamsE)
        /*0014*/ 	.short	0x0160
        /*0016*/ 	.short	0x0128


	//----- nvinfo : EIATTR_CBANK_PARAM_SIZE
	.align		4
.L_1091:
        /*0018*/ 	.byte	0x03, 0x19
        /*001a*/ 	.short	0x0128


	//----- nvinfo : EIATTR_KPARAM_INFO
	.align		4
        /*001c*/ 	.byte	0x04, 0x17
        /*001e*/ 	.short	(.L_1093 - .L_1092)
.L_1092:
        /*0020*/ 	.word	0x00000000
        /*0024*/ 	.short	0x0000
        /*0026*/ 	.short	0x0000
        /*0028*/ 	.byte	0x00, 0xf0, 0xa1, 0x04


	//----- nvinfo : EIATTR_MAXREG_COUNT
	.align		4
.L_1093:
        /*002c*/ 	.byte	0x03, 0x1b
        /*002e*/ 	.short	0x00ff


	//----- nvinfo : EIATTR_NUM_BARRIERS
	.align		4
        /*0030*/ 	.byte	0x02, 0x4c
        /*0032*/ 	.byte	0x01
	.zero		1


	//----- nvinfo : EIATTR_MERCURY_ISA_VERSION
	.align		4
        /*0034*/ 	.byte	0x03, 0x5f
        /*0036*/ 	.short	0x0000


	//----- nvinfo : EIATTR_COOP_GROUP_MASK_REGIDS
	.align		4
        /*0038*/ 	.byte	0x04, 0x29
        /*003a*/ 	.short	(.L_1095 - .L_1094)


	//   ....[0]....
.L_1094:
        /*003c*/ 	.word	0xffffffff


	//   ....[1]....
        /*0040*/ 	.word	0xffffffff


	//   ....[2]....
        /*0044*/ 	.word	0xffffffff


	//   ....[3]....
        /*0048*/ 	.word	0xffffffff


	//   ....[4]....
        /*004c*/ 	.word	0xffffffff


	//   ....[5]....
        /*0050*/ 	.word	0xffffffff


	//   ....[6]....
        /*0054*/ 	.word	0xffffffff


	//   ....[7]....
        /*0058*/ 	.word	0xffffffff


	//   ....[8]....
        /*005c*/ 	.word	0xffffffff


	//   ....[9]....
        /*0060*/ 	.word	0xffffffff


	//   ....[10]....
        /*0064*/ 	.word	0xffffffff


	//   ....[11]....
        /*0068*/ 	.word	0xffffffff


	//   ....[12]....
        /*006c*/ 	.word	0xffffffff


	//   ....[13]....
        /*0070*/ 	.word	0xffffffff


	//   ....[14]....
        /*0074*/ 	.word	0xffffffff


	//   ....[15]....
        /*0078*/ 	.word	0xffffffff


	//   ....[16]....
        /*007c*/ 	.word	0xffffffff


	//   ....[17]....
        /*0080*/ 	.word	0xffffffff


	//   ....[18]....
        /*0084*/ 	.word	0xffffffff


	//   ....[19]....
        /*0088*/ 	.word	0xffffffff


	//----- nvinfo : EIATTR_COOP_GROUP_INSTR_OFFSETS
	.align		4
.L_1095:
        /*008c*/ 	.byte	0x04, 0x28
        /*008e*/ 	.short	(.L_1097 - .L_1096)


	//   ....[0]....
.L_1096:
        /*0090*/ 	.word	0x00001810


	//   ....[1]....
        /*0094*/ 	.word	0x00001830


	//   ....[2]....
        /*0098*/ 	.word	0x00001850


	//   ....[3]....
        /*009c*/ 	.word	0x00001870


	//   ....[4]....
        /*00a0*/ 	.word	0x00001890


	//   ....[5]....
        /*00a4*/ 	.word	0x000018b0


	//   ....[6]....
        /*00a8*/ 	.word	0x000018d0


	//   ....[7]....
        /*00ac*/ 	.word	0x000018f0


	//   ....[8]....
        /*00b0*/ 	.word	0x00001910


	//   ....[9]....
        /*00b4*/ 	.word	0x00001930


	//   ....[10]....
        /*00b8*/ 	.word	0x00004030


	//   ....[11]....
        /*00bc*/ 	.word	0x000040b0


	//   ....[12]....
        /*00c0*/ 	.word	0x00004130


	//   ....[13]....
        /*00c4*/ 	.word	0x000041a0


	//   ....[14]....
        /*00c8*/ 	.word	0x00004220


	//   ....[15]....
        /*00cc*/ 	.word	0x00004290


	//   ....[16]....
        /*00d0*/ 	.word	0x00004310


	//   ....[17]....
        /*00d4*/ 	.word	0x00004380


	//   ....[18]....
        /*00d8*/ 	.word	0x00004400


	//   ....[19]....
        /*00dc*/ 	.word	0x00004470


	//----- nvinfo : EIATTR_EXIT_INSTR_OFFSETS
	.align		4
.L_1097:
        /*00e0*/ 	.byte	0x04, 0x1c
        /*00e2*/ 	.short	(.L_1099 - .L_1098)


	//   ....[0]....
.L_1098:
        /*00e4*/ 	.word	0x00003fa0


	//   ....[1]....
        /*00e8*/ 	.word	0x00003fd0


	//----- nvinfo : EIATTR_MAX_THREADS
	.align		4
.L_1099:
        /*00ec*/ 	.byte	0x04, 0x05
        /*00ee*/ 	.short	(.L_1101 - .L_1100)
.L_1100:
        /*00f0*/ 	.word	0x00000080
        /*00f4*/ 	.word	0x00000001
        /*00f8*/ 	.word	0x00000001


	//----- nvinfo : EIATTR_CRS_STACK_SIZE
	.align		4
.L_1101:
        /*00fc*/ 	.byte	0x04, 0x1e
        /*00fe*/ 	.short	(.L_1103 - .L_1102)
.L_1102:
        /*0100*/ 	.word	0x00000000
.L_1103:


//--------------------- .nv.info._ZN10layer_norm22ln_bwd_finalize_kernelINS_22Kernel_traits_finalizeILj768E13__nv_bfloat16S2_S2_S2_fjLb0ELj1024ELj4ENS_18Kernel_traits_baseILj768ES2_S2_S2_S2_fjLj1024EEEEELb0ELb1EEEvNS_9BwdParamsE --------------------------
	.section	.nv.info._ZN10layer_norm22ln_bwd_finalize_kernelINS_22Kernel_traits_finalizeILj768E13__nv_bfloat16S2_S2_S2_fjLb0ELj1024ELj4ENS_18Kernel_traits_baseILj768ES2_S2_S2_S2_fjLj1024EEEEELb0ELb1EEEvNS_9BwdParamsE,"",@"SHT_CUDA_INFO"
	.sectionflags	@""
	.align	4


	//----- nvinfo : EIATTR_CUDA_API_VERSION
	.align		4
        /*0000*/ 	.byte	0x04, 0x37
        /*0002*/ 	.short	(.L_1105 - .L_1104)
.L_1104:
        /*0004*/ 	.word	0x00000082


	//----- nvinfo : EIATTR_SW2861232_WAR
	.align		4
.L_1105:
        /*0008*/ 	.byte	0x01, 0x35
	.zero		2


	//----- nvinfo : EIATTR_PARAM_CBANK
	.align		4
        /*000c*/ 	.byte	0x04, 0x0a
        /*000e*/ 	.short	(.L_1107 - .L_1106)
	.align		4
.L_1106:
        /*0010*/ 	.word	index@(.nv.constant0._ZN10layer_norm22ln_bwd_finalize_kernelINS_22Kernel_traits_finalizeILj768E13__nv_bfloat16S2_S2_S2_fjLb0ELj1024ELj4ENS_18Kernel_traits_baseILj768ES2_S2_S2_S2_fjLj1024EEEEELb0ELb1EEEvNS_9BwdParamsE)
        /*0014*/ 	.short	0x0160
        /*0016*/ 	.short	0x0128


	//----- nvinfo : EIATTR_CBANK_PARAM_SIZE
	.align		4
.L_1107:
        /*0018*/ 	.byte	0x03, 0x19
        /*001a*/ 	.short	0x0128


	//----- nvinfo : EIATTR_KPARAM_INFO
	.align		4
        /*001c*/ 	.byte	0x04, 0x17
        /*001e*/ 	.short	(.L_1109 - .L_1108)
.L_1108:
        /*0020*/ 	.word	0x00000000
        /*0024*/ 	.short	0x0000
        /*0026*/ 	.short	0x0000
        /*0028*/ 	.byte	0x00, 0xf0, 0xa1, 0x04


	//----- nvinfo : EIATTR_MAXREG_COUNT
	.align		4
.L_1109:
        /*002c*/ 	.byte	0x03, 0x1b
        /*002e*/ 	.short	0x0040


	//----- nvinfo : EIATTR_NUM_BARRIERS
	.align		4
        /*0030*/ 	.byte	0x02, 0x4c
        /*0032*/ 	.byte	0x01
	.zero		1


	//----- nvinfo : EIATTR_MERCURY_ISA_VERSION
	.align		4
        /*0034*/ 	.byte	0x03, 0x5f
        /*0036*/ 	.short	0x0000


	//----- nvinfo : EIATTR_COOP_GROUP_MASK_REGIDS
	.align		4
        /*0038*/ 	.byte	0x04, 0x29
        /*003a*/ 	.short	(.L_1111 - .L_1110)


	//   ....[0]....
.L_1110:
        /*003c*/ 	.word	0xffffffff


	//   ....[1]....
        /*0040*/ 	.word	0xffffffff


	//   ....[2]....
        /*0044*/ 	.word	0xffffffff


	//   ....[3]....
        /*0048*/ 	.word	0xffffffff


	//   ....[4]....
        /*004c*/ 	.word	0xffffffff


	//   ....[5]....
        /*0050*/ 	.word	0xffffffff


	//   ....[6]....
        /*0054*/ 	.word	0xffffffff


	//   ....[7]....
        /*0058*/ 	.word	0xffffffff


	//   ....[8]....
        /*005c*/ 	.word	0xffffffff


	//   ....[9]....
        /*0060*/ 	.word	0xffffffff


	//   ....[10]....
        /*0064*/ 	.word	0xffffffff


	//   ....[11]....
        /*0068*/ 	.word	0xffffffff


	//   ....[12]....
        /*006c*/ 	.word	0xffffffff


	//   ....[13]....
        /*0070*/ 	.word	0xffffffff


	//   ....[14]....
        /*0074*/ 	.word	0xffffffff


	//   ....[15]....
        /*0078*/ 	.word	0xffffffff


	//   ....[16]....
        /*007c*/ 	.word	0xffffffff


	//   ....[17]....
        /*0080*/ 	.word	0xffffffff


	//   ....[18]....
        /*0084*/ 	.word	0xffffffff


	//   ....[19]....
        /*0088*/ 	.word	0xffffffff


	//----- nvinfo : EIATTR_COOP_GROUP_INSTR_OFFSETS
	.align		4
.L_1111:
        /*008c*/ 	.byte	0x04, 0x28
        /*008e*/ 	.short	(.L_1113 - .L_1112)


	//   ....[0]....
.L_1112:
        /*0090*/ 	.word	0x000007f0


	//   ....[1]....
        /*0094*/ 	.word	0x00000820


	//   ....[2]....
        /*0098*/ 	.word	0x00000840


	//   ....[3]....
        /*009c*/ 	.word	0x00000850


	//   ....[4]....
        /*00a0*/ 	.word	0x00000880


	//   ....[5]....
        /*00a4*/ 	.word	0x00000890


	//   ....[6]....
        /*00a8*/ 	.word	0x000008c0


	//   ....[7]....
        /*00ac*/ 	.word	0x000008d0


	//   ....[8]....
        /*00b0*/ 	.word	0x00000900


	//   ....[9]....
        /*00b4*/ 	.word	0x00000910


	//   ....[10]....
        /*00b8*/ 	.word	0x00000b00


	//   ....[11]....
        /*00bc*/ 	.word	0x00000b80


	//   ....[12]....
        /*00c0*/ 	.word	0x00000be0


	//   ....[13]....
        /*00c4*/ 	.word	0x00000c40


	//   ....[14]....
        /*00c8*/ 	.word	0x00000cb0


	//   ....[15]....
        /*00cc*/ 	.word	0x00000d20


	//   ....[16]....
        /*00d0*/ 	.word	0x00000d80


	//   ....[17]....
        /*00d4*/ 	.word	0x00000de0


	//   ....[18]....
        /*00d8*/ 	.word	0x00000e40


	//   ....[19]....
        /*00dc*/ 	.word	0x00000ea0


	//----- nvinfo : EIATTR_EXIT_INSTR_OFFSETS
	.align		4
.L_1113:
        /*00e0*/ 	.byte	0x04, 0x1c
        /*00e2*/ 	.short	(.L_1115 - .L_1114)


	//   ....[0]....
.L_1114:
        /*00e4*/ 	.word	0x00000070


	//   ....[1]....
        /*00e8*/ 	.word	0x00000aa0


	//----- nvinfo : EIATTR_MAX_THREADS
	.align		4
.L_1115:
        /*00ec*/ 	.byte	0x04, 0x05
        /*00ee*/ 	.short	(.L_1117 - .L_1116)
.L_1116:
        /*00f0*/ 	.word	0x00000400
        /*00f4*/ 	.word	0x00000001
        /*00f8*/ 	.word	0x00000001


	//----- nvinfo : EIATTR_CRS_STACK_SIZE
	.align		4
.L_1117:
        /*00fc*/ 	.byte	0x04, 0x1e
        /*00fe*/ 	.short	(.L_1119 - .L_1118)
.L_1118:
        /*0100*/ 	.word	0x00000000
.L_1119:


//--------------------- .nv.info._ZN10layer_norm40ln_parallel_residual_bwd_finalize_kernelINS_22Kernel_traits_finalizeILj768E13__nv_bfloat16S2_S2_S2_fjLb0ELj1024ELj4ENS_18Kernel_traits_baseILj768ES2_S2_S2_S2_fjLj1024EEEEELb1EEEvNS_9BwdParamsE --------------------------
	.section	.nv.info._ZN10layer_norm40ln_parallel_residual_bwd_finalize_kernelINS_22Kernel_traits_finalizeILj768E13__nv_bfloat16S2_S2_S2_fjLb0ELj1024ELj4ENS_18Kernel_traits_baseILj768ES2_S2_S2_S2_fjLj1024EEEEELb1EEEvNS_9BwdParamsE,"",@"SHT_CUDA_INFO"
	.sectionflags	@""
	.align	4


	//----- nvinfo : EIATTR_CUDA_API_VERSION
	.align		4
        /*0000*/ 	.byte	0x04, 0x37
        /*0002*/ 	.short	(.L_1121 - .L_1120)
.L_1120:
        /*0004*/ 	.word	0x00000082


	//----- nvinfo : EIATTR_SW2861232_WAR
	.align		4
.L_1121:
        /*0008*/ 	.byte	0x01, 0x35
	.zero		2


	//----- nvinfo : EIATTR_PARAM_CBANK
	.align		4
        /*000c*/ 	.byte	0x04, 0x0a
        /*000e*/ 	.short	(.L_1123 - .L_1122)
	.align		4
.L_1122:
        /*0010*/ 	.word	index@(.nv.constant0._ZN10layer_norm40ln_parallel_residual_bwd_finalize_kernelINS_22Kernel_traits_finalizeILj768E13__nv_bfloat16S2_S2_S2_fjLb0ELj1024ELj4ENS_18Kernel_traits_baseILj768ES2_S2_S2_S2_fjLj1024EEEEELb1EEEvNS_9BwdParamsE)
        /*0014*/ 	.short	0x0160
        /*0016*/ 	.short	0x0128


	//----- nvinfo : EIATTR_CBANK_PARAM_SIZE
	.align		4
.L_1123:
        /*0018*/ 	.byte	0x03, 0x19
        /*001a*/ 	.short	0x0128


	//----- nvinfo : EIATTR_KPARAM_INFO
	.align		4
        /*001c*/ 	.byte	0x04, 0x17
        /*001e*/ 	.short	(.L_1125 - .L_1124)
.L_1124:
        /*0020*/ 	.word	0x00000000
        /*0024*/ 	.short	0x0000
        /*0026*/ 	.short	0x0000
        /*0028*/ 	.byte	0x00, 0xf0, 0xa1, 0x04


	//----- nvinfo : EIATTR_MAXREG_COUNT
	.align		4
.L_1125:
        /*002c*/ 	.byte	0x03, 0x1b
        /*002e*/ 	.short	0x0040


	//----- nvinfo : EIATTR_NUM_BARRIERS
	.align		4
        /*0030*/ 	.byte	0x02, 0x4c
        /*0032*/ 	.byte	0x01
	.zero		1


	//----- nvinfo : EIATTR_MERCURY_ISA_VERSION
	.align		4
        /*0034*/ 	.byte	0x03, 0x5f
        /*0036*/ 	.short	0x0000


	//----- nvinfo : EIATTR_COOP_GROUP_MASK_REGIDS
	.align		4
        /*0038*/ 	.byte	0x04, 0x29
        /*003a*/ 	.short	(.L_1127 - .L_1126)


	//   ....[0]....
.L_1126:
        /*003c*/ 	.word	0xffffffff


	//   ....[1]....
        /*0040*/ 	.word	0xffffffff


	//   ....[2]....
        /*0044*/ 	.word	0xffffffff


	//   ....[3]....
        /*0048*/ 	.word	0xffffffff


	//   ....[4]....
        /*004c*/ 	.word	0xffffffff


	//   ....[5]....
        /*0050*/ 	.word	0xffffffff


	//   ....[6]....
        /*0054*/ 	.word	0xffffffff


	//   ....[7]....
        /*0058*/ 	.word	0xffffffff


	//   ....[8]....
        /*005c*/ 	.word	0xffffffff


	//   ....[9]....
        /*0060*/ 	.word	0xffffffff


	//   ....[10]....
        /*0064*/ 	.word	0xffffffff


	//   ....[11]....
        /*0068*/ 	.word	0xffffffff


	//   ....[12]....
        /*006c*/ 	.word	0xffffffff


	//   ....[13]....
        /*0070*/ 	.word	0xffffffff


	//   ....[14]....
        /*0074*/ 	.word	0xffffffff


	//   ....[15]....
        /*0078*/ 	.word	0xffffffff


	//   ....[16]....
        /*007c*/ 	.word	0xffffffff


	//   ....[17]....
        /*0080*/ 	.word	0xffffffff


	//   ....[18]....
        /*0084*/ 	.word	0xffffffff


	//   ....[19]....
        /*0088*/ 	.word	0xffffffff


	//   ....[20]....
        /*008c*/ 	.word	0xffffffff


	//   ....[21]....
        /*0090*/ 	.word	0xffffffff


	//   ....[22]....
        /*0094*/ 	.word	0xffffffff


	//   ....[23]....
        /*0098*/ 	.word	0xffffffff


	//   ....[24]....
        /*009c*/ 	.word	0xffffffff


	//   ....[25]....
        /*00a0*/ 	.word	0xffffffff


	//   ....[26]....
        /*00a4*/ 	.word	0xffffffff


	//   ....[27]....
        /*00a8*/ 	.word	0xffffffff


	//   ....[28]....
        /*00ac*/ 	.word	0xffffffff


	//   ....[29]....
        /*00b0*/ 	.word	0xffffffff


	//   ....[30]....
        /*00b4*/ 	.word	0xffffffff


	//   ....[31]....
        /*00b8*/ 	.word	0xffffffff


	//   ....[32]....
        /*00bc*/ 	.word	0xffffffff


	//   ....[33]....
        /*00c0*/ 	.word	0xffffffff


	//   ....[34]....
        /*00c4*/ 	.word	0xffffffff


	//   ....[35]....
        /*00c8*/ 	.word	0xffffffff


	//   ....[36]....
        /*00cc*/ 	.word	0xffffffff


	//   ....[37]....
        /*00d0*/ 	.word	0xffffffff


	//   ....[38]....
        /*00d4*/ 	.word	0xffffffff


	//   ....[39]....
        /*00d8*/ 	.word	0xffffffff


	//----- nvinfo : EIATTR_COOP_GROUP_INSTR_OFFSETS
	.align		4
.L_1127:
        /*00dc*/ 	.byte	0x04, 0x28
        /*00de*/ 	.short	(.L_1129 - .L_1128)


	//   ....[0]....
.L_1128:
        /*00e0*/ 	.word	0x00000b60


	//   ....[1]....
        /*00e4*/ 	.word	0x00000b90


	//   ....[2]....
        /*00e8*/ 	.word	0x00000ba0


	//   ....[3]....
        /*00ec*/ 	.word	0x00000bb0


	//   ....[4]....
        /*00f0*/ 	.word	0x00000be0


	//   ....[5]....
        /*00f4*/ 	.word	0x00000c00


	//   ....[6]....
        /*00f8*/ 	.word	0x00000c10


	//   ....[7]....
        /*00fc*/ 	.word	0x00000c20


	//   ....[8]....
        /*0100*/ 	.word	0x00000c50


	//   ....[9]....
        /*0104*/ 	.word	0x00000c70


	//   ....[10]....
        /*0108*/ 	.word	0x00000c90


	//   ....[11]....
        /*010c*/ 	.word	0x00000ca0


	//   ....[12]....
        /*0110*/ 	.word	0x00000cd0


	//   ....[13]....
        /*0114*/ 	.word	0x00000cf0


	//   ....[14]....
        /*0118*/ 	.word	0x00000d10


	//   ....[15]....
        /*011c*/ 	.word	0x00000d20


	//   ....[16]....
        /*0120*/ 	.word	0x00000d50


	//   ....[17]....
        /*0124*/ 	.word	0x00000d80


	//   ....[18]....
        /*0128*/ 	.word	0x00000d90


	//   ....[19]....
        /*012c*/ 	.word	0x00000da0


	//   ....[20]....
        /*0130*/ 	.word	0x00001090


	//   ....[21]....
        /*0134*/ 	.word	0x00001100


	//   ....[22]....
        /*0138*/ 	.word	0x00001160


	//   ....[23]....
        /*013c*/ 	.word	0x000011c0


	//   ....[24]....
        /*0140*/ 	.word	0x00001230


	//   ....[25]....
        /*0144*/ 	.word	0x000012a0


	//   ....[26]....
        /*0148*/ 	.word	0x00001300


	//   ....[27]....
        /*014c*/ 	.word	0x00001360


	//   ....[28]....
        /*0150*/ 	.word	0x000013c0


	//   ....[29]....
        /*0154*/ 	.word	0x00001430


	//   ....[30]....
        /*0158*/ 	.word	0x000014a0


	//   ....[31]....
        /*015c*/ 	.word	0x00001500


	//   ....[32]....
        /*0160*/ 	.word	0x00001560


	//   ....[33]....
        /*0164*/ 	.word	0x000015c0


	//   ....[34]....
        /*0168*/ 	.word	0x00001630


	//   ....[35]....
        /*016c*/ 	.word	0x000016a0


	//   ....[36]....
        /*0170*/ 	.word	0x00001700


	//   ....[37]....
        /*0174*/ 	.word	0x00001760


	//   ....[38]....
        /*0178*/ 	.word	0x000017c0


	//   ....[39]....
        /*017c*/ 	.word	0x00001820


	//----- nvinfo : EIATTR_EXIT_INSTR_OFFSETS
	.align		4
.L_1129:
        /*0180*/ 	.byte	0x04, 0x1c
        /*0182*/ 	.short	(.L_1131 - .L_1130)


	//   ....[0]....
.L_1130:
        /*0184*/ 	.word	0x00000070


	//   ....[1]....
        /*0188*/ 	.word	0x00001030


	//----- nvinfo : EIATTR_MAX_THREADS
	.align		4
.L_1131:
        /*018c*/ 	.byte	0x04, 0x05
        /*018e*/ 	.short	(.L_1133 - .L_1132)
.L_1132:
        /*0190*/ 	.word	0x00000400
        /*0194*/ 	.word	0x00000001
        /*0198*/ 	.word	0x00000001


	//----- nvinfo : EIATTR_CRS_STACK_SIZE
	.align		4
.L_1133:
        /*019c*/ 	.byte	0x04, 0x1e
        /*019e*/ 	.short	(.L_1135 - .L_1134)
.L_1134:
        /*01a0*/ 	.word	0x00000000
.L_1135:


//--------------------- .nv.info._ZN10layer_norm31ln_parallel_residual_bwd_kernelINS_13Kernel_traitsI13__nv_bfloat16S2_S2_S2_fjLj768ELj1ELj4ELj1ELj16ENS_18Kernel_traits_baseILj768ES2_S2_S2_S2_fjLj128EEEEELb1ELb1ELb1EEEvNS_9BwdParamsE --------------------------
	.section	.nv.info._ZN10layer_norm31ln_parallel_residual_bwd_kernelINS_13Kernel_traitsI13__nv_bfloat16S2_S2_S2_fjLj768ELj1ELj4ELj1ELj16ENS_18Kernel_traits_baseILj768ES2_S2_S2_S2_fjLj128EEEEELb1ELb1ELb1EEEvNS_9BwdParamsE,"",@"SHT_CUDA_INFO"
	.sectionflags	@""
	.align	4


	//----- nvinfo : EIATTR_CUDA_API_VERSION
	.align		4
        /*0000*/ 	.byte	0x04, 0x37
        /*0002*/ 	.short	(.L_1137 - .L_1136)
.L_1136:
        /*0004*/ 	.word	0x00000082


	//----- nvinfo : EIATTR_SW2861232_WAR
	.align		4
.L_1137:
        /*0008*/ 	.byte	0x01, 0x35
	.zero		2


	//----- nvinfo : EIATTR_PARAM_CBANK
	.align		4
        /*000c*/ 	.byte	0x04, 0x0a
        /*000e*/ 	.short	(.L_1139 - .L_1138)
	.align		4
.L_1138:
        /*0010*/ 	.word	index@(.nv.constant0._ZN10layer_norm31ln_parallel_residual_bwd_kernelINS_13Kernel_traitsI13__nv_bfloat16S2_S2_S2_fjLj768ELj1ELj4ELj1ELj16ENS_18Kernel_traits_baseILj768ES2_S2_S2_S2_fjLj128EEEEELb1ELb1ELb1EEEvNS_9BwdParamsE)
        /*0014*/ 	.short	0x0160
        /*0016*/ 	.short	0x0128


	//----- nvinfo : EIATTR_CBANK_PARAM_SIZE
	.align		4
.L_1139:
        /*0018*/ 	.byte	0x03, 0x19
        /*001a*/ 	.short	0x0128


	//----- nvinfo : EIATTR_KPARAM_INFO
	.align		4
        /*001c*/ 	.byte	0x04, 0x17
        /*001e*/ 	.short	(.L_1141 - .L_1140)
.L_1140:
        /*0020*/ 	.word	0x00000000
        /*0024*/ 	.short	0x0000
        /*0026*/ 	.short	0x0000
        /*0028*/ 	.byte	0x00, 0xf0, 0xa1, 0x04


	//----- nvinfo : EIATTR_MAXREG_COUNT
	.align		4
.L_1141:
        /*002c*/ 	.byte	0x03, 0x1b
        /*002e*/ 	.short	0x00ff


	//----- nvinfo : EIATTR_NUM_BARRIERS
	.align		4
        /*0030*/ 	.byte	0x02, 0x4c
        /*0032*/ 	.byte	0x01
	.zero		1


	//----- nvinfo : EIATTR_MERCURY_ISA_VERSION
	.align		4
        /*0034*/ 	.byte	0x03, 0x5f
        /*0036*/ 	.short	0x0000


	//----- nvinfo : EIATTR_COOP_GROUP_MASK_REGIDS
	.align		4
        /*0038*/ 	.byte	0x04, 0x29
        /*003a*/ 	.short	(.L_1143 - .L_1142)


	//   ....[0]....
.L_1142:
        /*003c*/ 	.word	0xffffffff


	//   ....[1]....
        /*0040*/ 	.word	0xffffffff


	//   ....[2]....
        /*0044*/ 	.word	0xffffffff


	//   ....[3]....
        /*0048*/ 	.word	0xffffffff


	//   ....[4]....
        /*004c*/ 	.word	0xffffffff


	//   ....[5]....
        /*0050*/ 	.word	0xffffffff


	//   ....[6]....
        /*0054*/ 	.word	0xffffffff


	//   ....[7]....
        /*0058*/ 	.word	0xffffffff


	//   ....[8]....
        /*005c*/ 	.word	0xffffffff


	//   ....[9]....
        /*0060*/ 	.word	0xffffffff


	//   ....[10]....
        /*0064*/ 	.word	0xffffffff


	//   ....[11]....
        /*0068*/ 	.word	0xffffffff


	//   ....[12]....
        /*006c*/ 	.word	0xffffffff


	//   ....[13]....
        /*0070*/ 	.word	0xffffffff


	//   ....[14]....
        /*0074*/ 	.word	0xffffffff


	//   ....[15]....
        /*0078*/ 	.word	0xffffffff


	//   ....[16]....
        /*007c*/ 	.word	0xffffffff


	//   ....[17]....
        /*0080*/ 	.word	0xffffffff


	//   ....[18]....
        /*0084*/ 	.word	0xffffffff


	//   ....[19]....
        /*0088*/ 	.word	0xffffffff


	//----- nvinfo : EIATTR_COOP_GROUP_INSTR_OFFSETS
	.align		4
.L_1143:
        /*008c*/ 	.byte	0x04, 0x28
        /*008e*/ 	.short	(.L_1145 - .L_1144)


	//   ....[0]....
.L_1144:
        /*0090*/ 	.word	0x00001680


	//   ....[1]....
        /*0094*/ 	.word	0x000016a0


	//   ....[2]....
        /*0098*/ 	.word	0x000016c0


	//   ....[3]....
        /*009c*/ 	.word	0x000016e0


	//   ....[4]....
        /*00a0*/ 	.word	0x00001700


	//   ....[5]....
        /*00a4*/ 	.word	0x00001720


	//   ....[6]....
        /*00a8*/ 	.word	0x00001740


	//   ....[7]....
        /*00ac*/ 	.word	0x00001760


	//   ....[8]....
        /*00b0*/ 	.word	0x00001780


	//   ....[9]....
        /*00b4*/ 	.word	0x000017a0


	//   ....[10]....
        /*00b8*/ 	.word	0x00003c00


	//   ....[11]....
        /*00bc*/ 	.word	0x00003c80


	//   ....[12]....
        /*00c0*/ 	.word	0x00003d00


	//   ....[13]....
        /*00c4*/ 	.word	0x00003d70


	//   ....[14]....
        /*00c8*/ 	.word	0x00003df0


	//   ....[15]....
        /*00cc*/ 	.word	0x00003e60


	//   ....[16]....
        /*00d0*/ 	.word	0x00003ee0


	//   ....[17]....
        /*00d4*/ 	.word	0x00003f50


	//   ....[18]....
        /*00d8*/ 	.word	0x00003fd0


	//   ....[19]....
        /*00dc*/ 	.word	0x00004040


	//----- nvinfo : EIATTR_EXIT_INSTR_OFFSETS
	.align		4
.L_1145:
        /*00e0*/ 	.byte	0x04, 0x1c
        /*00e2*/ 	.short	(.L_1147 - .L_1146)


	//   ....[0]....
.L_1146:
        /*00e4*/ 	.word	0x00003ba0


	//----- nvinfo : EIATTR_MAX_THREADS
	.align		4
.L_1147:
        /*00e8*/ 	.byte	0x04, 0x05
        /*00ea*/ 	.short	(.L_1149 - .L_1148)
.L_1148:
        /*00ec*/ 	.word	0x00000080
        /*00f0*/ 	.word	0x00000001
        /*00f4*/ 	.word	0x00000001


	//----- nvinfo : EIATTR_CRS_STACK_SIZE
	.align		4
.L_1149:
        /*00f8*/ 	.byte	0x04, 0x1e
        /*00fa*/ 	.short	(.L_1151 - .L_1150)
.L_1150:
        /*00fc*/ 	.word	0x00000000
.L_1151:


//--------------------- .nv.info._ZN10layer_norm31ln_parallel_residual_bwd_kernelINS_13Kernel_traitsI6__halfS2_S2_S2_fjLj768ELj1ELj4ELj1ELj16ENS_18Kernel_traits_baseILj768ES2_S2_S2_S2_fjLj128EEEEELb0ELb0ELb0EEEvNS_9BwdParamsE --------------------------
	.section	.nv.info._ZN10layer_norm31ln_parallel_residual_bwd_kernelINS_13Kernel_traitsI6__halfS2_S2_S2_fjLj768ELj1ELj4ELj1ELj16ENS_18Kernel_traits_baseILj768ES2_S2_S2_S2_fjLj128EEEEELb0ELb0ELb0EEEvNS_9BwdParamsE,"",@"SHT_CUDA_INFO"
	.sectionflags	@""
	.align	4


	//----- nvinfo : EIATTR_CUDA_API_VERSION
	.align		4
        /*0000*/ 	.byte	0x04, 0x37
        /*0002*/ 	.short	(.L_1153 - .L_1152)
.L_1152:
        /*0004*/ 	.word	0x00000082


	//----- nvinfo : EIATTR_SW2861232_WAR
	.align		4
.L_1153:
        /*0008*/ 	.byte	0x01, 0x35
	.zero		2


	//----- nvinfo : EIATTR_PARAM_CBANK
	.align		4
        /*000c*/ 	.byte	0x04, 0x0a
        /*000e*/ 	.short	(.L_1155 - .L_1154)
	.align		4
.L_1154:
        /*0010*/ 	.word	index@(.nv.constant0._ZN10layer_norm31ln_parallel_residual_bwd_kernelINS_13Kernel_traitsI6__halfS2_S2_S2_fjLj768ELj1ELj4ELj1ELj16ENS_18Kernel_traits_baseILj768ES2_S2_S2_S2_fjLj128EEEEELb0ELb0ELb0EEEvNS_9BwdParamsE)
        /*0014*/ 	.short	0x0160
        /*0016*/ 	.short	0x0128


	//----- nvinfo : EIATTR_CBANK_PARAM_SIZE
	.align		4
.L_1155:
        /*0018*/ 	.byte	0x03, 0x19
        /*001a*/ 	.short	0x0128


	//----- nvinfo : EIATTR_KPARAM_INFO
	.align		4
        /*001c*/ 	.byte	0x04, 0x17
        /*001e*/ 	.short	(.L_1157 - .L_1156)
.L_1156:
        /*0020*/ 	.word	0x00000000
        /*0024*/ 	.short	0x0000
        /*0026*/ 	.short	0x0000
        /*0028*/ 	.byte	0x00, 0xf0, 0xa1, 0x04


	//----- nvinfo : EIATTR_MAXREG_COUNT
	.align		4
.L_1157:
        /*002c*/ 	.byte	0x03, 0x1b
        /*002e*/ 	.short	0x00ff


	//----- nvinfo : EIATTR_NUM_BARRIERS
	.align		4
        /*0030*/ 	.byte	0x02, 0x4c
        /*0032*/ 	.byte	0x01
	.zero		1


	//----- nvinfo : EIATTR_MERCURY_ISA_VERSION
	.align		4
        /*0034*/ 	.byte	0x03, 0x5f
        /*0036*/ 	.short	0x0000


	//----- nvinfo : EIATTR_COOP_GROUP_MASK_REGIDS
	.align		4
        /*0038*/ 	.byte	0x04, 0x29
        /*003a*/ 	.short	(.L_1159 - .L_1158)


	//   ....[0]....
.L_1158:
        /*003c*/ 	.word	0xffffffff


	//   ....[1]....
        /*0040*/ 	.word	0xffffffff


	//   ....[2]....
        /*0044*/ 	.word	0xffffffff


	//   ....[3]....
        /*0048*/ 	.word	0xffffffff


	//   ....[4]....
        /*004c*/ 	.word	0xffffffff


	//   ....[5]....
        /*0050*/ 	.word	0xffffffff


	//   ....[6]....
        /*0054*/ 	.word	0xffffffff


	//   ....[7]....
        /*0058*/ 	.word	0xffffffff


	//   ....[8]....
        /*005c*/ 	.word	0xffffffff


	//   ....[9]....
        /*0060*/ 	.word	0xffffffff


	//   ....[10]....
        /*0064*/ 	.word	0xffffffff


	//   ....[11]....
        /*0068*/ 	.word	0xffffffff


	//   ....[12]....
        /*006c*/ 	.word	0xffffffff


	//   ....[13]....
        /*0070*/ 	.word	0xffffffff


	//   ....[14]....
        /*0074*/ 	.word	0xffffffff


	//   ....[15]....
        /*0078*/ 	.word	0xffffffff


	//   ....[16]....
        /*007c*/ 	.word	0xffffffff


	//   ....[17]....
        /*0080*/ 	.word	0xffffffff


	//   ....[18]....
        /*0084*/ 	.word	0xffffffff


	//   ....[19]....
        /*0088*/ 	.word	0xffffffff


	//----- nvinfo : EIATTR_COOP_GROUP_INSTR_OFFSETS
	.align		4
.L_1159:
        /*008c*/ 	.byte	0x04, 0x28
        /*008e*/ 	.short	(.L_1161 - .L_1160)


	//   ....[0]....
.L_1160:
        /*0090*/ 	.word	0x00002020


	//   ....[1]....
        /*0094*/ 	.word	0x00002040


	//   ....[2]....
        /*0098*/ 	.word	0x00002060


	//   ....[3]....
        /*009c*/ 	.word	0x00002080


	//   ....[4]....
        /*00a0*/ 	.word	0x000020a0


	//   ....[5]....
        /*00a4*/ 	.word	0x000020c0


	//   ....[6]....
        /*00a8*/ 	.word	0x000020e0


	//   ....[7]....
        /*00ac*/ 	.word	0x00002100


	//   ....[8]....
        /*00b0*/ 	.word	0x00002120


	//   ....[9]....
        /*00b4*/ 	.word	0x00002140


	//   ....[10]....
        /*00b8*/ 	.word	0x00004c00


	//   ....[11]....
        /*00bc*/ 	.word	0x00004c80


	//   ....[12]....
        /*00c0*/ 	.word	0x00004d00


	//   ....[13]....
        /*00c4*/ 	.word	0x00004d70


	//   ....[14]....
        /*00c8*/ 	.word	0x00004df0


	//   ....[15]....
        /*00cc*/ 	.word	0x00004e60


	//   ....[16]....
        /*00d0*/ 	.word	0x00004ee0


	//   ....[17]....
        /*00d4*/ 	.word	0x00004f50


	//   ....[18]....
        /*00d8*/ 	.word	0x00004fd0


	//   ....[19]....
        /*00dc*/ 	.word	0x00005040


	//----- nvinfo : EIATTR_EXIT_INSTR_OFFSETS
	.align		4
.L_1161:
        /*00e0*/ 	.byte	0x04, 0x1c
        /*00e2*/ 	.short	(.L_1163 - .L_1162)


	//   ....[0]....
.L_1162:
        /*00e4*/ 	.word	0x00004ae0


	//   ....[1]....
        /*00e8*/ 	.word	0x00004ba0


	//----- nvinfo : EIATTR_MAX_THREADS
	.align		4
.L_1163:
        /*00ec*/ 	.byte	0x04, 0x05
        /*00ee*/ 	.short	(.L_1165 - .L_1164)
.L_1164:
        /*00f0*/ 	.word	0x00000080
        /*00f4*/ 	.word	0x00000001
        /*00f8*/ 	.word	0x00000001


	//----- nvinfo : EIATTR_CRS_STACK_SIZE
	.align		4
.L_1165:
        /*00fc*/ 	.byte	0x04, 0x1e
        /*00fe*/ 	.short	(.L_1167 - .L_1166)
.L_1166:
        /*0100*/ 	.word	0x00000000
.L_1167:


//--------------------- .nv.info._ZN10layer_norm31ln_parallel_residual_bwd_kernelINS_13Kernel_traitsI6__halfS2_S2_S2_fjLj768ELj1ELj4ELj1ELj16ENS_18Kernel_traits_baseILj768ES2_S2_S2_S2_fjLj128EEEEELb0ELb0ELb1EEEvNS_9BwdParamsE --------------------------
	.section	.nv.info._ZN10layer_norm31ln_parallel_residual_bwd_kernelINS_13Kernel_traitsI6__halfS2_S2_S2_fjLj768ELj1ELj4ELj1ELj16ENS_18Kernel_traits_baseILj768ES2_S2_S2_S2_fjLj128EEEEELb0ELb0ELb1EEEvNS_9BwdParamsE,"",@"SHT_CUDA_INFO"
	.sectionflags	@""
	.align	4


	//----- nvinfo : EIATTR_CUDA_API_VERSION
	.align		4
        /*0000*/ 	.byte	0x04, 0x37
        /*0002*/ 	.short	(.L_1169 - .L_1168)
.L_1168:
        /*0004*/ 	.word	0x00000082


	//----- nvinfo : EIATTR_SW2861232_WAR
	.align		4
.L_1169:
        /*0008*/ 	.byte	0x01, 0x35
	.zero		2


	//----- nvinfo : EIATTR_PARAM_CBANK
	.align		4
        /*000c*/ 	.byte	0x04, 0x0a
        /*000e*/ 	.short	(.L_1171 - .L_1170)
	.align		4
.L_1170:
        /*0010*/ 	.word	index@(.nv.constant0._ZN10layer_norm31ln_parallel_residual_bwd_kernelINS_13Kernel_traitsI6__halfS2_S2_S2_fjLj768ELj1ELj4ELj1ELj16ENS_18Kernel_traits_baseILj768ES2_S2_S2_S2_fjLj128EEEEELb0ELb0ELb1EEEvNS_9BwdParamsE)
        /*0014*/ 	.short	0x0160
        /*0016*/ 	.short	0x0128


	//----- nvinfo : EIATTR_CBANK_PARAM_SIZE
	.align		4
.L_1171:
        /*0018*/ 	.byte	0x03, 0x19
        /*001a*/ 	.short	0x0128


	//----- nvinfo : EIATTR_KPARAM_INFO
	.align		4
        /*001c*/ 	.byte	0x04, 0x17
        /*001e*/ 	.short	(.L_1173 - .L_1172)
.L_1172:
        /*0020*/ 	.word	0x00000000
        /*0024*/ 	.short	0x0000
        /*0026*/ 	.short	0x0000
        /*0028*/ 	.byte	0x00, 0xf0, 0xa1, 0x04


	//----- nvinfo : EIATTR_MAXREG_COUNT
	.align		4
.L_1173:
        /*002c*/ 	.byte	0x03, 0x1b
        /*002e*/ 	.short	0x00ff


	//----- nvinfo : EIATTR_NUM_BARRIERS
	.align		4
        /*0030*/ 	.byte	0x02, 0x4c
        /*0032*/ 	.byte	0x01
	.zero		1


	//----- nvinfo : EIATTR_MERCURY_ISA_VERSION
	.align		4
        /*0034*/ 	.byte	0x03, 0x5f
        /*0036*/ 	.short	0x0000


	//----- nvinfo : EIATTR_COOP_GROUP_MASK_REGIDS
	.align		4
        /*0038*/ 	.byte	0x04, 0x29
        /*003a*/ 	.short	(.L_1175 - .L_1174)


	//   ....[0]....
.L_1174:
        /*003c*/ 	.word	0xffffffff


	//   ....[1]....
        /*0040*/ 	.word	0xffffffff


	//   ....[2]....
        /*0044*/ 	.word	0xffffffff


	//   ....[3]....
        /*0048*/ 	.word	0xffffffff


	//   ....[4]....
        /*004c*/ 	.word	0xffffffff


	//   ....[5]....
        /*0050*/ 	.word	0xffffffff


	//   ....[6]....
        /*0054*/ 	.word	0xffffffff


	//   ....[7]....
        /*0058*/ 	.word	0xffffffff


	//   ....[8]....
        /*005c*/ 	.word	0xffffffff


	//   ....[9]....
        /*0060*/ 	.word	0xffffffff


	//   ....[10]....
        /*0064*/ 	.word	0xffffffff


	//   ....[11]....
        /*0068*/ 	.word	0xffffffff


	//   ....[12]....
        /*006c*/ 	.word	0xffffffff


	//   ....[13]....
        /*0070*/ 	.word	0xffffffff


	//   ....[14]....
        /*0074*/ 	.word	0xffffffff


	//   ....[15]....
        /*0078*/ 	.word	0xffffffff


	//   ....[16]....
        /*007c*/ 	.word	0xffffffff


	//   ....[17]....
        /*0080*/ 	.word	0xffffffff


	//   ....[18]....
        /*0084*/ 	.word	0xffffffff


	//   ....[19]....
        /*0088*/ 	.word	0xffffffff


	//----- nvinfo : EIATTR_COOP_GROUP_INSTR_OFFSETS
	.align		4
.L_1175:
        /*008c*/ 	.byte	0x04, 0x28
        /*008e*/ 	.short	(.L_1177 - .L_1176)


	//   ....[0]....
.L_1176:
        /*0090*/ 	.word	0x000020c0


	//   ....[1]....
        /*0094*/ 	.word	0x000020e0


	//   ....[2]....
        /*0098*/ 	.word	0x00002100


	//   ....[3]....
        /*009c*/ 	.word	0x00002120


	//   ....[4]....
        /*00a0*/ 	.word	0x00002140


	//   ....[5]....
        /*00a4*/ 	.word	0x00002160


	//   ....[6]....
        /*00a8*/ 	.word	0x00002180


	//   ....[7]....
        /*00ac*/ 	.word	0x000021a0


	//   ....[8]....
        /*00b0*/ 	.word	0x000021c0


	//   ....[9]....
        /*00b4*/ 	.word	0x000021e0


	//   ....[10]....
        /*00b8*/ 	.word	0x000048a0


	//   ....[11]....
        /*00bc*/ 	.word	0x00004920


	//   ....[12]....
        /*00c0*/ 	.word	0x000049a0


	//   ....[13]....
        /*00c4*/ 	.word	0x00004a10


	//   ....[14]....
        /*00c8*/ 	.word	0x00004a90


	//   ....[15]....
        /*00cc*/ 	.word	0x00004b00


	//   ....[16]....
        /*00d0*/ 	.word	0x00004b80


	//   ....[17]....
        /*00d4*/ 	.word	0x00004bf0


	//   ....[18]....
        /*00d8*/ 	.word	0x00004c70


	//   ....[19]....
        /*00dc*/ 	.word	0x00004ce0


	//----- nvinfo : EIATTR_EXIT_INSTR_OFFSETS
	.align		4
.L_1177:
        /*00e0*/ 	.byte	0x04, 0x1c
        /*00e2*/ 	.short	(.L_1179 - .L_1178)


	//   ....[0]....
.L_1178:
        /*00e4*/ 	.word	0x00004840


	//----- nvinfo : EIATTR_MAX_THREADS
	.align		4
.L_1179:
        /*00e8*/ 	.byte	0x04, 0x05
        /*00ea*/ 	.short	(.L_1181 - .L_1180)
.L_1180:
        /*00ec*/ 	.word	0x00000080
        /*00f0*/ 	.word	0x00000001
        /*00f4*/ 	.word	0x00000001


	//----- nvinfo : EIATTR_CRS_STACK_SIZE
	.align		4
.L_1181:
        /*00f8*/ 	.byte	0x04, 0x1e
        /*00fa*/ 	.short	(.L_1183 - .L_1182)
.L_1182:
        /*00fc*/ 	.word	0x00000000
.L_1183:


//--------------------- .nv.info._ZN10layer_norm31ln_parallel_residual_bwd_kernelINS_13Kernel_traitsI6__halfS2_S2_S2_fjLj768ELj1ELj4ELj1ELj16ENS_18Kernel_traits_baseILj768ES2_S2_S2_S2_fjLj128EEEEELb0ELb1ELb0EEEvNS_9BwdParamsE --------------------------
	.section	.nv.info._ZN10layer_norm31ln_parallel_residual_bwd_kernelINS_13Kernel_traitsI6__halfS2_S2_S2_fjLj768ELj1ELj4ELj1ELj16ENS_18Kernel_traits_baseILj768ES2_S2_S2_S2_fjLj128EEEEELb0ELb1ELb0EEEvNS_9BwdParamsE,"",@"SHT_CUDA_INFO"
	.sectionflags	@""
	.align	4


	//----- nvinfo : EIATTR_CUDA_API_VERSION
	.align		4
        /*0000*/ 	.byte	0x04, 0x37
        /*0002*/ 	.short	(.L_1185 - .L_1184)
.L_1184:
        /*0004*/ 	.word	0x00000082


	//----- nvinfo : EIATTR_SW2861232_WAR
	.align		4
.L_1185:
        /*0008*/ 	.byte	0x01, 0x35
	.zero		2


	//----- nvinfo : EIATTR_PARAM_CBANK
	.align		4
        /*000c*/ 	.byte	0x04, 0x0a
        /*000e*/ 	.short	(.L_1187 - .L_1186)
	.align		4
.L_1186:
        /*0010*/ 	.word	index@(.nv.constant0._ZN10layer_norm31ln_parallel_residual_bwd_kernelINS_13Kernel_traitsI6__halfS2_S2_S2_fjLj768ELj1ELj4ELj1ELj16ENS_18Kernel_traits_baseILj768ES2_S2_S2_S2_fjLj128EEEEELb0ELb1ELb0EEEvNS_9BwdParamsE)
        /*0014*/ 	.short	0x0160
        /*0016*/ 	.short	0x0128


	//----- nvinfo : EIATTR_CBANK_PARAM_SIZE
	.align		4
.L_1187:
        /*0018*/ 	.byte	0x03, 0x19
        /*001a*/ 	.short	0x0128


	//----- nvinfo : EIATTR_KPARAM_INFO
	.align		4
        /*001c*/ 	.byte	0x04, 0x17
        /*001e*/ 	.short	(.L_1189 - .L_1188)
.L_1188:
        /*0020*/ 	.word	0x00000000
        /*0024*/ 	.short	0x0000
        /*0026*/ 	.short	0x0000
        /*0028*/ 	.byte	0x00, 0xf0, 0xa1, 0x04


	//----- nvinfo : EIATTR_MAXREG_COUNT
	.align		4
.L_1189:
        /*002c*/ 	.byte	0x03, 0x1b
        /*002e*/ 	.short	0x00ff


	//----- nvinfo : EIATTR_NUM_BARRIERS
	.align		4
        /*0030*/ 	.byte	0x02, 0x4c
        /*0032*/ 	.byte	0x01
	.zero		1


	//----- nvinfo : EIATTR_MERCURY_ISA_VERSION
	.align		4
        /*0034*/ 	.byte	0x03, 0x5f
        /*0036*/ 	.short	0x0000


	//----- nvinfo : EIATTR_COOP_GROUP_MASK_REGIDS
	.align		4
        /*0038*/ 	.byte	0x04, 0x29
        /*003a*/ 	.short	(.L_1191 - .L_1190)


	//   ....[0]....
.L_1190:
        /*003c*/ 	.word	0xffffffff


	//   ....[1]....
        /*0040*/ 	.word	0xffffffff


	//   ....[2]....
        /*0044*/ 	.word	0xffffffff


	//   ....[3]....
        /*0048*/ 	.word	0xffffffff


	//   ....[4]....
        /*004c*/ 	.word	0xffffffff


	//   ....[5]....
        /*0050*/ 	.word	0xffffffff


	//   ....[6]....
        /*0054*/ 	.word	0xffffffff


	//   ....[7]....
        /*0058*/ 	.word	0xffffffff


	//   ....[8]....
        /*005c*/ 	.word	0xffffffff


	//   ....[9]....
        /*0060*/ 	.word	0xffffffff


	//   ....[10]....
        /*0064*/ 	.word	0xffffffff


	//   ....[11]....
        /*0068*/ 	.word	0xffffffff


	//   ....[12]....
        /*006c*/ 	.word	0xffffffff


	//   ....[13]....
        /*0070*/ 	.word	0xffffffff


	//   ....[14]....
        /*0074*/ 	.word	0xffffffff


	//   ....[15]....
        /*0078*/ 	.word	0xffffffff


	//   ....[16]....
        /*007c*/ 	.word	0xffffffff


	//   ....[17]....
        /*0080*/ 	.word	0xffffffff


	//   ....[18]....
        /*0084*/ 	.word	0xffffffff


	//   ....[19]....
        /*0088*/ 	.word	0xffffffff


	//----- nvinfo : EIATTR_COOP_GROUP_INSTR_OFFSETS
	.align		4
.L_1191:
        /*008c*/ 	.byte	0x04, 0x28
        /*008e*/ 	.short	(.L_1193 - .L_1192)


	//   ....[0]....
.L_1192:
        /*0090*/ 	.word	0x00001640


	//   ....[1]....
        /*0094*/ 	.word	0x00001660


	//   ....[2]....
        /*0098*/ 	.word	0x00001680


	//   ....[3]....
        /*009c*/ 	.word	0x000016a0


	//   ....[4]....
        /*00a0*/ 	.word	0x000016c0


	//   ....[5]....
        /*00a4*/ 	.word	0x000016e0


	//   ....[6]....
        /*00a8*/ 	.word	0x00001700


	//   ....[7]....
        /*00ac*/ 	.word	0x00001720


	//   ....[8]....
        /*00b0*/ 	.word	0x00001740


	//   ....[9]....
        /*00b4*/ 	.word	0x00001760


	//   ....[10]....
        /*00b8*/ 	.word	0x00003660


	//   ....[11]....
        /*00bc*/ 	.word	0x000036e0


	//   ....[12]....
        /*00c0*/ 	.word	0x00003760


	//   ....[13]....
        /*00c4*/ 	.word	0x000037d0


	//   ....[14]....
        /*00c8*/ 	.word	0x00003850


	//   ....[15]....
        /*00cc*/ 	.word	0x000038c0


	//   ....[16]....
        /*00d0*/ 	.word	0x00003940


	//   ....[17]....
        /*00d4*/ 	.word	0x000039b0


	//   ....[18]....
        /*00d8*/ 	.word	0x00003a30


	//   ....[19]....
        /*00dc*/ 	.word	0x00003aa0


	//----- nvinfo : EIATTR_EXIT_INSTR_OFFSETS
	.align		4
.L_1193:
        /*00e0*/ 	.byte	0x04, 0x1c
        /*00e2*/ 	.short	(.L_1195 - .L_1194)


	//   ....[0]....
.L_1194:
        /*00e4*/ 	.word	0x000035d0


	//   ....[1]....
        /*00e8*/ 	.word	0x00003600


	//----- nvinfo : EIATTR_MAX_THREADS
	.align		4
.L_1195:
        /*00ec*/ 	.byte	0x04, 0x05
        /*00ee*/ 	.short	(.L_1197 - .L_1196)
.L_1196:
        /*00f0*/ 	.word	0x00000080
        /*00f4*/ 	.word	0x00000001
        /*00f8*/ 	.word	0x00000001


	//----- nvinfo : EIATTR_CRS_STACK_SIZE
	.align		4
.L_1197:
        /*00fc*/ 	.byte	0x04, 0x1e
        /*00fe*/ 	.short	(.L_1199 - .L_1198)
.L_1198:
        /*0100*/ 	.word	0x00000000
.L_1199:


//--------------------- .nv.info._ZN10layer_norm31ln_parallel_residual_bwd_kernelINS_13Kernel_traitsI6__halfS2_S2_S2_fjLj768ELj1ELj4ELj1ELj16ENS_18Kernel_traits_baseILj768ES2_S2_S2_S2_fjLj128EEEEELb0ELb1ELb1EEEvNS_9BwdParamsE --------------------------
	.section	.nv.info._ZN10layer_norm31ln_parallel_residual_bwd_kernelINS_13Kernel_traitsI6__halfS2_S2_S2_fjLj768ELj1ELj4ELj1ELj16ENS_18Kernel_traits_baseILj768ES2_S2_S2_S2_fjLj128EEEEELb0ELb1ELb1EEEvNS_9BwdParamsE,"",@"SHT_CUDA_INFO"
	.sectionflags	@""
	.align	4


	//----- nvinfo : EIATTR_CUDA_API_VERSION
	.align		4
        /*0000*/ 	.byte	0x04, 0x37
        /*0002*/ 	.short	(.L_1201 - .L_1200)
.L_1200:
        /*0004*/ 	.word	0x00000082


	//----- nvinfo : EIATTR_SW2861232_WAR
	.align		4
.L_1201:
        /*0008*/ 	.byte	0x01, 0x35
	.zero		2


	//----- nvinfo : EIATTR_PARAM_CBANK
	.align		4
        /*000c*/ 	.byte	0x04, 0x0a
        /*000e*/ 	.short	(.L_1203 - .L_1202)
	.align		4
.L_1202:
        /*0010*/ 	.word	index@(.nv.constant0._ZN10layer_norm31ln_parallel_residual_bwd_kernelINS_13Kernel_traitsI6__halfS2_S2_S2_fjLj768ELj1ELj4ELj1ELj16ENS_18Kernel_traits_baseILj768ES2_S2_S2_S2_fjLj128EEEEELb0ELb1ELb1EEEvNS_9BwdParamsE)
        /*0014*/ 	.short	0x0160
        /*0016*/ 	.short	0x0128


	//----- nvinfo : EIATTR_CBANK_PARAM_SIZE
	.align		4
.L_1203:
        /*0018*/ 	.byte	0x03, 0x19
        /*001a*/ 	.short	0x0128


	//----- nvinfo : EIATTR_KPARAM_INFO
	.align		4
        /*001c*/ 	.byte	0x04, 0x17
        /*001e*/ 	.short	(.L_1205 - .L_1204)
.L_1204:
        /*0020*/ 	.word	0x00000000
        /*0024*/ 	.short	0x0000
        /*0026*/ 	.short	0x0000
        /*0028*/ 	.byte	0x00, 0xf0, 0xa1, 0x04


	//----- nvinfo : EIATTR_MAXREG_COUNT
	.align		4
.L_1205:
        /*002c*/ 	.byte	0x03, 0x1b
        /*002e*/ 	.short	0x00ff


	//----- nvinfo : EIATTR_NUM_BARRIERS
	.align		4
        /*0030*/ 	.byte	0x02, 0x4c
        /*0032*/ 	.byte	0x01
	.zero		1


	//----- nvinfo : EIATTR_MERCURY_ISA_VERSION
	.align		4
        /*0034*/ 	.byte	0x03, 0x5f
        /*0036*/ 	.short	0x0000


	//----- nvinfo : EIATTR_COOP_GROUP_MASK_REGIDS
	.align		4
        /*0038*/ 	.byte	0x04, 0x29
        /*003a*/ 	.short	(.L_1207 - .L_1206)


	//   ....[0]....
.L_1206:
        /*003c*/ 	.word	0xffffffff


	//   ....[1]....
        /*0040*/ 	.word	0xffffffff


	//   ....[2]....
        /*0044*/ 	.word	0xffffffff


	//   ....[3]....
        /*0048*/ 	.word	0xffffffff


	//   ....[4]....
        /*004c*/ 	.word	0xffffffff


	//   ....[5]....
        /*0050*/ 	.word	0xffffffff


	//   ....[6]....
        /*0054*/ 	.word	0xffffffff


	//   ....[7]....
        /*0058*/ 	.word	0xffffffff


	//   ....[8]....
        /*005c*/ 	.word	0xffffffff


	//   ....[9]....
        /*0060*/ 	.word	0xffffffff


	//   ....[10]....
        /*0064*/ 	.word	0xffffffff


	//   ....[11]....
        /*0068*/ 	.word	0xffffffff


	//   ....[12]....
        /*006c*/ 	.word	0xffffffff


	//   ....[13]....
        /*0070*/ 	.word	0xffffffff


	//   ....[14]....
        /*0074*/ 	.word	0xffffffff


	//   ....[15]....
        /*0078*/ 	.word	0xffffffff


	//   ....[16]....
        /*007c*/ 	.word	0xffffffff


	//   ....[17]....
        /*0080*/ 	.word	0xffffffff


	//   ....[18]....
        /*0084*/ 	.word	0xffffffff


	//   ....[19]....
        /*0088*/ 	.word	0xffffffff


	//----- nvinfo : EIATTR_COOP_GROUP_INSTR_OFFSETS
	.align		4
.L_1207:
        /*008c*/ 	.byte	0x04, 0x28
        /*008e*/ 	.short	(.L_1209 - .L_1208)


	//   ....[0]....
.L_1208:
        /*0090*/ 	.word	0x00001580


	//   ....[1]....
        /*0094*/ 	.word	0x000015a0


	//   ....[2]....
        /*0098*/ 	.word	0x000015c0


	//   ....[3]....
        /*009c*/ 	.word	0x000015e0


	//   ....[4]....
        /*00a0*/ 	.word	0x00001600


	//   ....[5]....
        /*00a4*/ 	.word	0x00001620


	//   ....[6]....
        /*00a8*/ 	.word	0x00001640


	//   ....[7]....
        /*00ac*/ 	.word	0x00001660


	//   ....[8]....
        /*00b0*/ 	.word	0x00001680


	//   ....[9]....
        /*00b4*/ 	.word	0x000016a0


	//   ....[10]....
        /*00b8*/ 	.word	0x00003260


	//   ....[11]....
        /*00bc*/ 	.word	0x000032e0


	//   ....[12]....
        /*00c0*/ 	.word	0x00003360


	//   ....[13]....
        /*00c4*/ 	.word	0x000033d0


	//   ....[14]....
        /*00c8*/ 	.word	0x00003450


	//   ....[15]....
        /*00cc*/ 	.word	0x000034c0


	//   ....[16]....
        /*00d0*/ 	.word	0x00003540


	//   ....[17]....
        /*00d4*/ 	.word	0x000035b0


	//   ....[18]....
        /*00d8*/ 	.word	0x00003630


	//   ....[19]....
        /*00dc*/ 	.word	0x000036a0


	//----- nvinfo : EIATTR_EXIT_INSTR_OFFSETS
	.align		4
.L_1209:
        /*00e0*/ 	.byte	0x04, 0x1c
        /*00e2*/ 	.short	(.L_1211 - .L_1210)


	//   ....[0]....
.L_1210:
        /*00e4*/ 	.word	0x00003200


	//----- nvinfo : EIATTR_MAX_THREADS
	.align		4
.L_1211:
        /*00e8*/ 	.byte	0x04, 0x05
        /*00ea*/ 	.short	(.L_1213 - .L_1212)
.L_1212:
        /*00ec*/ 	.word	0x00000080
        /*00f0*/ 	.word	0x00000001
        /*00f4*/ 	.word	0x00000001


	//----- nvinfo : EIATTR_CRS_STACK_SIZE
	.align		4
.L_1213:
        /*00f8*/ 	.byte	0x04, 0x1e
        /*00fa*/ 	.short	(.L_1215 - .L_1214)
.L_1214:
        /*00fc*/ 	.word	0x00000000
.L_1215:


//--------------------- .nv.info._ZN10layer_norm31ln_parallel_residual_bwd_kernelINS_13Kernel_traitsI6__halfS2_S2_S2_fjLj768ELj1ELj4ELj1ELj16ENS_18Kernel_traits_baseILj768ES2_S2_S2_S2_fjLj128EEEEELb1ELb0ELb0EEEvNS_9BwdParamsE --------------------------
	.section	.nv.info._ZN10layer_norm31ln_parallel_residual_bwd_kernelINS_13Kernel_traitsI6__halfS2_S2_S2_fjLj768ELj1ELj4ELj1ELj16ENS_18Kernel_traits_baseILj768ES2_S2_S2_S2_fjLj128EEEEELb1ELb0ELb0EEEvNS_9BwdParamsE,"",@"SHT_CUDA_INFO"
	.sectionflags	@""
	.align	4


	//----- nvinfo : EIATTR_CUDA_API_VERSION
	.align		4
        /*0000*/ 	.byte	0x04, 0x37
        /*0002*/ 	.short	(.L_1217 - .L_1216)
.L_1216:
        /*0004*/ 	.word	0x00000082


	//----- nvinfo : EIATTR_SW2861232_WAR
	.align		4
.L_1217:
        /*0008*/ 	.byte	0x01, 0x35
	.zero		2


	//----- nvinfo : EIATTR_PARAM_CBANK
	.align		4
        /*000c*/ 	.byte	0x04, 0x0a
        /*000e*/ 	.short	(.L_1219 - .L_1218)
	.align		4
.L_1218:
        /*0010*/ 	.word	index@(.nv.constant0._ZN10layer_norm31ln_parallel_residual_bwd_kernelINS_13Kernel_traitsI6__halfS2_S2_S2_fjLj768ELj1ELj4ELj1ELj16ENS_18Kernel_traits_baseILj768ES2_S2_S2_S2_fjLj128EEEEELb1ELb0ELb0EEEvNS_9BwdParamsE)
        /*0014*/ 	.short	0x0160
        /*0016*/ 	.short	0x0128


	//----- nvinfo : EIATTR_CBANK_PARAM_SIZE
	.align		4
.L_1219:
        /*0018*/ 	.byte	0x03, 0x19
        /*001a*/ 	.short	0x0128


	//----- nvinfo : EIATTR_KPARAM_INFO
	.align		4
        /*001c*/ 	.byte	0x04, 0x17
        /*001e*/ 	.short	(.L_1221 - .L_1220)
.L_1220:
        /*0020*/ 	.word	0x00000000
        /*0024*/ 	.short	0x0000
        /*0026*/ 	.short	0x0000
        /*0028*/ 	.byte	0x00, 0xf0, 0xa1, 0x04


	//----- nvinfo : EIATTR_MAXREG_COUNT
	.align		4
.L_1221:
        /*002c*/ 	.byte	0x03, 0x1b
        /*002e*/ 	.short	0x00ff


	//----- nvinfo : EIATTR_NUM_BARRIERS
	.align		4
        /*0030*/ 	.byte	0x02, 0x4c
        /*0032*/ 	.byte	0x01
	.zero		1


	//----- nvinfo : EIATTR_MERCURY_ISA_VERSION
	.align		4
        /*0034*/ 	.byte	0x03, 0x5f
        /*0036*/ 	.short	0x0000


	//----- nvinfo : EIATTR_COOP_GROUP_MASK_REGIDS
	.align		4
        /*0038*/ 	.byte	0x04, 0x29
        /*003a*/ 	.short	(.L_1223 - .L_1222)


	//   ....[0]....
.L_1222:
        /*003c*/ 	.word	0xffffffff


	//   ....[1]....
        /*0040*/ 	.word	0xffffffff


	//   ....[2]....
        /*0044*/ 	.word	0xffffffff


	//   ....[3]....
        /*0048*/ 	.word	0xffffffff


	//   ....[4]....
        /*004c*/ 	.word	0xffffffff


	//   ....[5]....
        /*0050*/ 	.word	0xffffffff


	//   ....[6]....
        /*0054*/ 	.word	0xffffffff


	//   ....[7]....
        /*0058*/ 	.word	0xffffffff


	//   ....[8]....
        /*005c*/ 	.word	0xffffffff


	//   ....[9]....
        /*0060*/ 	.word	0xffffffff


	//   ....[10]....
        /*0064*/ 	.word	0xffffffff


	//   ....[11]....
        /*0068*/ 	.word	0xffffffff


	//   ....[12]....
        /*006c*/ 	.word	0xffffffff


	//   ....[13]....
        /*0070*/ 	.word	0xffffffff


	//   ....[14]....
        /*0074*/ 	.word	0xffffffff


	//   ....[15]....
        /*0078*/ 	.word	0xffffffff


	//   ....[16]....
        /*007c*/ 	.word	0xffffffff


	//   ....[17]....
        /*0080*/ 	.word	0xffffffff


	//   ....[18]....
        /*0084*/ 	.word	0xffffffff


	//   ....[19]....
        /*0088*/ 	.word	0xffffffff


	//----- nvinfo : EIATTR_COOP_GROUP_INSTR_OFFSETS
	.align		4
.L_1223:
        /*008c*/ 	.byte	0x04, 0x28
        /*008e*/ 	.short	(.L_1225 - .L_1224)


	//   ....[0]....
.L_1224:
        /*0090*/ 	.word	0x00002200


	//   ....[1]....
        /*0094*/ 	.word	0x00002220


	//   ....[2]....
        /*0098*/ 	.word	0x00002240


	//   ....[3]....
        /*009c*/ 	.word	0x00002260


	//   ....[4]....
        /*00a0*/ 	.word	0x00002280


	//   ....[5]....
        /*00a4*/ 	.word	0x000022a0


	//   ....[6]....
        /*00a8*/ 	.word	0x000022c0


	//   ....[7]....
        /*00ac*/ 	.word	0x000022e0


	//   ....[8]....
        /*00b0*/ 	.word	0x00002300


	//   ....[9]....
        /*00b4*/ 	.word	0x00002320


	//   ....[10]....
        /*00b8*/ 	.word	0x00005600


	//   ....[11]....
        /*00bc*/ 	.word	0x00005680


	//   ....[12]....
        /*00c0*/ 	.word	0x00005700


	//   ....[13]....
        /*00c4*/ 	.word	0x00005770


	//   ....[14]....
        /*00c8*/ 	.word	0x000057f0


	//   ....[15]....
        /*00cc*/ 	.word	0x00005860


	//   ....[16]....
        /*00d0*/ 	.word	0x000058e0


	//   ....[17]....
        /*00d4*/ 	.word	0x00005950


	//   ....[18]....
        /*00d8*/ 	.word	0x000059d0


	//   ....[19]....
        /*00dc*/ 	.word	0x00005a40


	//----- nvinfo : EIATTR_EXIT_INSTR_OFFSETS
	.align		4
.L_1225:
        /*00e0*/ 	.byte	0x04, 0x1c
        /*00e2*/ 	.short	(.L_1227 - .L_1226)


	//   ....[0]....
.L_1226:
        /*00e4*/ 	.word	0x000054e0


	//   ....[1]....
        /*00e8*/ 	.word	0x000055a0


	//----- nvinfo : EIATTR_MAX_THREADS
	.align		4
.L_1227:
        /*00ec*/ 	.byte	0x04, 0x05
        /*00ee*/ 	.short	(.L_1229 - .L_1228)
.L_1228:
        /*00f0*/ 	.word	0x00000080
        /*00f4*/ 	.word	0x00000001
        /*00f8*/ 	.word	0x00000001


	//----- nvinfo : EIATTR_CRS_STACK_SIZE
	.align		4
.L_1229:
        /*00fc*/ 	.byte	0x04, 0x1e
        /*00fe*/ 	.short	(.L_1231 - .L_1230)
.L_1230:
        /*0100*/ 	.word	0x00000000
.L_1231:


//--------------------- .nv.info._ZN10layer_norm31ln_parallel_residual_bwd_kernelINS_13Kernel_traitsI6__halfS2_S2_S2_fjLj768ELj1ELj4ELj1ELj16ENS_18Kernel_traits_baseILj768ES2_S2_S2_S2_fjLj128EEEEELb1ELb0ELb1EEEvNS_9BwdParamsE --------------------------
	.section	.nv.info._ZN10layer_norm31ln_parallel_residual_bwd_kernelINS_13Kernel_traitsI6__halfS2_S2_S2_fjLj768ELj1ELj4ELj1ELj16ENS_18Kernel_traits_baseILj768ES2_S2_S2_S2_fjLj128EEEEELb1ELb0ELb1EEEvNS_9BwdParamsE,"",@"SHT_CUDA_INFO"
	.sectionflags	@""
	.align	4


	//----- nvinfo : EIATTR_CUDA_API_VERSION
	.align		4
        /*0000*/ 	.byte	0x04, 0x37
        /*0002*/ 	.short	(.L_1233 - .L_1232)
.L_1232:
        /*0004*/ 	.word	0x00000082


	//----- nvinfo : EIATTR_SW2861232_WAR
	.align		4
.L_1233:
        /*0008*/ 	.byte	0x01, 0x35
	.zero		2


	//----- nvinfo : EIATTR_PARAM_CBANK
	.align		4
        /*000c*/ 	.byte	0x04, 0x0a
        /*000e*/ 	.short	(.L_1235 - .L_1234)
	.align		4
.L_1234:
        /*0010*/ 	.word	index@(.nv.constant0._ZN10layer_norm31ln_parallel_residual_bwd_kernelINS_13Kernel_traitsI6__halfS2_S2_S2_fjLj768ELj1ELj4ELj1ELj16ENS_18Kernel_traits_baseILj768ES2_S2_S2_S2_fjLj128EEEEELb1ELb0ELb1EEEvNS_9BwdParamsE)
        /*0014*/ 	.short	0x0160
        /*0016*/ 	.short	0x0128


	//----- nvinfo : EIATTR_CBANK_PARAM_SIZE
	.align		4
.L_1235:
        /*0018*/ 	.byte	0x03, 0x19
        /*001a*/ 	.short	0x0128


	//----- nvinfo : EIATTR_KPARAM_INFO
	.align		4
        /*001c*/ 	.byte	0x04, 0x17
        /*001e*/ 	.short	(.L_1237 - .L_1236)
.L_1236:
        /*0020*/ 	.word	0x00000000
        /*0024*/ 	.short	0x0000
        /*0026*/ 	.short	0x0000
        /*0028*/ 	.byte	0x00, 0xf0, 0xa1, 0x04


	//----- nvinfo : EIATTR_MAXREG_COUNT
	.align		4
.L_1237:
        /*002c*/ 	.byte	0x03, 0x1b
        /*002e*/ 	.short	0x00ff


	//----- nvinfo : EIATTR_NUM_BARRIERS
	.align		4
        /*0030*/ 	.byte	0x02, 0x4c
        /*0032*/ 	.byte	0x01
	.zero		1


	//----- nvinfo : EIATTR_MERCURY_ISA_VERSION
	.align		4
        /*0034*/ 	.byte	0x03, 0x5f
        /*0036*/ 	.short	0x0000


	//----- nvinfo : EIATTR_COOP_GROUP_MASK_REGIDS
	.align		4
        /*0038*/ 	.byte	0x04, 0x29
        /*003a*/ 	.short	(.L_1239 - .L_1238)


	//   ....[0]....
.L_1238:
        /*003c*/ 	.word	0xffffffff


	//   ....[1]....
        /*0040*/ 	.word	0xffffffff


	//   ....[2]....
        /*0044*/ 	.word	0xffffffff


	//   ....[3]....
        /*0048*/ 	.word	0xffffffff


	//   ....[4]....
        /*004c*/ 	.word	0xffffffff


	//   ....[5]....
        /*0050*/ 	.word	0xffffffff


	//   ....[6]....
        /*0054*/ 	.word	0xffffffff


	//   ....[7]....
        /*0058*/ 	.word	0xffffffff


	//   ....[8]....
        /*005c*/ 	.word	0xffffffff


	//   ....[9]....
        /*0060*/ 	.word	0xffffffff


	//   ....[10]....
        /*0064*/ 	.word	0xffffffff


	//   ....[11]....
        /*0068*/ 	.word	0xffffffff


	//   ....[12]....
        /*006c*/ 	.word	0xffffffff


	//   ....[13]....
        /*0070*/ 	.word	0xffffffff


	//   ....[14]....
        /*0074*/ 	.word	0xffffffff


	//   ....[15]....
        /*0078*/ 	.word	0xffffffff


	//   ....[16]....
        /*007c*/ 	.word	0xffffffff


	//   ....[17]....
        /*0080*/ 	.word	0xffffffff


	//   ....[18]....
        /*0084*/ 	.word	0xffffffff


	//   ....[19]....
        /*0088*/ 	.word	0xffffffff


	//----- nvinfo : EIATTR_COOP_GROUP_INSTR_OFFSETS
	.align		4
.L_1239:
        /*008c*/ 	.byte	0x04, 0x28
        /*008e*/ 	.short	(.L_1241 - .L_1240)


	//   ....[0]....
.L_1240:
        /*0090*/ 	.word	0x000021b0


	//   ....[1]....
        /*0094*/ 	.word	0x000021d0


	//   ....[2]....
        /*0098*/ 	.word	0x000021f0


	//   ....[3]....
        /*009c*/ 	.word	0x00002210


	//   ....[4]....
        /*00a0*/ 	.word	0x00002230


	//   ....[5]....
        /*00a4*/ 	.word	0x00002250


	//   ....[6]....
        /*00a8*/ 	.word	0x00002270


	//   ....[7]....
        /*00ac*/ 	.word	0x00002290


	//   ....[8]....
        /*00b0*/ 	.word	0x000022b0


	//   ....[9]....
        /*00b4*/ 	.word	0x000022d0


	//   ....[10]....
        /*00b8*/ 	.word	0x00005150


	//   ....[11]....
        /*00bc*/ 	.word	0x000051d0


	//   ....[12]....
        /*00c0*/ 	.word	0x00005250


	//   ....[13]....
        /*00c4*/ 	.word	0x000052c0


	//   ....[14]....
        /*00c8*/ 	.word	0x00005340


	//   ....[15]....
        /*00cc*/ 	.word	0x000053b0


	//   ....[16]....
        /*00d0*/ 	.word	0x00005430


	//   ....[17]....
        /*00d4*/ 	.word	0x000054a0


	//   ....[18]....
        /*00d8*/ 	.word	0x00005520


	//   ....[19]....
        /*00dc*/ 	.word	0x00005590


	//----- nvinfo : EIATTR_EXIT_INSTR_OFFSETS
	.align		4
.L_1241:
        /*00e0*/ 	.byte	0x04, 0x1c
        /*00e2*/ 	.short	(.L_1243 - .L_1242)


	//   ....[0]....
.L_1242:
        /*00e4*/ 	.word	0x000050f0


	//----- nvinfo : EIATTR_MAX_THREADS
	.align		4
.L_1243:
        /*00e8*/ 	.byte	0x04, 0x05
        /*00ea*/ 	.short	(.L_1245 - .L_1244)
.L_1244:
        /*00ec*/ 	.word	0x00000080
        /*00f0*/ 	.word	0x00000001
        /*00f4*/ 	.word	0x00000001


	//----- nvinfo : EIATTR_CRS_STACK_SIZE
	.align		4
.L_1245:
        /*00f8*/ 	.byte	0x04, 0x1e
        /*00fa*/ 	.short	(.L_1247 - .L_1246)
.L_1246:
        /*00fc*/ 	.word	0x00000000
.L_1247:


//--------------------- .nv.info._ZN10layer_norm22ln_bwd_finalize_kernelINS_22Kernel_traits_finalizeILj768E6__halfS2_S2_S2_fjLb0ELj1024ELj4ENS_18Kernel_traits_baseILj768ES2_S2_S2_S2_fjLj1024EEEEELb0ELb0EEEvNS_9BwdParamsE --------------------------
	.section	.nv.info._ZN10layer_norm22ln_bwd_finalize_kernelINS_22Kernel_traits_finalizeILj768E6__halfS2_S2_S2_fjLb0ELj1024ELj4ENS_18Kernel_traits_baseILj768ES2_S2_S2_S2_fjLj1024EEEEELb0ELb0EEEvNS_9BwdParamsE,"",@"SHT_CUDA_INFO"
	.sectionflags	@""
	.align	4


	//----- nvinfo : EIATTR_CUDA_API_VERSION
	.align		4
        /*0000*/ 	.byte	0x04, 0x37
        /*0002*/ 	.short	(.L_1249 - .L_1248)
.L_1248:
        /*0004*/ 	.word	0x00000082


	//----- nvinfo : EIATTR_SW2861232_WAR
	.align		4
.L_1249:
        /*0008*/ 	.byte	0x01, 0x35
	.zero		2


	//----- nvinfo : EIATTR_PARAM_CBANK
	.align		4
        /*000c*/ 	.byte	0x04, 0x0a
        /*000e*/ 	.short	(.L_1251 - .L_1250)
	.align		4
.L_1250:
        /*0010*/ 	.word	index@(.nv.constant0._ZN10layer_norm22ln_bwd_finalize_kernelINS_22Kernel_traits_finalizeILj768E6__halfS2_S2_S2_fjLb0ELj1024ELj4ENS_18Kernel_traits_baseILj768ES2_S2_S2_S2_fjLj1024EEEEELb0ELb0EEEvNS_9BwdParamsE)
        /*0014*/ 	.short	0x0160
        /*0016*/ 	.short	0x0128


	//----- nvinfo : EIATTR_CBANK_PARAM_SIZE
	.align		4
.L_1251:
        /*0018*/ 	.byte	0x03, 0x19
        /*001a*/ 	.short	0x0128


	//----- nvinfo : EIATTR_KPARAM_INFO
	.align		4
        /*001c*/ 	.byte	0x04, 0x17
        /*001e*/ 	.short	(.L_1253 - .L_1252)
.L_1252:
        /*0020*/ 	.word	0x00000000
        /*0024*/ 	.short	0x0000
        /*0026*/ 	.short	0x0000
        /*0028*/ 	.byte	0x00, 0xf0, 0xa1, 0x04


	//----- nvinfo : EIATTR_MAXREG_COUNT
	.align		4
.L_1253:
        /*002c*/ 	.byte	0x03, 0x1b
        /*002e*/ 	.short	0x0040


	//----- nvinfo : EIATTR_NUM_BARRIERS
	.align		4
        /*0030*/ 	.byte	0x02, 0x4c
        /*0032*/ 	.byte	0x01
	.zero		1


	//----- nvinfo : EIATTR_MERCURY_ISA_VERSION
	.align		4
        /*0034*/ 	.byte	0x03, 0x5f
        /*0036*/ 	.short	0x0000


	//----- nvinfo : EIATTR_COOP_GROUP_MASK_REGIDS
	.align		4
        /*0038*/ 	.byte	0x04, 0x29
        /*003a*/ 	.short	(.L_1255 - .L_1254)


	//   ....[0]....
.L_1254:
        /*003c*/ 	.word	0xffffffff


	//   ....[1]....
        /*0040*/ 	.word	0xffffffff


	//   ....[2]....
        /*0044*/ 	.word	0xffffffff


	//   ....[3]....
        /*0048*/ 	.word	0xffffffff


	//   ....[4]....
        /*004c*/ 	.word	0xffffffff


	//   ....[5]....
        /*0050*/ 	.word	0xffffffff


	//   ....[6]....
        /*0054*/ 	.word	0xffffffff


	//   ....[7]....
        /*0058*/ 	.word	0xffffffff


	//   ....[8]....
        /*005c*/ 	.word	0xffffffff


	//   ....[9]....
        /*0060*/ 	.word	0xffffffff


	//   ....[10]....
        /*0064*/ 	.word	0xffffffff


	//   ....[11]....
        /*0068*/ 	.word	0xffffffff


	//   ....[12]....
        /*006c*/ 	.word	0xffffffff


	//   ....[13]....
        /*0070*/ 	.word	0xffffffff


	//   ....[14]....
        /*0074*/ 	.word	0xffffffff


	//   ....[15]....
        /*0078*/ 	.word	0xffffffff


	//   ....[16]....
        /*007c*/ 	.word	0xffffffff


	//   ....[17]....
        /*0080*/ 	.word	0xffffffff


	//   ....[18]....
        /*0084*/ 	.word	0xffffffff


	//   ....[19]....
        /*0088*/ 	.word	0xffffffff


	//----- nvinfo : EIATTR_COOP_GROUP_INSTR_OFFSETS
	.align		4
.L_1255:
        /*008c*/ 	.byte	0x04, 0x28
        /*008e*/ 	.short	(.L_1257 - .L_1256)


	//   ....[0]....
.L_1256:
        /*0090*/ 	.word	0x00000820


	//   ....[1]....
        /*0094*/ 	.word	0x00000850


	//   ....[2]....
        /*0098*/ 	.word	0x00000860


	//   ....[3]....
        /*009c*/ 	.word	0x00000890


	//   ....[4]....
        /*00a0*/ 	.word	0x000008a0


	//   ....[5]....
        /*00a4*/ 	.word	0x000008d0


	//   ....[6]....
        /*00a8*/ 	.word	0x000008f0


	//   ....[7]....
        /*00ac*/ 	.word	0x00000900


	//   ....[8]....
        /*00b0*/ 	.word	0x00000930


	//   ....[9]....
        /*00b4*/ 	.word	0x00000940


	//   ....[10]....
        /*00b8*/ 	.word	0x00000b50


	//   ....[11]....
        /*00bc*/ 	.word	0x00000bc0


	//   ....[12]....
        /*00c0*/ 	.word	0x00000c20


	//   ....[13]....
        /*00c4*/ 	.word	0x00000c80


	//   ....[14]....
        /*00c8*/ 	.word	0x00000cf0


	//   ....[15]....
        /*00cc*/ 	.word	0x00000d60


	//   ....[16]....
        /*00d0*/ 	.word	0x00000dc0


	//   ....[17]....
        /*00d4*/ 	.word	0x00000e20


	//   ....[18]....
        /*00d8*/ 	.word	0x00000e80


	//   ....[19]....
        /*00dc*/ 	.word	0x00000ee0


	//----- nvinfo : EIATTR_EXIT_INSTR_OFFSETS
	.align		4
.L_1257:
        /*00e0*/ 	.byte	0x04, 0x1c
        /*00e2*/ 	.short	(.L_1259 - .L_1258)


	//   ....[0]....
.L_1258:
        /*00e4*/ 	.word	0x00000070


	//   ....[1]....
        /*00e8*/ 	.word	0x00000af0


	//----- nvinfo : EIATTR_MAX_THREADS
	.align		4
.L_1259:
        /*00ec*/ 	.byte	0x04, 0x05
        /*00ee*/ 	.short	(.L_1261 - .L_1260)
.L_1260:
        /*00f0*/ 	.word	0x00000400
        /*00f4*/ 	.word	0x00000001
        /*00f8*/ 	.word	0x00000001


	//----- nvinfo : EIATTR_CRS_STACK_SIZE
	.align		4
.L_1261:
        /*00fc*/ 	.byte	0x04, 0x1e
        /*00fe*/ 	.short	(.L_1263 - .L_1262)
.L_1262:
        /*0100*/ 	.word	0x00000000
.L_1263:


//--------------------- .nv.info._ZN10layer_norm40ln_parallel_residual_bwd_finalize_kernelINS_22Kernel_traits_finalizeILj768E6__halfS2_S2_S2_fjLb0ELj1024ELj4ENS_18Kernel_traits_baseILj768ES2_S2_S2_S2_fjLj1024EEEEELb0EEEvNS_9BwdParamsE --------------------------
	.section	.nv.info._ZN10layer_norm40ln_parallel_residual_bwd_finalize_kernelINS_22Kernel_traits_finalizeILj768E6__halfS2_S2_S2_fjLb0ELj1024ELj4ENS_18Kernel_traits_baseILj768ES2_S2_S2_S2_fjLj1024EEEEELb0EEEvNS_9BwdParamsE,"",@"SHT_CUDA_INFO"
	.sectionflags	@""
	.align	4


	//----- nvinfo : EIATTR_CUDA_API_VERSION
	.align		4
        /*0000*/ 	.byte	0x04, 0x37
        /*0002*/ 	.short	(.L_1265 - .L_1264)
.L_1264:
        /*0004*/ 	.word	0x00000082


	//----- nvinfo : EIATTR_SW2861232_WAR
	.align		4
.L_1265:
        /*0008*/ 	.byte	0x01, 0x35
	.zero		2


	//----- nvinfo : EIATTR_PARAM_CBANK
	.align		4
        /*000c*/ 	.byte	0x04, 0x0a
        /*000e*/ 	.short	(.L_1267 - .L_1266)
	.align		4
.L_1266:
        /*0010*/ 	.word	index@(.nv.constant0._ZN10layer_norm40ln_parallel_residual_bwd_finalize_kernelINS_22Kernel_traits_finalizeILj768E6__halfS2_S2_S2_fjLb0ELj1024ELj4ENS_18Kernel_traits_baseILj768ES2_S2_S2_S2_fjLj1024EEEEELb0EEEvNS_9BwdParamsE)
        /*0014*/ 	.short	0x0160
        /*0016*/ 	.short	0x0128


	//----- nvinfo : EIATTR_CBANK_PARAM_SIZE
	.align		4
.L_1267:
        /*0018*/ 	.byte	0x03, 0x19
        /*001a*/ 	.short	0x0128


	//----- nvinfo : EIATTR_KPARAM_INFO
	.align		4
        /*001c*/ 	.byte	0x04, 0x17
        /*001e*/ 	.short	(.L_1269 - .L_1268)
.L_1268:
        /*0020*/ 	.word	0x00000000
        /*0024*/ 	.short	0x0000
        /*0026*/ 	.short	0x0000
        /*0028*/ 	.byte	0x00, 0xf0, 0xa1, 0x04


	//----- nvinfo : EIATTR_MAXREG_COUNT
	.align		4
.L_1269:
        /*002c*/ 	.byte	0x03, 0x1b
        /*002e*/ 	.short	0x0040


	//----- nvinfo : EIATTR_NUM_BARRIERS
	.align		4
        /*0030*/ 	.byte	0x02, 0x4c
        /*0032*/ 	.byte	0x01
	.zero		1


	//----- nvinfo : EIATTR_MERCURY_ISA_VERSION
	.align		4
        /*0034*/ 	.byte	0x03, 0x5f
        /*0036*/ 	.short	0x0000


	//----- nvinfo : EIATTR_COOP_GROUP_MASK_REGIDS
	.align		4
        /*0038*/ 	.byte	0x04, 0x29
        /*003a*/ 	.short	(.L_1271 - .L_1270)


	//   ....[0]....
.L_1270:
        /*003c*/ 	.word	0xffffffff


	//   ....[1]....
        /*0040*/ 	.word	0xffffffff


	//   ....[2]....
        /*0044*/ 	.word	0xffffffff


	//   ....[3]....
        /*0048*/ 	.word	0xffffffff


	//   ....[4]....
        /*004c*/ 	.word	0xffffffff


	//   ....[5]....
        /*0050*/ 	.word	0xffffffff


	//   ....[6]....
        /*0054*/ 	.word	0xffffffff


	//   ....[7]....
        /*0058*/ 	.word	0xffffffff


	//   ....[8]....
        /*005c*/ 	.word	0xffffffff


	//   ....[9]....
        /*0060*/ 	.word	0xffffffff


	//   ....[10]....
        /*0064*/ 	.word	0xffffffff


	//   ....[11]....
        /*0068*/ 	.word	0xffffffff


	//   ....[12]....
        /*006c*/ 	.word	0xffffffff


	//   ....[13]....
        /*0070*/ 	.word	0xffffffff


	//   ....[14]....
        /*0074*/ 	.word	0xffffffff


	//   ....[15]....
        /*0078*/ 	.word	0xffffffff


	//   ....[16]....
        /*007c*/ 	.word	0xffffffff


	//   ....[17]....
        /*0080*/ 	.word	0xffffffff


	//   ....[18]....
        /*0084*/ 	.word	0xffffffff


	//   ....[19]....
        /*0088*/ 	.word	0xffffffff


	//   ....[20]....
        /*008c*/ 	.word	0xffffffff


	//   ....[21]....
        /*0090*/ 	.word	0xffffffff


	//   ....[22]....
        /*0094*/ 	.word	0xffffffff


	//   ....[23]....
        /*0098*/ 	.word	0xffffffff


	//   ....[24]....
        /*009c*/ 	.word	0xffffffff


	//   ....[25]....
        /*00a0*/ 	.word	0xffffffff


	//   ....[26]....
        /*00a4*/ 	.word	0xffffffff


	//   ....[27]....
        /*00a8*/ 	.word	0xffffffff


	//   ....[28]....
        /*00ac*/ 	.word	0xffffffff


	//   ....[29]....
        /*00b0*/ 	.word	0xffffffff


	//   ....[30]....
        /*00b4*/ 	.word	0xffffffff


	//   ....[31]....
        /*00b8*/ 	.word	0xffffffff


	//   ....[32]....
        /*00bc*/ 	.word	0xffffffff


	//   ....[33]....
        /*00c0*/ 	.word	0xffffffff


	//   ....[34]....
        /*00c4*/ 	.word	0xffffffff


	//   ....[35]....
        /*00c8*/ 	.word	0xffffffff


	//   ....[36]....
        /*00cc*/ 	.word	0xffffffff


	//   ....[37]....
        /*00d0*/ 	.word	0xffffffff


	//   ....[38]....
        /*00d4*/ 	.word	0xffffffff


	//   ....[39]....
        /*00d8*/ 	.word	0xffffffff


	//----- nvinfo : EIATTR_COOP_GROUP_INSTR_OFFSETS
	.align		4
.L_1271:
        /*00dc*/ 	.byte	0x04, 0x28
        /*00de*/ 	.short	(.L_1273 - .L_1272)


	//   ....[0]....
.L_1272:
        /*00e0*/ 	.word	0x00000b70


	//   ....[1]....
        /*00e4*/ 	.word	0x00000ba0


	//   ....[2]....
        /*00e8*/ 	.word	0x00000bb0


	//   ....[3]....
        /*00ec*/ 	.word	0x00000bc0


	//   ....[4]....
        /*00f0*/ 	.word	0x00000bf0


	//   ....[5]....
        /*00f4*/ 	.word	0x00000c10


	//   ....[6]....
        /*00f8*/ 	.word	0x00000c20


	//   ....[7]....
        /*00fc*/ 	.word	0x00000c30


	//   ....[8]....
        /*0100*/ 	.word	0x00000c60


	//   ....[9]....
        /*0104*/ 	.word	0x00000c80


	//   ....[10]....
        /*0108*/ 	.word	0x00000ca0


	//   ....[11]....
        /*010c*/ 	.word	0x00000cb0


	//   ....[12]....
        /*0110*/ 	.word	0x00000ce0


	//   ....[13]....
        /*0114*/ 	.word	0x00000d00


	//   ....[14]....
        /*0118*/ 	.word	0x00000d20


	//   ....[15]....
        /*011c*/ 	.word	0x00000d30


	//   ....[16]....
        /*0120*/ 	.word	0x00000d60


	//   ....[17]....
        /*0124*/ 	.word	0x00000d90


	//   ....[18]....
        /*0128*/ 	.word	0x00000da0


	//   ....[19]....
        /*012c*/ 	.word	0x00000db0


	//   ....[20]....
        /*0130*/ 	.word	0x000010c0


	//   ....[21]....
        /*0134*/ 	.word	0x00001130


	//   ....[22]....
        /*0138*/ 	.word	0x00001190


	//   ....[23]....
        /*013c*/ 	.word	0x000011f0


	//   ....[24]....
        /*0140*/ 	.word	0x00001260


	//   ....[25]....
        /*0144*/ 	.word	0x000012d0


	//   ....[26]....
        /*0148*/ 	.word	0x00001330


	//   ....[27]....
        /*014c*/ 	.word	0x00001390


	//   ....[28]....
        /*0150*/ 	.word	0x000013f0


	//   ....[29]....
        /*0154*/ 	.word	0x00001460


	//   ....[30]....
        /*0158*/ 	.word	0x000014d0


	//   ....[31]....
        /*015c*/ 	.word	0x00001530


	//   ....[32]....
        /*0160*/ 	.word	0x00001590


	//   ....[33]....
        /*0164*/ 	.word	0x000015f0


	//   ....[34]....
        /*0168*/ 	.word	0x00001660


	//   ....[35]....
        /*016c*/ 	.word	0x000016d0


	//   ....[36]....
        /*0170*/ 	.word	0x00001730


	//   ....[37]....
        /*0174*/ 	.word	0x00001790


	//   ....[38]....
        /*0178*/ 	.word	0x000017f0


	//   ....[39]....
        /*017c*/ 	.word	0x00001850


	//----- nvinfo : EIATTR_EXIT_INSTR_OFFSETS
	.align		4
.L_1273:
        /*0180*/ 	.byte	0x04, 0x1c
        /*0182*/ 	.short	(.L_1275 - .L_1274)


	//   ....[0]....
.L_1274:
        /*0184*/ 	.word	0x00000070


	//   ....[1]....
        /*0188*/ 	.word	0x00001060


	//----- nvinfo : EIATTR_MAX_THREADS
	.align		4
.L_1275:
        /*018c*/ 	.byte	0x04, 0x05
        /*018e*/ 	.short	(.L_1277 - .L_1276)
.L_1276:
        /*0190*/ 	.word	0x00000400
        /*0194*/ 	.word	0x00000001
        /*0198*/ 	.word	0x00000001


	//----- nvinfo : EIATTR_CRS_STACK_SIZE
	.align		4
.L_1277:
        /*019c*/ 	.byte	0x04, 0x1e
        /*019e*/ 	.short	(.L_1279 - .L_1278)
.L_1278:
        /*01a0*/ 	.word	0x00000000
.L_1279:


//--------------------- .nv.info._ZN10layer_norm31ln_parallel_residual_bwd_kernelINS_13Kernel_traitsI6__halfS2_S2_S2_fjLj768ELj1ELj4ELj1ELj16ENS_18Kernel_traits_baseILj768ES2_S2_S2_S2_fjLj128EEEEELb1ELb1ELb0EEEvNS_9BwdParamsE --------------------------
	.section	.nv.info._ZN10layer_norm31ln_parallel_residual_bwd_kernelINS_13Kernel_traitsI6__halfS2_S2_S2_fjLj768ELj1ELj4ELj1ELj16ENS_18Kernel_traits_baseILj768ES2_S2_S2_S2_fjLj128EEEEELb1ELb1ELb0EEEvNS_9BwdParamsE,"",@"SHT_CUDA_INFO"
	.sectionflags	@""
	.align	4


	//----- nvinfo : EIATTR_CUDA_API_VERSION
	.align		4
        /*0000*/ 	.byte	0x04, 0x37
        /*0002*/ 	.short	(.L_1281 - .L_1280)
.L_1280:
        /*0004*/ 	.word	0x00000082


	//----- nvinfo : EIATTR_SW2861232_WAR
	.align		4
.L_1281:
        /*0008*/ 	.byte	0x01, 0x35
	.zero		2


	//----- nvinfo : EIATTR_PARAM_CBANK
	.align		4
        /*000c*/ 	.byte	0x04, 0x0a
        /*000e*/ 	.short	(.L_1283 - .L_1282)
	.align		4
.L_1282:
        /*0010*/ 	.word	index@(.nv.constant0._ZN10layer_norm31ln_parallel_residual_bwd_kernelINS_13Kernel_traitsI6__halfS2_S2_S2_fjLj768ELj1ELj4ELj1ELj16ENS_18Kernel_traits_baseILj768ES2_S2_S2_S2_fjLj128EEEEELb1ELb1ELb0EEEvNS_9BwdParamsE)
        /*0014*/ 	.short	0x0160
        /*0016*/ 	.short	0x0128


	//----- nvinfo : EIATTR_CBANK_PARAM_SIZE
	.align		4
.L_1283:
        /*0018*/ 	.byte	0x03, 0x19
        /*001a*/ 	.short	0x0128


	//----- nvinfo : EIATTR_KPARAM_INFO
	.align		4
        /*001c*/ 	.byte	0x04, 0x17
        /*001e*/ 	.short	(.L_1285 - .L_1284)
.L_1284:
        /*0020*/ 	.word	0x00000000
        /*0024*/ 	.short	0x0000
        /*0026*/ 	.short	0x0000
        /*0028*/ 	.byte	0x00, 0xf0, 0xa1, 0x04


	//----- nvinfo : EIATTR_MAXREG_COUNT
	.align		4
.L_1285:
        /*002c*/ 	.byte	0x03, 0x1b
        /*002e*/ 	.short	0x00ff


	//----- nvinfo : EIATTR_NUM_BARRIERS
	.align		4
        /*0030*/ 	.byte	0x02, 0x4c
        /*0032*/ 	.byte	0x01
	.zero		1


	//----- nvinfo : EIATTR_MERCURY_ISA_VERSION
	.align		4
        /*0034*/ 	.byte	0x03, 0x5f
        /*0036*/ 	.short	0x0000


	//----- nvinfo : EIATTR_COOP_GROUP_MASK_REGIDS
	.align		4
        /*0038*/ 	.byte	0x04, 0x29
        /*003a*/ 	.short	(.L_1287 - .L_1286)


	//   ....[0]....
.L_1286:
        /*003c*/ 	.word	0xffffffff


	//   ....[1]....
        /*0040*/ 	.word	0xffffffff


	//   ....[2]....
        /*0044*/ 	.word	0xffffffff


	//   ....[3]....
        /*0048*/ 	.word	0xffffffff


	//   ....[4]....
        /*004c*/ 	.word	0xffffffff


	//   ....[5]....
        /*0050*/ 	.word	0xffffffff


	//   ....[6]....
        /*0054*/ 	.word	0xffffffff


	//   ....[7]....
        /*0058*/ 	.word	0xffffffff


	//   ....[8]....
        /*005c*/ 	.word	0xffffffff


	//   ....[9]....
        /*0060*/ 	.word	0xffffffff


	//   ....[10]....
        /*0064*/ 	.word	0xffffffff


	//   ....[11]....
        /*0068*/ 	.word	0xffffffff


	//   ....[12]....
        /*006c*/ 	.word	0xffffffff


	//   ....[13]....
        /*0070*/ 	.word	0xffffffff


	//   ....[14]....
        /*0074*/ 	.word	0xffffffff


	//   ....[15]....
        /*0078*/ 	.word	0xffffffff


	//   ....[16]....
        /*007c*/ 	.word	0xffffffff


	//   ....[17]....
        /*0080*/ 	.word	0xffffffff


	//   ....[18]....
        /*0084*/ 	.word	0xffffffff


	//   ....[19]....
        /*0088*/ 	.word	0xffffffff


	//----- nvinfo : EIATTR_COOP_GROUP_INSTR_OFFSETS
	.align		4
.L_1287:
        /*008c*/ 	.byte	0x04, 0x28
        /*008e*/ 	.short	(.L_1289 - .L_1288)


	//   ....[0]....
.L_1288:
        /*0090*/ 	.word	0x00001810


	//   ....[1]....
        /*0094*/ 	.word	0x00001830


	//   ....[2]....
        /*0098*/ 	.word	0x00001850


	//   ....[3]....
        /*009c*/ 	.word	0x00001870


	//   ....[4]....
        /*00a0*/ 	.word	0x00001890


	//   ....[5]....
        /*00a4*/ 	.word	0x000018b0


	//   ....[6]....
        /*00a8*/ 	.word	0x000018d0


	//   ....[7]....
        /*00ac*/ 	.word	0x000018f0


	//   ....[8]....
        /*00b0*/ 	.word	0x00001910


	//   ....[9]....
        /*00b4*/ 	.word	0x00001930


	//   ....[10]....
        /*00b8*/ 	.word	0x00004030


	//   ....[11]....
        /*00bc*/ 	.word	0x000040b0


	//   ....[12]....
        /*00c0*/ 	.word	0x00004130


	//   ....[13]....
        /*00c4*/ 	.word	0x000041a0


	//   ....[14]....
        /*00c8*/ 	.word	0x00004220


	//   ....[15]....
        /*00cc*/ 	.word	0x00004290


	//   ....[16]....
        /*00d0*/ 	.word	0x00004310


	//   ....[17]....
        /*00d4*/ 	.word	0x00004380


	//   ....[18]....
        /*00d8*/ 	.word	0x00004400


	//   ....[19]....
        /*00dc*/ 	.word	0x00004470


	//----- nvinfo : EIATTR_EXIT_INSTR_OFFSETS
	.align		4
.L_1289:
        /*00e0*/ 	.byte	0x04, 0x1c
        /*00e2*/ 	.short	(.L_1291 - .L_1290)


	//   ....[0]....
.L_1290:
        /*00e4*/ 	.word	0x00003fa0


	//   ....[1]....
        /*00e8*/ 	.word	0x00003fd0


	//----- nvinfo : EIATTR_MAX_THREADS
	.align		4
.L_1291:
        /*00ec*/ 	.byte	0x04, 0x05
        /*00ee*/ 	.short	(.L_1293 - .L_1292)
.L_1292:
        /*00f0*/ 	.word	0x00000080
        /*00f4*/ 	.word	0x00000001
        /*00f8*/ 	.word	0x00000001


	//----- nvinfo : EIATTR_CRS_STACK_SIZE
	.align		4
.L_1293:
        /*00fc*/ 	.byte	0x04, 0x1e
        /*00fe*/ 	.short	(.L_1295 - .L_1294)
.L_1294:
        /*0100*/ 	.word	0x00000000
.L_1295:


//--------------------- .nv.info._ZN10layer_norm22ln_bwd_finalize_kernelINS_22Kernel_traits_finalizeILj768E6__halfS2_S2_S2_fjLb0ELj1024ELj4ENS_18Kernel_traits_baseILj768ES2_S2_S2_S2_fjLj1024EEEEELb0ELb1EEEvNS_9BwdParamsE --------------------------
	.section	.nv.info._ZN10layer_norm22ln_bwd_finalize_kernelINS_22Kernel_traits_finalizeILj768E6__halfS2_S2_S2_fjLb0ELj1024ELj4ENS_18Kernel_traits_baseILj768ES2_S2_S2_S2_fjLj1024EEEEELb0ELb1EEEvNS_9BwdParamsE,"",@"SHT_CUDA_INFO"
	.sectionflags	@""
	.align	4


	//----- nvinfo : EIATTR_CUDA_API_VERSION
	.align		4
        /*0000*/ 	.byte	0x04, 0x37
        /*0002*/ 	.short	(.L_1297 - .L_1296)
.L_1296:
        /*0004*/ 	.word	0x00000082


	//----- nvinfo : EIATTR_SW2861232_WAR
	.align		4
.L_1297:
        /*0008*/ 	.byte	0x01, 0x35
	.zero		2


	//----- nvinfo : EIATTR_PARAM_CBANK
	.align		4
        /*000c*/ 	.byte	0x04, 0x0a
        /*000e*/ 	.short	(.L_1299 - .L_1298)
	.align		4
.L_1298:
        /*0010*/ 	.word	index@(.nv.constant0._ZN10layer_norm22ln_bwd_finalize_kernelINS_22Kernel_traits_finalizeILj768E6__halfS2_S2_S2_fjLb0ELj1024ELj4ENS_18Kernel_traits_baseILj768ES2_S2_S2_S2_fjLj1024EEEEELb0ELb1EEEvNS_9BwdParamsE)
        /*0014*/ 	.short	0x0160
        /*0016*/ 	.short	0x0128


	//----- nvinfo : EIATTR_CBANK_PARAM_SIZE
	.align		4
.L_1299:
        /*0018*/ 	.byte	0x03, 0x19
        /*001a*/ 	.short	0x0128


	//----- nvinfo : EIATTR_KPARAM_INFO
	.align		4
        /*001c*/ 	.byte	0x04, 0x17
        /*001e*/ 	.short	(.L_1301 - .L_1300)
.L_1300:
        /*0020*/ 	.word	0x00000000
        /*0024*/ 	.short	0x0000
        /*0026*/ 	.short	0x0000
        /*0028*/ 	.byte	0x00, 0xf0, 0xa1, 0x04


	//----- nvinfo : EIATTR_MAXREG_COUNT
	.align		4
.L_1301:
        /*002c*/ 	.byte	0x03, 0x1b
        /*002e*/ 	.short	0x0040


	//----- nvinfo : EIATTR_NUM_BARRIERS
	.align		4
        /*0030*/ 	.byte	0x02, 0x4c
        /*0032*/ 	.byte	0x01
	.zero		1


	//----- nvinfo : EIATTR_MERCURY_ISA_VERSION
	.align		4
        /*0034*/ 	.byte	0x03, 0x5f
        /*0036*/ 	.short	0x0000


	//----- nvinfo : EIATTR_COOP_GROUP_MASK_REGIDS
	.align		4
        /*0038*/ 	.byte	0x04, 0x29
        /*003a*/ 	.short	(.L_1303 - .L_1302)


	//   ....[0]....
.L_1302:
        /*003c*/ 	.word	0xffffffff


	//   ....[1]....
        /*0040*/ 	.word	0xffffffff


	//   ....[2]....
        /*0044*/ 	.word	0xffffffff


	//   ....[3]....
        /*0048*/ 	.word	0xffffffff


	//   ....[4]....
        /*004c*/ 	.word	0xffffffff


	//   ....[5]....
        /*0050*/ 	.word	0xffffffff


	//   ....[6]....
        /*0054*/ 	.word	0xffffffff


	//   ....[7]....
        /*0058*/ 	.word	0xffffffff


	//   ....[8]....
        /*005c*/ 	.word	0xffffffff


	//   ....[9]....
        /*0060*/ 	.word	0xffffffff


	//   ....[10]....
        /*0064*/ 	.word	0xffffffff


	//   ....[11]....
        /*0068*/ 	.word	0xffffffff


	//   ....[12]....
        /*006c*/ 	.word	0xffffffff


	//   ....[13]....
        /*0070*/ 	.word	0xffffffff


	//   ....[14]....
        /*0074*/ 	.word	0xffffffff


	//   ....[15]....
        /*0078*/ 	.word	0xffffffff


	//   ....[16]....
        /*007c*/ 	.word	0xffffffff


	//   ....[17]....
        /*0080*/ 	.word	0xffffffff


	//   ....[18]....
        /*0084*/ 	.word	0xffffffff


	//   ....[19]....
        /*0088*/ 	.word	0xffffffff


	//----- nvinfo : EIATTR_COOP_GROUP_INSTR_OFFSETS
	.align		4
.L_1303:
        /*008c*/ 	.byte	0x04, 0x28
        /*008e*/ 	.short	(.L_1305 - .L_1304)


	//   ....[0]....
.L_1304:
        /*0090*/ 	.word	0x000007f0


	//   ....[1]....
        /*0094*/ 	.word	0x00000820


	//   ....[2]....
        /*0098*/ 	.word	0x00000840


	//   ....[3]....
        /*009c*/ 	.word	0x00000850


	//   ....[4]....
        /*00a0*/ 	.word	0x00000880


	//   ....[5]....
        /*00a4*/ 	.word	0x00000890


	//   ....[6]....
        /*00a8*/ 	.word	0x000008c0


	//   ....[7]....
        /*00ac*/ 	.word	0x000008d0


	//   ....[8]....
        /*00b0*/ 	.word	0x00000900


	//   ....[9]....
        /*00b4*/ 	.word	0x00000910


	//   ....[10]....
        /*00b8*/ 	.word	0x00000b00


	//   ....[11]....
        /*00bc*/ 	.word	0x00000b80


	//   ....[12]....
        /*00c0*/ 	.word	0x00000be0


	//   ....[13]....
        /*00c4*/ 	.word	0x00000c40


	//   ....[14]....
        /*00c8*/ 	.word	0x00000cb0


	//   ....[15]....
        /*00cc*/ 	.word	0x00000d20


	//   ....[16]....
        /*00d0*/ 	.word	0x00000d80


	//   ....[17]....
        /*00d4*/ 	.word	0x00000de0


	//   ....[18]....
        /*00d8*/ 	.word	0x00000e40


	//   ....[19]....
        /*00dc*/ 	.word	0x00000ea0


	//----- nvinfo : EIATTR_EXIT_INSTR_OFFSETS
	.align		4
.L_1305:
        /*00e0*/ 	.byte	0x04, 0x1c
        /*00e2*/ 	.short	(.L_1307 - .L_1306)


	//   ....[0]....
.L_1306:
        /*00e4*/ 	.word	0x00000070


	//   ....[1]....
        /*00e8*/ 	.word	0x00000aa0


	//----- nvinfo : EIATTR_MAX_THREADS
	.align		4
.L_1307:
        /*00ec*/ 	.byte	0x04, 0x05
        /*00ee*/ 	.short	(.L_1309 - .L_1308)
.L_1308:
        /*00f0*/ 	.word	0x00000400
        /*00f4*/ 	.word	0x00000001
        /*00f8*/ 	.word	0x00000001


	//----- nvinfo : EIATTR_CRS_STACK_SIZE
	.align		4
.L_1309:
        /*00fc*/ 	.byte	0x04, 0x1e
        /*00fe*/ 	.short	(.L_1311 - .L_1310)
.L_1310:
        /*0100*/ 	.word	0x00000000
.L_1311:


//--------------------- .nv.info._ZN10layer_norm40ln_parallel_residual_bwd_finalize_kernelINS_22Kernel_traits_finalizeILj768E6__halfS2_S2_S2_fjLb0ELj1024ELj4ENS_18Kernel_traits_baseILj768ES2_S2_S2_S2_fjLj1024EEEEELb1EEEvNS_9BwdParamsE --------------------------
	.section	.nv.info._ZN10layer_norm40ln_parallel_residual_bwd_finalize_kernelINS_22Kernel_traits_finalizeILj768E6__halfS2_S2_S2_fjLb0ELj1024ELj4ENS_18Kernel_traits_baseILj768ES2_S2_S2_S2_fjLj1024EEEEELb1EEEvNS_9BwdParamsE,"",@"SHT_CUDA_INFO"
	.sectionflags	@""
	.align	4


	//----- nvinfo : EIATTR_CUDA_API_VERSION
	.align		4
        /*0000*/ 	.byte	0x04, 0x37
        /*0002*/ 	.short	(.L_1313 - .L_1312)
.L_1312:
        /*0004*/ 	.word	0x00000082


	//----- nvinfo : EIATTR_SW2861232_WAR
	.align		4
.L_1313:
        /*0008*/ 	.byte	0x01, 0x35
	.zero		2


	//----- nvinfo : EIATTR_PARAM_CBANK
	.align		4
        /*000c*/ 	.byte	0x04, 0x0a
        /*000e*/ 	.short	(.L_1315 - .L_1314)
	.align		4
.L_1314:
        /*0010*/ 	.word	index@(.nv.constant0._ZN10layer_norm40ln_parallel_residual_bwd_finalize_kernelINS_22Kernel_traits_finalizeILj768E6__halfS2_S2_S2_fjLb0ELj1024ELj4ENS_18Kernel_traits_baseILj768ES2_S2_S2_S2_fjLj1024EEEEELb1EEEvNS_9BwdParamsE)
        /*0014*/ 	.short	0x0160
        /*0016*/ 	.short	0x0128


	//----- nvinfo : EIATTR_CBANK_PARAM_SIZE
	.align		4
.L_1315:
        /*0018*/ 	.byte	0x03, 0x19
        /*001a*/ 	.short	0x0128


	//----- nvinfo : EIATTR_KPARAM_INFO
	.align		4
        /*001c*/ 	.byte	0x04, 0x17
        /*001e*/ 	.short	(.L_1317 - .L_1316)
.L_1316:
        /*0020*/ 	.word	0x00000000
        /*0024*/ 	.short	0x0000
        /*0026*/ 	.short	0x0000
        /*0028*/ 	.byte	0x00, 0xf0, 0xa1, 0x04


	//----- nvinfo : EIATTR_MAXREG_COUNT
	.align		4
.L_1317:
        /*002c*/ 	.byte	0x03, 0x1b
        /*002e*/ 	.short	0x0040


	//----- nvinfo : EIATTR_NUM_BARRIERS
	.align		4
        /*0030*/ 	.byte	0x02, 0x4c
        /*0032*/ 	.byte	0x01
	.zero		1


	//----- nvinfo : EIATTR_MERCURY_ISA_VERSION
	.align		4
        /*0034*/ 	.byte	0x03, 0x5f
        /*0036*/ 	.short	0x0000


	//----- nvinfo : EIATTR_COOP_GROUP_MASK_REGIDS
	.align		4
        /*0038*/ 	.byte	0x04, 0x29
        /*003a*/ 	.short	(.L_1319 - .L_1318)


	//   ....[0]....
.L_1318:
        /*003c*/ 	.word	0xffffffff


	//   ....[1]....
        /*0040*/ 	.word	0xffffffff


	//   ....[2]....
        /*0044*/ 	.word	0xffffffff


	//   ....[3]....
        /*0048*/ 	.word	0xffffffff


	//   ....[4]....
        /*004c*/ 	.word	0xffffffff


	//   ....[5]....
        /*0050*/ 	.word	0xffffffff


	//   ....[6]....
        /*0054*/ 	.word	0xffffffff


	//   ....[7]....
        /*0058*/ 	.word	0xffffffff


	//   ....[8]....
        /*005c*/ 	.word	0xffffffff


	//   ....[9]....
        /*0060*/ 	.word	0xffffffff


	//   ....[10]....
        /*0064*/ 	.word	0xffffffff


	//   ....[11]....
        /*0068*/ 	.word	0xffffffff


	//   ....[12]....
        /*006c*/ 	.word	0xffffffff


	//   ....[13]....
        /*0070*/ 	.word	0xffffffff


	//   ....[14]....
        /*0074*/ 	.word	0xffffffff


	//   ....[15]....
        /*0078*/ 	.word	0xffffffff


	//   ....[16]....
        /*007c*/ 	.word	0xffffffff


	//   ....[17]....
        /*0080*/ 	.word	0xffffffff


	//   ....[18]....
        /*0084*/ 	.word	0xffffffff


	//   ....[19]....
        /*0088*/ 	.word	0xffffffff


	//   ....[20]....
        /*008c*/ 	.word	0xffffffff


	//   ....[21]....
        /*0090*/ 	.word	0xffffffff


	//   ....[22]....
        /*0094*/ 	.word	0xffffffff


	//   ....[23]....
        /*0098*/ 	.word	0xffffffff


	//   ....[24]....
        /*009c*/ 	.word	0xffffffff


	//   ....[25]....
        /*00a0*/ 	.word	0xffffffff


	//   ....[26]....
        /*00a4*/ 	.word	0xffffffff


	//   ....[27]....
        /*00a8*/ 	.word	0xffffffff


	//   ....[28]....
        /*00ac*/ 	.word	0xffffffff


	//   ....[29]....
        /*00b0*/ 	.word	0xffffffff


	//   ....[30]....
        /*00b4*/ 	.word	0xffffffff


	//   ....[31]....
        /*00b8*/ 	.word	0xffffffff


	//   ....[32]....
        /*00bc*/ 	.word	0xffffffff


	//   ....[33]....
        /*00c0*/ 	.word	0xffffffff


	//   ....[34]....
        /*00c4*/ 	.word	0xffffffff


	//   ....[35]....
        /*00c8*/ 	.word	0xffffffff


	//   ....[36]....
        /*00cc*/ 	.word	0xffffffff


	//   ....[37]....
        /*00d0*/ 	.word	0xffffffff


	//   ....[38]....
        /*00d4*/ 	.word	0xffffffff


	//   ....[39]....
        /*00d8*/ 	.word	0xffffffff


	//----- nvinfo : EIATTR_COOP_GROUP_INSTR_OFFSETS
	.align		4
.L_1319:
        /*00dc*/ 	.byte	0x04, 0x28
        /*00de*/ 	.short	(.L_1321 - .L_1320)


	//   ....[0]....
.L_1320:
        /*00e0*/ 	.word	0x00000b60


	//   ....[1]....
        /*00e4*/ 	.word	0x00000b90


	//   ....[2]....
        /*00e8*/ 	.word	0x00000ba0


	//   ....[3]....
        /*00ec*/ 	.word	0x00000bb0


	//   ....[4]....
        /*00f0*/ 	.word	0x00000be0


	//   ....[5]....
        /*00f4*/ 	.word	0x00000c00


	//   ....[6]....
        /*00f8*/ 	.word	0x00000c10


	//   ....[7]....
        /*00fc*/ 	.word	0x00000c20


	//   ....[8]....
        /*0100*/ 	.word	0x00000c50


	//   ....[9]....
        /*0104*/ 	.word	0x00000c70


	//   ....[10]....
        /*0108*/ 	.word	0x00000c90


	//   ....[11]....
        /*010c*/ 	.word	0x00000ca0


	//   ....[12]....
        /*0110*/ 	.word	0x00000cd0


	//   ....[13]....
        /*0114*/ 	.word	0x00000cf0


	//   ....[14]....
        /*0118*/ 	.word	0x00000d10


	//   ....[15]....
        /*011c*/ 	.word	0x00000d20


	//   ....[16]....
        /*0120*/ 	.word	0x00000d50


	//   ....[17]....
        /*0124*/ 	.word	0x00000d80


	//   ....[18]....
        /*0128*/ 	.word	0x00000d90


	//   ....[19]....
        /*012c*/ 	.word	0x00000da0


	//   ....[20]....
        /*0130*/ 	.word	0x00001090


	//   ....[21]....
        /*0134*/ 	.word	0x00001100


	//   ....[22]....
        /*0138*/ 	.word	0x00001160


	//   ....[23]....
        /*013c*/ 	.word	0x000011c0


	//   ....[24]....
        /*0140*/ 	.word	0x00001230


	//   ....[25]....
        /*0144*/ 	.word	0x000012a0


	//   ....[26]....
        /*0148*/ 	.word	0x00001300


	//   ....[27]....
        /*014c*/ 	.word	0x00001360


	//   ....[28]....
        /*0150*/ 	.word	0x000013c0


	//   ....[29]....
        /*0154*/ 	.word	0x00001430


	//   ....[30]....
        /*0158*/ 	.word	0x000014a0


	//   ....[31]....
        /*015c*/ 	.word	0x00001500


	//   ....[32]....
        /*0160*/ 	.word	0x00001560


	//   ....[33]....
        /*0164*/ 	.word	0x000015c0


	//   ....[34]....
        /*0168*/ 	.word	0x00001630


	//   ....[35]....
        /*016c*/ 	.word	0x000016a0


	//   ....[36]....
        /*0170*/ 	.word	0x00001700


	//   ....[37]....
        /*0174*/ 	.word	0x00001760


	//   ....[38]....
        /*0178*/ 	.word	0x000017c0


	//   ....[39]....
        /*017c*/ 	.word	0x00001820


	//----- nvinfo : EIATTR_EXIT_INSTR_OFFSETS
	.align		4
.L_1321:
        /*0180*/ 	.byte	0x04, 0x1c
        /*0182*/ 	.short	(.L_1323 - .L_1322)


	//   ....[0]....
.L_1322:
        /*0184*/ 	.word	0x00000070


	//   ....[1]....
        /*0188*/ 	.word	0x00001030


	//----- nvinfo : EIATTR_MAX_THREADS
	.align		4
.L_1323:
        /*018c*/ 	.byte	0x04, 0x05
        /*018e*/ 	.short	(.L_1325 - .L_1324)
.L_1324:
        /*0190*/ 	.word	0x00000400
        /*0194*/ 	.word	0x00000001
        /*0198*/ 	.word	0x00000001


	//----- nvinfo : EIATTR_CRS_STACK_SIZE
	.align		4
.L_1325:
        /*019c*/ 	.byte	0x04, 0x1e
        /*019e*/ 	.short	(.L_1327 - .L_1326)
.L_1326:
        /*01a0*/ 	.word	0x00000000
.L_1327:


//--------------------- .nv.info._ZN10layer_norm31ln_parallel_residual_bwd_kernelINS_13Kernel_traitsI6__halfS2_S2_S2_fjLj768ELj1ELj4ELj1ELj16ENS_18Kernel_traits_baseILj768ES2_S2_S2_S2_fjLj128EEEEELb1ELb1ELb1EEEvNS_9BwdParamsE --------------------------
	.section	.nv.info._ZN10layer_norm31ln_parallel_residual_bwd_kernelINS_13Kernel_traitsI6__halfS2_S2_S2_fjLj768ELj1ELj4ELj1ELj16ENS_18Kernel_traits_baseILj768ES2_S2_S2_S2_fjLj128EEEEELb1ELb1ELb1EEEvNS_9BwdParamsE,"",@"SHT_CUDA_INFO"
	.sectionflags	@""
	.align	4


	//----- nvinfo : EIATTR_CUDA_API_VERSION
	.align		4
        /*0000*/ 	.byte	0x04, 0x37
        /*0002*/ 	.short	(.L_1329 - .L_1328)
.L_1328:
        /*0004*/ 	.word	0x00000082


	//----- nvinfo : EIATTR_SW2861232_WAR
	.align		4
.L_1329:
        /*0008*/ 	.byte	0x01, 0x35
	.zero		2


	//----- nvinfo : EIATTR_PARAM_CBANK
	.align		4
        /*000c*/ 	.byte	0x04, 0x0a
        /*000e*/ 	.short	(.L_1331 - .L_1330)
	.align		4
.L_1330:
        /*0010*/ 	.word	index@(.nv.constant0._ZN10layer_norm31ln_parallel_residual_bwd_kernelINS_13Kernel_traitsI6__halfS2_S2_S2_fjLj768ELj1ELj4ELj1ELj16ENS_18Kernel_traits_baseILj768ES2_S2_S2_S2_fjLj128EEEEELb1ELb1ELb1EEEvNS_9BwdParamsE)
        /*0014*/ 	.short	0x0160
        /*0016*/ 	.short	0x0128


	//----- nvinfo : EIATTR_CBANK_PARAM_SIZE
	.align		4
.L_1331:
        /*0018*/ 	.byte	0x03, 0x19
        /*001a*/ 	.short	0x0128


	//----- nvinfo : EIATTR_KPARAM_INFO
	.align		4
        /*001c*/ 	.byte	0x04, 0x17
        /*001e*/ 	.short	(.L_1333 - .L_1332)
.L_1332:
        /*0020*/ 	.word	0x00000000
        /*0024*/ 	.short	0x0000
        /*0026*/ 	.short	0x0000
        /*0028*/ 	.byte	0x00, 0xf0, 0xa1, 0x04


	//----- nvinfo : EIATTR_MAXREG_COUNT
	.align		4
.L_1333:
        /*002c*/ 	.byte	0x03, 0x1b
        /*002e*/ 	.short	0x00ff


	//----- nvinfo : EIATTR_NUM_BARRIERS
	.align		4
        /*0030*/ 	.byte	0x02, 0x4c
        /*0032*/ 	.byte	0x01
	.zero		1


	//----- nvinfo : EIATTR_MERCURY_ISA_VERSION
	.align		4
        /*0034*/ 	.byte	0x03, 0x5f
        /*0036*/ 	.short	0x0000


	//----- nvinfo : EIATTR_COOP_GROUP_MASK_REGIDS
	.align		4
        /*0038*/ 	.byte	0x04, 0x29
        /*003a*/ 	.short	(.L_1335 - .L_1334)


	//   ....[0]....
.L_1334:
        /*003c*/ 	.word	0xffffffff


	//   ....[1]....
        /*0040*/ 	.word	0xffffffff


	//   ....[2]....
        /*0044*/ 	.word	0xffffffff


	//   ....[3]....
        /*0048*/ 	.word	0xffffffff


	//   ....[4]....
        /*004c*/ 	.word	0xffffffff


	//   ....[5]....
        /*0050*/ 	.word	0xffffffff


	//   ....[6]....
        /*0054*/ 	.word	0xffffffff


	//   ....[7]....
        /*0058*/ 	.word	0xffffffff


	//   ....[8]....
        /*005c*/ 	.word	0xffffffff


	//   ....[9]....
        /*0060*/ 	.word	0xffffffff


	//   ....[10]....
        /*0064*/ 	.word	0xffffffff


	//   ....[11]....
        /*0068*/ 	.word	0xffffffff


	//   ....[12]....
        /*006c*/ 	.word	0xffffffff


	//   ....[13]....
        /*0070*/ 	.word	0xffffffff


	//   ....[14]....
        /*0074*/ 	.word	0xffffffff


	//   ....[15]....
        /*0078*/ 	.word	0xffffffff


	//   ....[16]....
        /*007c*/ 	.word	0xffffffff


	//   ....[17]....
        /*0080*/ 	.word	0xffffffff


	//   ....[18]....
        /*0084*/ 	.word	0xffffffff


	//   ....[19]....
        /*0088*/ 	.word	0xffffffff


	//----- nvinfo : EIATTR_COOP_GROUP_INSTR_OFFSETS
	.align		4
.L_1335:
        /*008c*/ 	.byte	0x04, 0x28
        /*008e*/ 	.short	(.L_1337 - .L_1336)


	//   ....[0]....
.L_1336:
        /*0090*/ 	.word	0x00001680


	//   ....[1]....
        /*0094*/ 	.word	0x000016a0


	//   ....[2]....
        /*0098*/ 	.word	0x000016c0


	//   ....[3]....
        /*009c*/ 	.word	0x000016e0


	//   ....[4]....
        /*00a0*/ 	.word	0x00001700


	//   ....[5]....
        /*00a4*/ 	.word	0x00001720


	//   ....[6]....
        /*00a8*/ 	.word	0x00001740


	//   ....[7]....
        /*00ac*/ 	.word	0x00001760


	//   ....[8]....
        /*00b0*/ 	.word	0x00001780


	//   ....[9]....
        /*00b4*/ 	.word	0x000017a0


	//   ....[10]....
        /*00b8*/ 	.word	0x00003c10


	//   ....[11]....
        /*00bc*/ 	.word	0x00003c90


	//   ....[12]....
        /*00c0*/ 	.word	0x00003d10


	//   ....[13]....
        /*00c4*/ 	.word	0x00003d80


	//   ....[14]....
        /*00c8*/ 	.word	0x00003e00


	//   ....[15]....
        /*00cc*/ 	.word	0x00003e70


	//   ....[16]....
        /*00d0*/ 	.word	0x00003ef0


	//   ....[17]....
        /*00d4*/ 	.word	0x00003f60


	//   ....[18]....
        /*00d8*/ 	.word	0x00003fe0


	//   ....[19]....
        /*00dc*/ 	.word	0x00004050


	//----- nvinfo : EIATTR_EXIT_INSTR_OFFSETS
	.align		4
.L_1337:
        /*00e0*/ 	.byte	0x04, 0x1c
        /*00e2*/ 	.short	(.L_1339 - .L_1338)


	//   ....[0]....
.L_1338:
        /*00e4*/ 	.word	0x00003bb0


	//----- nvinfo : EIATTR_MAX_THREADS
	.align		4
.L_1339:
        /*00e8*/ 	.byte	0x04, 0x05
        /*00ea*/ 	.short	(.L_1341 - .L_1340)
.L_1340:
        /*00ec*/ 	.word	0x00000080
        /*00f0*/ 	.word	0x00000001
        /*00f4*/ 	.word	0x00000001


	//----- nvinfo : EIATTR_CRS_STACK_SIZE
	.align		4
.L_1341:
        /*00f8*/ 	.byte	0x04, 0x1e
        /*00fa*/ 	.short	(.L_1343 - .L_1342)
.L_1342:
        /*00fc*/ 	.word	0x00000000
.L_1343:


//--------------------- .nv.info._ZN10layer_norm31ln_parallel_residual_bwd_kernelINS_13Kernel_traitsIf13__nv_bfloat16S2_S2_fjLj768ELj1ELj4ELj1ELj16ENS_18Kernel_traits_baseILj768EfS2_S2_S2_fjLj128EEEEELb0ELb0ELb0EEEvNS_9BwdParamsE --------------------------
	.section	.nv.info._ZN10layer_norm31ln_parallel_residual_bwd_kernelINS_13Kernel_traitsIf13__nv_bfloat16S2_S2_fjLj768ELj1ELj4ELj1ELj16ENS_18Kernel_traits_baseILj768EfS2_S2_S2_fjLj128EEEEELb0ELb0ELb0EEEvNS_9BwdParamsE,"",@"SHT_CUDA_INFO"
	.sectionflags	@""
	.align	4


	//----- nvinfo : EIATTR_CUDA_API_VERSION
	.align		4
        /*0000*/ 	.byte	0x04, 0x37
        /*0002*/ 	.short	(.L_1345 - .L_1344)
.L_1344:
        /*0004*/ 	.word	0x00000082


	//----- nvinfo : EIATTR_SW2861232_WAR
	.align		4
.L_1345:
        /*0008*/ 	.byte	0x01, 0x35
	.zero		2


	//----- nvinfo : EIATTR_PARAM_CBANK
	.align		4
        /*000c*/ 	.byte	0x04, 0x0a
        /*000e*/ 	.short	(.L_1347 - .L_1346)
	.align		4
.L_1346:
        /*0010*/ 	.word	index@(.nv.constant0._ZN10layer_norm31ln_parallel_residual_bwd_kernelINS_13Kernel_traitsIf13__nv_bfloat16S2_S2_fjLj768ELj1ELj4ELj1ELj16ENS_18Kernel_traits_baseILj768EfS2_S2_S2_fjLj128EEEEELb0ELb0ELb0EEEvNS_9BwdParamsE)
        /*0014*/ 	.short	0x0160
        /*0016*/ 	.short	0x0128


	//----- nvinfo : EIATTR_CBANK_PARAM_SIZE
	.align		4
.L_1347:
        /*0018*/ 	.byte	0x03, 0x19
        /*001a*/ 	.short	0x0128


	//----- nvinfo : EIATTR_KPARAM_INFO
	.align		4
        /*001c*/ 	.byte	0x04, 0x17
        /*001e*/ 	.short	(.L_1349 - .L_1348)
.L_1348:
        /*0020*/ 	.word	0x00000000
        /*0024*/ 	.short	0x0000
        /*0026*/ 	.short	0x0000
        /*0028*/ 	.byte	0x00, 0xf0, 0xa1, 0x04


	//----- nvinfo : EIATTR_MAXREG_COUNT
	.align		4
.L_1349:
        /*002c*/ 	.byte	0x03, 0x1b
        /*002e*/ 	.short	0x00ff


	//----- nvinfo : EIATTR_NUM_BARRIERS
	.align		4
        /*0030*/ 	.byte	0x02, 0x4c
        /*0032*/ 	.byte	0x01
	.zero		1


	//----- nvinfo : EIATTR_MERCURY_ISA_VERSION
	.align		4
        /*0034*/ 	.byte	0x03, 0x5f
        /*0036*/ 	.short	0x0000


	//----- nvinfo : EIATTR_COOP_GROUP_MASK_REGIDS
	.align		4
        /*0038*/ 	.byte	0x04, 0x29
        /*003a*/ 	.short	(.L_1351 - .L_1350)


	//   ....[0]....
.L_1350:
        /*003c*/ 	.word	0xffffffff


	//   ....[1]....
        /*0040*/ 	.word	0xffffffff


	//   ....[2]....
        /*0044*/ 	.word	0xffffffff


	//   ....[3]....
        /*0048*/ 	.word	0xffffffff


	//   ....[4]....
        /*004c*/ 	.word	0xffffffff


	//   ....[5]....
        /*0050*/ 	.word	0xffffffff


	//   ....[6]....
        /*0054*/ 	.word	0xffffffff


	//   ....[7]....
        /*0058*/ 	.word	0xffffffff


	//   ....[8]....
        /*005c*/ 	.word	0xffffffff


	//   ....[9]....
        /*0060*/ 	.word	0xffffffff


	//   ....[10]....
        /*0064*/ 	.word	0xffffffff


	//   ....[11]....
        /*0068*/ 	.word	0xffffffff


	//   ....[12]....
        /*006c*/ 	.word	0xffffffff


	//   ....[13]....
        /*0070*/ 	.word	0xffffffff


	//   ....[14]....
        /*0074*/ 	.word	0xffffffff


	//   ....[15]....
        /*0078*/ 	.word	0xffffffff


	//   ....[16]....
        /*007c*/ 	.word	0xffffffff


	//   ....[17]....
        /*0080*/ 	.word	0xffffffff


	//   ....[18]....
        /*0084*/ 	.word	0xffffffff


	//   ....[19]....
        /*0088*/ 	.word	0xffffffff


	//----- nvinfo : EIATTR_COOP_GROUP_INSTR_OFFSETS
	.align		4
.L_1351:
        /*008c*/ 	.byte	0x04, 0x28
        /*008e*/ 	.short	(.L_1353 - .L_1352)


	//   ....[0]....
.L_1352:
        /*0090*/ 	.word	0x00001d80


	//   ....[1]....
        /*0094*/ 	.word	0x00001da0


	//   ....[2]....
        /*0098*/ 	.word	0x00001dc0


	//   ....[3]....
        /*009c*/ 	.word	0x00001de0


	//   ....[4]....
        /*00a0*/ 	.word	0x00001e00


	//   ....[5]....
        /*00a4*/ 	.word	0x00001e20


	//   ....[6]....
        /*00a8*/ 	.word	0x00001e40


	//   ....[7]....
        /*00ac*/ 	.word	0x00001e60


	//   ....[8]....
        /*00b0*/ 	.word	0x00001e80


	//   ....[9]....
        /*00b4*/ 	.word	0x00001ea0


	//   ....[10]....
        /*00b8*/ 	.word	0x00004960


	//   ....[11]....
        /*00bc*/ 	.word	0x000049e0


	//   ....[12]....
        /*00c0*/ 	.word	0x00004a60


	//   ....[13]....
        /*00c4*/ 	.word	0x00004ad0


	//   ....[14]....
        /*00c8*/ 	.word	0x00004b50


	//   ....[15]....
        /*00cc*/ 	.word	0x00004bc0


	//   ....[16]....
        /*00d0*/ 	.word	0x00004c40


	//   ....[17]....
        /*00d4*/ 	.word	0x00004cb0


	//   ....[18]....
        /*00d8*/ 	.word	0x00004d30


	//   ....[19]....
        /*00dc*/ 	.word	0x00004da0


	//----- nvinfo : EIATTR_EXIT_INSTR_OFFSETS
	.align		4
.L_1353:
        /*00e0*/ 	.byte	0x04, 0x1c
        /*00e2*/ 	.short	(.L_1355 - .L_1354)


	//   ....[0]....
.L_1354:
        /*00e4*/ 	.word	0x00004840


	//   ....[1]....
        /*00e8*/ 	.word	0x00004900


	//----- nvinfo : EIATTR_MAX_THREADS
	.align		4
.L_1355:
        /*00ec*/ 	.byte	0x04, 0x05
        /*00ee*/ 	.short	(.L_1357 - .L_1356)
.L_1356:
        /*00f0*/ 	.word	0x00000080
        /*00f4*/ 	.word	0x00000001
        /*00f8*/ 	.word	0x00000001


	//----- nvinfo : EIATTR_CRS_STACK_SIZE
	.align		4
.L_1357:
        /*00fc*/ 	.byte	0x04, 0x1e
        /*00fe*/ 	.short	(.L_1359 - .L_1358)
.L_1358:
        /*0100*/ 	.word	0x00000000
.L_1359:


//--------------------- .nv.info._ZN10layer_norm31ln_parallel_residual_bwd_kernelINS_13Kernel_traitsIf13__nv_bfloat16S2_S2_fjLj768ELj1ELj4ELj1ELj16ENS_18Kernel_traits_baseILj768EfS2_S2_S2_fjLj128EEEEELb0ELb0ELb1EEEvNS_9BwdParamsE --------------------------
	.section	.nv.info._ZN10layer_norm31ln_parallel_residual_bwd_kernelINS_13Kernel_traitsIf13__nv_bfloat16S2_S2_fjLj768ELj1ELj4ELj1ELj16ENS_18Kernel_traits_baseILj768EfS2_S2_S2_fjLj128EEEEELb0ELb0ELb1EEEvNS_9BwdParamsE,"",@"SHT_CUDA_INFO"
	.sectionflags	@""
	.align	4


	//----- nvinfo : EIATTR_CUDA_API_VERSION
	.align		4
        /*0000*/ 	.byte	0x04, 0x37
        /*0002*/ 	.short	(.L_1361 - .L_1360)
.L_1360:
        /*0004*/ 	.word	0x00000082


	//----- nvinfo : EIATTR_SW2861232_WAR
	.align		4
.L_1361:
        /*0008*/ 	.byte	0x01, 0x35
	.zero		2


	//----- nvinfo : EIATTR_PARAM_CBANK
	.align		4
        /*000c*/ 	.byte	0x04, 0x0a
        /*000e*/ 	.short	(.L_1363 - .L_1362)
	.align		4
.L_1362:
        /*0010*/ 	.word	index@(.nv.constant0._ZN10layer_norm31ln_parallel_residual_bwd_kernelINS_13Kernel_traitsIf13__nv_bfloat16S2_S2_fjLj768ELj1ELj4ELj1ELj16ENS_18Kernel_traits_baseILj768EfS2_S2_S2_fjLj128EEEEELb0ELb0ELb1EEEvNS_9BwdParamsE)
        /*0014*/ 	.short	0x0160
        /*0016*/ 	.short	0x0128


	//----- nvinfo : EIATTR_CBANK_PARAM_SIZE
	.align		4
.L_1363:
        /*0018*/ 	.byte	0x03, 0x19
        /*001a*/ 	.short	0x0128


	//----- nvinfo : EIATTR_KPARAM_INFO
	.align		4
        /*001c*/ 	.byte	0x04, 0x17
        /*001e*/ 	.short	(.L_1365 - .L_1364)
.L_1364:
        /*0020*/ 	.word	0x00000000
        /*0024*/ 	.short	0x0000
        /*0026*/ 	.short	0x0000
        /*0028*/ 	.byte	0x00, 0xf0, 0xa1, 0x04


	//----- nvinfo : EIATTR_MAXREG_COUNT
	.align		4
.L_1365:
        /*002c*/ 	.byte	0x03, 0x1b
        /*002e*/ 	.short	0x00ff


	//----- nvinfo : EIATTR_NUM_BARRIERS
	.align		4
        /*0030*/ 	.byte	0x02, 0x4c
        /*0032*/ 	.byte	0x01
	.zero		1


	//----- nvinfo : EIATTR_MERCURY_ISA_VERSION
	.align		4
        /*0034*/ 	.byte	0x03, 0x5f
        /*0036*/ 	.short	0x0000


	//----- nvinfo : EIATTR_COOP_GROUP_MASK_REGIDS
	.align		4
        /*0038*/ 	.byte	0x04, 0x29
        /*003a*/ 	.short	(.L_1367 - .L_1366)


	//   ....[0]....
.L_1366:
        /*003c*/ 	.word	0xffffffff


	//   ....[1]....
        /*0040*/ 	.word	0xffffffff


	//   ....[2]....
        /*0044*/ 	.word	0xffffffff


	//   ....[3]....
        /*0048*/ 	.word	0xffffffff


	//   ....[4]....
        /*004c*/ 	.word	0xffffffff


	//   ....[5]....
        /*0050*/ 	.word	0xffffffff


	//   ....[6]....
        /*0054*/ 	.word	0xffffffff


	//   ....[7]....
        /*0058*/ 	.word	0xffffffff


	//   ....[8]....
        /*005c*/ 	.word	0xffffffff


	//   ....[9]....
        /*0060*/ 	.word	0xffffffff


	//   ....[10]....
        /*0064*/ 	.word	0xffffffff


	//   ....[11]....
        /*0068*/ 	.word	0xffffffff


	//   ....[12]....
        /*006c*/ 	.word	0xffffffff


	//   ....[13]....
        /*0070*/ 	.word	0xffffffff


	//   ....[14]....
        /*0074*/ 	.word	0xffffffff


	//   ....[15]....
        /*0078*/ 	.word	0xffffffff


	//   ....[16]....
        /*007c*/ 	.word	0xffffffff


	//   ....[17]....
        /*0080*/ 	.word	0xffffffff


	//   ....[18]....
        /*0084*/ 	.word	0xffffffff


	//   ....[19]....
        /*0088*/ 	.word	0xffffffff


	//----- nvinfo : EIATTR_COOP_GROUP_INSTR_OFFSETS
	.align		4
.L_1367:
        /*008c*/ 	.byte	0x04, 0x28
        /*008e*/ 	.short	(.L_1369 - .L_1368)


	//   ....[0]....
.L_1368:
        /*0090*/ 	.word	0x00001e20


	//   ....[1]....
        /*0094*/ 	.word	0x00001e40


	//   ....[2]....
        /*0098*/ 	.word	0x00001e60


	//   ....[3]....
        /*009c*/ 	.word	0x00001e80


	//   ....[4]....
        /*00a0*/ 	.word	0x00001ea0


	//   ....[5]....
        /*00a4*/ 	.word	0x00001ec0


	//   ....[6]....
        /*00a8*/ 	.word	0x00001ee0


	//   ....[7]....
        /*00ac*/ 	.word	0x00001f00


	//   ....[8]....
        /*00b0*/ 	.word	0x00001f20


	//   ....[9]....
        /*00b4*/ 	.word	0x00001f40


	//   ....[10]....
        /*00b8*/ 	.word	0x000046c0


	//   ....[11]....
        /*00bc*/ 	.word	0x00004740


	//   ....[12]....
        /*00c0*/ 	.word	0x000047c0


	//   ....[13]....
        /*00c4*/ 	.word	0x00004830


	//   ....[14]....
        /*00c8*/ 	.word	0x000048b0


	//   ....[15]....
        /*00cc*/ 	.word	0x00004920


	//   ....[16]....
        /*00d0*/ 	.word	0x000049a0


	//   ....[17]....
        /*00d4*/ 	.word	0x00004a10


	//   ....[18]....
        /*00d8*/ 	.word	0x00004a90


	//   ....[19]....
        /*00dc*/ 	.word	0x00004b00


	//----- nvinfo : EIATTR_EXIT_INSTR_OFFSETS
	.align		4
.L_1369:
        /*00e0*/ 	.byte	0x04, 0x1c
        /*00e2*/ 	.short	(.L_1371 - .L_1370)


	//   ....[0]....
.L_1370:
        /*00e4*/ 	.word	0x00004660


	//----- nvinfo : EIATTR_MAX_THREADS
	.align		4
.L_1371:
        /*00e8*/ 	.byte	0x04, 0x05
        /*00ea*/ 	.short	(.L_1373 - .L_1372)
.L_1372:
        /*00ec*/ 	.word	0x00000080
        /*00f0*/ 	.word	0x00000001
        /*00f4*/ 	.word	0x00000001


	//----- nvinfo : EIATTR_CRS_STACK_SIZE
	.align		4
.L_1373:
        /*00f8*/ 	.byte	0x04, 0x1e
        /*00fa*/ 	.short	(.L_1375 - .L_1374)
.L_1374:
        /*00fc*/ 	.word	0x00000000
.L_1375:


//--------------------- .nv.info._ZN10layer_norm31ln_parallel_residual_bwd_kernelINS_13Kernel_traitsIf13__nv_bfloat16S2_S2_fjLj768ELj1ELj4ELj1ELj16ENS_18Kernel_traits_baseILj768EfS2_S2_S2_fjLj128EEEEELb0ELb1ELb0EEEvNS_9BwdParamsE --------------------------
	.section	.nv.info._ZN10layer_norm31ln_parallel_residual_bwd_kernelINS_13Kernel_traitsIf13__nv_bfloat16S2_S2_fjLj768ELj1ELj4ELj1ELj16ENS_18Kernel_traits_baseILj768EfS2_S2_S2_fjLj128EEEEELb0ELb1ELb0EEEvNS_9BwdParamsE,"",@"SHT_CUDA_INFO"
	.sectionflags	@""
	.align	4


	//----- nvinfo : EIATTR_CUDA_API_VERSION
	.align		4
        /*0000*/ 	.byte	0x04, 0x37
        /*0002*/ 	.short	(.L_1377 - .L_1376)
.L_1376:
        /*0004*/ 	.word	0x00000082


	//----- nvinfo : EIATTR_SW2861232_WAR
	.align		4
.L_1377:
        /*0008*/ 	.byte	0x01, 0x35
	.zero		2


	//----- nvinfo : EIATTR_PARAM_CBANK
	.align		4
        /*000c*/ 	.byte	0x04, 0x0a
        /*000e*/ 	.short	(.L_1379 - .L_1378)
	.align		4
.L_1378:
        /*0010*/ 	.word	index@(.nv.constant0._ZN10layer_norm31ln_parallel_residual_bwd_kernelINS_13Kernel_traitsIf13__nv_bfloat16S2_S2_fjLj768ELj1ELj4ELj1ELj16ENS_18Kernel_traits_baseILj768EfS2_S2_S2_fjLj128EEEEELb0ELb1ELb0EEEvNS_9BwdParamsE)
        /*0014*/ 	.short	0x0160
        /*0016*/ 	.short	0x0128


	//----- nvinfo : EIATTR_CBANK_PARAM_SIZE
	.align		4
.L_1379:
        /*0018*/ 	.byte	0x03, 0x19
        /*001a*/ 	.short	0x0128


	//----- nvinfo : EIATTR_KPARAM_INFO
	.align		4
        /*001c*/ 	.byte	0x04, 0x17
        /*001e*/ 	.short	(.L_1381 - .L_1380)
.L_1380:
        /*0020*/ 	.word	0x00000000
        /*0024*/ 	.short	0x0000
        /*0026*/ 	.short	0x0000
        /*0028*/ 	.byte	0x00, 0xf0, 0xa1, 0x04


	//----- nvinfo : EIATTR_MAXREG_COUNT
	.align		4
.L_1381:
        /*002c*/ 	.byte	0x03, 0x1b
        /*002e*/ 	.short	0x00ff


	//----- nvinfo : EIATTR_NUM_BARRIERS
	.align		4
        /*0030*/ 	.byte	0x02, 0x4c
        /*0032*/ 	.byte	0x01
	.zero		1


	//----- nvinfo : EIATTR_MERCURY_ISA_VERSION
	.align		4
        /*0034*/ 	.byte	0x03, 0x5f
        /*0036*/ 	.short	0x0000


	//----- nvinfo : EIATTR_COOP_GROUP_MASK_REGIDS
	.align		4
        /*0038*/ 	.byte	0x04, 0x29
        /*003a*/ 	.short	(.L_1383 - .L_1382)


	//   ....[0]....
.L_1382:
        /*003c*/ 	.word	0xffffffff


	//   ....[1]....
        /*0040*/ 	.word	0xffffffff


	//   ....[2]....
        /*0044*/ 	.word	0xffffffff


	//   ....[3]....
        /*0048*/ 	.word	0xffffffff


	//   ....[4]....
        /*004c*/ 	.word	0xffffffff


	//   ....[5]....
        /*0050*/ 	.word	0xffffffff


	//   ....[6]....
        /*0054*/ 	.word	0xffffffff


	//   ....[7]....
        /*0058*/ 	.word	0xffffffff


	//   ....[8]....
        /*005c*/ 	.word	0xffffffff


	//   ....[9]....
        /*0060*/ 	.word	0xffffffff


	//   ....[10]....
        /*0064*/ 	.word	0xffffffff


	//   ....[11]....
        /*0068*/ 	.word	0xffffffff


	//   ....[12]....
        /*006c*/ 	.word	0xffffffff


	//   ....[13]....
        /*0070*/ 	.word	0xffffffff


	//   ....[14]....
        /*0074*/ 	.word	0xffffffff


	//   ....[15]....
        /*0078*/ 	.word	0xffffffff


	//   ....[16]....
        /*007c*/ 	.word	0xffffffff


	//   ....[17]....
        /*0080*/ 	.word	0xffffffff


	//   ....[18]....
        /*0084*/ 	.word	0xffffffff


	//   ....[19]....
        /*0088*/ 	.word	0xffffffff


	//----- nvinfo : EIATTR_COOP_GROUP_INSTR_OFFSETS
	.align		4
.L_1383:
        /*008c*/ 	.byte	0x04, 0x28
        /*008e*/ 	.short	(.L_1385 - .L_1384)


	//   ....[0]....
.L_1384:
        /*0090*/ 	.word	0x000014f0


	//   ....[1]....
        /*0094*/ 	.word	0x00001510


	//   ....[2]....
        /*0098*/ 	.word	0x00001530


	//   ....[3]....
        /*009c*/ 	.word	0x00001550


	//   ....[4]....
        /*00a0*/ 	.word	0x00001570


	//   ....[5]....
        /*00a4*/ 	.word	0x00001590


	//   ....[6]....
        /*00a8*/ 	.word	0x000015b0


	//   ....[7]....
        /*00ac*/ 	.word	0x000015d0


	//   ....[8]....
        /*00b0*/ 	.word	0x000015f0


	//   ....[9]....
        /*00b4*/ 	.word	0x00001610


	//   ....[10]....
        /*00b8*/ 	.word	0x00003510


	//   ....[11]....
        /*00bc*/ 	.word	0x00003590


	//   ....[12]....
        /*00c0*/ 	.word	0x00003610


	//   ....[13]....
        /*00c4*/ 	.word	0x00003680


	//   ....[14]....
        /*00c8*/ 	.word	0x00003700


	//   ....[15]....
        /*00cc*/ 	.word	0x00003770


	//   ....[16]....
        /*00d0*/ 	.word	0x000037f0


	//   ....[17]....
        /*00d4*/ 	.word	0x00003860


	//   ....[18]....
        /*00d8*/ 	.word	0x000038e0


	//   ....[19]....
        /*00dc*/ 	.word	0x00003950


	//----- nvinfo : EIATTR_EXIT_INSTR_OFFSETS
	.align		4
.L_1385:
        /*00e0*/ 	.byte	0x04, 0x1c
        /*00e2*/ 	.short	(.L_1387 - .L_1386)


	//   ....[0]....
.L_1386:
        /*00e4*/ 	.word	0x00003480


	//   ....[1]....
        /*00e8*/ 	.word	0x000034b0


	//----- nvinfo : EIATTR_MAX_THREADS
	.align		4
.L_1387:
        /*00ec*/ 	.byte	0x04, 0x05
        /*00ee*/ 	.short	(.L_1389 - .L_1388)
.L_1388:
        /*00f0*/ 	.word	0x00000080
        /*00f4*/ 	.word	0x00000001
        /*00f8*/ 	.word	0x00000001


	//----- nvinfo : EIATTR_CRS_STACK_SIZE
	.align		4
.L_1389:
        /*00fc*/ 	.byte	0x04, 0x1e
        /*00fe*/ 	.short	(.L_1391 - .L_1390)
.L_1390:
        /*0100*/ 	.word	0x00000000
.L_1391:


//--------------------- .nv.info._ZN10layer_norm31ln_parallel_residual_bwd_kernelINS_13Kernel_traitsIf13__nv_bfloat16S2_S2_fjLj768ELj1ELj4ELj1ELj16ENS_18Kernel_traits_baseILj768EfS2_S2_S2_fjLj128EEEEELb0ELb1ELb1EEEvNS_9BwdParamsE --------------------------
	.section	.nv.info._ZN10layer_norm31ln_parallel_residual_bwd_kernelINS_13Kernel_traitsIf13__nv_bfloat16S2_S2_fjLj768ELj1ELj4ELj1ELj16ENS_18Kernel_traits_baseILj768EfS2_S2_S2_fjLj128EEEEELb0ELb1ELb1EEEvNS_9BwdParamsE,"",@"SHT_CUDA_INFO"
	.sectionflags	@""
	.align	4


	//----- nvinfo : EIATTR_CUDA_API_VERSION
	.align		4
        /*0000*/ 	.byte	0x04, 0x37
        /*0002*/ 	.short	(.L_1393 - .L_1392)
.L_1392:
        /*0004*/ 	.word	0x00000082


	//----- nvinfo : EIATTR_SW2861232_WAR
	.align		4
.L_1393:
        /*0008*/ 	.byte	0x01, 0x35
	.zero		2


	//----- nvinfo : EIATTR_PARAM_CBANK
	.align		4
        /*000c*/ 	.byte	0x04, 0x0a
        /*000e*/ 	.short	(.L_1395 - .L_1394)
	.align		4
.L_1394:
        /*0010*/ 	.word	index@(.nv.constant0._ZN10layer_norm31ln_parallel_residual_bwd_kernelINS_13Kernel_traitsIf13__nv_bfloat16S2_S2_fjLj768ELj1ELj4ELj1ELj16ENS_18Kernel_traits_baseILj768EfS2_S2_S2_fjLj128EEEEELb0ELb1ELb1EEEvNS_9BwdParamsE)
        /*0014*/ 	.short	0x0160
        /*0016*/ 	.short	0x0128


	//----- nvinfo : EIATTR_CBANK_PARAM_SIZE
	.align		4
.L_1395:
        /*0018*/ 	.byte	0x03, 0x19
        /*001a*/ 	.short	0x0128


	//----- nvinfo : EIATTR_KPARAM_INFO
	.align		4
        /*001c*/ 	.byte	0x04, 0x17
        /*001e*/ 	.short	(.L_1397 - .L_1396)
.L_1396:
        /*0020*/ 	.word	0x00000000
        /*0024*/ 	.short	0x0000
        /*0026*/ 	.short	0x0000
        /*0028*/ 	.byte	0x00, 0xf0, 0xa1, 0x04


	//----- nvinfo : EIATTR_MAXREG_COUNT
	.align		4
.L_1397:
        /*002c*/ 	.byte	0x03, 0x1b
        /*002e*/ 	.short	0x00ff


	//----- nvinfo : EIATTR_NUM_BARRIERS
	.align		4
        /*0030*/ 	.byte	0x02, 0x4c
        /*0032*/ 	.byte	0x01
	.zero		1


	//----- nvinfo : EIATTR_MERCURY_ISA_VERSION
	.align		4
        /*0034*/ 	.byte	0x03, 0x5f
        /*0036*/ 	.short	0x0000


	//----- nvinfo : EIATTR_COOP_GROUP_MASK_REGIDS
	.align		4
        /*0038*/ 	.byte	0x04, 0x29
        /*003a*/ 	.short	(.L_1399 - .L_1398)


	//   ....[0]....
.L_1398:
        /*003c*/ 	.word	0xffffffff


	//   ....[1]....
        /*0040*/ 	.word	0xffffffff


	//   ....[2]....
        /*0044*/ 	.word	0xffffffff


	//   ....[3]....
        /*0048*/ 	.word	0xffffffff


	//   ....[4]....
        /*004c*/ 	.word	0xffffffff


	//   ....[5]....
        /*0050*/ 	.word	0xffffffff


	//   ....[6]....
        /*0054*/ 	.word	0xffffffff


	//   ....[7]....
        /*0058*/ 	.word	0xffffffff


	//   ....[8]....
        /*005c*/ 	.word	0xffffffff


	//   ....[9]....
        /*0060*/ 	.word	0xffffffff


	//   ....[10]....
        /*0064*/ 	.word	0xffffffff


	//   ....[11]....
        /*0068*/ 	.word	0xffffffff


	//   ....[12]....
        /*006c*/ 	.word	0xffffffff


	//   ....[13]....
        /*0070*/ 	.word	0xffffffff


	//   ....[14]....
        /*0074*/ 	.word	0xffffffff


	//   ....[15]....
        /*0078*/ 	.word	0xffffffff


	//   ....[16]....
        /*007c*/ 	.word	0xffffffff


	//   ....[17]....
        /*0080*/ 	.word	0xffffffff


	//   ....[18]....
        /*0084*/ 	.word	0xffffffff


	//   ....[19]....
        /*0088*/ 	.word	0xffffffff


	//----- nvinfo : EIATTR_COOP_GROUP_INSTR_OFFSETS
	.align		4
.L_1399:
        /*008c*/ 	.byte	0x04, 0x28
        /*008e*/ 	.short	(.L_1401 - .L_1400)


	//   ....[0]....
.L_1400:
        /*0090*/ 	.word	0x00001500


	//   ....[1]....
        /*0094*/ 	.word	0x00001520


	//   ....[2]....
        /*0098*/ 	.word	0x00001540


	//   ....[3]....
        /*009c*/ 	.word	0x00001560


	//   ....[4]....
        /*00a0*/ 	.word	0x00001580


	//   ....[5]....
        /*00a4*/ 	.word	0x000015a0


	//   ....[6]....
        /*00a8*/ 	.word	0x000015c0


	//   ....[7]....
        /*00ac*/ 	.word	0x000015e0


	//   ....[8]....
        /*00b0*/ 	.word	0x00001600


	//   ....[9]....
        /*00b4*/ 	.word	0x00001620


	//   ....[10]....
        /*00b8*/ 	.word	0x00003250


	//   ....[11]....
        /*00bc*/ 	.word	0x000032d0


	//   ....[12]....
        /*00c0*/ 	.word	0x00003350


	//   ....[13]....
        /*00c4*/ 	.word	0x000033c0


	//   ....[14]....
        /*00c8*/ 	.word	0x00003440


	//   ....[15]....
        /*00cc*/ 	.word	0x000034b0


	//   ....[16]....
        /*00d0*/ 	.word	0x00003530


	//   ....[17]....
        /*00d4*/ 	.word	0x000035a0


	//   ....[18]....
        /*00d8*/ 	.word	0x00003620


	//   ....[19]....
        /*00dc*/ 	.word	0x00003690


	//----- nvinfo : EIATTR_EXIT_INSTR_OFFSETS
	.align		4
.L_1401:
        /*00e0*/ 	.byte	0x04, 0x1c
        /*00e2*/ 	.short	(.L_1403 - .L_1402)


	//   ....[0]....
.L_1402:
        /*00e4*/ 	.word	0x000031f0


	//----- nvinfo : EIATTR_MAX_THREADS
	.align		4
.L_1403:
        /*00e8*/ 	.byte	0x04, 0x05
        /*00ea*/ 	.short	(.L_1405 - .L_1404)
.L_1404:
        /*00ec*/ 	.word	0x00000080
        /*00f0*/ 	.word	0x00000001
        /*00f4*/ 	.word	0x00000001


	//----- nvinfo : EIATTR_CRS_STACK_SIZE
	.align		4
.L_1405:
        /*00f8*/ 	.byte	0x04, 0x1e
        /*00fa*/ 	.short	(.L_1407 - .L_1406)
.L_1406:
        /*00fc*/ 	.word	0x00000000
.L_1407:


//--------------------- .nv.info._ZN10layer_norm31ln_parallel_residual_bwd_kernelINS_13Kernel_traitsIf13__nv_bfloat16S2_S2_fjLj768ELj1ELj4ELj1ELj16ENS_18Kernel_traits_baseILj768EfS2_S2_S2_fjLj128EEEEELb1ELb0ELb0EEEvNS_9BwdParamsE --------------------------
	.section	.nv.info._ZN10layer_norm31ln_parallel_residual_bwd_kernelINS_13Kernel_traitsIf13__nv_bfloat16S2_S2_fjLj768ELj1ELj4ELj1ELj16ENS_18Kernel_traits_baseILj768EfS2_S2_S2_fjLj128EEEEELb1ELb0ELb0EEEvNS_9BwdParamsE,"",@"SHT_CUDA_INFO"
	.sectionflags	@""
	.align	4


	//----- nvinfo : EIATTR_CUDA_API_VERSION
	.align		4
        /*0000*/ 	.byte	0x04, 0x37
        /*0002*/ 	.short	(.L_1409 - .L_1408)
.L_1408:
        /*0004*/ 	.word	0x00000082


	//----- nvinfo : EIATTR_SW2861232_WAR
	.align		4
.L_1409:
        /*0008*/ 	.byte	0x01, 0x35
	.zero		2


	//----- nvinfo : EIATTR_PARAM_CBANK
	.align		4
        /*000c*/ 	.byte	0x04, 0x0a
        /*000e*/ 	.short	(.L_1411 - .L_1410)
	.align		4
.L_1410:
        /*0010*/ 	.word	index@(.nv.constant0._ZN10layer_norm31ln_parallel_residual_bwd_kernelINS_13Kernel_traitsIf13__nv_bfloat16S2_S2_fjLj768ELj1ELj4ELj1ELj16ENS_18Kernel_traits_baseILj768EfS2_S2_S2_fjLj128EEEEELb1ELb0ELb0EEEvNS_9BwdParamsE)
        /*0014*/ 	.short	0x0160
        /*0016*/ 	.short	0x0128


	//----- nvinfo : EIATTR_CBANK_PARAM_SIZE
	.align		4
.L_1411:
        /*0018*/ 	.byte	0x03, 0x19
        /*001a*/ 	.short	0x0128


	//----- nvinfo : EIATTR_KPARAM_INFO
	.align		4
        /*001c*/ 	.byte	0x04, 0x17
        /*001e*/ 	.short	(.L_1413 - .L_1412)
.L_1412:
        /*0020*/ 	.word	0x00000000
        /*0024*/ 	.short	0x0000
        /*0026*/ 	.short	0x0000
        /*0028*/ 	.byte	0x00, 0xf0, 0xa1, 0x04


	//----- nvinfo : EIATTR_MAXREG_COUNT
	.align		4
.L_1413:
        /*002c*/ 	.byte	0x03, 0x1b
        /*002e*/ 	.short	0x00ff


	//----- nvinfo : EIATTR_NUM_BARRIERS
	.align		4
        /*0030*/ 	.byte	0x02, 0x4c
        /*0032*/ 	.byte	0x01
	.zero		1


	//----- nvinfo : EIATTR_MERCURY_ISA_VERSION
	.align		4
        /*0034*/ 	.byte	0x03, 0x5f
        /*0036*/ 	.short	0x0000


	//----- nvinfo : EIATTR_COOP_GROUP_MASK_REGIDS
	.align		4
        /*0038*/ 	.byte	0x04, 0x29
        /*003a*/ 	.short	(.L_1415 - .L_1414)


	//   ....[0]....
.L_1414:
        /*003c*/ 	.word	0xffffffff


	//   ....[1]....
        /*0040*/ 	.word	0xffffffff


	//   ....[2]....
        /*0044*/ 	.word	0xffffffff


	//   ....[3]....
        /*0048*/ 	.word	0xffffffff


	//   ....[4]....
        /*004c*/ 	.word	0xffffffff


	//   ....[5]....
        /*0050*/ 	.word	0xffffffff


	//   ....[6]....
        /*0054*/ 	.word	0xffffffff


	//   ....[7]....
        /*0058*/ 	.word	0xffffffff


	//   ....[8]....
        /*005c*/ 	.word	0xffffffff


	//   ....[9]....
        /*0060*/ 	.word	0xffffffff


	//   ....[10]....
        /*0064*/ 	.word	0xffffffff


	//   ....[11]....
        /*0068*/ 	.word	0xffffffff


	//   ....[12]....
        /*006c*/ 	.word	0xffffffff


	//   ....[13]....
        /*0070*/ 	.word	0xffffffff


	//   ....[14]....
        /*0074*/ 	.word	0xffffffff


	//   ....[15]....
        /*0078*/ 	.word	0xffffffff


	//   ....[16]....
        /*007c*/ 	.word	0xffffffff


	//   ....[17]....
        /*0080*/ 	.word	0xffffffff


	//   ....[18]....
        /*0084*/ 	.word	0xffffffff


	//   ....[19]....
        /*0088*/ 	.word	0xffffffff


	//----- nvinfo : EIATTR_COOP_GROUP_INSTR_OFFSETS
	.align		4
.L_1415:
        /*008c*/ 	.byte	0x04, 0x28
        /*008e*/ 	.short	(.L_1417 - .L_1416)


	//   ....[0]....
.L_1416:
        /*0090*/ 	.word	0x00001f60


	//   ....[1]....
        /*0094*/ 	.word	0x00001f80


	//   ....[2]....
        /*0098*/ 	.word	0x00001fa0


	//   ....[3]....
        /*009c*/ 	.word	0x00001fc0


	//   ....[4]....
        /*00a0*/ 	.word	0x00001fe0


	//   ....[5]....
        /*00a4*/ 	.word	0x00002000


	//   ....[6]....
        /*00a8*/ 	.word	0x00002020


	//   ....[7]....
        /*00ac*/ 	.word	0x00002040


	//   ....[8]....
        /*00b0*/ 	.word	0x00002060


	//   ....[9]....
        /*00b4*/ 	.word	0x00002080


	//   ....[10]....
        /*00b8*/ 	.word	0x00005360


	//   ....[11]....
        /*00bc*/ 	.word	0x000053e0


	//   ....[12]....
        /*00c0*/ 	.word	0x00005460


	//   ....[13]....
        /*00c4*/ 	.word	0x000054d0


	//   ....[14]....
        /*00c8*/ 	.word	0x00005550


	//   ....[15]....
        /*00cc*/ 	.word	0x000055c0


	//   ....[16]....
        /*00d0*/ 	.word	0x00005640


	//   ....[17]....
        /*00d4*/ 	.word	0x000056b0


	//   ....[18]....
        /*00d8*/ 	.word	0x00005730


	//   ....[19]....
        /*00dc*/ 	.word	0x000057a0


	//----- nvinfo : EIATTR_EXIT_INSTR_OFFSETS
	.align		4
.L_1417:
        /*00e0*/ 	.byte	0x04, 0x1c
        /*00e2*/ 	.short	(.L_1419 - .L_1418)


	//   ....[0]....
.L_1418:
        /*00e4*/ 	.word	0x00005240


	//   ....[1]....
        /*00e8*/ 	.word	0x00005300


	//----- nvinfo : EIATTR_MAX_THREADS
	.align		4
.L_1419:
        /*00ec*/ 	.byte	0x04, 0x05
        /*00ee*/ 	.short	(.L_1421 - .L_1420)
.L_1420:
        /*00f0*/ 	.word	0x00000080
        /*00f4*/ 	.word	0x00000001
        /*00f8*/ 	.word	0x00000001


	//----- nvinfo : EIATTR_CRS_STACK_SIZE
	.align		4
.L_1421:
        /*00fc*/ 	.byte	0x04, 0x1e
        /*00fe*/ 	.short	(.L_1423 - .L_1422)
.L_1422:
        /*0100*/ 	.word	0x00000000
.L_1423:


//--------------------- .nv.info._ZN10layer_norm31ln_parallel_residual_bwd_kernelINS_13Kernel_traitsIf13__nv_bfloat16S2_S2_fjLj768ELj1ELj4ELj1ELj16ENS_18Kernel_traits_baseILj768EfS2_S2_S2_fjLj128EEEEELb1ELb0ELb1EEEvNS_9BwdParamsE --------------------------
	.section	.nv.info._ZN10layer_norm31ln_parallel_residual_bwd_kernelINS_13Kernel_traitsIf13__nv_bfloat16S2_S2_fjLj768ELj1ELj4ELj1ELj16ENS_18Kernel_traits_baseILj768EfS2_S2_S2_fjLj128EEEEELb1ELb0ELb1EEEvNS_9BwdParamsE,"",@"SHT_CUDA_INFO"
	.sectionflags	@""
	.align	4


	//----- nvinfo : EIATTR_CUDA_API_VERSION
	.align		4
        /*0000*/ 	.byte	0x04, 0x37
        /*0002*/ 	.short	(.L_1425 - .L_1424)
.L_1424:
        /*0004*/ 	.word	0x00000082


	//----- nvinfo : EIATTR_SW2861232_WAR
	.align		4
.L_1425:
        /*0008*/ 	.byte	0x01, 0x35
	.zero		2


	//----- nvinfo : EIATTR_PARAM_CBANK
	.align		4
        /*000c*/ 	.byte	0x04, 0x0a
        /*000e*/ 	.short	(.L_1427 - .L_1426)
	.align		4
.L_1426:
        /*0010*/ 	.word	index@(.nv.constant0._ZN10layer_norm31ln_parallel_residual_bwd_kernelINS_13Kernel_traitsIf13__nv_bfloat16S2_S2_fjLj768ELj1ELj4ELj1ELj16ENS_18Kernel_traits_baseILj768EfS2_S2_S2_fjLj128EEEEELb1ELb0ELb1EEEvNS_9BwdParamsE)
        /*0014*/ 	.short	0x0160
        /*0016*/ 	.short	0x0128


	//----- nvinfo : EIATTR_CBANK_PARAM_SIZE
	.align		4
.L_1427:
        /*0018*/ 	.byte	0x03, 0x19
        /*001a*/ 	.short	0x0128


	//----- nvinfo : EIATTR_KPARAM_INFO
	.align		4
        /*001c*/ 	.byte	0x04, 0x17
        /*001e*/ 	.short	(.L_1429 - .L_1428)
.L_1428:
        /*0020*/ 	.word	0x00000000
        /*0024*/ 	.short	0x0000
        /*0026*/ 	.short	0x0000
        /*0028*/ 	.byte	0x00, 0xf0, 0xa1, 0x04


	//----- nvinfo : EIATTR_MAXREG_COUNT
	.align		4
.L_1429:
        /*002c*/ 	.byte	0x03, 0x1b
        /*002e*/ 	.short	0x00ff


	//----- nvinfo : EIATTR_NUM_BARRIERS
	.align		4
        /*0030*/ 	.byte	0x02, 0x4c
        /*0032*/ 	.byte	0x01
	.zero		1


	//----- nvinfo : EIATTR_MERCURY_ISA_VERSION
	.align		4
        /*0034*/ 	.byte	0x03, 0x5f
        /*0036*/ 	.short	0x0000


	//----- nvinfo : EIATTR_COOP_GROUP_MASK_REGIDS
	.align		4
        /*0038*/ 	.byte	0x04, 0x29
        /*003a*/ 	.short	(.L_1431 - .L_1430)


	//   ....[0]....
.L_1430:
        /*003c*/ 	.word	0xffffffff


	//   ....[1]....
        /*0040*/ 	.word	0xffffffff


	//   ....[2]....
        /*0044*/ 	.word	0xffffffff


	//   ....[3]....
        /*0048*/ 	.word	0xffffffff


	//   ....[4]....
        /*004c*/ 	.word	0xffffffff


	//   ....[5]....
        /*0050*/ 	.word	0xffffffff


	//   ....[6]....
        /*0054*/ 	.word	0xffffffff


	//   ....[7]....
        /*0058*/ 	.word	0xffffffff


	//   ....[8]....
        /*005c*/ 	.word	0xffffffff


	//   ....[9]....
        /*0060*/ 	.word	0xffffffff


	//   ....[10]....
        /*0064*/ 	.word	0xffffffff


	//   ....[11]....
        /*0068*/ 	.word	0xffffffff


	//   ....[12]....
        /*006c*/ 	.word	0xffffffff


	//   ....[13]....
        /*0070*/ 	.word	0xffffffff


	//   ....[14]....
        /*0074*/ 	.word	0xffffffff


	//   ....[15]....
        /*0078*/ 	.word	0xffffffff


	//   ....[16]....
        /*007c*/ 	.word	0xffffffff


	//   ....[17]....
        /*0080*/ 	.word	0xffffffff


	//   ....[18]....
        /*0084*/ 	.word	0xffffffff


	//   ....[19]....
        /*0088*/ 	.word	0xffffffff


	//----- nvinfo : EIATTR_COOP_GROUP_INSTR_OFFSETS
	.align		4
.L_1431:
        /*008c*/ 	.byte	0x04, 0x28
        /*008e*/ 	.short	(.L_1433 - .L_1432)


	//   ....[0]....
.L_1432:
        /*0090*/ 	.word	0x00001f20


	//   ....[1]....
        /*0094*/ 	.word	0x00001f40


	//   ....[2]....
        /*0098*/ 	.word	0x00001f60


	//   ....[3]....
        /*009c*/ 	.word	0x00001f80


	//   ....[4]....
        /*00a0*/ 	.word	0x00001fa0


	//   ....[5]....
        /*00a4*/ 	.word	0x00001fc0


	//   ....[6]....
        /*00a8*/ 	.word	0x00001fe0


	//   ....[7]....
        /*00ac*/ 	.word	0x00002000


	//   ....[8]....
        /*00b0*/ 	.word	0x00002020


	//   ....[9]....
        /*00b4*/ 	.word	0x00002040


	//   ....[10]....
        /*00b8*/ 	.word	0x00004ee0


	//   ....[11]....
        /*00bc*/ 	.word	0x00004f60


	//   ....[12]....
        /*00c0*/ 	.word	0x00004fe0


	//   ....[13]....
        /*00c4*/ 	.word	0x00005050


	//   ....[14]....
        /*00c8*/ 	.word	0x000050d0


	//   ....[15]....
        /*00cc*/ 	.word	0x00005140


	//   ....[16]....
        /*00d0*/ 	.word	0x000051c0


	//   ....[17]....
        /*00d4*/ 	.word	0x00005230


	//   ....[18]....
        /*00d8*/ 	.word	0x000052b0


	//   ....[19]....
        /*00dc*/ 	.word	0x00005320


	//----- nvinfo : EIATTR_EXIT_INSTR_OFFSETS
	.align		4
.L_1433:
        /*00e0*/ 	.byte	0x04, 0x1c
        /*00e2*/ 	.short	(.L_1435 - .L_1434)


	//   ....[0]....
.L_1434:
        /*00e4*/ 	.word	0x00004e80


	//----- nvinfo : EIATTR_MAX_THREADS
	.align		4
.L_1435:
        /*00e8*/ 	.byte	0x04, 0x05
        /*00ea*/ 	.short	(.L_1437 - .L_1436)
.L_1436:
        /*00ec*/ 	.word	0x00000080
        /*00f0*/ 	.word	0x00000001
        /*00f4*/ 	.word	0x00000001


	//----- nvinfo : EIATTR_CRS_STACK_SIZE
	.align		4
.L_1437:
        /*00f8*/ 	.byte	0x04, 0x1e
        /*00fa*/ 	.short	(.L_1439 - .L_1438)
.L_1438:
        /*00fc*/ 	.word	0x00000000
.L_1439:


//--------------------- .nv.info._ZN10layer_norm22ln_bwd_finalize_kernelINS_22Kernel_traits_finalizeILj768Ef13__nv_bfloat16S2_S2_fjLb0ELj1024ELj4ENS_18Kernel_traits_baseILj768EfS2_S2_S2_fjLj1024EEEEELb0ELb0EEEvNS_9BwdParamsE --------------------------
	.section	.nv.info._ZN10layer_norm22ln_bwd_finalize_kernelINS_22Kernel_traits_finalizeILj768Ef13__nv_bfloat16S2_S2_fjLb0ELj1024ELj4ENS_18Kernel_traits_baseILj768EfS2_S2_S2_fjLj1024EEEEELb0ELb0EEEvNS_9BwdParamsE,"",@"SHT_CUDA_INFO"
	.sectionflags	@""
	.align	4


	//----- nvinfo : EIATTR_CUDA_API_VERSION
	.align		4
        /*0000*/ 	.byte	0x04, 0x37
        /*0002*/ 	.short	(.L_1441 - .L_1440)
.L_1440:
        /*0004*/ 	.word	0x00000082


	//----- nvinfo : EIATTR_SW2861232_WAR
	.align		4
.L_1441:
        /*0008*/ 	.byte	0x01, 0x35
	.zero		2


	//----- nvinfo : EIATTR_PARAM_CBANK
	.align		4
        /*000c*/ 	.byte	0x04, 0x0a
        /*000e*/ 	.short	(.L_1443 - .L_1442)
	.align		4
.L_1442:
        /*0010*/ 	.word	index@(.nv.constant0._ZN10layer_norm22ln_bwd_finalize_kernelINS_22Kernel_traits_finalizeILj768Ef13__nv_bfloat16S2_S2_fjLb0ELj1024ELj4ENS_18Kernel_traits_baseILj768EfS2_S2_S2_fjLj1024EEEEELb0ELb0EEEvNS_9BwdParamsE)
        /*0014*/ 	.short	0x0160
        /*0016*/ 	.short	0x0128


	//----- nvinfo : EIATTR_CBANK_PARAM_SIZE
	.align		4
.L_1443:
        /*0018*/ 	.byte	0x03, 0x19
        /*001a*/ 	.short	0x0128


	//----- nvinfo : EIATTR_KPARAM_INFO
	.align		4
        /*001c*/ 	.byte	0x04, 0x17
        /*001e*/ 	.short	(.L_1445 - .L_1444)
.L_1444:
        /*0020*/ 	.word	0x00000000
        /*0024*/ 	.short	0x0000
        /*0026*/ 	.short	0x0000
        /*0028*/ 	.byte	0x00, 0xf0, 0xa1, 0x04


	//----- nvinfo : EIATTR_MAXREG_COUNT
	.align		4
.L_1445:
        /*002c*/ 	.byte	0x03, 0x1b
        /*002e*/ 	.short	0x0040


	//----- nvinfo : EIATTR_NUM_BARRIERS
	.align		4
        /*0030*/ 	.byte	0x02, 0x4c
        /*0032*/ 	.byte	0x01
	.zero		1


	//----- nvinfo : EIATTR_MERCURY_ISA_VERSION
	.align		4
        /*0034*/ 	.byte	0x03, 0x5f
        /*0036*/ 	.short	0x0000


	//----- nvinfo : EIATTR_COOP_GROUP_MASK_REGIDS
	.align		4
        /*0038*/ 	.byte	0x04, 0x29
        /*003a*/ 	.short	(.L_1447 - .L_1446)


	//   ....[0]....
.L_1446:
        /*003c*/ 	.word	0xffffffff


	//   ....[1]....
        /*0040*/ 	.word	0xffffffff


	//   ....[2]....
        /*0044*/ 	.word	0xffffffff


	//   ....[3]....
        /*0048*/ 	.word	0xffffffff


	//   ....[4]....
        /*004c*/ 	.word	0xffffffff


	//   ....[5]....
        /*0050*/ 	.word	0xffffffff


	//   ....[6]....
        /*0054*/ 	.word	0xffffffff


	//   ....[7]....
        /*0058*/ 	.word	0xffffffff


	//   ....[8]....
        /*005c*/ 	.word	0xffffffff


	//   ....[9]....
        /*0060*/ 	.word	0xffffffff


	//   ....[10]....
        /*0064*/ 	.word	0xffffffff


	//   ....[11]....
        /*0068*/ 	.word	0xffffffff


	//   ....[12]....
        /*006c*/ 	.word	0xffffffff


	//   ....[13]....
        /*0070*/ 	.word	0xffffffff


	//   ....[14]....
        /*0074*/ 	.word	0xffffffff


	//   ....[15]....
        /*0078*/ 	.word	0xffffffff


	//   ....[16]....
        /*007c*/ 	.word	0xffffffff


	//   ....[17]....
        /*0080*/ 	.word	0xffffffff


	//   ....[18]....
        /*0084*/ 	.word	0xffffffff


	//   ....[19]....
        /*0088*/ 	.word	0xffffffff


	//----- nvinfo : EIATTR_COOP_GROUP_INSTR_OFFSETS
	.align		4
.L_1447:
        /*008c*/ 	.byte	0x04, 0x28
        /*008e*/ 	.short	(.L_1449 - .L_1448)


	//   ....[0]....
.L_1448:
        /*0090*/ 	.word	0x00000820


	//   ....[1]....
        /*0094*/ 	.word	0x00000850


	//   ....[2]....
        /*0098*/ 	.word	0x00000860


	//   ....[3]....
        /*009c*/ 	.word	0x00000890


	//   ....[4]....
        /*00a0*/ 	.word	0x000008a0


	//   ....[5]....
        /*00a4*/ 	.word	0x000008d0


	//   ....[6]....
        /*00a8*/ 	.word	0x000008f0


	//   ....[7]....
        /*00ac*/ 	.word	0x00000900


	//   ....[8]....
        /*00b0*/ 	.word	0x00000930


	//   ....[9]....
        /*00b4*/ 	.word	0x00000940


	//   ....[10]....
        /*00b8*/ 	.word	0x00000b30


	//   ....[11]....
        /*00bc*/ 	.word	0x00000ba0


	//   ....[12]....
        /*00c0*/ 	.word	0x00000c00


	//   ....[13]....
        /*00c4*/ 	.word	0x00000c60


	//   ....[14]....
        /*00c8*/ 	.word	0x00000cd0


	//   ....[15]....
        /*00cc*/ 	.word	0x00000d40


	//   ....[16]....
        /*00d0*/ 	.word	0x00000da0


	//   ....[17]....
        /*00d4*/ 	.word	0x00000e00


	//   ....[18]....
        /*00d8*/ 	.word	0x00000e60


	//   ....[19]....
        /*00dc*/ 	.word	0x00000ec0


	//----- nvinfo : EIATTR_EXIT_INSTR_OFFSETS
	.align		4
.L_1449:
        /*00e0*/ 	.byte	0x04, 0x1c
        /*00e2*/ 	.short	(.L_1451 - .L_1450)


	//   ....[0]....
.L_1450:
        /*00e4*/ 	.word	0x00000070


	//   ....[1]....
        /*00e8*/ 	.word	0x00000ad0


	//----- nvinfo : EIATTR_MAX_THREADS
	.align		4
.L_1451:
        /*00ec*/ 	.byte	0x04, 0x05
        /*00ee*/ 	.short	(.L_1453 - .L_1452)
.L_1452:
        /*00f0*/ 	.word	0x00000400
        /*00f4*/ 	.word	0x00000001
        /*00f8*/ 	.word	0x00000001


	//----- nvinfo : EIATTR_CRS_STACK_SIZE
	.align		4
.L_1453:
        /*00fc*/ 	.byte	0x04, 0x1e
        /*00fe*/ 	.short	(.L_1455 - .L_1454)
.L_1454:
        /*0100*/ 	.word	0x00000000
.L_1455:


//--------------------- .nv.info._ZN10layer_norm40ln_parallel_residual_bwd_finalize_kernelINS_22Kernel_traits_finalizeILj768Ef13__nv_bfloat16S2_S2_fjLb0ELj1024ELj4ENS_18Kernel_traits_baseILj768EfS2_S2_S2_fjLj1024EEEEELb0EEEvNS_9BwdParamsE --------------------------
	.section	.nv.info._ZN10layer_norm40ln_parallel_residual_bwd_finalize_kernelINS_22Kernel_traits_finalizeILj768Ef13__nv_bfloat16S2_S2_fjLb0ELj1024ELj4ENS_18Kernel_traits_baseILj768EfS2_S2_S2_fjLj1024EEEEELb0EEEvNS_9BwdParamsE,"",@"SHT_CUDA_INFO"
	.sectionflags	@""
	.align	4


	//----- nvinfo : EIATTR_CUDA_API_VERSION
	.align		4
        /*0000*/ 	.byte	0x04, 0x37
        /*0002*/ 	.short	(.L_1457 - .L_1456)
.L_1456:
        /*0004*/ 	.word	0x00000082


	//----- nvinfo : EIATTR_SW2861232_WAR
	.align		4
.L_1457:
        /*0008*/ 	.byte	0x01, 0x35
	.zero		2


	//----- nvinfo : EIATTR_PARAM_CBANK
	.align		4
        /*000c*/ 	.byte	0x04, 0x0a
        /*000e*/ 	.short	(.L_1459 - .L_1458)
	.align		4
.L_1458:
        /*0010*/ 	.word	index@(.nv.constant0._ZN10layer_norm40ln_parallel_residual_bwd_finalize_kernelINS_22Kernel_traits_finalizeILj768Ef13__nv_bfloat16S2_S2_fjLb0ELj1024ELj4ENS_18Kernel_traits_baseILj768EfS2_S2_S2_fjLj1024EEEEELb0EEEvNS_9BwdParamsE)
        /*0014*/ 	.short	0x0160
        /*0016*/ 	.short	0x0128


	//----- nvinfo : EIATTR_CBANK_PARAM_SIZE
	.align		4
.L_1459:
        /*0018*/ 	.byte	0x03, 0x19
        /*001a*/ 	.short	0x0128


	//----- nvinfo : EIATTR_KPARAM_INFO
	.align		4
        /*001c*/ 	.byte	0x04, 0x17
        /*001e*/ 	.short	(.L_1461 - .L_1460)
.L_1460:
        /*0020*/ 	.word	0x00000000
        /*0024*/ 	.short	0x0000
        /*0026*/ 	.short	0x0000
        /*0028*/ 	.byte	0x00, 0xf0, 0xa1, 0x04


	//----- nvinfo : EIATTR_MAXREG_COUNT
	.align		4
.L_1461:
        /*002c*/ 	.byte	0x03, 0x1b
        /*002e*/ 	.short	0x0040


	//----- nvinfo : EIATTR_NUM_BARRIERS
	.align		4
        /*0030*/ 	.byte	0x02, 0x4c
        /*0032*/ 	.byte	0x01
	.zero		1


	//----- nvinfo : EIATTR_MERCURY_ISA_VERSION
	.align		4
        /*0034*/ 	.byte	0x03, 0x5f
        /*0036*/ 	.short	0x0000


	//----- nvinfo : EIATTR_COOP_GROUP_MASK_REGIDS
	.align		4
        /*0038*/ 	.byte	0x04, 0x29
        /*003a*/ 	.short	(.L_1463 - .L_1462)


	//   ....[0]....
.L_1462:
        /*003c*/ 	.word	0xffffffff


	//   ....[1]....
        /*0040*/ 	.word	0xffffffff


	//   ....[2]....
        /*0044*/ 	.word	0xffffffff


	//   ....[3]....
        /*0048*/ 	.word	0xffffffff


	//   ....[4]....
        /*004c*/ 	.word	0xffffffff


	//   ....[5]....
        /*0050*/ 	.word	0xffffffff


	//   ....[6]....
        /*0054*/ 	.word	0xffffffff


	//   ....[7]....
        /*0058*/ 	.word	0xffffffff


	//   ....[8]....
        /*005c*/ 	.word	0xffffffff


	//   ....[9]....
        /*0060*/ 	.word	0xffffffff


	//   ....[10]....
        /*0064*/ 	.word	0xffffffff


	//   ....[11]....
        /*0068*/ 	.word	0xffffffff


	//   ....[12]....
        /*006c*/ 	.word	0xffffffff


	//   ....[13]....
        /*0070*/ 	.word	0xffffffff


	//   ....[14]....
        /*0074*/ 	.word	0xffffffff


	//   ....[15]....
        /*0078*/ 	.word	0xffffffff


	//   ....[16]....
        /*007c*/ 	.word	0xffffffff


	//   ....[17]....
        /*0080*/ 	.word	0xffffffff


	//   ....[18]....
        /*0084*/ 	.word	0xffffffff


	//   ....[19]....
        /*0088*/ 	.word	0xffffffff


	//   ....[20]....
        /*008c*/ 	.word	0xffffffff


	//   ....[21]....
        /*0090*/ 	.word	0xffffffff


	//   ....[22]....
        /*0094*/ 	.word	0xffffffff


	//   ....[23]....
        /*0098*/ 	.word	0xffffffff


	//   ....[24]....
        /*009c*/ 	.word	0xffffffff


	//   ....[25]....
        /*00a0*/ 	.word	0xffffffff


	//   ....[26]....
        /*00a4*/ 	.word	0xffffffff


	//   ....[27]....
        /*00a8*/ 	.word	0xffffffff


	//   ....[28]....
        /*00ac*/ 	.word	0xffffffff


	//   ....[29]....
        /*00b0*/ 	.word	0xffffffff


	//   ....[30]....
        /*00b4*/ 	.word	0xffffffff


	//   ....[31]....
        /*00b8*/ 	.word	0xffffffff


	//   ....[32]....
        /*00bc*/ 	.word	0xffffffff


	//   ....[33]....
        /*00c0*/ 	.word	0xffffffff


	//   ....[34]....
        /*00c4*/ 	.word	0xffffffff


	//   ....[35]....
        /*00c8*/ 	.word	0xffffffff


	//   ....[36]....
        /*00cc*/ 	.word	0xffffffff


	//   ....[37]....
        /*00d0*/ 	.word	0xffffffff


	//   ....[38]....
        /*00d4*/ 	.word	0xffffffff


	//   ....[39]....
        /*00d8*/ 	.word	0xffffffff


	//----- nvinfo : EIATTR_COOP_GROUP_INSTR_OFFSETS
	.align		4
.L_1463:
        /*00dc*/ 	.byte	0x04, 0x28
        /*00de*/ 	.short	(.L_1465 - .L_1464)


	//   ....[0]....
.L_1464:
        /*00e0*/ 	.word	0x00000b70


	//   ....[1]....
        /*00e4*/ 	.word	0x00000ba0


	//   ....[2]....
        /*00e8*/ 	.word	0x00000bb0


	//   ....[3]....
        /*00ec*/ 	.word	0x00000bc0


	//   ....[4]....
        /*00f0*/ 	.word	0x00000bf0


	//   ....[5]....
        /*00f4*/ 	.word	0x00000c10


	//   ....[6]....
        /*00f8*/ 	.word	0x00000c20


	//   ....[7]....
        /*00fc*/ 	.word	0x00000c30


	//   ....[8]....
        /*0100*/ 	.word	0x00000c60


	//   ....[9]....
        /*0104*/ 	.word	0x00000c80


	//   ....[10]....
        /*0108*/ 	.word	0x00000ca0


	//   ....[11]....
        /*010c*/ 	.word	0x00000cb0


	//   ....[12]....
        /*0110*/ 	.word	0x00000ce0


	//   ....[13]....
        /*0114*/ 	.word	0x00000d00


	//   ....[14]....
        /*0118*/ 	.word	0x00000d20


	//   ....[15]....
        /*011c*/ 	.word	0x00000d30


	//   ....[16]....
        /*0120*/ 	.word	0x00000d60


	//   ....[17]....
        /*0124*/ 	.word	0x00000d90


	//   ....[18]....
        /*0128*/ 	.word	0x00000da0


	//   ....[19]....
        /*012c*/ 	.word	0x00000db0


	//   ....[20]....
        /*0130*/ 	.word	0x00001080


	//   ....[21]....
        /*0134*/ 	.word	0x000010f0


	//   ....[22]....
        /*0138*/ 	.word	0x00001150


	//   ....[23]....
        /*013c*/ 	.word	0x000011b0


	//   ....[24]....
        /*0140*/ 	.word	0x00001220


	//   ....[25]....
        /*0144*/ 	.word	0x00001290


	//   ....[26]....
        /*0148*/ 	.word	0x000012f0


	//   ....[27]....
        /*014c*/ 	.word	0x00001350


	//   ....[28]....
        /*0150*/ 	.word	0x000013b0


	//   ....[29]....
        /*0154*/ 	.word	0x00001420


	//   ....[30]....
        /*0158*/ 	.word	0x00001490


	//   ....[31]....
        /*015c*/ 	.word	0x000014f0


	//   ....[32]....
        /*0160*/ 	.word	0x00001550


	//   ....[33]....
        /*0164*/ 	.word	0x000015b0


	//   ....[34]....
        /*0168*/ 	.word	0x00001620


	//   ....[35]....
        /*016c*/ 	.word	0x00001690


	//   ....[36]....
        /*0170*/ 	.word	0x000016f0


	//   ....[37]....
        /*0174*/ 	.word	0x00001750


	//   ....[38]....
        /*0178*/ 	.word	0x000017b0


	//   ....[39]....
        /*017c*/ 	.word	0x00001810


	//----- nvinfo : EIATTR_EXIT_INSTR_OFFSETS
	.align		4
.L_1465:
        /*0180*/ 	.byte	0x04, 0x1c
        /*0182*/ 	.short	(.L_1467 - .L_1466)


	//   ....[0]....
.L_1466:
        /*0184*/ 	.word	0x00000070


	//   ....[1]....
        /*0188*/ 	.word	0x00001020


	//----- nvinfo : EIATTR_MAX_THREADS
	.align		4
.L_1467:
        /*018c*/ 	.byte	0x04, 0x05
        /*018e*/ 	.short	(.L_1469 - .L_1468)
.L_1468:
        /*0190*/ 	.word	0x00000400
        /*0194*/ 	.word	0x00000001
        /*0198*/ 	.word	0x00000001


	//----- nvinfo : EIATTR_CRS_STACK_SIZE
	.align		4
.L_1469:
        /*019c*/ 	.byte	0x04, 0x1e
        /*019e*/ 	.short	(.L_1471 - .L_1470)
.L_1470:
        /*01a0*/ 	.word	0x00000000
.L_1471:


//--------------------- .nv.info._ZN10layer_norm31ln_parallel_residual_bwd_kernelINS_13Kernel_traitsIf13__nv_bfloat16S2_S2_fjLj768ELj1ELj4ELj1ELj16ENS_18Kernel_traits_baseILj768EfS2_S2_S2_fjLj128EEEEELb1ELb1ELb0EEEvNS_9BwdParamsE --------------------------
	.section	.nv.info._ZN10layer_norm31ln_parallel_residual_bwd_kernelINS_13Kernel_traitsIf13__nv_bfloat16S2_S2_fjLj768ELj1ELj4ELj1ELj16ENS_18Kernel_traits_baseILj768EfS2_S2_S2_fjLj128EEEEELb1ELb1ELb0EEEvNS_9BwdParamsE,"",@"SHT_CUDA_INFO"
	.sectionflags	@""
	.align	4


	//----- nvinfo : EIATTR_CUDA_API_VERSION
	.align		4
        /*0000*/ 	.byte	0x04, 0x37
        /*0002*/ 	.short	(.L_1473 - .L_1472)
.L_1472:
        /*0004*/ 	.word	0x00000082


	//----- nvinfo : EIATTR_SW2861232_WAR
	.align		4
.L_1473:
        /*0008*/ 	.byte	0x01, 0x35
	.zero		2


	//----- nvinfo : EIATTR_PARAM_CBANK
	.align		4
        /*000c*/ 	.byte	0x04, 0x0a
        /*000e*/ 	.short	(.L_1475 - .L_1474)
	.align		4
.L_1474:
        /*0010*/ 	.word	index@(.nv.constant0._ZN10layer_norm31ln_parallel_residual_bwd_kernelINS_13Kernel_traitsIf13__nv_bfloat16S2_S2_fjLj768ELj1ELj4ELj1ELj16ENS_18Kernel_traits_baseILj768EfS2_S2_S2_fjLj128EEEEELb1ELb1ELb0EEEvNS_9BwdParamsE)
        /*0014*/ 	.short	0x0160
        /*0016*/ 	.short	0x0128


	//----- nvinfo : EIATTR_CBANK_PARAM_SIZE
	.align		4
.L_1475:
        /*0018*/ 	.byte	0x03, 0x19
        /*001a*/ 	.short	0x0128


	//----- nvinfo : EIATTR_KPARAM_INFO
	.align		4
        /*001c*/ 	.byte	0x04, 0x17
        /*001e*/ 	.short	(.L_1477 - .L_1476)
.L_1476:
        /*0020*/ 	.word	0x00000000
        /*0024*/ 	.short	0x0000
        /*0026*/ 	.short	0x0000
        /*0028*/ 	.byte	0x00, 0xf0, 0xa1, 0x04


	//----- nvinfo : EIATTR_MAXREG_COUNT
	.align		4
.L_1477:
        /*002c*/ 	.byte	0x03, 0x1b
        /*002e*/ 	.short	0x00ff


	//----- nvinfo : EIATTR_NUM_BARRIERS
	.align		4
        /*0030*/ 	.byte	0x02, 0x4c
        /*0032*/ 	.byte	0x01
	.zero		1


	//----- nvinfo : EIATTR_MERCURY_ISA_VERSION
	.align		4
        /*0034*/ 	.byte	0x03, 0x5f
        /*0036*/ 	.short	0x0000


	//----- nvinfo : EIATTR_COOP_GROUP_MASK_REGIDS
	.align		4
        /*0038*/ 	.byte	0x04, 0x29
        /*003a*/ 	.short	(.L_1479 - .L_1478)


	//   ....[0]....
.L_1478:
        /*003c*/ 	.word	0xffffffff


	//   ....[1]....
        /*0040*/ 	.word	0xffffffff


	//   ....[2]....
        /*0044*/ 	.word	0xffffffff


	//   ....[3]....
        /*0048*/ 	.word	0xffffffff


	//   ....[4]....
        /*004c*/ 	.word	0xffffffff


	//   ....[5]....
        /*0050*/ 	.word	0xffffffff


	//   ....[6]....
        /*0054*/ 	.word	0xffffffff


	//   ....[7]....
        /*0058*/ 	.word	0xffffffff


	//   ....[8]....
        /*005c*/ 	.word	0xffffffff


	//   ....[9]....
        /*0060*/ 	.word	0xffffffff


	//   ....[10]....
        /*0064*/ 	.word	0xffffffff


	//   ....[11]....
        /*0068*/ 	.word	0xffffffff


	//   ....[12]....
        /*006c*/ 	.word	0xffffffff


	//   ....[13]....
        /*0070*/ 	.word	0xffffffff


	//   ....[14]....
        /*0074*/ 	.word	0xffffffff


	//   ....[15]....
        /*0078*/ 	.word	0xffffffff


	//   ....[16]....
        /*007c*/ 	.word	0xffffffff


	//   ....[17]....
        /*0080*/ 	.word	0xffffffff


	//   ....[18]....
        /*0084*/ 	.word	0xffffffff


	//   ....[19]....
        /*0088*/ 	.word	0xffffffff


	//----- nvinfo : EIATTR_COOP_GROUP_INSTR_OFFSETS
	.align		4
.L_1479:
        /*008c*/ 	.byte	0x04, 0x28
        /*008e*/ 	.short	(.L_1481 - .L_1480)


	//   ....[0]....
.L_1480:
        /*0090*/ 	.word	0x000016c0


	//   ....[1]....
        /*0094*/ 	.word	0x000016e0


	//   ....[2]....
        /*0098*/ 	.word	0x00001700


	//   ....[3]....
        /*009c*/ 	.word	0x00001720


	//   ....[4]....
        /*00a0*/ 	.word	0x00001740


	//   ....[5]....
        /*00a4*/ 	.word	0x00001760


	//   ....[6]....
        /*00a8*/ 	.word	0x00001780


	//   ....[7]....
        /*00ac*/ 	.word	0x000017a0


	//   ....[8]....
        /*00b0*/ 	.word	0x000017c0


	//   ....[9]....
        /*00b4*/ 	.word	0x000017e0


	//   ....[10]....
        /*00b8*/ 	.word	0x00003ee0


	//   ....[11]....
        /*00bc*/ 	.word	0x00003f60


	//   ....[12]....
        /*00c0*/ 	.word	0x00003fe0


	//   ....[13]....
        /*00c4*/ 	.word	0x00004050


	//   ....[14]....
        /*00c8*/ 	.word	0x000040d0


	//   ....[15]....
        /*00cc*/ 	.word	0x00004140


	//   ....[16]....
        /*00d0*/ 	.word	0x000041c0


	//   ....[17]....
        /*00d4*/ 	.word	0x00004230


	//   ....[18]....
        /*00d8*/ 	.word	0x000042b0


	//   ....[19]....
        /*00dc*/ 	.word	0x00004320


	//----- nvinfo : EIATTR_EXIT_INSTR_OFFSETS
	.align		4
.L_1481:
        /*00e0*/ 	.byte	0x04, 0x1c
        /*00e2*/ 	.short	(.L_1483 - .L_1482)


	//   ....[0]....
.L_1482:
        /*00e4*/ 	.word	0x00003e50


	//   ....[1]....
        /*00e8*/ 	.word	0x00003e80


	//----- nvinfo : EIATTR_MAX_THREADS
	.align		4
.L_1483:
        /*00ec*/ 	.byte	0x04, 0x05
        /*00ee*/ 	.short	(.L_1485 - .L_1484)
.L_1484:
        /*00f0*/ 	.word	0x00000080
        /*00f4*/ 	.word	0x00000001
        /*00f8*/ 	.word	0x00000001


	//----- nvinfo : EIATTR_CRS_STACK_SIZE
	.align		4
.L_1485:
        /*00fc*/ 	.byte	0x04, 0x1e
        /*00fe*/ 	.short	(.L_1487 - .L_1486)
.L_1486:
        /*0100*/ 	.word	0x00000000
.L_1487:


//--------------------- .nv.info._ZN10layer_norm22ln_bwd_finalize_kernelINS_22Kernel_traits_finalizeILj768Ef13__nv_bfloat16S2_S2_fjLb0ELj1024ELj4ENS_18Kernel_traits_baseILj768EfS2_S2_S2_fjLj1024EEEEELb0ELb1EEEvNS_9BwdParamsE --------------------------
	.section	.nv.info._ZN10layer_norm22ln_bwd_finalize_kernelINS_22Kernel_traits_finalizeILj768Ef13__nv_bfloat16S2_S2_fjLb0ELj1024ELj4ENS_18Kernel_traits_baseILj768EfS2_S2_S2_fjLj1024EEEEELb0ELb1EEEvNS_9BwdParamsE,"",@"SHT_CUDA_INFO"
	.sectionflags	@""
	.align	4


	//----- nvinfo : EIATTR_CUDA_API_VERSION
	.align		4
        /*0000*/ 	.byte	0x04, 0x37
        /*0002*/ 	.short	(.L_1489 - .L_1488)
.L_1488:
        /*0004*/ 	.word	0x00000082


	//----- nvinfo : EIATTR_SW2861232_WAR
	.align		4
.L_1489:
        /*0008*/ 	.byte	0x01, 0x35
	.zero		2


	//----- nvinfo : EIATTR_PARAM_CBANK
	.align		4
        /*000c*/ 	.byte	0x04, 0x0a
        /*000e*/ 	.short	(.L_1491 - .L_1490)
	.align		4
.L_1490:
        /*0010*/ 	.word	index@(.nv.constant0._ZN10layer_norm22ln_bwd_finalize_kernelINS_22Kernel_traits_finalizeILj768Ef13__nv_bfloat16S2_S2_fjLb0ELj1024ELj4ENS_18Kernel_traits_baseILj768EfS2_S2_S2_fjLj1024EEEEELb0ELb1EEEvNS_9BwdParamsE)
        /*0014*/ 	.short	0x0160
        /*0016*/ 	.short	0x0128


	//----- nvinfo : EIATTR_CBANK_PARAM_SIZE
	.align		4
.L_1491:
        /*0018*/ 	.byte	0x03, 0x19
        /*001a*/ 	.short	0x0128


	//----- nvinfo : EIATTR_KPARAM_INFO
	.align		4
        /*001c*/ 	.byte	0x04, 0x17
        /*001e*/ 	.short	(.L_1493 - .L_1492)
.L_1492:
        /*0020*/ 	.word	0x00000000
        /*0024*/ 	.short	0x0000
        /*0026*/ 	.short	0x0000
        /*0028*/ 	.byte	0x00, 0xf0, 0xa1, 0x04


	//----- nvinfo : EIATTR_MAXREG_COUNT
	.align		4
.L_1493:
        /*002c*/ 	.byte	0x03, 0x1b
        /*002e*/ 	.short	0x0040


	//----- nvinfo : EIATTR_NUM_BARRIERS
	.align		4
        /*0030*/ 	.byte	0x02, 0x4c
        /*0032*/ 	.byte	0x01
	.zero		1


	//----- nvinfo : EIATTR_MERCURY_ISA_VERSION
	.align		4
        /*0034*/ 	.byte	0x03, 0x5f
        /*0036*/ 	.short	0x0000


	//----- nvinfo : EIATTR_COOP_GROUP_MASK_REGIDS
	.align		4
        /*0038*/ 	.byte	0x04, 0x29
        /*003a*/ 	.short	(.L_1495 - .L_1494)


	//   ....[0]....
.L_1494:
        /*003c*/ 	.word	0xffffffff


	//   ....[1]....
        /*0040*/ 	.word	0xffffffff


	//   ....[2]....
        /*0044*/ 	.word	0xffffffff


	//   ....[3]....
        /*0048*/ 	.word	0xffffffff


	//   ....[4]....
        /*004c*/ 	.word	0xffffffff


	//   ....[5]....
        /*0050*/ 	.word	0xffffffff


	//   ....[6]....
        /*0054*/ 	.word	0xffffffff


	//   ....[7]....
        /*0058*/ 	.word	0xffffffff


	//   ....[8]....
        /*005c*/ 	.word	0xffffffff


	//   ....[9]....
        /*0060*/ 	.word	0xffffffff


	//   ....[10]....
        /*0064*/ 	.word	0xffffffff


	//   ....[11]....
        /*0068*/ 	.word	0xffffffff


	//   ....[12]....
        /*006c*/ 	.word	0xffffffff


	//   ....[13]....
        /*0070*/ 	.word	0xffffffff


	//   ....[14]....
        /*0074*/ 	.word	0xffffffff


	//   ....[15]....
        /*0078*/ 	.word	0xffffffff


	//   ....[16]....
        /*007c*/ 	.word	0xffffffff


	//   ....[17]....
        /*0080*/ 	.word	0xffffffff


	//   ....[18]....
        /*0084*/ 	.word	0xffffffff


	//   ....[19]....
        /*0088*/ 	.word	0xffffffff


	//----- nvinfo : EIATTR_COOP_GROUP_INSTR_OFFSETS
	.align		4
.L_1495:
        /*008c*/ 	.byte	0x04, 0x28
        /*008e*/ 	.short	(.L_1497 - .L_1496)


	//   ....[0]....
.L_1496:
        /*0090*/ 	.word	0x000007f0


	//   ....[1]....
        /*0094*/ 	.word	0x00000820


	//   ....[2]....
        /*0098*/ 	.word	0x00000840


	//   ....[3]....
        /*009c*/ 	.word	0x00000850


	//   ....[4]....
        /*00a0*/ 	.word	0x00000880


	//   ....[5]....
        /*00a4*/ 	.word	0x00000890


	//   ....[6]....
        /*00a8*/ 	.word	0x000008c0


	//   ....[7]....
        /*00ac*/ 	.word	0x000008d0


	//   ....[8]....
        /*00b0*/ 	.word	0x00000900


	//   ....[9]....
        /*00b4*/ 	.word	0x00000910


	//   ....[10]....
        /*00b8*/ 	.word	0x00000ab0


	//   ....[11]....
        /*00bc*/ 	.word	0x00000b30


	//   ....[12]....
        /*00c0*/ 	.word	0x00000b90


	//   ....[13]....
        /*00c4*/ 	.word	0x00000bf0


	//   ....[14]....
        /*00c8*/ 	.word	0x00000c60


	//   ....[15]....
        /*00cc*/ 	.word	0x00000cd0


	//   ....[16]....
        /*00d0*/ 	.word	0x00000d30


	//   ....[17]....
        /*00d4*/ 	.word	0x00000d90


	//   ....[18]....
        /*00d8*/ 	.word	0x00000df0


	//   ....[19]....
        /*00dc*/ 	.word	0x00000e50


	//----- nvinfo : EIATTR_EXIT_INSTR_OFFSETS
	.align		4
.L_1497:
        /*00e0*/ 	.byte	0x04, 0x1c
        /*00e2*/ 	.short	(.L_1499 - .L_1498)


	//   ....[0]....
.L_1498:
        /*00e4*/ 	.word	0x00000070


	//   ....[1]....
        /*00e8*/ 	.word	0x00000a50


	//----- nvinfo : EIATTR_MAX_THREADS
	.align		4
.L_1499:
        /*00ec*/ 	.byte	0x04, 0x05
        /*00ee*/ 	.short	(.L_1501 - .L_1500)
.L_1500:
        /*00f0*/ 	.word	0x00000400
        /*00f4*/ 	.word	0x00000001
        /*00f8*/ 	.word	0x00000001


	//----- nvinfo : EIATTR_CRS_STACK_SIZE
	.align		4
.L_1501:
        /*00fc*/ 	.byte	0x04, 0x1e
        /*00fe*/ 	.short	(.L_1503 - .L_1502)
.L_1502:
        /*0100*/ 	.word	0x00000000
.L_1503:


//--------------------- .nv.info._ZN10layer_norm40ln_parallel_residual_bwd_finalize_kernelINS_22Kernel_traits_finalizeILj768Ef13__nv_bfloat16S2_S2_fjLb0ELj1024ELj4ENS_18Kernel_traits_baseILj768EfS2_S2_S2_fjLj1024EEEEELb1EEEvNS_9BwdParamsE --------------------------
	.section	.nv.info._ZN10layer_norm40ln_parallel_residual_bwd_finalize_kernelINS_22Kernel_traits_finalizeILj768Ef13__nv_bfloat16S2_S2_fjLb0ELj1024ELj4ENS_18Kernel_traits_baseILj768EfS2_S2_S2_fjLj1024EEEEELb1EEEvNS_9BwdParamsE,"",@"SHT_CUDA_INFO"
	.sectionflags	@""
	.align	4


	//----- nvinfo : EIATTR_CUDA_API_VERSION
	.align		4
        /*0000*/ 	.byte	0x04, 0x37
        /*0002*/ 	.short	(.L_1505 - .L_1504)
.L_1504:
        /*0004*/ 	.word	0x00000082


	//----- nvinfo : EIATTR_SW2861232_WAR
	.align		4
.L_1505:
        /*0008*/ 	.byte	0x01, 0x35
	.zero		2


	//----- nvinfo : EIATTR_PARAM_CBANK
	.align		4
        /*000c*/ 	.byte	0x04, 0x0a
        /*000e*/ 	.short	(.L_1507 - .L_1506)
	.align		4
.L_1506:
        /*0010*/ 	.word	index@(.nv.constant0._ZN10layer_norm40ln_parallel_residual_bwd_finalize_kernelINS_22Kernel_traits_finalizeILj768Ef13__nv_bfloat16S2_S2_fjLb0ELj1024ELj4ENS_18Kernel_traits_baseILj768EfS2_S2_S2_fjLj1024EEEEELb1EEEvNS_9BwdParamsE)
        /*0014*/ 	.short	0x0160
        /*0016*/ 	.short	0x0128


	//----- nvinfo : EIATTR_CBANK_PARAM_SIZE
	.align		4
.L_1507:
        /*0018*/ 	.byte	0x03, 0x19
        /*001a*/ 	.short	0x0128


	//----- nvinfo : EIATTR_KPARAM_INFO
	.align		4
        /*001c*/ 	.byte	0x04, 0x17
        /*001e*/ 	.short	(.L_1509 - .L_1508)
.L_1508:
        /*0020*/ 	.word	0x00000000
        /*0024*/ 	.short	0x0000
        /*0026*/ 	.short	0x0000
        /*0028*/ 	.byte	0x00, 0xf0, 0xa1, 0x04


	//----- nvinfo : EIATTR_MAXREG_COUNT
	.align		4
.L_1509:
        /*002c*/ 	.byte	0x03, 0x1b
        /*002e*/ 	.short	0x0040


	//----- nvinfo : EIATTR_NUM_BARRIERS
	.align		4
        /*0030*/ 	.byte	0x02, 0x4c
        /*0032*/ 	.byte	0x01
	.zero		1


	//----- nvinfo : EIATTR_MERCURY_ISA_VERSION
	.align		4
        /*0034*/ 	.byte	0x03, 0x5f
        /*0036*/ 	.short	0x0000


	//----- nvinfo : EIATTR_COOP_GROUP_MASK_REGIDS
	.align		4
        /*0038*/ 	.byte	0x04, 0x29
        /*003a*/ 	.short	(.L_1511 - .L_1510)


	//   ....[0]....
.L_1510:
        /*003c*/ 	.word	0xffffffff


	//   ....[1]....
        /*0040*/ 	.word	0xffffffff


	//   ....[2]....
        /*0044*/ 	.word	0xffffffff


	//   ....[3]....
        /*0048*/ 	.word	0xffffffff


	//   ....[4]....
        /*004c*/ 	.word	0xffffffff


	//   ....[5]....
        /*0050*/ 	.word	0xffffffff


	//   ....[6]....
        /*0054*/ 	.word	0xffffffff


	//   ....[7]....
        /*0058*/ 	.word	0xffffffff


	//   ....[8]....
        /*005c*/ 	.word	0xffffffff


	//   ....[9]....
        /*0060*/ 	.word	0xffffffff


	//   ....[10]....
        /*0064*/ 	.word	0xffffffff


	//   ....[11]....
        /*0068*/ 	.word	0xffffffff


	//   ....[12]....
        /*006c*/ 	.word	0xffffffff


	//   ....[13]....
        /*0070*/ 	.word	0xffffffff


	//   ....[14]....
        /*0074*/ 	.word	0xffffffff


	//   ....[15]....
        /*0078*/ 	.word	0xffffffff


	//   ....[16]....
        /*007c*/ 	.word	0xffffffff


	//   ....[17]....
        /*0080*/ 	.word	0xffffffff


	//   ....[18]....
        /*0084*/ 	.word	0xffffffff


	//   ....[19]....
        /*0088*/ 	.word	0xffffffff


	//   ....[20]....
        /*008c*/ 	.word	0xffffffff


	//   ....[21]....
        /*0090*/ 	.word	0xffffffff


	//   ....[22]....
        /*0094*/ 	.word	0xffffffff


	//   ....[23]....
        /*0098*/ 	.word	0xffffffff


	//   ....[24]....
        /*009c*/ 	.word	0xffffffff


	//   ....[25]....
        /*00a0*/ 	.word	0xffffffff


	//   ....[26]....
        /*00a4*/ 	.word	0xffffffff


	//   ....[27]....
        /*00a8*/ 	.word	0xffffffff


	//   ....[28]....
        /*00ac*/ 	.word	0xffffffff


	//   ....[29]....
        /*00b0*/ 	.word	0xffffffff


	//   ....[30]....
        /*00b4*/ 	.word	0xffffffff


	//   ....[31]....
        /*00b8*/ 	.word	0xffffffff


	//   ....[32]....
        /*00bc*/ 	.word	0xffffffff


	//   ....[33]....
        /*00c0*/ 	.word	0xffffffff


	//   ....[34]....
        /*00c4*/ 	.word	0xffffffff


	//   ....[35]....
        /*00c8*/ 	.word	0xffffffff


	//   ....[36]....
        /*00cc*/ 	.word	0xffffffff


	//   ....[37]....
        /*00d0*/ 	.word	0xffffffff


	//   ....[38]....
        /*00d4*/ 	.word	0xffffffff


	//   ....[39]....
        /*00d8*/ 	.word	0xffffffff


	//----- nvinfo : EIATTR_COOP_GROUP_INSTR_OFFSETS
	.align		4
.L_1511:
        /*00dc*/ 	.byte	0x04, 0x28
        /*00de*/ 	.short	(.L_1513 - .L_1512)


	//   ....[0]....
.L_1512:
        /*00e0*/ 	.word	0x00000b60


	//   ....[1]....
        /*00e4*/ 	.word	0x00000b90


	//   ....[2]....
        /*00e8*/ 	.word	0x00000ba0


	//   ....[3]....
        /*00ec*/ 	.word	0x00000bb0


	//   ....[4]....
        /*00f0*/ 	.word	0x00000be0


	//   ....[5]....
        /*00f4*/ 	.word	0x00000c00


	//   ....[6]....
        /*00f8*/ 	.word	0x00000c10


	//   ....[7]....
        /*00fc*/ 	.word	0x00000c20


	//   ....[8]....
        /*0100*/ 	.word	0x00000c50


	//   ....[9]....
        /*0104*/ 	.word	0x00000c70


	//   ....[10]....
        /*0108*/ 	.word	0x00000c90


	//   ....[11]....
        /*010c*/ 	.word	0x00000ca0


	//   ....[12]....
        /*0110*/ 	.word	0x00000cd0


	//   ....[13]....
        /*0114*/ 	.word	0x00000cf0


	//   ....[14]....
        /*0118*/ 	.word	0x00000d10


	//   ....[15]....
        /*011c*/ 	.word	0x00000d20


	//   ....[16]....
        /*0120*/ 	.word	0x00000d50


	//   ....[17]....
        /*0124*/ 	.word	0x00000d80


	//   ....[18]....
        /*0128*/ 	.word	0x00000d90


	//   ....[19]....
        /*012c*/ 	.word	0x00000da0


	//   ....[20]....
        /*0130*/ 	.word	0x00001050


	//   ....[21]....
        /*0134*/ 	.word	0x000010c0


	//   ....[22]....
        /*0138*/ 	.word	0x00001120


	//   ....[23]....
        /*013c*/ 	.word	0x00001180


	//   ....[24]....
        /*0140*/ 	.word	0x000011f0


	//   ....[25]....
        /*0144*/ 	.word	0x00001260


	//   ....[26]....
        /*0148*/ 	.word	0x000012c0


	//   ....[27]....
        /*014c*/ 	.word	0x00001320


	//   ....[28]....
        /*0150*/ 	.word	0x00001380


	//   ....[29]....
        /*0154*/ 	.word	0x000013f0


	//   ....[30]....
        /*0158*/ 	.word	0x00001460


	//   ....[31]....
        /*015c*/ 	.word	0x000014c0


	//   ....[32]....
        /*0160*/ 	.word	0x00001520


	//   ....[33]....
        /*0164*/ 	.word	0x00001580


	//   ....[34]....
        /*0168*/ 	.word	0x000015f0


	//   ....[35]....
        /*016c*/ 	.word	0x00001660


	//   ....[36]....
        /*0170*/ 	.word	0x000016c0


	//   ....[37]....
        /*0174*/ 	.word	0x00001720


	//   ....[38]....
        /*0178*/ 	.word	0x00001780


	//   ....[39]....
        /*017c*/ 	.word	0x000017e0


	//----- nvinfo : EIATTR_EXIT_INSTR_OFFSETS
	.align		4
.L_1513:
        /*0180*/ 	.byte	0x04, 0x1c
        /*0182*/ 	.short	(.L_1515 - .L_1514)


	//   ....[0]....
.L_1514:
        /*0184*/ 	.word	0x00000070


	//   ....[1]....
        /*0188*/ 	.word	0x00000ff0


	//----- nvinfo : EIATTR_MAX_THREADS
	.align		4
.L_1515:
        /*018c*/ 	.byte	0x04, 0x05
        /*018e*/ 	.short	(.L_1517 - .L_1516)
.L_1516:
        /*0190*/ 	.word	0x00000400
        /*0194*/ 	.word	0x00000001
        /*0198*/ 	.word	0x00000001


	//----- nvinfo : EIATTR_CRS_STACK_SIZE
	.align		4
.L_1517:
        /*019c*/ 	.byte	0x04, 0x1e
        /*019e*/ 	.short	(.L_1519 - .L_1518)
.L_1518:
        /*01a0*/ 	.word	0x00000000
.L_1519:


//--------------------- .nv.info._ZN10layer_norm31ln_parallel_residual_bwd_kernelINS_13Kernel_traitsIf13__nv_bfloat16S2_S2_fjLj768ELj1ELj4ELj1ELj16ENS_18Kernel_traits_baseILj768EfS2_S2_S2_fjLj128EEEEELb1ELb1ELb1EEEvNS_9BwdParamsE --------------------------
	.section	.nv.info._ZN10layer_norm31ln_parallel_residual_bwd_kernelINS_13Kernel_traitsIf13__nv_bfloat16S2_S2_fjLj768ELj1ELj4ELj1ELj16ENS_18Kernel_traits_baseILj768EfS2_S2_S2_fjLj128EEEEELb1ELb1ELb1EEEvNS_9BwdParamsE,"",@"SHT_CUDA_INFO"
	.sectionflags	@""
	.align	4


	//----- nvinfo : EIATTR_CUDA_API_VERSION
	.align		4
        /*0000*/ 	.byte	0x04, 0x37
        /*0002*/ 	.short	(.L_1521 - .L_1520)
.L_1520:
        /*0004*/ 	.word	0x00000082


	//----- nvinfo : EIATTR_SW2861232_WAR
	.align		4
.L_1521:
        /*0008*/ 	.byte	0x01, 0x35
	.zero		2


	//----- nvinfo : EIATTR_PARAM_CBANK
	.align		4
        /*000c*/ 	.byte	0x04, 0x0a
        /*000e*/ 	.short	(.L_1523 - .L_1522)
	.align		4
.L_1522:
        /*0010*/ 	.word	index@(.nv.constant0._ZN10layer_norm31ln_parallel_residual_bwd_kernelINS_13Kernel_traitsIf13__nv_bfloat16S2_S2_fjLj768ELj1ELj4ELj1ELj16ENS_18Kernel_traits_baseILj768EfS2_S2_S2_fjLj128EEEEELb1ELb1ELb1EEEvNS_9BwdParamsE)
        /*0014*/ 	.short	0x0160
        /*0016*/ 	.short	0x0128


	//----- nvinfo : EIATTR_CBANK_PARAM_SIZE
	.align		4
.L_1523:
        /*0018*/ 	.byte	0x03, 0x19
        /*001a*/ 	.short	0x0128


	//----- nvinfo : EIATTR_KPARAM_INFO
	.align		4
        /*001c*/ 	.byte	0x04, 0x17
        /*001e*/ 	.short	(.L_1525 - .L_1524)
.L_1524:
        /*0020*/ 	.word	0x00000000
        /*0024*/ 	.short	0x0000
        /*0026*/ 	.short	0x0000
        /*0028*/ 	.byte	0x00, 0xf0, 0xa1, 0x04


	//----- nvinfo : EIATTR_MAXREG_COUNT
	.align		4
.L_1525:
        /*002c*/ 	.byte	0x03, 0x1b
        /*002e*/ 	.short	0x00ff


	//----- nvinfo : EIATTR_NUM_BARRIERS
	.align		4
        /*0030*/ 	.byte	0x02, 0x4c
        /*0032*/ 	.byte	0x01
	.zero		1


	//----- nvinfo : EIATTR_MERCURY_ISA_VERSION
	.align		4
        /*0034*/ 	.byte	0x03, 0x5f
        /*0036*/ 	.short	0x0000


	//----- nvinfo : EIATTR_COOP_GROUP_MASK_REGIDS
	.align		4
        /*0038*/ 	.byte	0x04, 0x29
        /*003a*/ 	.short	(.L_1527 - .L_1526)


	//   ....[0]....
.L_1526:
        /*003c*/ 	.word	0xffffffff


	//   ....[1]....
        /*0040*/ 	.word	0xffffffff


	//   ....[2]....
        /*0044*/ 	.word	0xffffffff


	//   ....[3]....
        /*0048*/ 	.word	0xffffffff


	//   ....[4]....
        /*004c*/ 	.word	0xffffffff


	//   ....[5]....
        /*0050*/ 	.word	0xffffffff


	//   ....[6]....
        /*0054*/ 	.word	0xffffffff


	//   ....[7]....
        /*0058*/ 	.word	0xffffffff


	//   ....[8]....
        /*005c*/ 	.word	0xffffffff


	//   ....[9]....
        /*0060*/ 	.word	0xffffffff


	//   ....[10]....
        /*0064*/ 	.word	0xffffffff


	//   ....[11]....
        /*0068*/ 	.word	0xffffffff


	//   ....[12]....
        /*006c*/ 	.word	0xffffffff


	//   ....[13]....
        /*0070*/ 	.word	0xffffffff


	//   ....[14]....
        /*0074*/ 	.word	0xffffffff


	//   ....[15]....
        /*0078*/ 	.word	0xffffffff


	//   ....[16]....
        /*007c*/ 	.word	0xffffffff


	//   ....[17]....
        /*0080*/ 	.word	0xffffffff


	//   ....[18]....
        /*0084*/ 	.word	0xffffffff


	//   ....[19]....
        /*0088*/ 	.word	0xffffffff


	//----- nvinfo : EIATTR_COOP_GROUP_INSTR_OFFSETS
	.align		4
.L_1527:
        /*008c*/ 	.byte	0x04, 0x28
        /*008e*/ 	.short	(.L_1529 - .L_1528)


	//   ....[0]....
.L_1528:
        /*0090*/ 	.word	0x00001690


	//   ....[1]....
        /*0094*/ 	.word	0x000016b0


	//   ....[2]....
        /*0098*/ 	.word	0x000016d0


	//   ....[3]....
        /*009c*/ 	.word	0x000016f0


	//   ....[4]....
        /*00a0*/ 	.word	0x00001710


	//   ....[5]....
        /*00a4*/ 	.word	0x00001730


	//   ....[6]....
        /*00a8*/ 	.word	0x00001750


	//   ....[7]....
        /*00ac*/ 	.word	0x00001770


	//   ....[8]....
        /*00b0*/ 	.word	0x00001790


	//   ....[9]....
        /*00b4*/ 	.word	0x000017b0


	//   ....[10]....
        /*00b8*/ 	.word	0x00003c70


	//   ....[11]....
        /*00bc*/ 	.word	0x00003cf0


	//   ....[12]....
        /*00c0*/ 	.word	0x00003d70


	//   ....[13]....
        /*00c4*/ 	.word	0x00003de0


	//   ....[14]....
        /*00c8*/ 	.word	0x00003e60


	//   ....[15]....
        /*00cc*/ 	.word	0x00003ed0


	//   ....[16]....
        /*00d0*/ 	.word	0x00003f50


	//   ....[17]....
        /*00d4*/ 	.word	0x00003fc0


	//   ....[18]....
        /*00d8*/ 	.word	0x00004040


	//   ....[19]....
        /*00dc*/ 	.word	0x000040b0


	//----- nvinfo : EIATTR_EXIT_INSTR_OFFSETS
	.align		4
.L_1529:
        /*00e0*/ 	.byte	0x04, 0x1c
        /*00e2*/ 	.short	(.L_1531 - .L_1530)


	//   ....[0]....
.L_1530:
        /*00e4*/ 	.word	0x00003c10


	//----- nvinfo : EIATTR_MAX_THREADS
	.align		4
.L_1531:
        /*00e8*/ 	.byte	0x04, 0x05
        /*00ea*/ 	.short	(.L_1533 - .L_1532)
.L_1532:
        /*00ec*/ 	.word	0x00000080
        /*00f0*/ 	.word	0x00000001
        /*00f4*/ 	.word	0x00000001


	//----- nvinfo : EIATTR_CRS_STACK_SIZE
	.align		4
.L_1533:
        /*00f8*/ 	.byte	0x04, 0x1e
        /*00fa*/ 	.short	(.L_1535 - .L_1534)
.L_1534:
        /*00fc*/ 	.word	0x00000000
.L_1535:


//--------------------- .nv.info._ZN10layer_norm31ln_parallel_residual_bwd_kernelINS_13Kernel_traitsI13__nv_bfloat16S2_fS2_fjLj768ELj1ELj4ELj1ELj16ENS_18Kernel_traits_baseILj768ES2_S2_fS2_fjLj128EEEEELb0ELb0ELb0EEEvNS_9BwdParamsE --------------------------
	.section	.nv.info._ZN10layer_norm31ln_parallel_residual_bwd_kernelINS_13Kernel_traitsI13__nv_bfloat16S2_fS2_fjLj768ELj1ELj4ELj1ELj16ENS_18Kernel_traits_baseILj768ES2_S2_fS2_fjLj128EEEEELb0ELb0ELb0EEEvNS_9BwdParamsE,"",@"SHT_CUDA_INFO"
	.sectionflags	@""
	.align	4


	//----- nvinfo : EIATTR_CUDA_API_VERSION
	.align		4
        /*0000*/ 	.byte	0x04, 0x37
        /*0002*/ 	.short	(.L_1537 - .L_1536)
.L_1536:
        /*0004*/ 	.word	0x00000082


	//----- nvinfo : EIATTR_SW2861232_WAR
	.align		4
.L_1537:
        /*0008*/ 	.byte	0x01, 0x35
	.zero		2


	//----- nvinfo : EIATTR_PARAM_CBANK
	.align		4
        /*000c*/ 	.byte	0x04, 0x0a
        /*000e*/ 	.short	(.L_1539 - .L_1538)
	.align		4
.L_1538:
        /*0010*/ 	.word	index@(.nv.constant0._ZN10layer_norm31ln_parallel_residual_bwd_kernelINS_13Kernel_traitsI13__nv_bfloat16S2_fS2_fjLj768ELj1ELj4ELj1ELj16ENS_18Kernel_traits_baseILj768ES2_S2_fS2_fjLj128EEEEELb0ELb0ELb0EEEvNS_9BwdParamsE)
        /*0014*/ 	.short	0x0160
        /*0016*/ 	.short	0x0128


	//----- nvinfo : EIATTR_CBANK_PARAM_SIZE
	.align		4
.L_1539:
        /*0018*/ 	.byte	0x03, 0x19
        /*001a*/ 	.short	0x0128


	//----- nvinfo : EIATTR_KPARAM_INFO
	.align		4
        /*001c*/ 	.byte	0x04, 0x17
        /*001e*/ 	.short	(.L_1541 - .L_1540)
.L_1540:
        /*0020*/ 	.word	0x00000000
        /*0024*/ 	.short	0x0000
        /*0026*/ 	.short	0x0000
        /*0028*/ 	.byte	0x00, 0xf0, 0xa1, 0x04


	//----- nvinfo : EIATTR_MAXREG_COUNT
	.align		4
.L_1541:
        /*002c*/ 	.byte	0x03, 0x1b
        /*002e*/ 	.short	0x00ff


	//----- nvinfo : EIATTR_NUM_BARRIERS
	.align		4
        /*0030*/ 	.byte	0x02, 0x4c
        /*0032*/ 	.byte	0x01
	.zero		1


	//----- nvinfo : EIATTR_MERCURY_ISA_VERSION
	.align		4
        /*0034*/ 	.byte	0x03, 0x5f
        /*0036*/ 	.short	0x0000


	//----- nvinfo : EIATTR_COOP_GROUP_MASK_REGIDS
	.align		4
        /*0038*/ 	.byte	0x04, 0x29
        /*003a*/ 	.short	(.L_1543 - .L_1542)


	//   ....[0]....
.L_1542:
        /*003c*/ 	.word	0xffffffff


	//   ....[1]....
        /*0040*/ 	.word	0xffffffff


	//   ....[2]....
        /*0044*/ 	.word	0xffffffff


	//   ....[3]....
        /*0048*/ 	.word	0xffffffff


	//   ....[4]....
        /*004c*/ 	.word	0xffffffff


	//   ....[5]....
        /*0050*/ 	.word	0xffffffff


	//   ....[6]....
        /*0054*/ 	.word	0xffffffff


	//   ....[7]....
        /*0058*/ 	.word	0xffffffff


	//   ....[8]....
        /*005c*/ 	.word	0xffffffff


	//   ....[9]....
        /*0060*/ 	.word	0xffffffff


	//   ....[10]....
        /*0064*/ 	.word	0xffffffff


	//   ....[11]....
        /*0068*/ 	.word	0xffffffff


	//   ....[12]....
        /*006c*/ 	.word	0xffffffff


	//   ....[13]....
        /*0070*/ 	.word	0xffffffff


	//   ....[14]....
        /*0074*/ 	.word	0xffffffff


	//   ....[15]....
        /*0078*/ 	.word	0xffffffff


	//   ....[16]....
        /*007c*/ 	.word	0xffffffff


	//   ....[17]....
        /*0080*/ 	.word	0xffffffff


	//   ....[18]....
        /*0084*/ 	.word	0xffffffff


	//   ....[19]....
        /*0088*/ 	.word	0xffffffff


	//----- nvinfo : EIATTR_COOP_GROUP_INSTR_OFFSETS
	.align		4
.L_1543:
        /*008c*/ 	.byte	0x04, 0x28
        /*008e*/ 	.short	(.L_1545 - .L_1544)


	//   ....[0]....
.L_1544:
        /*0090*/ 	.word	0x00001f10


	//   ....[1]....
        /*0094*/ 	.word	0x00001f30


	//   ....[2]....
        /*0098*/ 	.word	0x00001f50


	//   ....[3]....
        /*009c*/ 	.word	0x00001f70


	//   ....[4]....
        /*00a0*/ 	.word	0x00001f90


	//   ....[5]....
        /*00a4*/ 	.word	0x00001fb0


	//   ....[6]....
        /*00a8*/ 	.word	0x00001fd0


	//   ....[7]....
        /*00ac*/ 	.word	0x00001ff0


	//   ....[8]....
        /*00b0*/ 	.word	0x00002010


	//   ....[9]....
        /*00b4*/ 	.word	0x00002030


	//   ....[10]....
        /*00b8*/ 	.word	0x000047f0


	//   ....[11]....
        /*00bc*/ 	.word	0x00004870


	//   ....[12]....
        /*00c0*/ 	.word	0x000048f0


	//   ....[13]....
        /*00c4*/ 	.word	0x00004960


	//   ....[14]....
        /*00c8*/ 	.word	0x000049e0


	//   ....[15]....
        /*00cc*/ 	.word	0x00004a50


	//   ....[16]....
        /*00d0*/ 	.word	0x00004ad0


	//   ....[17]....
        /*00d4*/ 	.word	0x00004b40


	//   ....[18]....
        /*00d8*/ 	.word	0x00004bc0


	//   ....[19]....
        /*00dc*/ 	.word	0x00004c30


	//----- nvinfo : EIATTR_EXIT_INSTR_OFFSETS
	.align		4
.L_1545:
        /*00e0*/ 	.byte	0x04, 0x1c
        /*00e2*/ 	.short	(.L_1547 - .L_1546)


	//   ....[0]....
.L_1546:
        /*00e4*/ 	.word	0x000046d0


	//   ....[1]....
        /*00e8*/ 	.word	0x00004790


	//----- nvinfo : EIATTR_MAX_THREADS
	.align		4
.L_1547:
        /*00ec*/ 	.byte	0x04, 0x05
        /*00ee*/ 	.short	(.L_1549 - .L_1548)
.L_1548:
        /*00f0*/ 	.word	0x00000080
        /*00f4*/ 	.word	0x00000001
        /*00f8*/ 	.word	0x00000001


	//----- nvinfo : EIATTR_CRS_STACK_SIZE
	.align		4
.L_1549:
        /*00fc*/ 	.byte	0x04, 0x1e
        /*00fe*/ 	.short	(.L_1551 - .L_1550)
.L_1550:
        /*0100*/ 	.word	0x00000000
.L_1551:


//--------------------- .nv.info._ZN10layer_norm31ln_parallel_residual_bwd_kernelINS_13Kernel_traitsI13__nv_bfloat16S2_fS2_fjLj768ELj1ELj4ELj1ELj16ENS_18Kernel_traits_baseILj768ES2_S2_fS2_fjLj128EEEEELb0ELb0ELb1EEEvNS_9BwdParamsE --------------------------
	.section	.nv.info._ZN10layer_norm31ln_parallel_residual_bwd_kernelINS_13Kernel_traitsI13__nv_bfloat16S2_fS2_fjLj768ELj1ELj4ELj1ELj16ENS_18Kernel_traits_baseILj768ES2_S2_fS2_fjLj128EEEEELb0ELb0ELb1EEEvNS_9BwdParamsE,"",@"SHT_CUDA_INFO"
	.sectionflags	@""
	.align	4


	//----- nvinfo : EIATTR_CUDA_API_VERSION
	.align		4
        /*0000*/ 	.byte	0x04, 0x37
        /*0002*/ 	.short	(.L_1553 - .L_1552)
.L_1552:
        /*0004*/ 	.word	0x00000082


	//----- nvinfo : EIATTR_SW2861232_WAR
	.align		4
.L_1553:
        /*0008*/ 	.byte	0x01, 0x35
	.zero		2


	//----- nvinfo : EIATTR_PARAM_CBANK
	.align		4
        /*000c*/ 	.byte	0x04, 0x0a
        /*000e*/ 	.short	(.L_1555 - .L_1554)
	.align		4
.L_1554:
        /*0010*/ 	.word	index@(.nv.constant0._ZN10layer_norm31ln_parallel_residual_bwd_kernelINS_13Kernel_traitsI13__nv_bfloat16S2_fS2_fjLj768ELj1ELj4ELj1ELj16ENS_18Kernel_traits_baseILj768ES2_S2_fS2_fjLj128EEEEELb0ELb0ELb1EEEvNS_9BwdParamsE)
        /*0014*/ 	.short	0x0160
        /*0016*/ 	.short	0x0128


	//----- nvinfo : EIATTR_CBANK_PARAM_SIZE
	.align		4
.L_1555:
        /*0018*/ 	.byte	0x03, 0x19
        /*001a*/ 	.short	0x0128


	//----- nvinfo : EIATTR_KPARAM_INFO
	.align		4
        /*001c*/ 	.byte	0x04, 0x17
        /*001e*/ 	.short	(.L_1557 - .L_1556)
.L_1556:
        /*0020*/ 	.word	0x00000000
        /*0024*/ 	.short	0x0000
        /*0026*/ 	.short	0x0000
        /*0028*/ 	.byte	0x00, 0xf0, 0xa1, 0x04


	//----- nvinfo : EIATTR_MAXREG_COUNT
	.align		4
.L_1557:
        /*002c*/ 	.byte	0x03, 0x1b
        /*002e*/ 	.short	0x00ff


	//----- nvinfo : EIATTR_NUM_BARRIERS
	.align		4
        /*0030*/ 	.byte	0x02, 0x4c
        /*0032*/ 	.byte	0x01
	.zero		1


	//----- nvinfo : EIATTR_MERCURY_ISA_VERSION
	.align		4
        /*0034*/ 	.byte	0x03, 0x5f
        /*0036*/ 	.short	0x0000


	//----- nvinfo : EIATTR_COOP_GROUP_MASK_REGIDS
	.align		4
        /*0038*/ 	.byte	0x04, 0x29
        /*003a*/ 	.short	(.L_1559 - .L_1558)


	//   ....[0]....
.L_1558:
        /*003c*/ 	.word	0xffffffff


	//   ....[1]....
        /*0040*/ 	.word	0xffffffff


	//   ....[2]....
        /*0044*/ 	.word	0xffffffff


	//   ....[3]....
        /*0048*/ 	.word	0xffffffff


	//   ....[4]....
        /*004c*/ 	.word	0xffffffff


	//   ....[5]....
        /*0050*/ 	.word	0xffffffff


	//   ....[6]....
        /*0054*/ 	.word	0xffffffff


	//   ....[7]....
        /*0058*/ 	.word	0xffffffff


	//   ....[8]....
        /*005c*/ 	.word	0xffffffff


	//   ....[9]....
        /*0060*/ 	.word	0xffffffff


	//   ....[10]....
        /*0064*/ 	.word	0xffffffff


	//   ....[11]....
        /*0068*/ 	.word	0xffffffff


	//   ....[12]....
        /*006c*/ 	.word	0xffffffff


	//   ....[13]....
        /*0070*/ 	.word	0xffffffff


	//   ....[14]....
        /*0074*/ 	.word	0xffffffff


	//   ....[15]....
        /*0078*/ 	.word	0xffffffff


	//   ....[16]....
        /*007c*/ 	.word	0xffffffff


	//   ....[17]....
        /*0080*/ 	.word	0xffffffff


	//   ....[18]....
        /*0084*/ 	.word	0xffffffff


	//   ....[19]....
        /*0088*/ 	.word	0xffffffff


	//----- nvinfo : EIATTR_COOP_GROUP_INSTR_OFFSETS
	.align		4
.L_1559:
        /*008c*/ 	.byte	0x04, 0x28
        /*008e*/ 	.short	(.L_1561 - .L_1560)


	//   ....[0]....
.L_1560:
        /*0090*/ 	.word	0x00001fc0


	//   ....[1]....
        /*0094*/ 	.word	0x00001fe0


	//   ....[2]....
        /*0098*/ 	.word	0x00002000


	//   ....[3]....
        /*009c*/ 	.word	0x00002020


	//   ....[4]....
        /*00a0*/ 	.word	0x00002040


	//   ....[5]....
        /*00a4*/ 	.word	0x00002060


	//   ....[6]....
        /*00a8*/ 	.word	0x00002080


	//   ....[7]....
        /*00ac*/ 	.word	0x000020a0


	//   ....[8]....
        /*00b0*/ 	.word	0x000020c0


	//   ....[9]....
        /*00b4*/ 	.word	0x000020e0


	//   ....[10]....
        /*00b8*/ 	.word	0x00004580


	//   ....[11]....
        /*00bc*/ 	.word	0x00004600


	//   ....[12]....
        /*00c0*/ 	.word	0x00004680


	//   ....[13]....
        /*00c4*/ 	.word	0x000046f0


	//   ....[14]....
        /*00c8*/ 	.word	0x00004770


	//   ....[15]....
        /*00cc*/ 	.word	0x000047e0


	//   ....[16]....
        /*00d0*/ 	.word	0x00004860


	//   ....[17]....
        /*00d4*/ 	.word	0x000048d0


	//   ....[18]....
        /*00d8*/ 	.word	0x00004950


	//   ....[19]....
        /*00dc*/ 	.word	0x000049c0


	//----- nvinfo : EIATTR_EXIT_INSTR_OFFSETS
	.align		4
.L_1561:
        /*00e0*/ 	.byte	0x04, 0x1c
        /*00e2*/ 	.short	(.L_1563 - .L_1562)


	//   ....[0]....
.L_1562:
        /*00e4*/ 	.word	0x00004520


	//----- nvinfo : EIATTR_MAX_THREADS
	.align		4
.L_1563:
        /*00e8*/ 	.byte	0x04, 0x05
        /*00ea*/ 	.short	(.L_1565 - .L_1564)
.L_1564:
        /*00ec*/ 	.word	0x00000080
        /*00f0*/ 	.word	0x00000001
        /*00f4*/ 	.word	0x00000001


	//----- nvinfo : EIATTR_CRS_STACK_SIZE
	.align		4
.L_1565:
        /*00f8*/ 	.byte	0x04, 0x1e
        /*00fa*/ 	.short	(.L_1567 - .L_1566)
.L_1566:
        /*00fc*/ 	.word	0x00000000
.L_1567:


//--------------------- .nv.info._ZN10layer_norm31ln_parallel_residual_bwd_kernelINS_13Kernel_traitsI13__nv_bfloat16S2_fS2_fjLj768ELj1ELj4ELj1ELj16ENS_18Kernel_traits_baseILj768ES2_S2_fS2_fjLj128EEEEELb0ELb1ELb0EEEvNS_9BwdParamsE --------------------------
	.section	.nv.info._ZN10layer_norm31ln_parallel_residual_bwd_kernelINS_13Kernel_traitsI13__nv_bfloat16S2_fS2_fjLj768ELj1ELj4ELj1ELj16ENS_18Kernel_traits_baseILj768ES2_S2_fS2_fjLj128EEEEELb0ELb1ELb0EEEvNS_9BwdParamsE,"",@"SHT_CUDA_INFO"
	.sectionflags	@""
	.align	4


	//----- nvinfo : EIATTR_CUDA_API_VERSION
	.align		4
        /*0000*/ 	.byte	0x04, 0x37
        /*0002*/ 	.short	(.L_1569 - .L_1568)
.L_1568:
        /*0004*/ 	.word	0x00000082


	//----- nvinfo : EIATTR_SW2861232_WAR
	.align		4
.L_1569:
        /*0008*/ 	.byte	0x01, 0x35
	.zero		2


	//----- nvinfo : EIATTR_PARAM_CBANK
	.align		4
        /*000c*/ 	.byte	0x04, 0x0a
        /*000e*/ 	.short	(.L_1571 - .L_1570)
	.align		4
.L_1570:
        /*0010*/ 	.word	index@(.nv.constant0._ZN10layer_norm31ln_parallel_residual_bwd_kernelINS_13Kernel_traitsI13__nv_bfloat16S2_fS2_fjLj768ELj1ELj4ELj1ELj16ENS_18Kernel_traits_baseILj768ES2_S2_fS2_fjLj128EEEEELb0ELb1ELb0EEEvNS_9BwdParamsE)
        /*0014*/ 	.short	0x0160
        /*0016*/ 	.short	0x0128


	//----- nvinfo : EIATTR_CBANK_PARAM_SIZE
	.align		4
.L_1571:
        /*0018*/ 	.byte	0x03, 0x19
        /*001a*/ 	.short	0x0128


	//----- nvinfo : EIATTR_KPARAM_INFO
	.align		4
        /*001c*/ 	.byte	0x04, 0x17
        /*001e*/ 	.short	(.L_1573 - .L_1572)
.L_1572:
        /*0020*/ 	.word	0x00000000
        /*0024*/ 	.short	0x0000
        /*0026*/ 	.short	0x0000
        /*0028*/ 	.byte	0x00, 0xf0, 0xa1, 0x04


	//----- nvinfo : EIATTR_MAXREG_COUNT
	.align		4
.L_1573:
        /*002c*/ 	.byte	0x03, 0x1b
        /*002e*/ 	.short	0x00ff


	//----- nvinfo : EIATTR_NUM_BARRIERS
	.align		4
        /*0030*/ 	.byte	0x02, 0x4c
        /*0032*/ 	.byte	0x01
	.zero		1


	//----- nvinfo : EIATTR_MERCURY_ISA_VERSION
	.align		4
        /*0034*/ 	.byte	0x03, 0x5f
        /*0036*/ 	.short	0x0000


	//----- nvinfo : EIATTR_COOP_GROUP_MASK_REGIDS
	.align		4
        /*0038*/ 	.byte	0x04, 0x29
        /*003a*/ 	.short	(.L_1575 - .L_1574)


	//   ....[0]....
.L_1574:
        /*003c*/ 	.word	0xffffffff


	//   ....[1]....
        /*0040*/ 	.word	0xffffffff


	//   ....[2]....
        /*0044*/ 	.word	0xffffffff


	//   ....[3]....
        /*0048*/ 	.word	0xffffffff


	//   ....[4]....
        /*004c*/ 	.word	0xffffffff


	//   ....[5]....
        /*0050*/ 	.word	0xffffffff


	//   ....[6]....
        /*0054*/ 	.word	0xffffffff


	//   ....[7]....
        /*0058*/ 	.word	0xffffffff


	//   ....[8]....
        /*005c*/ 	.word	0xffffffff


	//   ....[9]....
        /*0060*/ 	.word	0xffffffff


	//   ....[10]....
        /*0064*/ 	.word	0xffffffff


	//   ....[11]....
        /*0068*/ 	.word	0xffffffff


	//   ....[12]....
        /*006c*/ 	.word	0xffffffff


	//   ....[13]....
        /*0070*/ 	.word	0xffffffff


	//   ....[14]....
        /*0074*/ 	.word	0xffffffff


	//   ....[15]....
        /*0078*/ 	.word	0xffffffff


	//   ....[16]....
        /*007c*/ 	.word	0xffffffff


	//   ....[17]....
        /*0080*/ 	.word	0xffffffff


	//   ....[18]....
        /*0084*/ 	.word	0xffffffff


	//   ....[19]....
        /*0088*/ 	.word	0xffffffff


	//----- nvinfo : EIATTR_COOP_GROUP_INSTR_OFFSETS
	.align		4
.L_1575:
        /*008c*/ 	.byte	0x04, 0x28
        /*008e*/ 	.short	(.L_1577 - .L_1576)


	//   ....[0]....
.L_1576:
        /*0090*/ 	.word	0x00001510


	//   ....[1]....
        /*0094*/ 	.word	0x00001530


	//   ....[2]....
        /*0098*/ 	.word	0x00001550


	//   ....[3]....
        /*009c*/ 	.word	0x00001570


	//   ....[4]....
        /*00a0*/ 	.word	0x00001590


	//   ....[5]....
        /*00a4*/ 	.word	0x000015b0


	//   ....[6]....
        /*00a8*/ 	.word	0x000015d0


	//   ....[7]....
        /*00ac*/ 	.word	0x000015f0


	//   ....[8]....
        /*00b0*/ 	.word	0x00001610


	//   ....[9]....
        /*00b4*/ 	.word	0x00001630


	//   ....[10]....
        /*00b8*/ 	.word	0x00003230


	//   ....[11]....
        /*00bc*/ 	.word	0x000032b0


	//   ....[12]....
        /*00c0*/ 	.word	0x00003330


	//   ....[13]....
        /*00c4*/ 	.word	0x000033a0


	//   ....[14]....
        /*00c8*/ 	.word	0x00003420


	//   ....[15]....
        /*00cc*/ 	.word	0x00003490


	//   ....[16]....
        /*00d0*/ 	.word	0x00003510


	//   ....[17]....
        /*00d4*/ 	.word	0x00003580


	//   ....[18]....
        /*00d8*/ 	.word	0x00003600


	//   ....[19]....
        /*00dc*/ 	.word	0x00003670


	//----- nvinfo : EIATTR_EXIT_INSTR_OFFSETS
	.align		4
.L_1577:
        /*00e0*/ 	.byte	0x04, 0x1c
        /*00e2*/ 	.short	(.L_1579 - .L_1578)


	//   ....[0]....
.L_1578:
        /*00e4*/ 	.word	0x000031a0


	//   ....[1]....
        /*00e8*/ 	.word	0x000031d0


	//----- nvinfo : EIATTR_MAX_THREADS
	.align		4
.L_1579:
        /*00ec*/ 	.byte	0x04, 0x05
        /*00ee*/ 	.short	(.L_1581 - .L_1580)
.L_1580:
        /*00f0*/ 	.word	0x00000080
        /*00f4*/ 	.word	0x00000001
        /*00f8*/ 	.word	0x00000001


	//----- nvinfo : EIATTR_CRS_STACK_SIZE
	.align		4
.L_1581:
        /*00fc*/ 	.byte	0x04, 0x1e
        /*00fe*/ 	.short	(.L_1583 - .L_1582)
.L_1582:
        /*0100*/ 	.word	0x00000000
.L_1583:


//--------------------- .nv.info._ZN10layer_norm31ln_parallel_residual_bwd_kernelINS_13Kernel_traitsI13__nv_bfloat16S2_fS2_fjLj768ELj1ELj4ELj1ELj16ENS_18Kernel_traits_baseILj768ES2_S2_fS2_fjLj128EEEEELb0ELb1ELb1EEEvNS_9BwdParamsE --------------------------
	.section	.nv.info._ZN10layer_norm31ln_parallel_residual_bwd_kernelINS_13Kernel_traitsI13__nv_bfloat16S2_fS2_fjLj768ELj1ELj4ELj1ELj16ENS_18Kernel_traits_baseILj768ES2_S2_fS2_fjLj128EEEEELb0ELb1ELb1EEEvNS_9BwdParamsE,"",@"SHT_CUDA_INFO"
	.sectionflags	@""
	.align	4


	//----- nvinfo : EIATTR_CUDA_API_VERSION
	.align		4
        /*0000*/ 	.byte	0x04, 0x37
        /*0002*/ 	.short	(.L_1585 - .L_1584)
.L_1584:
        /*0004*/ 	.word	0x00000082


	//----- nvinfo : EIATTR_SW2861232_WAR
	.align		4
.L_1585:
        /*0008*/ 	.byte	0x01, 0x35
	.zero		2


	//----- nvinfo : EIATTR_PARAM_CBANK
	.align		4
        /*000c*/ 	.byte	0x04, 0x0a
        /*000e*/ 	.short	(.L_1587 - .L_1586)
	.align		4
.L_1586:
        /*0010*/ 	.word	index@(.nv.constant0._ZN10layer_norm31ln_parallel_residual_bwd_kernelINS_13Kernel_traitsI13__nv_bfloat16S2_fS2_fjLj768ELj1ELj4ELj1ELj16ENS_18Kernel_traits_baseILj768ES2_S2_fS2_fjLj128EEEEELb0ELb1ELb1EEEvNS_9BwdParamsE)
        /*0014*/ 	.short	0x0160
        /*0016*/ 	.short	0x0128


	//----- nvinfo : EIATTR_CBANK_PARAM_SIZE
	.align		4
.L_1587:
        /*0018*/ 	.byte	0x03, 0x19
        /*001a*/ 	.short	0x0128


	//----- nvinfo : EIATTR_KPARAM_INFO
	.align		4
        /*001c*/ 	.byte	0x04, 0x17
        /*001e*/ 	.short	(.L_1589 - .L_1588)
.L_1588:
        /*0020*/ 	.word	0x00000000
        /*0024*/ 	.short	0x0000
        /*0026*/ 	.short	0x0000
        /*0028*/ 	.byte	0x00, 0xf0, 0xa1, 0x04


	//----- nvinfo : EIATTR_MAXREG_COUNT
	.align		4
.L_1589:
        /*002c*/ 	.byte	0x03, 0x1b
        /*002e*/ 	.short	0x00ff


	//----- nvinfo : EIATTR_NUM_BARRIERS
	.align		4
        /*0030*/ 	.byte	0x02, 0x4c
        /*0032*/ 	.byte	0x01
	.zero		1


	//----- nvinfo : EIATTR_MERCURY_ISA_VERSION
	.align		4
        /*0034*/ 	.byte	0x03, 0x5f
        /*0036*/ 	.short	0x0000


	//----- nvinfo : EIATTR_COOP_GROUP_MASK_REGIDS
	.align		4
        /*0038*/ 	.byte	0x04, 0x29
        /*003a*/ 	.short	(.L_1591 - .L_1590)


	//   ....[0]....
.L_1590:
        /*003c*/ 	.word	0xffffffff


	//   ....[1]....
        /*0040*/ 	.word	0xffffffff


	//   ....[2]....
        /*0044*/ 	.word	0xffffffff


	//   ....[3]....
        /*0048*/ 	.word	0xffffffff


	//   ....[4]....
        /*004c*/ 	.word	0xffffffff


	//   ....[5]....
        /*0050*/ 	.word	0xffffffff


	//   ....[6]....
        /*0054*/ 	.word	0xffffffff


	//   ....[7]....
        /*0058*/ 	.word	0xffffffff


	//   ....[8]....
        /*005c*/ 	.word	0xffffffff


	//   ....[9]....
        /*0060*/ 	.word	0xffffffff


	//   ....[10]....
        /*0064*/ 	.word	0xffffffff


	//   ....[11]....
        /*0068*/ 	.word	0xffffffff


	//   ....[12]....
        /*006c*/ 	.word	0xffffffff


	//   ....[13]....
        /*0070*/ 	.word	0xffffffff


	//   ....[14]....
        /*0074*/ 	.word	0xffffffff


	//   ....[15]....
        /*0078*/ 	.word	0xffffffff


	//   ....[16]....
        /*007c*/ 	.word	0xffffffff


	//   ....[17]....
        /*0080*/ 	.word	0xffffffff


	//   ....[18]....
        /*0084*/ 	.word	0xffffffff


	//   ....[19]....
        /*0088*/ 	.word	0xffffffff


	//----- nvinfo : EIATTR_COOP_GROUP_INSTR_OFFSETS
	.align		4
.L_1591:
        /*008c*/ 	.byte	0x04, 0x28
        /*008e*/ 	.short	(.L_1593 - .L_1592)


	//   ....[0]....
.L_1592:
        /*0090*/ 	.word	0x000014a0


	//   ....[1]....
        /*0094*/ 	.word	0x000014c0


	//   ....[2]....
        /*0098*/ 	.word	0x000014e0


	//   ....[3]....
        /*009c*/ 	.word	0x00001500


	//   ....[4]....
        /*00a0*/ 	.word	0x00001520


	//   ....[5]....
        /*00a4*/ 	.word	0x00001540


	//   ....[6]....
        /*00a8*/ 	.word	0x00001560


	//   ....[7]....
        /*00ac*/ 	.word	0x00001580


	//   ....[8]....
        /*00b0*/ 	.word	0x000015a0


	//   ....[9]....
        /*00b4*/ 	.word	0x000015c0


	//   ....[10]....
        /*00b8*/ 	.word	0x00003040


	//   ....[11]....
        /*00bc*/ 	.word	0x000030c0


	//   ....[12]....
        /*00c0*/ 	.word	0x00003140


	//   ....[13]....
        /*00c4*/ 	.word	0x000031b0


	//   ....[14]....
        /*00c8*/ 	.word	0x00003230


	//   ....[15]....
        /*00cc*/ 	.word	0x000032a0


	//   ....[16]....
        /*00d0*/ 	.word	0x00003320


	//   ....[17]....
        /*00d4*/ 	.word	0x00003390


	//   ....[18]....
        /*00d8*/ 	.word	0x00003410


	//   ....[19]....
        /*00dc*/ 	.word	0x00003480


	//----- nvinfo : EIATTR_EXIT_INSTR_OFFSETS
	.align		4
.L_1593:
        /*00e0*/ 	.byte	0x04, 0x1c
        /*00e2*/ 	.short	(.L_1595 - .L_1594)


	//   ....[0]....
.L_1594:
        /*00e4*/ 	.word	0x00002fe0


	//----- nvinfo : EIATTR_MAX_THREADS
	.align		4
.L_1595:
        /*00e8*/ 	.byte	0x04, 0x05
        /*00ea*/ 	.short	(.L_1597 - .L_1596)
.L_1596:
        /*00ec*/ 	.word	0x00000080
        /*00f0*/ 	.word	0x00000001
        /*00f4*/ 	.word	0x00000001


	//----- nvinfo : EIATTR_CRS_STACK_SIZE
	.align		4
.L_1597:
        /*00f8*/ 	.byte	0x04, 0x1e
        /*00fa*/ 	.short	(.L_1599 - .L_1598)
.L_1598:
        /*00fc*/ 	.word	0x00000000
.L_1599:


//--------------------- .nv.info._ZN10layer_norm31ln_parallel_residual_bwd_kernelINS_13Kernel_traitsI13__nv_bfloat16S2_fS2_fjLj768ELj1ELj4ELj1ELj16ENS_18Kernel_traits_baseILj768ES2_S2_fS2_fjLj128EEEEELb1ELb0ELb0EEEvNS_9BwdParamsE --------------------------
	.section	.nv.info._ZN10layer_norm31ln_parallel_residual_bwd_kernelINS_13Kernel_traitsI13__nv_bfloat16S2_fS2_fjLj768ELj1ELj4ELj1ELj16ENS_18Kernel_traits_baseILj768ES2_S2_fS2_fjLj128EEEEELb1ELb0ELb0EEEvNS_9BwdParamsE,"",@"SHT_CUDA_INFO"
	.sectionflags	@""
	.align	4


	//----- nvinfo : EIATTR_CUDA_API_VERSION
	.align		4
        /*0000*/ 	.byte	0x04, 0x37
        /*0002*/ 	.short	(.L_1601 - .L_1600)
.L_1600:
        /*0004*/ 	.word	0x00000082


	//----- nvinfo : EIATTR_SW2861232_WAR
	.align		4
.L_1601:
        /*0008*/ 	.byte	0x01, 0x35
	.zero		2


	//----- nvinfo : EIATTR_PARAM_CBANK
	.align		4
        /*000c*/ 	.byte	0x04, 0x0a
        /*000e*/ 	.short	(.L_1603 - .L_1602)
	.align		4
.L_1602:
        /*0010*/ 	.word	index@(.nv.constant0._ZN10layer_norm31ln_parallel_residual_bwd_kernelINS_13Kernel_traitsI13__nv_bfloat16S2_fS2_fjLj768ELj1ELj4ELj1ELj16ENS_18Kernel_traits_baseILj768ES2_S2_fS2_fjLj128EEEEELb1ELb0ELb0EEEvNS_9BwdParamsE)
        /*0014*/ 	.short	0x0160
        /*0016*/ 	.short	0x0128


	//----- nvinfo : EIATTR_CBANK_PARAM_SIZE
	.align		4
.L_1603:
        /*0018*/ 	.byte	0x03, 0x19
        /*001a*/ 	.short	0x0128


	//----- nvinfo : EIATTR_KPARAM_INFO
	.align		4
        /*001c*/ 	.byte	0x04, 0x17
        /*001e*/ 	.short	(.L_1605 - .L_1604)
.L_1604:
        /*0020*/ 	.word	0x00000000
        /*0024*/ 	.short	0x0000
        /*0026*/ 	.short	0x0000
        /*0028*/ 	.byte	0x00, 0xf0, 0xa1, 0x04


	//----- nvinfo : EIATTR_MAXREG_COUNT
	.align		4
.L_1605:
        /*002c*/ 	.byte	0x03, 0x1b
        /*002e*/ 	.short	0x00ff


	//----- nvinfo : EIATTR_NUM_BARRIERS
	.align		4
        /*0030*/ 	.byte	0x02, 0x4c
        /*0032*/ 	.byte	0x01
	.zero		1


	//----- nvinfo : EIATTR_ANNOTATIONS
	.align		4
        /*0034*/ 	.byte	0x04, 0x55
        /*0036*/ 	.short	(.L_1607 - .L_1606)


	//   ....[0]....
.L_1606:
        /*0038*/ 	.word	0x00000001
        /*003c*/ 	.byte	0x80, 0x05, 0x00, 0x00, 0x01, 0x00, 0x00, 0x00, 0xb0, 0x05, 0x00, 0x00, 0x01, 0x00, 0x00, 0x00
        /* <DEDUP_REMOVED lines=10> */
        /*00ec*/ 	.byte	0x50, 0x0d, 0x00, 0x00, 0x01, 0x00, 0x00, 0x00, 0xc0, 0x0d, 0x00, 0x00


	//----- nvinfo : EIATTR_MERCURY_ISA_VERSION
	.align		4
.L_1607:
        /*00f8*/ 	.byte	0x03, 0x5f
        /*00fa*/ 	.short	0x0000


	//----- nvinfo : EIATTR_COOP_GROUP_MASK_REGIDS
	.align		4
        /*00fc*/ 	.byte	0x04, 0x29
        /*00fe*/ 	.short	(.L_1609 - .L_1608)


	//   ....[0]....
.L_1608:
        /*0100*/ 	.word	0xffffffff


	//   ....[1]....
        /*0104*/ 	.word	0xffffffff


	//   ....[2]....
        /*0108*/ 	.word	0xffffffff


	//   ....[3]....
        /*010c*/ 	.word	0xffffffff


	//   ....[4]....
        /*0110*/ 	.word	0xffffffff


	//   ....[5]....
        /*0114*/ 	.word	0xffffffff


	//   ....[6]....
        /*0118*/ 	.word	0xffffffff


	//   ....[7]....
        /*011c*/ 	.word	0xffffffff


	//   ....[8]....
        /*0120*/ 	.word	0xffffffff


	//   ....[9]....
        /*0124*/ 	.word	0xffffffff


	//   ....[10]....
        /*0128*/ 	.word	0xffffffff


	//   ....[11]....
        /*012c*/ 	.word	0xffffffff


	//   ....[12]....
        /*0130*/ 	.word	0xffffffff


	//   ....[13]....
        /*0134*/ 	.word	0xffffffff


	//   ....[14]....
        /*0138*/ 	.word	0xffffffff


	//   ....[15]....
        /*013c*/ 	.word	0xffffffff


	//   ....[16]....
        /*0140*/ 	.word	0xffffffff


	//   ....[17]....
        /*0144*/ 	.word	0xffffffff


	//   ....[18]....
        /*0148*/ 	.word	0xffffffff


	//   ....[19]....
        /*014c*/ 	.word	0xffffffff


	//----- nvinfo : EIATTR_COOP_GROUP_INSTR_OFFSETS
	.align		4
.L_1609:
        /*0150*/ 	.byte	0x04, 0x28
        /*0152*/ 	.short	(.L_1611 - .L_1610)


	//   ....[0]....
.L_1610:
        /*0154*/ 	.word	0x000022b0


	//   ....[1]....
        /*0158*/ 	.word	0x000022d0


	//   ....[2]....
        /*015c*/ 	.word	0x000022f0


	//   ....[3]....
        /*0160*/ 	.word	0x00002310


	//   ....[4]....
        /*0164*/ 	.word	0x00002330


	//   ....[5]....
        /*0168*/ 	.word	0x00002350


	//   ....[6]....
        /*016c*/ 	.word	0x00002380


	//   ....[7]....
        /*0170*/ 	.word	0x00002390


	//   ....[8]....
        /*0174*/ 	.word	0x000023c0


	//   ....[9]....
        /*0178*/ 	.word	0x000023d0


	//   ....[10]....
        /*017c*/ 	.word	0x000053e0


	//   ....[11]....
        /*0180*/ 	.word	0x00005460


	//   ....[12]....
        /*0184*/ 	.word	0x000054e0


	//   ....[13]....
        /*0188*/ 	.word	0x00005550


	//   ....[14]....
        /*018c*/ 	.word	0x000055d0


	//   ....[15]....
        /*0190*/ 	.word	0x00005640


	//   ....[16]....
        /*0194*/ 	.word	0x000056c0


	//   ....[17]....
        /*0198*/ 	.word	0x00005730


	//   ....[18]....
        /*019c*/ 	.word	0x000057b0


	//   ....[19]....
        /*01a0*/ 	.word	0x00005820


	//----- nvinfo : EIATTR_EXIT_INSTR_OFFSETS
	.align		4
.L_1611:
        /*01a4*/ 	.byte	0x04, 0x1c
        /*01a6*/ 	.short	(.L_1613 - .L_1612)


	//   ....[0]....
.L_1612:
        /*01a8*/ 	.word	0x000052c0


	//   ....[1]....
        /*01ac*/ 	.word	0x00005380


	//----- nvinfo : EIATTR_MAX_THREADS
	.align		4
.L_1613:
        /*01b0*/ 	.byte	0x04, 0x05
        /*01b2*/ 	.short	(.L_1615 - .L_1614)
.L_1614:
        /*01b4*/ 	.word	0x00000080
        /*01b8*/ 	.word	0x00000001
        /*01bc*/ 	.word	0x00000001


	//----- nvinfo : EIATTR_CRS_STACK_SIZE
	.align		4
.L_1615:
        /*01c0*/ 	.byte	0x04, 0x1e
        /*01c2*/ 	.short	(.L_1617 - .L_1616)
.L_1616:
        /*01c4*/ 	.word	0x00000000
.L_1617:


//--------------------- .nv.info._ZN10layer_norm31ln_parallel_residual_bwd_kernelINS_13Kernel_traitsI13__nv_bfloat16S2_fS2_fjLj768ELj1ELj4ELj1ELj16ENS_18Kernel_traits_baseILj768ES2_S2_fS2_fjLj128EEEEELb1ELb0ELb1EEEvNS_9BwdParamsE --------------------------
	.section	.nv.info._ZN10layer_norm31ln_parallel_residual_bwd_kernelINS_13Kernel_traitsI13__nv_bfloat16S2_fS2_fjLj768ELj1ELj4ELj1ELj16ENS_18Kernel_traits_baseILj768ES2_S2_fS2_fjLj128EEEEELb1ELb0ELb1EEEvNS_9BwdParamsE,"",@"SHT_CUDA_INFO"
	.sectionflags	@""
	.align	4


	//----- nvinfo : EIATTR_CUDA_API_VERSION
	.align		4
        /*0000*/ 	.byte	0x04, 0x37
        /*0002*/ 	.short	(.L_1619 - .L_1618)
.L_1618:
        /*0004*/ 	.word	0x00000082


	//----- nvinfo : EIATTR_SW2861232_WAR
	.align		4
.L_1619:
        /*0008*/ 	.byte	0x01, 0x35
	.zero		2


	//----- nvinfo : EIATTR_PARAM_CBANK
	.align		4
        /*000c*/ 	.byte	0x04, 0x0a
        /*000e*/ 	.short	(.L_1621 - .L_1620)
	.align		4
.L_1620:
        /*0010*/ 	.word	index@(.nv.constant0._ZN10layer_norm31ln_parallel_residual_bwd_kernelINS_13Kernel_traitsI13__nv_bfloat16S2_fS2_fjLj768ELj1ELj4ELj1ELj16ENS_18Kernel_traits_baseILj768ES2_S2_fS2_fjLj128EEEEELb1ELb0ELb1EEEvNS_9BwdParamsE)
        /*0014*/ 	.short	0x0160
        /*0016*/ 	.short	0x0128


	//----- nvinfo : EIATTR_CBANK_PARAM_SIZE
	.align		4
.L_1621:
        /*0018*/ 	.byte	0x03, 0x19
        /*001a*/ 	.short	0x0128


	//----- nvinfo : EIATTR_KPARAM_INFO
	.align		4
        /*001c*/ 	.byte	0x04, 0x17
        /*001e*/ 	.short	(.L_1623 - .L_1622)
.L_1622:
        /*0020*/ 	.word	0x00000000
        /*0024*/ 	.short	0x0000
        /*0026*/ 	.short	0x0000
        /*0028*/ 	.byte	0x00, 0xf0, 0xa1, 0x04


	//----- nvinfo : EIATTR_MAXREG_COUNT
	.align		4
.L_1623:
        /*002c*/ 	.byte	0x03, 0x1b
        /*002e*/ 	.short	0x00ff


	//----- nvinfo : EIATTR_NUM_BARRIERS
	.align		4
        /*0030*/ 	.byte	0x02, 0x4c
        /*0032*/ 	.byte	0x01
	.zero		1


	//----- nvinfo : EIATTR_MERCURY_ISA_VERSION
	.align		4
        /*0034*/ 	.byte	0x03, 0x5f
        /*0036*/ 	.short	0x0000


	//----- nvinfo : EIATTR_COOP_GROUP_MASK_REGIDS
	.align		4
        /*0038*/ 	.byte	0x04, 0x29
        /*003a*/ 	.short	(.L_1625 - .L_1624)


	//   ....[0]....
.L_1624:
        /*003c*/ 	.word	0xffffffff


	//   ....[1]....
        /*0040*/ 	.word	0xffffffff


	//   ....[2]....
        /*0044*/ 	.word	0xffffffff


	//   ....[3]....
        /*0048*/ 	.word	0xffffffff


	//   ....[4]....
        /*004c*/ 	.word	0xffffffff


	//   ....[5]....
        /*0050*/ 	.word	0xffffffff


	//   ....[6]....
        /*0054*/ 	.word	0xffffffff


	//   ....[7]....
        /*0058*/ 	.word	0xffffffff


	//   ....[8]....
        /*005c*/ 	.word	0xffffffff


	//   ....[9]....
        /*0060*/ 	.word	0xffffffff


	//   ....[10]....
        /*0064*/ 	.word	0xffffffff


	//   ....[11]....
        /*0068*/ 	.word	0xffffffff


	//   ....[12]....
        /*006c*/ 	.word	0xffffffff


	//   ....[13]....
        /*0070*/ 	.word	0xffffffff


	//   ....[14]....
        /*0074*/ 	.word	0xffffffff


	//   ....[15]....
        /*0078*/ 	.word	0xffffffff


	//   ....[16]....
        /*007c*/ 	.word	0xffffffff


	//   ....[17]....
        /*0080*/ 	.word	0xffffffff


	//   ....[18]....
        /*0084*/ 	.word	0xffffffff


	//   ....[19]....
        /*0088*/ 	.word	0xffffffff


	//----- nvinfo : EIATTR_COOP_GROUP_INSTR_OFFSETS
	.align		4
.L_1625:
        /*008c*/ 	.byte	0x04, 0x28
        /*008e*/ 	.short	(.L_1627 - .L_1626)


	//   ....[0]....
.L_1626:
        /*0090*/ 	.word	0x000020a0


	//   ....[1]....
        /*0094*/ 	.word	0x000020d0


	//   ....[2]....
        /*0098*/ 	.word	0x000020e0


	//   ....[3]....
        /*009c*/ 	.word	0x00002110


	//   ....[4]....
        /*00a0*/ 	.word	0x00002120


	//   ....[5]....
        /*00a4*/ 	.word	0x00002150


	//   ....[6]....
        /*00a8*/ 	.word	0x00002160


	//   ....[7]....
        /*00ac*/ 	.word	0x00002190


	//   ....[8]....
        /*00b0*/ 	.word	0x000021a0


	//   ....[9]....
        /*00b4*/ 	.word	0x000021c0


	//   ....[10]....
        /*00b8*/ 	.word	0x00004ef0


	//   ....[11]....
        /*00bc*/ 	.word	0x00004f60


	//   ....[12]....
        /*00c0*/ 	.word	0x00004fd0


	//   ....[13]....
        /*00c4*/ 	.word	0x00005030


	//   ....[14]....
        /*00c8*/ 	.word	0x000050a0


	//   ....[15]....
        /*00cc*/ 	.word	0x00005100


	//   ....[16]....
        /*00d0*/ 	.word	0x00005170


	//   ....[17]....
        /*00d4*/ 	.word	0x000051d0


	//   ....[18]....
        /*00d8*/ 	.word	0x00005240


	//   ....[19]....
        /*00dc*/ 	.word	0x000052a0


	//----- nvinfo : EIATTR_EXIT_INSTR_OFFSETS
	.align		4
.L_1627:
        /*00e0*/ 	.byte	0x04, 0x1c
        /*00e2*/ 	.short	(.L_1629 - .L_1628)


	//   ....[0]....
.L_1628:
        /*00e4*/ 	.word	0x00004ea0


	//----- nvinfo : EIATTR_MAX_THREADS
	.align		4
.L_1629:
        /*00e8*/ 	.byte	0x04, 0x05
        /*00ea*/ 	.short	(.L_1631 - .L_1630)
.L_1630:
        /*00ec*/ 	.word	0x00000080
        /*00f0*/ 	.word	0x00000001
        /*00f4*/ 	.word	0x00000001


	//----- nvinfo : EIATTR_CRS_STACK_SIZE
	.align		4
.L_1631:
        /*00f8*/ 	.byte	0x04, 0x1e
        /*00fa*/ 	.short	(.L_1633 - .L_1632)
.L_1632:
        /*00fc*/ 	.word	0x00000000
.L_1633:


//--------------------- .nv.info._ZN10layer_norm22ln_bwd_finalize_kernelINS_22Kernel_traits_finalizeILj768E13__nv_bfloat16S2_fS2_fjLb0ELj1024ELj4ENS_18Kernel_traits_baseILj768ES2_S2_fS2_fjLj1024EEEEELb0ELb0EEEvNS_9BwdParamsE --------------------------
	.section	.nv.info._ZN10layer_norm22ln_bwd_finalize_kernelINS_22Kernel_traits_finalizeILj768E13__nv_bfloat16S2_fS2_fjLb0ELj1024ELj4ENS_18Kernel_traits_baseILj768ES2_S2_fS2_fjLj1024EEEEELb0ELb0EEEvNS_9BwdParamsE,"",@"SHT_CUDA_INFO"
	.sectionflags	@""
	.align	4


	//----- nvinfo : EIATTR_CUDA_API_VERSION
	.align		4
        /*0000*/ 	.byte	0x04, 0x37
        /*0002*/ 	.short	(.L_1635 - .L_1634)
.L_1634:
        /*0004*/ 	.word	0x00000082


	//----- nvinfo : EIATTR_SW2861232_WAR
	.align		4
.L_1635:
        /*0008*/ 	.byte	0x01, 0x35
	.zero		2


	//----- nvinfo : EIATTR_PARAM_CBANK
	.align		4
        /*000c*/ 	.byte	0x04, 0x0a
        /*000e*/ 	.short	(.L_1637 - .L_1636)
	.align		4
.L_1636:
        /*0010*/ 	.word	index@(.nv.constant0._ZN10layer_norm22ln_bwd_finalize_kernelINS_22Kernel_traits_finalizeILj768E13__nv_bfloat16S2_fS2_fjLb0ELj1024ELj4ENS_18Kernel_traits_baseILj768ES2_S2_fS2_fjLj1024EEEEELb0ELb0EEEvNS_9BwdParamsE)
        /*0014*/ 	.short	0x0160
        /*0016*/ 	.short	0x0128


	//----- nvinfo : EIATTR_CBANK_PARAM_SIZE
	.align		4
.L_1637:
        /*0018*/ 	.byte	0x03, 0x19
        /*001a*/ 	.short	0x0128


	//----- nvinfo : EIATTR_KPARAM_INFO
	.align		4
        /*001c*/ 	.byte	0x04, 0x17
        /*001e*/ 	.short	(.L_1639 - .L_1638)
.L_1638:
        /*0020*/ 	.word	0x00000000
        /*0024*/ 	.short	0x0000
        /*0026*/ 	.short	0x0000
        /*0028*/ 	.byte	0x00, 0xf0, 0xa1, 0x04


	//----- nvinfo : EIATTR_MAXREG_COUNT
	.align		4
.L_1639:
        /*002c*/ 	.byte	0x03, 0x1b
        /*002e*/ 	.short	0x0040


	//----- nvinfo : EIATTR_NUM_BARRIERS
	.align		4
        /*0030*/ 	.byte	0x02, 0x4c
        /*0032*/ 	.byte	0x01
	.zero		1


	//----- nvinfo : EIATTR_MERCURY_ISA_VERSION
	.align		4
        /*0034*/ 	.byte	0x03, 0x5f
        /*0036*/ 	.short	0x0000


	//----- nvinfo : EIATTR_COOP_GROUP_MASK_REGIDS
	.align		4
        /*0038*/ 	.byte	0x04, 0x29
        /*003a*/ 	.short	(.L_1641 - .L_1640)


	//   ....[0]....
.L_1640:
        /*003c*/ 	.word	0xffffffff


	//   ....[1]....
        /*0040*/ 	.word	0xffffffff


	//   ....[2]....
        /*0044*/ 	.word	0xffffffff


	//   ....[3]....
        /*0048*/ 	.word	0xffffffff


	//   ....[4]....
        /*004c*/ 	.word	0xffffffff


	//   ....[5]....
        /*0050*/ 	.word	0xffffffff


	//   ....[6]....
        /*0054*/ 	.word	0xffffffff


	//   ....[7]....
        /*0058*/ 	.word	0xffffffff


	//   ....[8]....
        /*005c*/ 	.word	0xffffffff


	//   ....[9]....
        /*0060*/ 	.word	0xffffffff


	//   ....[10]....
        /*0064*/ 	.word	0xffffffff


	//   ....[11]....
        /*0068*/ 	.word	0xffffffff


	//   ....[12]....
        /*006c*/ 	.word	0xffffffff


	//   ....[13]....
        /*0070*/ 	.word	0xffffffff


	//   ....[14]....
        /*0074*/ 	.word	0xffffffff


	//   ....[15]....
        /*0078*/ 	.word	0xffffffff


	//   ....[16]....
        /*007c*/ 	.word	0xffffffff


	//   ....[17]....
        /*0080*/ 	.word	0xffffffff


	//   ....[18]....
        /*0084*/ 	.word	0xffffffff


	//   ....[19]....
        /*0088*/ 	.word	0xffffffff


	//----- nvinfo : EIATTR_COOP_GROUP_INSTR_OFFSETS
	.align		4
.L_1641:
        /*008c*/ 	.byte	0x04, 0x28
        /*008e*/ 	.short	(.L_1643 - .L_1642)


	//   ....[0]....
.L_1642:
        /*0090*/ 	.word	0x00000820


	//   ....[1]....
        /*0094*/ 	.word	0x00000850


	//   ....[2]....
        /*0098*/ 	.word	0x00000860


	//   ....[3]....
        /*009c*/ 	.word	0x00000890


	//   ....[4]....
        /*00a0*/ 	.word	0x000008a0


	//   ....[5]....
        /*00a4*/ 	.word	0x000008d0


	//   ....[6]....
        /*00a8*/ 	.word	0x000008f0


	//   ....[7]....
        /*00ac*/ 	.word	0x00000900


	//   ....[8]....
        /*00b0*/ 	.word	0x00000930


	//   ....[9]....
        /*00b4*/ 	.word	0x00000940


	//   ....[10]....
        /*00b8*/ 	.word	0x00000b50


	//   ....[11]....
        /*00bc*/ 	.word	0x00000bc0


	//   ....[12]....
        /*00c0*/ 	.word	0x00000c20


	//   ....[13]....
        /*00c4*/ 	.word	0x00000c80


	//   ....[14]....
        /*00c8*/ 	.word	0x00000cf0


	//   ....[15]....
        /*00cc*/ 	.word	0x00000d60


	//   ....[16]....
        /*00d0*/ 	.word	0x00000dc0


	//   ....[17]....
        /*00d4*/ 	.word	0x00000e20


	//   ....[18]....
        /*00d8*/ 	.word	0x00000e80


	//   ....[19]....
        /*00dc*/ 	.word	0x00000ee0


	//----- nvinfo : EIATTR_EXIT_INSTR_OFFSETS
	.align		4
.L_1643:
        /*00e0*/ 	.byte	0x04, 0x1c
        /*00e2*/ 	.short	(.L_1645 - .L_1644)


	//   ....[0]....
.L_1644:
        /*00e4*/ 	.word	0x00000070


	//   ....[1]....
        /*00e8*/ 	.word	0x00000af0


	//----- nvinfo : EIATTR_MAX_THREADS
	.align		4
.L_1645:
        /*00ec*/ 	.byte	0x04, 0x05
        /*00ee*/ 	.short	(.L_1647 - .L_1646)
.L_1646:
        /*00f0*/ 	.word	0x00000400
        /*00f4*/ 	.word	0x00000001
        /*00f8*/ 	.word	0x00000001


	//----- nvinfo : EIATTR_CRS_STACK_SIZE
	.align		4
.L_1647:
        /*00fc*/ 	.byte	0x04, 0x1e
        /*00fe*/ 	.short	(.L_1649 - .L_1648)
.L_1648:
        /*0100*/ 	.word	0x00000000
.L_1649:


//--------------------- .nv.info._ZN10layer_norm40ln_parallel_residual_bwd_finalize_kernelINS_22Kernel_traits_finalizeILj768E13__nv_bfloat16S2_fS2_fjLb0ELj1024ELj4ENS_18Kernel_traits_baseILj768ES2_S2_fS2_fjLj1024EEEEELb0EEEvNS_9BwdParamsE --------------------------
	.section	.nv.info._ZN10layer_norm40ln_parallel_residual_bwd_finalize_kernelINS_22Kernel_traits_finalizeILj768E13__nv_bfloat16S2_fS2_fjLb0ELj1024ELj4ENS_18Kernel_traits_baseILj768ES2_S2_fS2_fjLj1024EEEEELb0EEEvNS_9BwdParamsE,"",@"SHT_CUDA_INFO"
	.sectionflags	@""
	.align	4


	//----- nvinfo : EIATTR_CUDA_API_VERSION
	.align		4
        /*0000*/ 	.byte	0x04, 0x37
        /*0002*/ 	.short	(.L_1651 - .L_1650)
.L_1650:
        /*0004*/ 	.word	0x00000082


	//----- nvinfo : EIATTR_SW2861232_WAR
	.align		4
.L_1651:
        /*0008*/ 	.byte	0x01, 0x35
	.zero		2


	//----- nvinfo : EIATTR_PARAM_CBANK
	.align		4
        /*000c*/ 	.byte	0x04, 0x0a
        /*000e*/ 	.short	(.L_1653 - .L_1652)
	.align		4
.L_1652:
        /*0010*/ 	.word	index@(.nv.constant0._ZN10layer_norm40ln_parallel_residual_bwd_finalize_kernelINS_22Kernel_traits_finalizeILj768E13__nv_bfloat16S2_fS2_fjLb0ELj1024ELj4ENS_18Kernel_traits_baseILj768ES2_S2_fS2_fjLj1024EEEEELb0EEEvNS_9BwdParamsE)
        /*0014*/ 	.short	0x0160
        /*0016*/ 	.short	0x0128


	//----- nvinfo : EIATTR_CBANK_PARAM_SIZE
	.align		4
.L_1653:
        /*0018*/ 	.byte	0x03, 0x19
        /*001a*/ 	.short	0x0128


	//----- nvinfo : EIATTR_KPARAM_INFO
	.align		4
        /*001c*/ 	.byte	0x04, 0x17
        /*001e*/ 	.short	(.L_1655 - .L_1654)
.L_1654:
        /*0020*/ 	.word	0x00000000
        /*0024*/ 	.short	0x0000
        /*0026*/ 	.short	0x0000
        /*0028*/ 	.byte	0x00, 0xf0, 0xa1, 0x04


	//----- nvinfo : EIATTR_MAXREG_COUNT
	.align		4
.L_1655:
        /*002c*/ 	.byte	0x03, 0x1b
        /*002e*/ 	.short	0x0040


	//----- nvinfo : EIATTR_NUM_BARRIERS
	.align		4
        /*0030*/ 	.byte	0x02, 0x4c
        /*0032*/ 	.byte	0x01
	.zero		1


	//----- nvinfo : EIATTR_MERCURY_ISA_VERSION
	.align		4
        /*0034*/ 	.byte	0x03, 0x5f
        /*0036*/ 	.short	0x0000


	//----- nvinfo : EIATTR_COOP_GROUP_MASK_REGIDS
	.align		4
        /*0038*/ 	.byte	0x04, 0x29
        /*003a*/ 	.short	(.L_1657 - .L_1656)


	//   ....[0]....
.L_1656:
        /*003c*/ 	.word	0xffffffff


	//   ....[1]....
        /*0040*/ 	.word	0xffffffff


	//   ....[2]....
        /*0044*/ 	.word	0xffffffff


	//   ....[3]....
        /*0048*/ 	.word	0xffffffff


	//   ....[4]....
        /*004c*/ 	.word	0xffffffff


	//   ....[5]....
        /*0050*/ 	.word	0xffffffff


	//   ....[6]....
        /*0054*/ 	.word	0xffffffff


	//   ....[7]....
        /*0058*/ 	.word	0xffffffff


	//   ....[8]....
        /*005c*/ 	.word	0xffffffff


	//   ....[9]....
        /*0060*/ 	.word	0xffffffff


	//   ....[10]....
        /*0064*/ 	.word	0xffffffff


	//   ....[11]....
        /*0068*/ 	.word	0xffffffff


	//   ....[12]....
        /*006c*/ 	.word	0xffffffff


	//   ....[13]....
        /*0070*/ 	.word	0xffffffff


	//   ....[14]....
        /*0074*/ 	.word	0xffffffff


	//   ....[15]....
        /*0078*/ 	.word	0xffffffff


	//   ....[16]....
        /*007c*/ 	.word	0xffffffff


	//   ....[17]....
        /*0080*/ 	.word	0xffffffff


	//   ....[18]....
        /*0084*/ 	.word	0xffffffff


	//   ....[19]....
        /*0088*/ 	.word	0xffffffff


	//   ....[20]....
        /*008c*/ 	.word	0xffffffff


	//   ....[21]....
        /*0090*/ 	.word	0xffffffff


	//   ....[22]....
        /*0094*/ 	.word	0xffffffff


	//   ....[23]....
        /*0098*/ 	.word	0xffffffff


	//   ....[24]....
        /*009c*/ 	.word	0xffffffff


	//   ....[25]....
        /*00a0*/ 	.word	0xffffffff


	//   ....[26]....
        /*00a4*/ 	.word	0xffffffff


	//   ....[27]....
        /*00a8*/ 	.word	0xffffffff


	//   ....[28]....
        /*00ac*/ 	.word	0xffffffff


	//   ....[29]....
        /*00b0*/ 	.word	0xffffffff


	//   ....[30]....
        /*00b4*/ 	.word	0xffffffff


	//   ....[31]....
        /*00b8*/ 	.word	0xffffffff


	//   ....[32]....
        /*00bc*/ 	.word	0xffffffff


	//   ....[33]....
        /*00c0*/ 	.word	0xffffffff


	//   ....[34]....
        /*00c4*/ 	.word	0xffffffff


	//   ....[35]....
        /*00c8*/ 	.word	0xffffffff


	//   ....[36]....
        /*00cc*/ 	.word	0xffffffff


	//   ....[37]....
        /*00d0*/ 	.word	0xffffffff


	//   ....[38]....
        /*00d4*/ 	.word	0xffffffff


	//   ....[39]....
        /*00d8*/ 	.word	0xffffffff


	//----- nvinfo : EIATTR_COOP_GROUP_INSTR_OFFSETS
	.align		4
.L_1657:
        /*00dc*/ 	.byte	0x04, 0x28
        /*00de*/ 	.short	(.L_1659 - .L_1658)


	//   ....[0]....
.L_1658:
        /*00e0*/ 	.word	0x00000b70


	//   ....[1]....
        /*00e4*/ 	.word	0x00000ba0


	//   ....[2]....
        /*00e8*/ 	.word	0x00000bb0


	//   ....[3]....
        /*00ec*/ 	.word	0x00000bc0


	//   ....[4]....
        /*00f0*/ 	.word	0x00000bf0


	//   ....[5]....
        /*00f4*/ 	.word	0x00000c10


	//   ....[6]....
        /*00f8*/ 	.word	0x00000c20


	//   ....[7]....
        /*00fc*/ 	.word	0x00000c30


	//   ....[8]....
        /*0100*/ 	.word	0x00000c60


	//   ....[9]....
        /*0104*/ 	.word	0x00000c80


	//   ....[10]....
        /*0108*/ 	.word	0x00000ca0


	//   ....[11]....
        /*010c*/ 	.word	0x00000cb0


	//   ....[12]....
        /*0110*/ 	.word	0x00000ce0


	//   ....[13]....
        /*0114*/ 	.word	0x00000d00


	//   ....[14]....
        /*0118*/ 	.word	0x00000d20


	//   ....[15]....
        /*011c*/ 	.word	0x00000d30


	//   ....[16]....
        /*0120*/ 	.word	0x00000d60


	//   ....[17]....
        /*0124*/ 	.word	0x00000d90


	//   ....[18]....
        /*0128*/ 	.word	0x00000da0


	//   ....[19]....
        /*012c*/ 	.word	0x00000db0


	//   ....[20]....
        /*0130*/ 	.word	0x000010c0


	//   ....[21]....
        /*0134*/ 	.word	0x00001130


	//   ....[22]....
        /*0138*/ 	.word	0x00001190


	//   ....[23]....
        /*013c*/ 	.word	0x000011f0


	//   ....[24]....
        /*0140*/ 	.word	0x00001260


	//   ....[25]....
        /*0144*/ 	.word	0x000012d0


	//   ....[26]....
        /*0148*/ 	.word	0x00001330


	//   ....[27]....
        /*014c*/ 	.word	0x00001390


	//   ....[28]....
        /*0150*/ 	.word	0x000013f0


	//   ....[29]....
        /*0154*/ 	.word	0x00001460


	//   ....[30]....
        /*0158*/ 	.word	0x000014d0


	//   ....[31]....
        /*015c*/ 	.word	0x00001530


	//   ....[32]....
        /*0160*/ 	.word	0x00001590


	//   ....[33]....
        /*0164*/ 	.word	0x000015f0


	//   ....[34]....
        /*0168*/ 	.word	0x00001660


	//   ....[35]....
        /*016c*/ 	.word	0x000016d0


	//   ....[36]....
        /*0170*/ 	.word	0x00001730


	//   ....[37]....
        /*0174*/ 	.word	0x00001790


	//   ....[38]....
        /*0178*/ 	.word	0x000017f0


	//   ....[39]....
        /*017c*/ 	.word	0x00001850


	//----- nvinfo : EIATTR_EXIT_INSTR_OFFSETS
	.align		4
.L_1659:
        /*0180*/ 	.byte	0x04, 0x1c
        /*0182*/ 	.short	(.L_1661 - .L_1660)


	//   ....[0]....
.L_1660:
        /*0184*/ 	.word	0x00000070


	//   ....[1]....
        /*0188*/ 	.word	0x00001060


	//----- nvinfo : EIATTR_MAX_THREADS
	.align		4
.L_1661:
        /*018c*/ 	.byte	0x04, 0x05
        /*018e*/ 	.short	(.L_1663 - .L_1662)
.L_1662:
        /*0190*/ 	.word	0x00000400
        /*0194*/ 	.word	0x00000001
        /*0198*/ 	.word	0x00000001


	//----- nvinfo : EIATTR_CRS_STACK_SIZE
	.align		4
.L_1663:
        /*019c*/ 	.byte	0x04, 0x1e
        /*019e*/ 	.short	(.L_1665 - .L_1664)
.L_1664:
        /*01a0*/ 	.word	0x00000000
.L_1665:


//--------------------- .nv.info._ZN10layer_norm31ln_parallel_residual_bwd_kernelINS_13Kernel_traitsI13__nv_bfloat16S2_fS2_fjLj768ELj1ELj4ELj1ELj16ENS_18Kernel_traits_baseILj768ES2_S2_fS2_fjLj128EEEEELb1ELb1ELb0EEEvNS_9BwdParamsE --------------------------
	.section	.nv.info._ZN10layer_norm31ln_parallel_residual_bwd_kernelINS_13Kernel_traitsI13__nv_bfloat16S2_fS2_fjLj768ELj1ELj4ELj1ELj16ENS_18Kernel_traits_baseILj768ES2_S2_fS2_fjLj128EEEEELb1ELb1ELb0EEEvNS_9BwdParamsE,"",@"SHT_CUDA_INFO"
	.sectionflags	@""
	.align	4


	//----- nvinfo : EIATTR_CUDA_API_VERSION
	.align		4
        /*0000*/ 	.byte	0x04, 0x37
        /*0002*/ 	.short	(.L_1667 - .L_1666)
.L_1666:
        /*0004*/ 	.word	0x00000082


	//----- nvinfo : EIATTR_SW2861232_WAR
	.align		4
.L_1667:
        /*0008*/ 	.byte	0x01, 0x35
	.zero		2


	//----- nvinfo : EIATTR_PARAM_CBANK
	.align		4
        /*000c*/ 	.byte	0x04, 0x0a
        /*000e*/ 	.short	(.L_1669 - .L_1668)
	.align		4
.L_1668:
        /*0010*/ 	.word	index@(.nv.constant0._ZN10layer_norm31ln_parallel_residual_bwd_kernelINS_13Kernel_traitsI13__nv_bfloat16S2_fS2_fjLj768ELj1ELj4ELj1ELj16ENS_18Kernel_traits_baseILj768ES2_S2_fS2_fjLj128EEEEELb1ELb1ELb0EEEvNS_9BwdParamsE)
        /*0014*/ 	.short	0x0160
        /*0016*/ 	.short	0x0128


	//----- nvinfo : EIATTR_CBANK_PARAM_SIZE
	.align		4
.L_1669:
        /*0018*/ 	.byte	0x03, 0x19
        /*001a*/ 	.short	0x0128


	//----- nvinfo : EIATTR_KPARAM_INFO
	.align		4
        /*001c*/ 	.byte	0x04, 0x17
        /*001e*/ 	.short	(.L_1671 - .L_1670)
.L_1670:
        /*0020*/ 	.word	0x00000000
        /*0024*/ 	.short	0x0000
        /*0026*/ 	.short	0x0000
        /*0028*/ 	.byte	0x00, 0xf0, 0xa1, 0x04


	//----- nvinfo : EIATTR_MAXREG_COUNT
	.align		4
.L_1671:
        /*002c*/ 	.byte	0x03, 0x1b
        /*002e*/ 	.short	0x00ff


	//----- nvinfo : EIATTR_NUM_BARRIERS
	.align		4
        /*0030*/ 	.byte	0x02, 0x4c
        /*0032*/ 	.byte	0x01
	.zero		1


	//----- nvinfo : EIATTR_MERCURY_ISA_VERSION
	.align		4
        /*0034*/ 	.byte	0x03, 0x5f
        /*0036*/ 	.short	0x0000


	//----- nvinfo : EIATTR_COOP_GROUP_MASK_REGIDS
	.align		4
        /*0038*/ 	.byte	0x04, 0x29
        /*003a*/ 	.short	(.L_1673 - .L_1672)


	//   ....[0]....
.L_1672:
        /*003c*/ 	.word	0xffffffff


	//   ....[1]....
        /*0040*/ 	.word	0xffffffff


	//   ....[2]....
        /*0044*/ 	.word	0xffffffff


	//   ....[3]....
        /*0048*/ 	.word	0xffffffff


	//   ....[4]....
        /*004c*/ 	.word	0xffffffff


	//   ....[5]....
        /*0050*/ 	.word	0xffffffff


	//   ....[6]....
        /*0054*/ 	.word	0xffffffff


	//   ....[7]....
        /*0058*/ 	.word	0xffffffff


	//   ....[8]....
        /*005c*/ 	.word	0xffffffff


	//   ....[9]....
        /*0060*/ 	.word	0xffffffff


	//   ....[10]....
        /*0064*/ 	.word	0xffffffff


	//   ....[11]....
        /*0068*/ 	.word	0xffffffff


	//   ....[12]....
        /*006c*/ 	.word	0xffffffff


	//   ....[13]....
        /*0070*/ 	.word	0xffffffff


	//   ....[14]....
        /*0074*/ 	.word	0xffffffff


	//   ....[15]....
        /*0078*/ 	.word	0xffffffff


	//   ....[16]....
        /*007c*/ 	.word	0xffffffff


	//   ....[17]....
        /*0080*/ 	.word	0xffffffff


	//   ....[18]....
        /*0084*/ 	.word	0xffffffff


	//   ....[19]....
        /*0088*/ 	.word	0xffffffff


	//----- nvinfo : EIATTR_COOP_GROUP_INSTR_OFFSETS
	.align		4
.L_1673:
        /*008c*/ 	.byte	0x04, 0x28
        /*008e*/ 	.short	(.L_1675 - .L_1674)


	//   ....[0]....
.L_1674:
        /*0090*/ 	.word	0x000016e0


	//   ....[1]....
        /*0094*/ 	.word	0x00001700


	//   ....[2]....
        /*0098*/ 	.word	0x00001720


	//   ....[3]....
        /*009c*/ 	.word	0x00001740


	//   ....[4]....
        /*00a0*/ 	.word	0x00001760


	//   ....[5]....
        /*00a4*/ 	.word	0x00001780


	//   ....[6]....
        /*00a8*/ 	.word	0x000017a0


	//   ....[7]....
        /*00ac*/ 	.word	0x000017c0


	//   ....[8]....
        /*00b0*/ 	.word	0x000017e0


	//   ....[9]....
        /*00b4*/ 	.word	0x00001800


	//   ....[10]....
        /*00b8*/ 	.word	0x00003c00


	//   ....[11]....
        /*00bc*/ 	.word	0x00003c80


	//   ....[12]....
        /*00c0*/ 	.word	0x00003d00


	//   ....[13]....
        /*00c4*/ 	.word	0x00003d70


	//   ....[14]....
        /*00c8*/ 	.word	0x00003df0


	//   ....[15]....
        /*00cc*/ 	.word	0x00003e60


	//   ....[16]....
        /*00d0*/ 	.word	0x00003ee0


	//   ....[17]....
        /*00d4*/ 	.word	0x00003f50


	//   ....[18]....
        /*00d8*/ 	.word	0x00003fd0


	//   ....[19]....
        /*00dc*/ 	.word	0x00004040


	//----- nvinfo : EIATTR_EXIT_INSTR_OFFSETS
	.align		4
.L_1675:
        /*00e0*/ 	.byte	0x04, 0x1c
        /*00e2*/ 	.short	(.L_1677 - .L_1676)


	//   ....[0]....
.L_1676:
        /*00e4*/ 	.word	0x00003b70


	//   ....[1]....
        /*00e8*/ 	.word	0x00003ba0


	//----- nvinfo : EIATTR_MAX_THREADS
	.align		4
.L_1677:
        /*00ec*/ 	.byte	0x04, 0x05
        /*00ee*/ 	.short	(.L_1679 - .L_1678)
.L_1678:
        /*00f0*/ 	.word	0x00000080
        /*00f4*/ 	.word	0x00000001
        /*00f8*/ 	.word	0x00000001


	//----- nvinfo : EIATTR_CRS_STACK_SIZE
	.align		4
.L_1679:
        /*00fc*/ 	.byte	0x04, 0x1e
        /*00fe*/ 	.short	(.L_1681 - .L_1680)
.L_1680:
        /*0100*/ 	.word	0x00000000
.L_1681:


//--------------------- .nv.info._ZN10layer_norm22ln_bwd_finalize_kernelINS_22Kernel_traits_finalizeILj768E13__nv_bfloat16S2_fS2_fjLb0ELj1024ELj4ENS_18Kernel_traits_baseILj768ES2_S2_fS2_fjLj1024EEEEELb0ELb1EEEvNS_9BwdParamsE --------------------------
	.section	.nv.info._ZN10layer_norm22ln_bwd_finalize_kernelINS_22Kernel_traits_finalizeILj768E13__nv_bfloat16S2_fS2_fjLb0ELj1024ELj4ENS_18Kernel_traits_baseILj768ES2_S2_fS2_fjLj1024EEEEELb0ELb1EEEvNS_9BwdParamsE,"",@"SHT_CUDA_INFO"
	.sectionflags	@""
	.align	4


	//----- nvinfo : EIATTR_CUDA_API_VERSION
	.align		4
        /*0000*/ 	.byte	0x04, 0x37
        /*0002*/ 	.short	(.L_1683 - .L_1682)
.L_1682:
        /*0004*/ 	.word	0x00000082


	//----- nvinfo : EIATTR_SW2861232_WAR
	.align		4
.L_1683:
        /*0008*/ 	.byte	0x01, 0x35
	.zero		2


	//----- nvinfo : EIATTR_PARAM_CBANK
	.align		4
        /*000c*/ 	.byte	0x04, 0x0a
        /*000e*/ 	.short	(.L_1685 - .L_1684)
	.align		4
.L_1684:
        /*0010*/ 	.word	index@(.nv.constant0._ZN10layer_norm22ln_bwd_finalize_kernelINS_22Kernel_traits_finalizeILj768E13__nv_bfloat16S2_fS2_fjLb0ELj1024ELj4ENS_18Kernel_traits_baseILj768ES2_S2_fS2_fjLj1024EEEEELb0ELb1EEEvNS_9BwdParamsE)
        /*0014*/ 	.short	0x0160
        /*0016*/ 	.short	0x0128


	//----- nvinfo : EIATTR_CBANK_PARAM_SIZE
	.align		4
.L_1685:
        /*0018*/ 	.byte	0x03, 0x19
        /*001a*/ 	.short	0x0128


	//----- nvinfo : EIATTR_KPARAM_INFO
	.align		4
        /*001c*/ 	.byte	0x04, 0x17
        /*001e*/ 	.short	(.L_1687 - .L_1686)
.L_1686:
        /*0020*/ 	.word	0x00000000
        /*0024*/ 	.short	0x0000
        /*0026*/ 	.short	0x0000
        /*0028*/ 	.byte	0x00, 0xf0, 0xa1, 0x04


	//----- nvinfo : EIATTR_MAXREG_COUNT
	.align		4
.L_1687:
        /*002c*/ 	.byte	0x03, 0x1b
        /*002e*/ 	.short	0x0040


	//----- nvinfo : EIATTR_NUM_BARRIERS
	.align		4
        /*0030*/ 	.byte	0x02, 0x4c
        /*0032*/ 	.byte	0x01
	.zero		1


	//----- nvinfo : EIATTR_MERCURY_ISA_VERSION
	.align		4
        /*0034*/ 	.byte	0x03, 0x5f
        /*0036*/ 	.short	0x0000


	//----- nvinfo : EIATTR_COOP_GROUP_MASK_REGIDS
	.align		4
        /*0038*/ 	.byte	0x04, 0x29
        /*003a*/ 	.short	(.L_1689 - .L_1688)


	//   ....[0]....
.L_1688:
        /*003c*/ 	.word	0xffffffff


	//   ....[1]....
        /*0040*/ 	.word	0xffffffff


	//   ....[2]....
        /*0044*/ 	.word	0xffffffff


	//   ....[3]....
        /*0048*/ 	.word	0xffffffff


	//   ....[4]....
        /*004c*/ 	.word	0xffffffff


	//   ....[5]....
        /*0050*/ 	.word	0xffffffff


	//   ....[6]....
        /*0054*/ 	.word	0xffffffff


	//   ....[7]....
        /*0058*/ 	.word	0xffffffff


	//   ....[8]....
        /*005c*/ 	.word	0xffffffff


	//   ....[9]....
        /*0060*/ 	.word	0xffffffff


	//   ....[10]....
        /*0064*/ 	.word	0xffffffff


	//   ....[11]....
        /*0068*/ 	.word	0xffffffff


	//   ....[12]....
        /*006c*/ 	.word	0xffffffff


	//   ....[13]....
        /*0070*/ 	.word	0xffffffff


	//   ....[14]....
        /*0074*/ 	.word	0xffffffff


	//   ....[15]....
        /*0078*/ 	.word	0xffffffff


	//   ....[16]....
        /*007c*/ 	.word	0xffffffff


	//   ....[17]....
        /*0080*/ 	.word	0xffffffff


	//   ....[18]....
        /*0084*/ 	.word	0xffffffff


	//   ....[19]....
        /*0088*/ 	.word	0xffffffff


	//----- nvinfo : EIATTR_COOP_GROUP_INSTR_OFFSETS
	.align		4
.L_1689:
        /*008c*/ 	.byte	0x04, 0x28
        /*008e*/ 	.short	(.L_1691 - .L_1690)


	//   ....[0]....
.L_1690:
        /*0090*/ 	.word	0x000007f0


	//   ....[1]....
        /*0094*/ 	.word	0x00000820


	//   ....[2]....
        /*0098*/ 	.word	0x00000840


	//   ....[3]....
        /*009c*/ 	.word	0x00000850


	//   ....[4]....
        /*00a0*/ 	.word	0x00000880


	//   ....[5]....
        /*00a4*/ 	.word	0x00000890


	//   ....[6]....
        /*00a8*/ 	.word	0x000008c0


	//   ....[7]....
        /*00ac*/ 	.word	0x000008d0


	//   ....[8]....
        /*00b0*/ 	.word	0x00000900


	//   ....[9]....
        /*00b4*/ 	.word	0x00000910


	//   ....[10]....
        /*00b8*/ 	.word	0x00000b00


	//   ....[11]....
        /*00bc*/ 	.word	0x00000b80


	//   ....[12]....
        /*00c0*/ 	.word	0x00000be0


	//   ....[13]....
        /*00c4*/ 	.word	0x00000c40


	//   ....[14]....
        /*00c8*/ 	.word	0x00000cb0


	//   ....[15]....
        /*00cc*/ 	.word	0x00000d20


	//   ....[16]....
        /*00d0*/ 	.word	0x00000d80


	//   ....[17]....
        /*00d4*/ 	.word	0x00000de0


	//   ....[18]....
        /*00d8*/ 	.word	0x00000e40


	//   ....[19]....
        /*00dc*/ 	.word	0x00000ea0


	//----- nvinfo : EIATTR_EXIT_INSTR_OFFSETS
	.align		4
.L_1691:
        /*00e0*/ 	.byte	0x04, 0x1c
        /*00e2*/ 	.short	(.L_1693 - .L_1692)


	//   ....[0]....
.L_1692:
        /*00e4*/ 	.word	0x00000070


	//   ....[1]....
        /*00e8*/ 	.word	0x00000aa0


	//----- nvinfo : EIATTR_MAX_THREADS
	.align		4
.L_1693:
        /*00ec*/ 	.byte	0x04, 0x05
        /*00ee*/ 	.short	(.L_1695 - .L_1694)
.L_1694:
        /*00f0*/ 	.word	0x00000400
        /*00f4*/ 	.word	0x00000001
        /*00f8*/ 	.word	0x00000001


	//----- nvinfo : EIATTR_CRS_STACK_SIZE
	.align		4
.L_1695:
        /*00fc*/ 	.byte	0x04, 0x1e
        /*00fe*/ 	.short	(.L_1697 - .L_1696)
.L_1696:
        /*0100*/ 	.word	0x00000000
.L_1697:


//--------------------- .nv.info._ZN10layer_norm40ln_parallel_residual_bwd_finalize_kernelINS_22Kernel_traits_finalizeILj768E13__nv_bfloat16S2_fS2_fjLb0ELj1024ELj4ENS_18Kernel_traits_baseILj768ES2_S2_fS2_fjLj1024EEEEELb1EEEvNS_9BwdParamsE --------------------------
	.section	.nv.info._ZN10layer_norm40ln_parallel_residual_bwd_finalize_kernelINS_22Kernel_traits_finalizeILj768E13__nv_bfloat16S2_fS2_fjLb0ELj1024ELj4ENS_18Kernel_traits_baseILj768ES2_S2_fS2_fjLj1024EEEEELb1EEEvNS_9BwdParamsE,"",@"SHT_CUDA_INFO"
	.sectionflags	@""
	.align	4


	//----- nvinfo : EIATTR_CUDA_API_VERSION
	.align		4
        /*0000*/ 	.byte	0x04, 0x37
        /*0002*/ 	.short	(.L_1699 - .L_1698)
.L_1698:
        /*0004*/ 	.word	0x00000082


	//----- nvinfo : EIATTR_SW2861232_WAR
	.align		4
.L_1699:
        /*0008*/ 	.byte	0x01, 0x35
	.zero		2


	//----- nvinfo : EIATTR_PARAM_CBANK
	.align		4
        /*000c*/ 	.byte	0x04, 0x0a
        /*000e*/ 	.short	(.L_1701 - .L_1700)
	.align		4
.L_1700:
        /*0010*/ 	.word	index@(.nv.constant0._ZN10layer_norm40ln_parallel_residual_bwd_finalize_kernelINS_22Kernel_traits_finalizeILj768E13__nv_bfloat16S2_fS2_fjLb0ELj1024ELj4ENS_18Kernel_traits_baseILj768ES2_S2_fS2_fjLj1024EEEEELb1EEEvNS_9BwdParamsE)
        /*0014*/ 	.short	0x0160
        /*0016*/ 	.short	0x0128


	//----- nvinfo : EIATTR_CBANK_PARAM_SIZE
	.align		4
.L_1701:
        /*0018*/ 	.byte	0x03, 0x19
        /*001a*/ 	.short	0x0128


	//----- nvinfo : EIATTR_KPARAM_INFO
	.align		4
        /*001c*/ 	.byte	0x04, 0x17
        /*001e*/ 	.short	(.L_1703 - .L_1702)
.L_1702:
        /*0020*/ 	.word	0x00000000
        /*0024*/ 	.short	0x0000
        /*0026*/ 	.short	0x0000
        /*0028*/ 	.byte	0x00, 0xf0, 0xa1, 0x04


	//----- nvinfo : EIATTR_MAXREG_COUNT
	.align		4
.L_1703:
        /*002c*/ 	.byte	0x03, 0x1b
        /*002e*/ 	.short	0x0040


	//----- nvinfo : EIATTR_NUM_BARRIERS
	.align		4
        /*0030*/ 	.byte	0x02, 0x4c
        /*0032*/ 	.byte	0x01
	.zero		1


	//----- nvinfo : EIATTR_MERCURY_ISA_VERSION
	.align		4
        /*0034*/ 	.byte	0x03, 0x5f
        /*0036*/ 	.short	0x0000


	//----- nvinfo : EIATTR_COOP_GROUP_MASK_REGIDS
	.align		4
        /*0038*/ 	.byte	0x04, 0x29
        /*003a*/ 	.short	(.L_1705 - .L_1704)


	//   ....[0]....
.L_1704:
        /*003c*/ 	.word	0xffffffff


	//   ....[1]....
        /*0040*/ 	.word	0xffffffff


	//   ....[2]....
        /*0044*/ 	.word	0xffffffff


	//   ....[3]....
        /*0048*/ 	.word	0xffffffff


	//   ....[4]....
        /*004c*/ 	.word	0xffffffff


	//   ....[5]....
        /*0050*/ 	.word	0xffffffff


	//   ....[6]....
        /*0054*/ 	.word	0xffffffff


	//   ....[7]....
        /*0058*/ 	.word	0xffffffff


	//   ....[8]....
        /*005c*/ 	.word	0xffffffff


	//   ....[9]....
        /*0060*/ 	.word	0xffffffff


	//   ....[10]....
        /*0064*/ 	.word	0xffffffff


	//   ....[11]....
        /*0068*/ 	.word	0xffffffff


	//   ....[12]....
        /*006c*/ 	.word	0xffffffff


	//   ....[13]....
        /*0070*/ 	.word	0xffffffff


	//   ....[14]....
        /*0074*/ 	.word	0xffffffff


	//   ....[15]....
        /*0078*/ 	.word	0xffffffff


	//   ....[16]....
        /*007c*/ 	.word	0xffffffff


	//   ....[17]....
        /*0080*/ 	.word	0xffffffff


	//   ....[18]....
        /*0084*/ 	.word	0xffffffff


	//   ....[19]....
        /*0088*/ 	.word	0xffffffff


	//   ....[20]....
        /*008c*/ 	.word	0xffffffff


	//   ....[21]....
        /*0090*/ 	.word	0xffffffff


	//   ....[22]....
        /*0094*/ 	.word	0xffffffff


	//   ....[23]....
        /*0098*/ 	.word	0xffffffff


	//   ....[24]....
        /*009c*/ 	.word	0xffffffff


	//   ....[25]....
        /*00a0*/ 	.word	0xffffffff


	//   ....[26]....
        /*00a4*/ 	.word	0xffffffff


	//   ....[27]....
        /*00a8*/ 	.word	0xffffffff


	//   ....[28]....
        /*00ac*/ 	.word	0xffffffff


	//   ....[29]....
        /*00b0*/ 	.word	0xffffffff


	//   ....[30]....
        /*00b4*/ 	.word	0xffffffff


	//   ....[31]....
        /*00b8*/ 	.word	0xffffffff


	//   ....[32]....
        /*00bc*/ 	.word	0xffffffff


	//   ....[33]....
        /*00c0*/ 	.word	0xffffffff


	//   ....[34]....
        /*00c4*/ 	.word	0xffffffff


	//   ....[35]....
        /*00c8*/ 	.word	0xffffffff


	//   ....[36]....
        /*00cc*/ 	.word	0xffffffff


	//   ....[37]....
        /*00d0*/ 	.word	0xffffffff


	//   ....[38]....
        /*00d4*/ 	.word	0xffffffff


	//   ....[39]....
        /*00d8*/ 	.word	0xffffffff


	//----- nvinfo : EIATTR_COOP_GROUP_INSTR_OFFSETS
	.align		4
.L_1705:
        /*00dc*/ 	.byte	0x04, 0x28
        /*00de*/ 	.short	(.L_1707 - .L_1706)


	//   ....[0]....
.L_1706:
        /*00e0*/ 	.word	0x00000b60


	//   ....[1]....
        /*00e4*/ 	.word	0x00000b90


	//   ....[2]....
        /*00e8*/ 	.word	0x00000ba0


	//   ....[3]....
        /*00ec*/ 	.word	0x00000bb0


	//   ....[4]....
        /*00f0*/ 	.word	0x00000be0


	//   ....[5]....
        /*00f4*/ 	.word	0x00000c00


	//   ....[6]....
        /*00f8*/ 	.word	0x00000c10


	//   ....[7]....
        /*00fc*/ 	.word	0x00000c20


	//   ....[8]....
        /*0100*/ 	.word	0x00000c50


	//   ....[9]....
        /*0104*/ 	.word	0x00000c70


	//   ....[10]....
        /*0108*/ 	.word	0x00000c90


	//   ....[11]....
        /*010c*/ 	.word	0x00000ca0


	//   ....[12]....
        /*0110*/ 	.word	0x00000cd0


	//   ....[13]....
        /*0114*/ 	.word	0x00000cf0


	//   ....[14]....
        /*0118*/ 	.word	0x00000d10


	//   ....[15]....
        /*011c*/ 	.word	0x00000d20


	//   ....[16]....
        /*0120*/ 	.word	0x00000d50


	//   ....[17]....
        /*0124*/ 	.word	0x00000d80


	//   ....[18]....
        /*0128*/ 	.word	0x00000d90


	//   ....[19]....
        /*012c*/ 	.word	0x00000da0


	//   ....[20]....
        /*0130*/ 	.word	0x00001090


	//   ....[21]....
        /*0134*/ 	.word	0x00001100


	//   ....[22]....
        /*0138*/ 	.word	0x00001160


	//   ....[23]....
        /*013c*/ 	.word	0x000011c0


	//   ....[24]....
        /*0140*/ 	.word	0x00001230


	//   ....[25]....
        /*0144*/ 	.word	0x000012a0


	//   ....[26]....
        /*0148*/ 	.word	0x00001300


	//   ....[27]....
        /*014c*/ 	.word	0x00001360


	//   ....[28]....
        /*0150*/ 	.word	0x000013c0


	//   ....[29]....
        /*0154*/ 	.word	0x00001430


	//   ....[30]....
        /*0158*/ 	.word	0x000014a0


	//   ....[31]....
        /*015c*/ 	.word	0x00001500


	//   ....[32]....
        /*0160*/ 	.word	0x00001560


	//   ....[33]....
        /*0164*/ 	.word	0x000015c0


	//   ....[34]....
        /*0168*/ 	.word	0x00001630


	//   ....[35]....
        /*016c*/ 	.word	0x000016a0


	//   ....[36]....
        /*0170*/ 	.word	0x00001700


	//   ....[37]....
        /*0174*/ 	.word	0x00001760


	//   ....[38]....
        /*0178*/ 	.word	0x000017c0


	//   ....[39]....
        /*017c*/ 	.word	0x00001820


	//----- nvinfo : EIATTR_EXIT_INSTR_OFFSETS
	.align		4
.L_1707:
        /*0180*/ 	.byte	0x04, 0x1c
        /*0182*/ 	.short	(.L_1709 - .L_1708)


	//   ....[0]....
.L_1708:
        /*0184*/ 	.word	0x00000070


	//   ....[1]....
        /*0188*/ 	.word	0x00001030


	//----- nvinfo : EIATTR_MAX_THREADS
	.align		4
.L_1709:
        /*018c*/ 	.byte	0x04, 0x05
        /*018e*/ 	.short	(.L_1711 - .L_1710)
.L_1710:
        /*0190*/ 	.word	0x00000400
        /*0194*/ 	.word	0x00000001
        /*0198*/ 	.word	0x00000001


	//----- nvinfo : EIATTR_CRS_STACK_SIZE
	.align		4
.L_1711:
        /*019c*/ 	.byte	0x04, 0x1e
        /*019e*/ 	.short	(.L_1713 - .L_1712)
.L_1712:
        /*01a0*/ 	.word	0x00000000
.L_1713:


//--------------------- .nv.info._ZN10layer_norm31ln_parallel_residual_bwd_kernelINS_13Kernel_traitsI13__nv_bfloat16S2_fS2_fjLj768ELj1ELj4ELj1ELj16ENS_18Kernel_traits_baseILj768ES2_S2_fS2_fjLj128EEEEELb1ELb1ELb1EEEvNS_9BwdParamsE --------------------------
	.section	.nv.info._ZN10layer_norm31ln_parallel_residual_bwd_kernelINS_13Kernel_traitsI13__nv_bfloat16S2_fS2_fjLj768ELj1ELj4ELj1ELj16ENS_18Kernel_traits_baseILj768ES2_S2_fS2_fjLj128EEEEELb1ELb1ELb1EEEvNS_9BwdParamsE,"",@"SHT_CUDA_INFO"
	.sectionflags	@""
	.align	4


	//----- nvinfo : EIATTR_CUDA_API_VERSION
	.align		4
        /*0000*/ 	.byte	0x04, 0x37
        /*0002*/ 	.short	(.L_1715 - .L_1714)
.L_1714:
        /*0004*/ 	.word	0x00000082


	//----- nvinfo : EIATTR_SW2861232_WAR
	.align		4
.L_1715:
        /*0008*/ 	.byte	0x01, 0x35
	.zero		2


	//----- nvinfo : EIATTR_PARAM_CBANK
	.align		4
        /*000c*/ 	.byte	0x04, 0x0a
        /*000e*/ 	.short	(.L_1717 - .L_1716)
	.align		4
.L_1716:
        /*0010*/ 	.word	index@(.nv.constant0._ZN10layer_norm31ln_parallel_residual_bwd_kernelINS_13Kernel_traitsI13__nv_bfloat16S2_fS2_fjLj768ELj1ELj4ELj1ELj16ENS_18Kernel_traits_baseILj768ES2_S2_fS2_fjLj128EEEEELb1ELb1ELb1EEEvNS_9BwdParamsE)
        /*0014*/ 	.short	0x0160
        /*0016*/ 	.short	0x0128


	//----- nvinfo : EIATTR_CBANK_PARAM_SIZE
	.align		4
.L_1717:
        /*0018*/ 	.byte	0x03, 0x19
        /*001a*/ 	.short	0x0128


	//----- nvinfo : EIATTR_KPARAM_INFO
	.align		4
        /*001c*/ 	.byte	0x04, 0x17
        /*001e*/ 	.short	(.L_1719 - .L_1718)
.L_1718:
        /*0020*/ 	.word	0x00000000
        /*0024*/ 	.short	0x0000
        /*0026*/ 	.short	0x0000
        /*0028*/ 	.byte	0x00, 0xf0, 0xa1, 0x04


	//----- nvinfo : EIATTR_MAXREG_COUNT
	.align		4
.L_1719:
        /*002c*/ 	.byte	0x03, 0x1b
        /*002e*/ 	.short	0x00ff


	//----- nvinfo : EIATTR_NUM_BARRIERS
	.align		4
        /*0030*/ 	.byte	0x02, 0x4c
        /*0032*/ 	.byte	0x01
	.zero		1


	//----- nvinfo : EIATTR_MERCURY_ISA_VERSION
	.align		4
        /*0034*/ 	.byte	0x03, 0x5f
        /*0036*/ 	.short	0x0000


	//----- nvinfo : EIATTR_COOP_GROUP_MASK_REGIDS
	.align		4
        /*0038*/ 	.byte	0x04, 0x29
        /*003a*/ 	.short	(.L_1721 - .L_1720)


	//   ....[0]....
.L_1720:
        /*003c*/ 	.word	0xffffffff


	//   ....[1]....
        /*0040*/ 	.word	0xffffffff


	//   ....[2]....
        /*0044*/ 	.word	0xffffffff


	//   ....[3]....
        /*0048*/ 	.word	0xffffffff


	//   ....[4]....
        /*004c*/ 	.word	0xffffffff


	//   ....[5]....
        /*0050*/ 	.word	0xffffffff


	//   ....[6]....
        /*0054*/ 	.word	0xffffffff


	//   ....[7]....
        /*0058*/ 	.word	0xffffffff


	//   ....[8]....
        /*005c*/ 	.word	0xffffffff


	//   ....[9]....
        /*0060*/ 	.word	0xffffffff


	//   ....[10]....
        /*0064*/ 	.word	0xffffffff


	//   ....[11]....
        /*0068*/ 	.word	0xffffffff


	//   ....[12]....
        /*006c*/ 	.word	0xffffffff


	//   ....[13]....
        /*0070*/ 	.word	0xffffffff


	//   ....[14]....
        /*0074*/ 	.word	0xffffffff


	//   ....[15]....
        /*0078*/ 	.word	0xffffffff


	//   ....[16]....
        /*007c*/ 	.word	0xffffffff


	//   ....[17]....
        /*0080*/ 	.word	0xffffffff


	//   ....[18]....
        /*0084*/ 	.word	0xffffffff


	//   ....[19]....
        /*0088*/ 	.word	0xffffffff


	//----- nvinfo : EIATTR_COOP_GROUP_INSTR_OFFSETS
	.align		4
.L_1721:
        /*008c*/ 	.byte	0x04, 0x28
        /*008e*/ 	.short	(.L_1723 - .L_1722)


	//   ....[0]....
.L_1722:
        /*0090*/ 	.word	0x00001560


	//   ....[1]....
        /*0094*/ 	.word	0x00001580


	//   ....[2]....
        /*0098*/ 	.word	0x000015a0


	//   ....[3]....
        /*009c*/ 	.word	0x000015c0


	//   ....[4]....
        /*00a0*/ 	.word	0x000015e0


	//   ....[5]....
        /*00a4*/ 	.word	0x00001600


	//   ....[6]....
        /*00a8*/ 	.word	0x00001620


	//   ....[7]....
        /*00ac*/ 	.word	0x00001640


	//   ....[8]....
        /*00b0*/ 	.word	0x00001660


	//   ....[9]....
        /*00b4*/ 	.word	0x00001680


	//   ....[10]....
        /*00b8*/ 	.word	0x000038e0


	//   ....[11]....
        /*00bc*/ 	.word	0x00003960


	//   ....[12]....
        /*00c0*/ 	.word	0x000039e0


	//   ....[13]....
        /*00c4*/ 	.word	0x00003a50


	//   ....[14]....
        /*00c8*/ 	.word	0x00003ad0


	//   ....[15]....
        /*00cc*/ 	.word	0x00003b40


	//   ....[16]....
        /*00d0*/ 	.word	0x00003bc0


	//   ....[17]....
        /*00d4*/ 	.word	0x00003c30


	//   ....[18]....
        /*00d8*/ 	.word	0x00003cb0


	//   ....[19]....
        /*00dc*/ 	.word	0x00003d20


	//----- nvinfo : EIATTR_EXIT_INSTR_OFFSETS
	.align		4
.L_1723:
        /*00e0*/ 	.byte	0x04, 0x1c
        /*00e2*/ 	.short	(.L_1725 - .L_1724)


	//   ....[0]....
.L_1724:
        /*00e4*/ 	.word	0x00003880


	//----- nvinfo : EIATTR_MAX_THREADS
	.align		4
.L_1725:
        /*00e8*/ 	.byte	0x04, 0x05
        /*00ea*/ 	.short	(.L_1727 - .L_1726)
.L_1726:
        /*00ec*/ 	.word	0x00000080
        /*00f0*/ 	.word	0x00000001
        /*00f4*/ 	.word	0x00000001


	//----- nvinfo : EIATTR_CRS_STACK_SIZE
	.align		4
.L_1727:
        /*00f8*/ 	.byte	0x04, 0x1e
        /*00fa*/ 	.short	(.L_1729 - .L_1728)
.L_1728:
        /*00fc*/ 	.word	0x00000000
.L_1729:


//--------------------- .nv.info._ZN10layer_norm31ln_parallel_residual_bwd_kernelINS_13Kernel_traitsIf13__nv_bfloat16fS2_fjLj768ELj1ELj4ELj1ELj16ENS_18Kernel_traits_baseILj768EfS2_fS2_fjLj128EEEEELb0ELb0ELb0EEEvNS_9BwdParamsE --------------------------
	.section	.nv.info._ZN10layer_norm31ln_parallel_residual_bwd_kernelINS_13Kernel_traitsIf13__nv_bfloat16fS2_fjLj768ELj1ELj4ELj1ELj16ENS_18Kernel_traits_baseILj768EfS2_fS2_fjLj128EEEEELb0ELb0ELb0EEEvNS_9BwdParamsE,"",@"SHT_CUDA_INFO"
	.sectionflags	@""
	.align	4


	//----- nvinfo : EIATTR_CUDA_API_VERSION
	.align		4
        /*0000*/ 	.byte	0x04, 0x37
        /*0002*/ 	.short	(.L_1731 - .L_1730)
.L_1730:
        /*0004*/ 	.word	0x00000082


	//----- nvinfo : EIATTR_SW2861232_WAR
	.align		4
.L_1731:
        /*0008*/ 	.byte	0x01, 0x35
	.zero		2


	//----- nvinfo : EIATTR_PARAM_CBANK
	.align		4
        /*000c*/ 	.byte	0x04, 0x0a
        /*000e*/ 	.short	(.L_1733 - .L_1732)
	.align		4
.L_1732:
        /*0010*/ 	.word	index@(.nv.constant0._ZN10layer_norm31ln_parallel_residual_bwd_kernelINS_13Kernel_traitsIf13__nv_bfloat16fS2_fjLj768ELj1ELj4ELj1ELj16ENS_18Kernel_traits_baseILj768EfS2_fS2_fjLj128EEEEELb0ELb0ELb0EEEvNS_9BwdParamsE)
        /*0014*/ 	.short	0x0160
        /*0016*/ 	.short	0x0128


	//----- nvinfo : EIATTR_CBANK_PARAM_SIZE
	.align		4
.L_1733:
        /*0018*/ 	.byte	0x03, 0x19
        /*001a*/ 	.short	0x0128


	//----- nvinfo : EIATTR_KPARAM_INFO
	.align		4
        /*001c*/ 	.byte	0x04, 0x17
        /*001e*/ 	.short	(.L_1735 - .L_1734)
.L_1734:
        /*0020*/ 	.word	0x00000000
        /*0024*/ 	.short	0x0000
        /*0026*/ 	.short	0x0000
        /*0028*/ 	.byte	0x00, 0xf0, 0xa1, 0x04


	//----- nvinfo : EIATTR_MAXREG_COUNT
	.align		4
.L_1735:
        /*002c*/ 	.byte	0x03, 0x1b
        /*002e*/ 	.short	0x00ff


	//----- nvinfo : EIATTR_NUM_BARRIERS
	.align		4
        /*0030*/ 	.byte	0x02, 0x4c
        /*0032*/ 	.byte	0x01
	.zero		1


	//----- nvinfo : EIATTR_MERCURY_ISA_VERSION
	.align		4
        /*0034*/ 	.byte	0x03, 0x5f
        /*0036*/ 	.short	0x0000


	//----- nvinfo : EIATTR_COOP_GROUP_MASK_REGIDS
	.align		4
        /*0038*/ 	.byte	0x04, 0x29
        /*003a*/ 	.short	(.L_1737 - .L_1736)


	//   ....[0]....
.L_1736:
        /*003c*/ 	.word	0xffffffff


	//   ....[1]....
        /*0040*/ 	.word	0xffffffff


	//   ....[2]....
        /*0044*/ 	.word	0xffffffff


	//   ....[3]....
        /*0048*/ 	.word	0xffffffff


	//   ....[4]....
        /*004c*/ 	.word	0xffffffff


	//   ....[5]....
        /*0050*/ 	.word	0xffffffff


	//   ....[6]....
        /*0054*/ 	.word	0xffffffff


	//   ....[7]....
        /*0058*/ 	.word	0xffffffff


	//   ....[8]....
        /*005c*/ 	.word	0xffffffff


	//   ....[9]....
        /*0060*/ 	.word	0xffffffff


	//   ....[10]....
        /*0064*/ 	.word	0xffffffff


	//   ....[11]....
        /*0068*/ 	.word	0xffffffff


	//   ....[12]....
        /*006c*/ 	.word	0xffffffff


	//   ....[13]....
        /*0070*/ 	.word	0xffffffff


	//   ....[14]....
        /*0074*/ 	.word	0xffffffff


	//   ....[15]....
        /*0078*/ 	.word	0xffffffff


	//   ....[16]....
        /*007c*/ 	.word	0xffffffff


	//   ....[17]....
        /*0080*/ 	.word	0xffffffff


	//   ....[18]....
        /*0084*/ 	.word	0xffffffff


	//   ....[19]....
        /*0088*/ 	.word	0xffffffff


	//----- nvinfo : EIATTR_COOP_GROUP_INSTR_OFFSETS
	.align		4
.L_1737:
        /*008c*/ 	.byte	0x04, 0x28
        /*008e*/ 	.short	(.L_1739 - .L_1738)


	//   ....[0]....
.L_1738:
        /*0090*/ 	.word	0x00001c70


	//   ....[1]....
        /*0094*/ 	.word	0x00001c90


	//   ....[2]....
        /*0098*/ 	.word	0x00001cb0


	//   ....[3]....
        /*009c*/ 	.word	0x00001cd0


	//   ....[4]....
        /*00a0*/ 	.word	0x00001cf0


	//   ....[5]....
        /*00a4*/ 	.word	0x00001d10


	//   ....[6]....
        /*00a8*/ 	.word	0x00001d30


	//   ....[7]....
        /*00ac*/ 	.word	0x00001d50


	//   ....[8]....
        /*00b0*/ 	.word	0x00001d70


	//   ....[9]....
        /*00b4*/ 	.word	0x00001d90


	//   ....[10]....
        /*00b8*/ 	.word	0x00004550


	//   ....[11]....
        /*00bc*/ 	.word	0x000045d0


	//   ....[12]....
        /*00c0*/ 	.word	0x00004650


	//   ....[13]....
        /*00c4*/ 	.word	0x000046c0


	//   ....[14]....
        /*00c8*/ 	.word	0x00004740


	//   ....[15]....
        /*00cc*/ 	.word	0x000047b0


	//   ....[16]....
        /*00d0*/ 	.word	0x00004830


	//   ....[17]....
        /*00d4*/ 	.word	0x000048a0


	//   ....[18]....
        /*00d8*/ 	.word	0x00004920


	//   ....[19]....
        /*00dc*/ 	.word	0x00004990


	//----- nvinfo : EIATTR_EXIT_INSTR_OFFSETS
	.align		4
.L_1739:
        /*00e0*/ 	.byte	0x04, 0x1c
        /*00e2*/ 	.short	(.L_1741 - .L_1740)


	//   ....[0]....
.L_1740:
        /*00e4*/ 	.word	0x00004430


	//   ....[1]....
        /*00e8*/ 	.word	0x000044f0


	//----- nvinfo : EIATTR_MAX_THREADS
	.align		4
.L_1741:
        /*00ec*/ 	.byte	0x04, 0x05
        /*00ee*/ 	.short	(.L_1743 - .L_1742)
.L_1742:
        /*00f0*/ 	.word	0x00000080
        /*00f4*/ 	.word	0x00000001
        /*00f8*/ 	.word	0x00000001


	//----- nvinfo : EIATTR_CRS_STACK_SIZE
	.align		4
.L_1743:
        /*00fc*/ 	.byte	0x04, 0x1e
        /*00fe*/ 	.short	(.L_1745 - .L_1744)
.L_1744:
        /*0100*/ 	.word	0x00000000
.L_1745:


//--------------------- .nv.info._ZN10layer_norm31ln_parallel_residual_bwd_kernelINS_13Kernel_traitsIf13__nv_bfloat16fS2_fjLj768ELj1ELj4ELj1ELj16ENS_18Kernel_traits_baseILj768EfS2_fS2_fjLj128EEEEELb0ELb0ELb1EEEvNS_9BwdParamsE --------------------------
	.section	.nv.info._ZN10layer_norm31ln_parallel_residual_bwd_kernelINS_13Kernel_traitsIf13__nv_bfloat16fS2_fjLj768ELj1ELj4ELj1ELj16ENS_18Kernel_traits_baseILj768EfS2_fS2_fjLj128EEEEELb0ELb0ELb1EEEvNS_9BwdParamsE,"",@"SHT_CUDA_INFO"
	.sectionflags	@""
	.align	4


	//----- nvinfo : EIATTR_CUDA_API_VERSION
	.align		4
        /*0000*/ 	.byte	0x04, 0x37
        /*0002*/ 	.short	(.L_1747 - .L_1746)
.L_1746:
        /*0004*/ 	.word	0x00000082


	//----- nvinfo : EIATTR_SW2861232_WAR
	.align		4
.L_1747:
        /*0008*/ 	.byte	0x01, 0x35
	.zero		2


	//----- nvinfo : EIATTR_PARAM_CBANK
	.align		4
        /*000c*/ 	.byte	0x04, 0x0a
        /*000e*/ 	.short	(.L_1749 - .L_1748)
	.align		4
.L_1748:
        /*0010*/ 	.word	index@(.nv.constant0._ZN10layer_norm31ln_parallel_residual_bwd_kernelINS_13Kernel_traitsIf13__nv_bfloat16fS2_fjLj768ELj1ELj4ELj1ELj16ENS_18Kernel_traits_baseILj768EfS2_fS2_fjLj128EEEEELb0ELb0ELb1EEEvNS_9BwdParamsE)
        /*0014*/ 	.short	0x0160
        /*0016*/ 	.short	0x0128


	//----- nvinfo : EIATTR_CBANK_PARAM_SIZE
	.align		4
.L_1749:
        /*0018*/ 	.byte	0x03, 0x19
        /*001a*/ 	.short	0x0128


	//----- nvinfo : EIATTR_KPARAM_INFO
	.align		4
        /*001c*/ 	.byte	0x04, 0x17
        /*001e*/ 	.short	(.L_1751 - .L_1750)
.L_1750:
        /*0020*/ 	.word	0x00000000
        /*0024*/ 	.short	0x0000
        /*0026*/ 	.short	0x0000
        /*0028*/ 	.byte	0x00, 0xf0, 0xa1, 0x04


	//----- nvinfo : EIATTR_MAXREG_COUNT
	.align		4
.L_1751:
        /*002c*/ 	.byte	0x03, 0x1b
        /*002e*/ 	.short	0x00ff


	//----- nvinfo : EIATTR_NUM_BARRIERS
	.align		4
        /*0030*/ 	.byte	0x02, 0x4c
        /*0032*/ 	.byte	0x01
	.zero		1


	//----- nvinfo : EIATTR_MERCURY_ISA_VERSION
	.align		4
        /*0034*/ 	.byte	0x03, 0x5f
        /*0036*/ 	.short	0x0000


	//----- nvinfo : EIATTR_COOP_GROUP_MASK_REGIDS
	.align		4
        /*0038*/ 	.byte	0x04, 0x29
        /*003a*/ 	.short	(.L_1753 - .L_1752)


	//   ....[0]....
.L_1752:
        /*003c*/ 	.word	0xffffffff


	//   ....[1]....
        /*0040*/ 	.word	0xffffffff


	//   ....[2]....
        /*0044*/ 	.word	0xffffffff


	//   ....[3]....
        /*0048*/ 	.word	0xffffffff


	//   ....[4]....
        /*004c*/ 	.word	0xffffffff


	//   ....[5]....
        /*0050*/ 	.word	0xffffffff


	//   ....[6]....
        /*0054*/ 	.word	0xffffffff


	//   ....[7]....
        /*0058*/ 	.word	0xffffffff


	//   ....[8]....
        /*005c*/ 	.word	0xffffffff


	//   ....[9]....
        /*0060*/ 	.word	0xffffffff


	//   ....[10]....
        /*0064*/ 	.word	0xffffffff


	//   ....[11]....
        /*0068*/ 	.word	0xffffffff


	//   ....[12]....
        /*006c*/ 	.word	0xffffffff


	//   ....[13]....
        /*0070*/ 	.word	0xffffffff


	//   ....[14]....
        /*0074*/ 	.word	0xffffffff


	//   ....[15]....
        /*0078*/ 	.word	0xffffffff


	//   ....[16]....
        /*007c*/ 	.word	0xffffffff


	//   ....[17]....
        /*0080*/ 	.word	0xffffffff


	//   ....[18]....
        /*0084*/ 	.word	0xffffffff


	//   ....[19]....
        /*0088*/ 	.word	0xffffffff


	//----- nvinfo : EIATTR_COOP_GROUP_INSTR_OFFSETS
	.align		4
.L_1753:
        /*008c*/ 	.byte	0x04, 0x28
        /*008e*/ 	.short	(.L_1755 - .L_1754)


	//   ....[0]....
.L_1754:
        /*0090*/ 	.word	0x00001d10


	//   ....[1]....
        /*0094*/ 	.word	0x00001d30


	//   ....[2]....
        /*0098*/ 	.word	0x00001d50


	//   ....[3]....
        /*009c*/ 	.word	0x00001d70


	//   ....[4]....
        /*00a0*/ 	.word	0x00001d90


	//   ....[5]....
        /*00a4*/ 	.word	0x00001db0


	//   ....[6]....
        /*00a8*/ 	.word	0x00001dd0


	//   ....[7]....
        /*00ac*/ 	.word	0x00001df0


	//   ....[8]....
        /*00b0*/ 	.word	0x00001e10


	//   ....[9]....
        /*00b4*/ 	.word	0x00001e30


	//   ....[10]....
        /*00b8*/ 	.word	0x00004390


	//   ....[11]....
        /*00bc*/ 	.word	0x00004410


	//   ....[12]....
        /*00c0*/ 	.word	0x00004490


	//   ....[13]....
        /*00c4*/ 	.word	0x00004500


	//   ....[14]....
        /*00c8*/ 	.word	0x00004580


	//   ....[15]....
        /*00cc*/ 	.word	0x000045f0


	//   ....[16]....
        /*00d0*/ 	.word	0x00004670


	//   ....[17]....
        /*00d4*/ 	.word	0x000046e0


	//   ....[18]....
        /*00d8*/ 	.word	0x00004760


	//   ....[19]....
        /*00dc*/ 	.word	0x000047d0


	//----- nvinfo : EIATTR_EXIT_INSTR_OFFSETS
	.align		4
.L_1755:
        /*00e0*/ 	.byte	0x04, 0x1c
        /*00e2*/ 	.short	(.L_1757 - .L_1756)


	//   ....[0]....
.L_1756:
        /*00e4*/ 	.word	0x00004330


	//----- nvinfo : EIATTR_MAX_THREADS
	.align		4
.L_1757:
        /*00e8*/ 	.byte	0x04, 0x05
        /*00ea*/ 	.short	(.L_1759 - .L_1758)
.L_1758:
        /*00ec*/ 	.word	0x00000080
        /*00f0*/ 	.word	0x00000001
        /*00f4*/ 	.word	0x00000001


	//----- nvinfo : EIATTR_CRS_STACK_SIZE
	.align		4
.L_1759:
        /*00f8*/ 	.byte	0x04, 0x1e
        /*00fa*/ 	.short	(.L_1761 - .L_1760)
.L_1760:
        /*00fc*/ 	.word	0x00000000
.L_1761:


//--------------------- .nv.info._ZN10layer_norm31ln_parallel_residual_bwd_kernelINS_13Kernel_traitsIf13__nv_bfloat16fS2_fjLj768ELj1ELj4ELj1ELj16ENS_18Kernel_traits_baseILj768EfS2_fS2_fjLj128EEEEELb0ELb1ELb0EEEvNS_9BwdParamsE --------------------------
	.section	.nv.info._ZN10layer_norm31ln_parallel_residual_bwd_kernelINS_13Kernel_traitsIf13__nv_bfloat16fS2_fjLj768ELj1ELj4ELj1ELj16ENS_18Kernel_traits_baseILj768EfS2_fS2_fjLj128EEEEELb0ELb1ELb0EEEvNS_9BwdParamsE,"",@"SHT_CUDA_INFO"
	.sectionflags	@""
	.align	4


	//----- nvinfo : EIATTR_CUDA_API_VERSION
	.align		4
        /*0000*/ 	.byte	0x04, 0x37
        /*0002*/ 	.short	(.L_1763 - .L_1762)
.L_1762:
        /*0004*/ 	.word	0x00000082


	//----- nvinfo : EIATTR_SW2861232_WAR
	.align		4
.L_1763:
        /*0008*/ 	.byte	0x01, 0x35
	.zero		2


	//----- nvinfo : EIATTR_PARAM_CBANK
	.align		4
        /*000c*/ 	.byte	0x04, 0x0a
        /*000e*/ 	.short	(.L_1765 - .L_1764)
	.align		4
.L_1764:
        /*0010*/ 	.word	index@(.nv.constant0._ZN10layer_norm31ln_parallel_residual_bwd_kernelINS_13Kernel_traitsIf13__nv_bfloat16fS2_fjLj768ELj1ELj4ELj1ELj16ENS_18Kernel_traits_baseILj768EfS2_fS2_fjLj128EEEEELb0ELb1ELb0EEEvNS_9BwdParamsE)
        /*0014*/ 	.short	0x0160
        /*0016*/ 	.short	0x0128


	//----- nvinfo : EIATTR_CBANK_PARAM_SIZE
	.align		4
.L_1765:
        /*0018*/ 	.byte	0x03, 0x19
        /*001a*/ 	.short	0x0128


	//----- nvinfo : EIATTR_KPARAM_INFO
	.align		4
        /*001c*/ 	.byte	0x04, 0x17
        /*001e*/ 	.short	(.L_1767 - .L_1766)
.L_1766:
        /*0020*/ 	.word	0x00000000
        /*0024*/ 	.short	0x0000
        /*0026*/ 	.short	0x0000
        /*0028*/ 	.byte	0x00, 0xf0, 0xa1, 0x04


	//----- nvinfo : EIATTR_MAXREG_COUNT
	.align		4
.L_1767:
        /*002c*/ 	.byte	0x03, 0x1b
        /*002e*/ 	.short	0x00ff


	//----- nvinfo : EIATTR_NUM_BARRIERS
	.align		4
        /*0030*/ 	.byte	0x02, 0x4c
        /*0032*/ 	.byte	0x01
	.zero		1


	//----- nvinfo : EIATTR_MERCURY_ISA_VERSION
	.align		4
        /*0034*/ 	.byte	0x03, 0x5f
        /*0036*/ 	.short	0x0000


	//----- nvinfo : EIATTR_COOP_GROUP_MASK_REGIDS
	.align		4
        /*0038*/ 	.byte	0x04, 0x29
        /*003a*/ 	.short	(.L_1769 - .L_1768)


	//   ....[0]....
.L_1768:
        /*003c*/ 	.word	0xffffffff


	//   ....[1]....
        /*0040*/ 	.word	0xffffffff


	//   ....[2]....
        /*0044*/ 	.word	0xffffffff


	//   ....[3]....
        /*0048*/ 	.word	0xffffffff


	//   ....[4]....
        /*004c*/ 	.word	0xffffffff


	//   ....[5]....
        /*0050*/ 	.word	0xffffffff


	//   ....[6]....
        /*0054*/ 	.word	0xffffffff


	//   ....[7]....
        /*0058*/ 	.word	0xffffffff


	//   ....[8]....
        /*005c*/ 	.word	0xffffffff


	//   ....[9]....
        /*0060*/ 	.word	0xffffffff


	//   ....[10]....
        /*0064*/ 	.word	0xffffffff


	//   ....[11]....
        /*0068*/ 	.word	0xffffffff


	//   ....[12]....
        /*006c*/ 	.word	0xffffffff


	//   ....[13]....
        /*0070*/ 	.word	0xffffffff


	//   ....[14]....
        /*0074*/ 	.word	0xffffffff


	//   ....[15]....
        /*0078*/ 	.word	0xffffffff


	//   ....[16]....
        /*007c*/ 	.word	0xffffffff


	//   ....[17]....
        /*0080*/ 	.word	0xffffffff


	//   ....[18]....
        /*0084*/ 	.word	0xffffffff


	//   ....[19]....
        /*0088*/ 	.word	0xffffffff


	//----- nvinfo : EIATTR_COOP_GROUP_INSTR_OFFSETS
	.align		4
.L_1769:
        /*008c*/ 	.byte	0x04, 0x28
        /*008e*/ 	.short	(.L_1771 - .L_1770)


	//   ....[0]....
.L_1770:
        /*0090*/ 	.word	0x000013d0


	//   ....[1]....
        /*0094*/ 	.word	0x000013f0


	//   ....[2]....
        /*0098*/ 	.word	0x00001410


	//   ....[3]....
        /*009c*/ 	.word	0x00001430


	//   ....[4]....
        /*00a0*/ 	.word	0x00001450


	//   ....[5]....
        /*00a4*/ 	.word	0x00001470


	//   ....[6]....
        /*00a8*/ 	.word	0x00001490


	//   ....[7]....
        /*00ac*/ 	.word	0x000014b0


	//   ....[8]....
        /*00b0*/ 	.word	0x000014d0


	//   ....[9]....
        /*00b4*/ 	.word	0x000014f0


	//   ....[10]....
        /*00b8*/ 	.word	0x000030f0


	//   ....[11]....
        /*00bc*/ 	.word	0x00003170


	//   ....[12]....
        /*00c0*/ 	.word	0x000031f0


	//   ....[13]....
        /*00c4*/ 	.word	0x00003260


	//   ....[14]....
        /*00c8*/ 	.word	0x000032e0


	//   ....[15]....
        /*00cc*/ 	.word	0x00003350


	//   ....[16]....
        /*00d0*/ 	.word	0x000033d0


	//   ....[17]....
        /*00d4*/ 	.word	0x00003440


	//   ....[18]....
        /*00d8*/ 	.word	0x000034c0


	//   ....[19]....
        /*00dc*/ 	.word	0x00003530


	//----- nvinfo : EIATTR_EXIT_INSTR_OFFSETS
	.align		4
.L_1771:
        /*00e0*/ 	.byte	0x04, 0x1c
        /*00e2*/ 	.short	(.L_1773 - .L_1772)


	//   ....[0]....
.L_1772:
        /*00e4*/ 	.word	0x00003060


	//   ....[1]....
        /*00e8*/ 	.word	0x00003090


	//----- nvinfo : EIATTR_MAX_THREADS
	.align		4
.L_1773:
        /*00ec*/ 	.byte	0x04, 0x05
        /*00ee*/ 	.short	(.L_1775 - .L_1774)
.L_1774:
        /*00f0*/ 	.word	0x00000080
        /*00f4*/ 	.word	0x00000001
        /*00f8*/ 	.word	0x00000001


	//----- nvinfo : EIATTR_CRS_STACK_SIZE
	.align		4
.L_1775:
        /*00fc*/ 	.byte	0x04, 0x1e
        /*00fe*/ 	.short	(.L_1777 - .L_1776)
.L_1776:
        /*0100*/ 	.word	0x00000000
.L_1777:


//--------------------- .nv.info._ZN10layer_norm31ln_parallel_residual_bwd_kernelINS_13Kernel_traitsIf13__nv_bfloat16fS2_fjLj768ELj1ELj4ELj1ELj16ENS_18Kernel_traits_baseILj768EfS2_fS2_fjLj128EEEEELb0ELb1ELb1EEEvNS_9BwdParamsE --------------------------
	.section	.nv.info._ZN10layer_norm31ln_parallel_residual_bwd_kernelINS_13Kernel_traitsIf13__nv_bfloat16fS2_fjLj768ELj1ELj4ELj1ELj16ENS_18Kernel_traits_baseILj768EfS2_fS2_fjLj128EEEEELb0ELb1ELb1EEEvNS_9BwdParamsE,"",@"SHT_CUDA_INFO"
	.sectionflags	@""
	.align	4


	//----- nvinfo : EIATTR_CUDA_API_VERSION
	.align		4
        /*0000*/ 	.byte	0x04, 0x37
        /*0002*/ 	.short	(.L_1779 - .L_1778)
.L_1778:
        /*0004*/ 	.word	0x00000082


	//----- nvinfo : EIATTR_SW2861232_WAR
	.align		4
.L_1779:
        /*0008*/ 	.byte	0x01, 0x35
	.zero		2


	//----- nvinfo : EIATTR_PARAM_CBANK
	.align		4
        /*000c*/ 	.byte	0x04, 0x0a
        /*000e*/ 	.short	(.L_1781 - .L_1780)
	.align		4
.L_1780:
        /*0010*/ 	.word	index@(.nv.constant0._ZN10layer_norm31ln_parallel_residual_bwd_kernelINS_13Kernel_traitsIf13__nv_bfloat16fS2_fjLj768ELj1ELj4ELj1ELj16ENS_18Kernel_traits_baseILj768EfS2_fS2_fjLj128EEEEELb0ELb1ELb1EEEvNS_9BwdParamsE)
        /*0014*/ 	.short	0x0160
        /*0016*/ 	.short	0x0128


	//----- nvinfo : EIATTR_CBANK_PARAM_SIZE
	.align		4
.L_1781:
        /*0018*/ 	.byte	0x03, 0x19
        /*001a*/ 	.short	0x0128


	//----- nvinfo : EIATTR_KPARAM_INFO
	.align		4
        /*001c*/ 	.byte	0x04, 0x17
        /*001e*/ 	.short	(.L_1783 - .L_1782)
.L_1782:
        /*0020*/ 	.word	0x00000000
        /*0024*/ 	.short	0x0000
        /*0026*/ 	.short	0x0000
        /*0028*/ 	.byte	0x00, 0xf0, 0xa1, 0x04


	//----- nvinfo : EIATTR_MAXREG_COUNT
	.align		4
.L_1783:
        /*002c*/ 	.byte	0x03, 0x1b
        /*002e*/ 	.short	0x00ff


	//----- nvinfo : EIATTR_NUM_BARRIERS
	.align		4
        /*0030*/ 	.byte	0x02, 0x4c
        /*0032*/ 	.byte	0x01
	.zero		1


	//----- nvinfo : EIATTR_MERCURY_ISA_VERSION
	.align		4
        /*0034*/ 	.byte	0x03, 0x5f
        /*0036*/ 	.short	0x0000


	//----- nvinfo : EIATTR_COOP_GROUP_MASK_REGIDS
	.align		4
        /*0038*/ 	.byte	0x04, 0x29
        /*003a*/ 	.short	(.L_1785 - .L_1784)


	//   ....[0]....
.L_1784:
        /*003c*/ 	.word	0xffffffff


	//   ....[1]....
        /*0040*/ 	.word	0xffffffff


	//   ....[2]....
        /*0044*/ 	.word	0xffffffff


	//   ....[3]....
        /*0048*/ 	.word	0xffffffff


	//   ....[4]....
        /*004c*/ 	.word	0xffffffff


	//   ....[5]....
        /*0050*/ 	.word	0xffffffff


	//   ....[6]....
        /*0054*/ 	.word	0xffffffff


	//   ....[7]....
        /*0058*/ 	.word	0xffffffff


	//   ....[8]....
        /*005c*/ 	.word	0xffffffff


	//   ....[9]....
        /*0060*/ 	.word	0xffffffff


	//   ....[10]....
        /*0064*/ 	.word	0xffffffff


	//   ....[11]....
        /*0068*/ 	.word	0xffffffff


	//   ....[12]....
        /*006c*/ 	.word	0xffffffff


	//   ....[13]....
        /*0070*/ 	.word	0xffffffff


	//   ....[14]....
        /*0074*/ 	.word	0xffffffff


	//   ....[15]....
        /*0078*/ 	.word	0xffffffff


	//   ....[16]....
        /*007c*/ 	.word	0xffffffff


	//   ....[17]....
        /*0080*/ 	.word	0xffffffff


	//   ....[18]....
        /*0084*/ 	.word	0xffffffff


	//   ....[19]....
        /*0088*/ 	.word	0xffffffff


	//----- nvinfo : EIATTR_COOP_GROUP_INSTR_OFFSETS
	.align		4
.L_1785:
        /*008c*/ 	.byte	0x04, 0x28
        /*008e*/ 	.short	(.L_1787 - .L_1786)


	//   ....[0]....
.L_1786:
        /*0090*/ 	.word	0x00001350


	//   ....[1]....
        /*0094*/ 	.word	0x00001370


	//   ....[2]....
        /*0098*/ 	.word	0x00001390


	//   ....[3]....
        /*009c*/ 	.word	0x000013b0


	//   ....[4]....
        /*00a0*/ 	.word	0x000013d0


	//   ....[5]....
        /*00a4*/ 	.word	0x000013f0


	//   ....[6]....
        /*00a8*/ 	.word	0x00001410


	//   ....[7]....
        /*00ac*/ 	.word	0x00001430


	//   ....[8]....
        /*00b0*/ 	.word	0x00001450


	//   ....[9]....
        /*00b4*/ 	.word	0x00001470


	//   ....[10]....
        /*00b8*/ 	.word	0x00002ef0


	//   ....[11]....
        /*00bc*/ 	.word	0x00002f70


	//   ....[12]....
        /*00c0*/ 	.word	0x00002ff0


	//   ....[13]....
        /*00c4*/ 	.word	0x00003060


	//   ....[14]....
        /*00c8*/ 	.word	0x000030e0


	//   ....[15]....
        /*00cc*/ 	.word	0x00003150


	//   ....[16]....
        /*00d0*/ 	.word	0x000031d0


	//   ....[17]....
        /*00d4*/ 	.word	0x00003240


	//   ....[18]....
        /*00d8*/ 	.word	0x000032c0


	//   ....[19]....
        /*00dc*/ 	.word	0x00003330


	//----- nvinfo : EIATTR_EXIT_INSTR_OFFSETS
	.align		4
.L_1787:
        /*00e0*/ 	.byte	0x04, 0x1c
        /*00e2*/ 	.short	(.L_1789 - .L_1788)


	//   ....[0]....
.L_1788:
        /*00e4*/ 	.word	0x00002e90


	//----- nvinfo : EIATTR_MAX_THREADS
	.align		4
.L_1789:
        /*00e8*/ 	.byte	0x04, 0x05
        /*00ea*/ 	.short	(.L_1791 - .L_1790)
.L_1790:
        /*00ec*/ 	.word	0x00000080
        /*00f0*/ 	.word	0x00000001
        /*00f4*/ 	.word	0x00000001


	//----- nvinfo : EIATTR_CRS_STACK_SIZE
	.align		4
.L_1791:
        /*00f8*/ 	.byte	0x04, 0x1e
        /*00fa*/ 	.short	(.L_1793 - .L_1792)
.L_1792:
        /*00fc*/ 	.word	0x00000000
.L_1793:


//--------------------- .nv.info._ZN10layer_norm31ln_parallel_residual_bwd_kernelINS_13Kernel_traitsIf13__nv_bfloat16fS2_fjLj768ELj1ELj4ELj1ELj16ENS_18Kernel_traits_baseILj768EfS2_fS2_fjLj128EEEEELb1ELb0ELb0EEEvNS_9BwdParamsE --------------------------
	.section	.nv.info._ZN10layer_norm31ln_parallel_residual_bwd_kernelINS_13Kernel_traitsIf13__nv_bfloat16fS2_fjLj768ELj1ELj4ELj1ELj16ENS_18Kernel_traits_baseILj768EfS2_fS2_fjLj128EEEEELb1ELb0ELb0EEEvNS_9BwdParamsE,"",@"SHT_CUDA_INFO"
	.sectionflags	@""
	.align	4


	//----- nvinfo : EIATTR_CUDA_API_VERSION
	.align		4
        /*0000*/ 	.byte	0x04, 0x37
        /*0002*/ 	.short	(.L_1795 - .L_1794)
.L_1794:
        /*0004*/ 	.word	0x00000082


	//----- nvinfo : EIATTR_SW2861232_WAR
	.align		4
.L_1795:
        /*0008*/ 	.byte	0x01, 0x35
	.zero		2


	//----- nvinfo : EIATTR_PARAM_CBANK
	.align		4
        /*000c*/ 	.byte	0x04, 0x0a
        /*000e*/ 	.short	(.L_1797 - .L_1796)
	.align		4
.L_1796:
        /*0010*/ 	.word	index@(.nv.constant0._ZN10layer_norm31ln_parallel_residual_bwd_kernelINS_13Kernel_traitsIf13__nv_bfloat16fS2_fjLj768ELj1ELj4ELj1ELj16ENS_18Kernel_traits_baseILj768EfS2_fS2_fjLj128EEEEELb1ELb0ELb0EEEvNS_9BwdParamsE)
        /*0014*/ 	.short	0x0160
        /*0016*/ 	.short	0x0128


	//----- nvinfo : EIATTR_CBANK_PARAM_SIZE
	.align		4
.L_1797:
        /*0018*/ 	.byte	0x03, 0x19
        /*001a*/ 	.short	0x0128


	//----- nvinfo : EIATTR_KPARAM_INFO
	.align		4
        /*001c*/ 	.byte	0x04, 0x17
        /*001e*/ 	.short	(.L_1799 - .L_1798)
.L_1798:
        /*0020*/ 	.word	0x00000000
        /*0024*/ 	.short	0x0000
        /*0026*/ 	.short	0x0000
        /*0028*/ 	.byte	0x00, 0xf0, 0xa1, 0x04


	//----- nvinfo : EIATTR_MAXREG_COUNT
	.align		4
.L_1799:
        /*002c*/ 	.byte	0x03, 0x1b
        /*002e*/ 	.short	0x00ff


	//----- nvinfo : EIATTR_NUM_BARRIERS
	.align		4
        /*0030*/ 	.byte	0x02, 0x4c
        /*0032*/ 	.byte	0x01
	.zero		1


	//----- nvinfo : EIATTR_ANNOTATIONS
	.align		4
        /*0034*/ 	.byte	0x04, 0x55
        /*0036*/ 	.short	(.L_1801 - .L_1800)


	//   ....[0]....
.L_1800:
        /* <DEDUP_REMOVED lines=12> */


	//----- nvinfo : EIATTR_MERCURY_ISA_VERSION
	.align		4
.L_1801:
        /*00e8*/ 	.byte	0x03, 0x5f
        /*00ea*/ 	.short	0x0000


	//----- nvinfo : EIATTR_COOP_GROUP_MASK_REGIDS
	.align		4
        /*00ec*/ 	.byte	0x04, 0x29
        /*00ee*/ 	.short	(.L_1803 - .L_1802)


	//   ....[0]....
.L_1802:
        /*00f0*/ 	.word	0xffffffff


	//   ....[1]....
        /*00f4*/ 	.word	0xffffffff


	//   ....[2]....
        /*00f8*/ 	.word	0xffffffff


	//   ....[3]....
        /*00fc*/ 	.word	0xffffffff


	//   ....[4]....
        /*0100*/ 	.word	0xffffffff


	//   ....[5]....
        /*0104*/ 	.word	0xffffffff


	//   ....[6]....
        /*0108*/ 	.word	0xffffffff


	//   ....[7]....
        /*010c*/ 	.word	0xffffffff


	//   ....[8]....
        /*0110*/ 	.word	0xffffffff


	//   ....[9]....
        /*0114*/ 	.word	0xffffffff


	//   ....[10]....
        /*0118*/ 	.word	0xffffffff


	//   ....[11]....
        /*011c*/ 	.word	0xffffffff


	//   ....[12]....
        /*0120*/ 	.word	0xffffffff


	//   ....[13]....
        /*0124*/ 	.word	0xffffffff


	//   ....[14]....
        /*0128*/ 	.word	0xffffffff


	//   ....[15]....
        /*012c*/ 	.word	0xffffffff


	//   ....[16]....
        /*0130*/ 	.word	0xffffffff


	//   ....[17]....
        /*0134*/ 	.word	0xffffffff


	//   ....[18]....
        /*0138*/ 	.word	0xffffffff


	//   ....[19]....
        /*013c*/ 	.word	0xffffffff


	//----- nvinfo : EIATTR_COOP_GROUP_INSTR_OFFSETS
	.align		4
.L_1803:
        /*0140*/ 	.byte	0x04, 0x28
        /*0142*/ 	.short	(.L_1805 - .L_1804)


	//   ....[0]....
.L_1804:
        /*0144*/ 	.word	0x00001fb0


	//   ....[1]....
        /*0148*/ 	.word	0x00001fd0


	//   ....[2]....
        /*014c*/ 	.word	0x00001ff0


	//   ....[3]....
        /*0150*/ 	.word	0x00002010


	//   ....[4]....
        /*0154*/ 	.word	0x00002030


	//   ....[5]....
        /*0158*/ 	.word	0x00002050


	//   ....[6]....
        /*015c*/ 	.word	0x00002080


	//   ....[7]....
        /*0160*/ 	.word	0x00002090


	//   ....[8]....
        /*0164*/ 	.word	0x000020c0


	//   ....[9]....
        /*0168*/ 	.word	0x000020d0


	//   ....[10]....
        /*016c*/ 	.word	0x000051f0


	//   ....[11]....
        /*0170*/ 	.word	0x00005270


	//   ....[12]....
        /*0174*/ 	.word	0x000052f0


	//   ....[13]....
        /*0178*/ 	.word	0x00005360


	//   ....[14]....
        /*017c*/ 	.word	0x000053e0


	//   ....[15]....
        /*0180*/ 	.word	0x00005450


	//   ....[16]....
        /*0184*/ 	.word	0x000054d0


	//   ....[17]....
        /*0188*/ 	.word	0x00005540


	//   ....[18]....
        /*018c*/ 	.word	0x000055c0


	//   ....[19]....
        /*0190*/ 	.word	0x00005630


	//----- nvinfo : EIATTR_EXIT_INSTR_OFFSETS
	.align		4
.L_1805:
        /*0194*/ 	.byte	0x04, 0x1c
        /*0196*/ 	.short	(.L_1807 - .L_1806)


	//   ....[0]....
.L_1806:
        /*0198*/ 	.word	0x000050d0


	//   ....[1]....
        /*019c*/ 	.word	0x00005190


	//----- nvinfo : EIATTR_MAX_THREADS
	.align		4
.L_1807:
        /*01a0*/ 	.byte	0x04, 0x05
        /*01a2*/ 	.short	(.L_1809 - .L_1808)
.L_1808:
        /*01a4*/ 	.word	0x00000080
        /*01a8*/ 	.word	0x00000001
        /*01ac*/ 	.word	0x00000001


	//----- nvinfo : EIATTR_CRS_STACK_SIZE
	.align		4
.L_1809:
        /*01b0*/ 	.byte	0x04, 0x1e
        /*01b2*/ 	.short	(.L_1811 - .L_1810)
.L_1810:
        /*01b4*/ 	.word	0x00000000
.L_1811:


//--------------------- .nv.info._ZN10layer_norm31ln_parallel_residual_bwd_kernelINS_13Kernel_traitsIf13__nv_bfloat16fS2_fjLj768ELj1ELj4ELj1ELj16ENS_18Kernel_traits_baseILj768EfS2_fS2_fjLj128EEEEELb1ELb0ELb1EEEvNS_9BwdParamsE --------------------------
	.section	.nv.info._ZN10layer_norm31ln_parallel_residual_bwd_kernelINS_13Kernel_traitsIf13__nv_bfloat16fS2_fjLj768ELj1ELj4ELj1ELj16ENS_18Kernel_traits_baseILj768EfS2_fS2_fjLj128EEEEELb1ELb0ELb1EEEvNS_9BwdParamsE,"",@"SHT_CUDA_INFO"
	.sectionflags	@""
	.align	4


	//----- nvinfo : EIATTR_CUDA_API_VERSION
	.align		4
        /*0000*/ 	.byte	0x04, 0x37
        /*0002*/ 	.short	(.L_1813 - .L_1812)
.L_1812:
        /*0004*/ 	.word	0x00000082


	//----- nvinfo : EIATTR_SW2861232_WAR
	.align		4
.L_1813:
        /*0008*/ 	.byte	0x01, 0x35
	.zero		2


	//----- nvinfo : EIATTR_PARAM_CBANK
	.align		4
        /*000c*/ 	.byte	0x04, 0x0a
        /*000e*/ 	.short	(.L_1815 - .L_1814)
	.align		4
.L_1814:
        /*0010*/ 	.word	index@(.nv.constant0._ZN10layer_norm31ln_parallel_residual_bwd_kernelINS_13Kernel_traitsIf13__nv_bfloat16fS2_fjLj768ELj1ELj4ELj1ELj16ENS_18Kernel_traits_baseILj768EfS2_fS2_fjLj128EEEEELb1ELb0ELb1EEEvNS_9BwdParamsE)
        /*0014*/ 	.short	0x0160
        /*0016*/ 	.short	0x0128


	//----- nvinfo : EIATTR_CBANK_PARAM_SIZE
	.align		4
.L_1815:
        /*0018*/ 	.byte	0x03, 0x19
        /*001a*/ 	.short	0x0128


	//----- nvinfo : EIATTR_KPARAM_INFO
	.align		4
        /*001c*/ 	.byte	0x04, 0x17
        /*001e*/ 	.short	(.L_1817 - .L_1816)
.L_1816:
        /*0020*/ 	.word	0x00000000
        /*0024*/ 	.short	0x0000
        /*0026*/ 	.short	0x0000
        /*0028*/ 	.byte	0x00, 0xf0, 0xa1, 0x04


	//----- nvinfo : EIATTR_MAXREG_COUNT
	.align		4
.L_1817:
        /*002c*/ 	.byte	0x03, 0x1b
        /*002e*/ 	.short	0x00ff


	//----- nvinfo : EIATTR_NUM_BARRIERS
	.align		4
        /*0030*/ 	.byte	0x02, 0x4c
        /*0032*/ 	.byte	0x01
	.zero		1


	//----- nvinfo : EIATTR_MERCURY_ISA_VERSION
	.align		4
        /*0034*/ 	.byte	0x03, 0x5f
        /*0036*/ 	.short	0x0000


	//----- nvinfo : EIATTR_COOP_GROUP_MASK_REGIDS
	.align		4
        /*0038*/ 	.byte	0x04, 0x29
        /*003a*/ 	.short	(.L_1819 - .L_1818)


	//   ....[0]....
.L_1818:
        /*003c*/ 	.word	0xffffffff


	//   ....[1]....
        /*0040*/ 	.word	0xffffffff


	//   ....[2]....
        /*0044*/ 	.word	0xffffffff


	//   ....[3]....
        /*0048*/ 	.word	0xffffffff


	//   ....[4]....
        /*004c*/ 	.word	0xffffffff


	//   ....[5]....
        /*0050*/ 	.word	0xffffffff


	//   ....[6]....
        /*0054*/ 	.word	0xffffffff


	//   ....[7]....
        /*0058*/ 	.word	0xffffffff


	//   ....[8]....
        /*005c*/ 	.word	0xffffffff


	//   ....[9]....
        /*0060*/ 	.word	0xffffffff


	//   ....[10]....
        /*0064*/ 	.word	0xffffffff


	//   ....[11]....
        /*0068*/ 	.word	0xffffffff


	//   ....[12]....
        /*006c*/ 	.word	0xffffffff


	//   ....[13]....
        /*0070*/ 	.word	0xffffffff


	//   ....[14]....
        /*0074*/ 	.word	0xffffffff


	//   ....[15]....
        /*0078*/ 	.word	0xffffffff


	//   ....[16]....
        /*007c*/ 	.word	0xffffffff


	//   ....[17]....
        /*0080*/ 	.word	0xffffffff


	//   ....[18]....
        /*0084*/ 	.word	0xffffffff


	//   ....[19]....
        /*0088*/ 	.word	0xffffffff


	//----- nvinfo : EIATTR_COOP_GROUP_INSTR_OFFSETS
	.align		4
.L_1819:
        /*008c*/ 	.byte	0x04, 0x28
        /*008e*/ 	.short	(.L_1821 - .L_1820)


	//   ....[0]....
.L_1820:
        /*0090*/ 	.word	0x00001e10


	//   ....[1]....
        /*0094*/ 	.word	0x00001e40


	//   ....[2]....
        /*0098*/ 	.word	0x00001e50


	//   ....[3]....
        /*009c*/ 	.word	0x00001e80


	//   ....[4]....
        /*00a0*/ 	.word	0x00001e90


	//   ....[5]....
        /*00a4*/ 	.word	0x00001ec0


	//   ....[6]....
        /*00a8*/ 	.word	0x00001ed0


	//   ....[7]....
        /*00ac*/ 	.word	0x00001f00


	//   ....[8]....
        /*00b0*/ 	.word	0x00001f10


	//   ....[9]....
        /*00b4*/ 	.word	0x00001f30


	//   ....[10]....
        /*00b8*/ 	.word	0x00004c30


	//   ....[11]....
        /*00bc*/ 	.word	0x00004ca0


	//   ....[12]....
        /*00c0*/ 	.word	0x00004d10


	//   ....[13]....
        /*00c4*/ 	.word	0x00004d70


	//   ....[14]....
        /*00c8*/ 	.word	0x00004de0


	//   ....[15]....
        /*00cc*/ 	.word	0x00004e40


	//   ....[16]....
        /*00d0*/ 	.word	0x00004eb0


	//   ....[17]....
        /*00d4*/ 	.word	0x00004f10


	//   ....[18]....
        /*00d8*/ 	.word	0x00004f80


	//   ....[19]....
        /*00dc*/ 	.word	0x00004fe0


	//----- nvinfo : EIATTR_EXIT_INSTR_OFFSETS
	.align		4
.L_1821:
        /*00e0*/ 	.byte	0x04, 0x1c
        /*00e2*/ 	.short	(.L_1823 - .L_1822)


	//   ....[0]....
.L_1822:
        /*00e4*/ 	.word	0x00004be0


	//----- nvinfo : EIATTR_MAX_THREADS
	.align		4
.L_1823:
        /*00e8*/ 	.byte	0x04, 0x05
        /*00ea*/ 	.short	(.L_1825 - .L_1824)
.L_1824:
        /*00ec*/ 	.word	0x00000080
        /*00f0*/ 	.word	0x00000001
        /*00f4*/ 	.word	0x00000001


	//----- nvinfo : EIATTR_CRS_STACK_SIZE
	.align		4
.L_1825:
        /*00f8*/ 	.byte	0x04, 0x1e
        /*00fa*/ 	.short	(.L_1827 - .L_1826)
.L_1826:
        /*00fc*/ 	.word	0x00000000
.L_1827:


//--------------------- .nv.info._ZN10layer_norm22ln_bwd_finalize_kernelINS_22Kernel_traits_finalizeILj768Ef13__nv_bfloat16fS2_fjLb0ELj1024ELj4ENS_18Kernel_traits_baseILj768EfS2_fS2_fjLj1024EEEEELb0ELb0EEEvNS_9BwdParamsE --------------------------
	.section	.nv.info._ZN10layer_norm22ln_bwd_finalize_kernelINS_22Kernel_traits_finalizeILj768Ef13__nv_bfloat16fS2_fjLb0ELj1024ELj4ENS_18Kernel_traits_baseILj768EfS2_fS2_fjLj1024EEEEELb0ELb0EEEvNS_9BwdParamsE,"",@"SHT_CUDA_INFO"
	.sectionflags	@""
	.align	4


	//----- nvinfo : EIATTR_CUDA_API_VERSION
	.align		4
        /*0000*/ 	.byte	0x04, 0x37
        /*0002*/ 	.short	(.L_1829 - .L_1828)
.L_1828:
        /*0004*/ 	.word	0x00000082


	//----- nvinfo : EIATTR_SW2861232_WAR
	.align		4
.L_1829:
        /*0008*/ 	.byte	0x01, 0x35
	.zero		2


	//----- nvinfo : EIATTR_PARAM_CBANK
	.align		4
        /*000c*/ 	.byte	0x04, 0x0a
        /*000e*/ 	.short	(.L_1831 - .L_1830)
	.align		4
.L_1830:
        /*0010*/ 	.word	index@(.nv.constant0._ZN10layer_norm22ln_bwd_finalize_kernelINS_22Kernel_traits_finalizeILj768Ef13__nv_bfloat16fS2_fjLb0ELj1024ELj4ENS_18Kernel_traits_baseILj768EfS2_fS2_fjLj1024EEEEELb0ELb0EEEvNS_9BwdParamsE)
        /*0014*/ 	.short	0x0160
        /*0016*/ 	.short	0x0128


	//----- nvinfo : EIATTR_CBANK_PARAM_SIZE
	.align		4
.L_1831:
        /*0018*/ 	.byte	0x03, 0x19
        /*001a*/ 	.short	0x0128


	//----- nvinfo : EIATTR_KPARAM_INFO
	.align		4
        /*001c*/ 	.byte	0x04, 0x17
        /*001e*/ 	.short	(.L_1833 - .L_1832)
.L_1832:
        /*0020*/ 	.word	0x00000000
        /*0024*/ 	.short	0x0000
        /*0026*/ 	.short	0x0000
        /*0028*/ 	.byte	0x00, 0xf0, 0xa1, 0x04


	//----- nvinfo : EIATTR_MAXREG_COUNT
	.align		4
.L_1833:
        /*002c*/ 	.byte	0x03, 0x1b
        /*002e*/ 	.short	0x0040


	//----- nvinfo : EIATTR_NUM_BARRIERS
	.align		4
        /*0030*/ 	.byte	0x02, 0x4c
        /*0032*/ 	.byte	0x01
	.zero		1


	//----- nvinfo : EIATTR_MERCURY_ISA_VERSION
	.align		4
        /*0034*/ 	.byte	0x03, 0x5f
        /*0036*/ 	.short	0x0000


	//----- nvinfo : EIATTR_COOP_GROUP_MASK_REGIDS
	.align		4
        /*0038*/ 	.byte	0x04, 0x29
        /*003a*/ 	.short	(.L_1835 - .L_1834)


	//   ....[0]....
.L_1834:
        /*003c*/ 	.word	0xffffffff


	//   ....[1]....
        /*0040*/ 	.word	0xffffffff


	//   ....[2]....
        /*0044*/ 	.word	0xffffffff


	//   ....[3]....
        /*0048*/ 	.word	0xffffffff


	//   ....[4]....
        /*004c*/ 	.word	0xffffffff


	//   ....[5]....
        /*0050*/ 	.word	0xffffffff


	//   ....[6]....
        /*0054*/ 	.word	0xffffffff


	//   ....[7]....
        /*0058*/ 	.word	0xffffffff


	//   ....[8]....
        /*005c*/ 	.word	0xffffffff


	//   ....[9]....
        /*0060*/ 	.word	0xffffffff


	//   ....[10]....
        /*0064*/ 	.word	0xffffffff


	//   ....[11]....
        /*0068*/ 	.word	0xffffffff


	//   ....[12]....
        /*006c*/ 	.word	0xffffffff


	//   ....[13]....
        /*0070*/ 	.word	0xffffffff


	//   ....[14]....
        /*0074*/ 	.word	0xffffffff


	//   ....[15]....
        /*0078*/ 	.word	0xffffffff


	//   ....[16]....
        /*007c*/ 	.word	0xffffffff


	//   ....[17]....
        /*0080*/ 	.word	0xffffffff


	//   ....[18]....
        /*0084*/ 	.word	0xffffffff


	//   ....[19]....
        /*0088*/ 	.word	0xffffffff


	//----- nvinfo : EIATTR_COOP_GROUP_INSTR_OFFSETS
	.align		4
.L_1835:
        /*008c*/ 	.byte	0x04, 0x28
        /*008e*/ 	.short	(.L_1837 - .L_1836)


	//   ....[0]....
.L_1836:
        /*0090*/ 	.word	0x00000820


	//   ....[1]....
        /*0094*/ 	.word	0x00000850


	//   ....[2]....
        /*0098*/ 	.word	0x00000860


	//   ....[3]....
        /*009c*/ 	.word	0x00000890


	//   ....[4]....
        /*00a0*/ 	.word	0x000008a0


	//   ....[5]....
        /*00a4*/ 	.word	0x000008d0


	//   ....[6]....
        /*00a8*/ 	.word	0x000008f0


	//   ....[7]....
        /*00ac*/ 	.word	0x00000900


	//   ....[8]....
        /*00b0*/ 	.word	0x00000930


	//   ....[9]....
        /*00b4*/ 	.word	0x00000940


	//   ....[10]....
        /*00b8*/ 	.word	0x00000b30


	//   ....[11]....
        /*00bc*/ 	.word	0x00000ba0


	//   ....[12]....
        /*00c0*/ 	.word	0x00000c00


	//   ....[13]....
        /*00c4*/ 	.word	0x00000c60


	//   ....[14]....
        /*00c8*/ 	.word	0x00000cd0


	//   ....[15]....
        /*00cc*/ 	.word	0x00000d40


	//   ....[16]....
        /*00d0*/ 	.word	0x00000da0


	//   ....[17]....
        /*00d4*/ 	.word	0x00000e00


	//   ....[18]....
        /*00d8*/ 	.word	0x00000e60


	//   ....[19]....
        /*00dc*/ 	.word	0x00000ec0


	//----- nvinfo : EIATTR_EXIT_INSTR_OFFSETS
	.align		4
.L_1837:
        /*00e0*/ 	.byte	0x04, 0x1c
        /*00e2*/ 	.short	(.L_1839 - .L_1838)


	//   ....[0]....
.L_1838:
        /*00e4*/ 	.word	0x00000070


	//   ....[1]....
        /*00e8*/ 	.word	0x00000ad0


	//----- nvinfo : EIATTR_MAX_THREADS
	.align		4
.L_1839:
        /*00ec*/ 	.byte	0x04, 0x05
        /*00ee*/ 	.short	(.L_1841 - .L_1840)
.L_1840:
        /*00f0*/ 	.word	0x00000400
        /*00f4*/ 	.word	0x00000001
        /*00f8*/ 	.word	0x00000001


	//----- nvinfo : EIATTR_CRS_STACK_SIZE
	.align		4
.L_1841:
        /*00fc*/ 	.byte	0x04, 0x1e
        /*00fe*/ 	.short	(.L_1843 - .L_1842)
.L_1842:
        /*0100*/ 	.word	0x00000000
.L_1843:


//--------------------- .nv.info._ZN10layer_norm40ln_parallel_residual_bwd_finalize_kernelINS_22Kernel_traits_finalizeILj768Ef13__nv_bfloat16fS2_fjLb0ELj1024ELj4ENS_18Kernel_traits_baseILj768EfS2_fS2_fjLj1024EEEEELb0EEEvNS_9BwdParamsE --------------------------
	.section	.nv.info._ZN10layer_norm40ln_parallel_residual_bwd_finalize_kernelINS_22Kernel_traits_finalizeILj768Ef13__nv_bfloat16fS2_fjLb0ELj1024ELj4ENS_18Kernel_traits_baseILj768EfS2_fS2_fjLj1024EEEEELb0EEEvNS_9BwdParamsE,"",@"SHT_CUDA_INFO"
	.sectionflags	@""
	.align	4


	//----- nvinfo : EIATTR_CUDA_API_VERSION
	.align		4
        /*0000*/ 	.byte	0x04, 0x37
        /*0002*/ 	.short	(.L_1845 - .L_1844)
.L_1844:
        /*0004*/ 	.word	0x00000082


	//----- nvinfo : EIATTR_SW2861232_WAR
	.align		4
.L_1845:
        /*0008*/ 	.byte	0x01, 0x35
	.zero		2


	//----- nvinfo : EIATTR_PARAM_CBANK
	.align		4
        /*000c*/ 	.byte	0x04, 0x0a
        /*000e*/ 	.short	(.L_1847 - .L_1846)
	.align		4
.L_1846:
        /*0010*/ 	.word	index@(.nv.constant0._ZN10layer_norm40ln_parallel_residual_bwd_finalize_kernelINS_22Kernel_traits_finalizeILj768Ef13__nv_bfloat16fS2_fjLb0ELj1024ELj4ENS_18Kernel_traits_baseILj768EfS2_fS2_fjLj1024EEEEELb0EEEvNS_9BwdParamsE)
        /*0014*/ 	.short	0x0160
        /*0016*/ 	.short	0x0128


	//----- nvinfo : EIATTR_CBANK_PARAM_SIZE
	.align		4
.L_1847:
        /*0018*/ 	.byte	0x03, 0x19
        /*001a*/ 	.short	0x0128


	//----- nvinfo : EIATTR_KPARAM_INFO
	.align		4
        /*001c*/ 	.byte	0x04, 0x17
        /*001e*/ 	.short	(.L_1849 - .L_1848)
.L_1848:
        /*0020*/ 	.word	0x00000000
        /*0024*/ 	.short	0x0000
        /*0026*/ 	.short	0x0000
        /*0028*/ 	.byte	0x00, 0xf0, 0xa1, 0x04


	//----- nvinfo : EIATTR_MAXREG_COUNT
	.align		4
.L_1849:
        /*002c*/ 	.byte	0x03, 0x1b
        /*002e*/ 	.short	0x0040


	//----- nvinfo : EIATTR_NUM_BARRIERS
	.align		4
        /*0030*/ 	.byte	0x02, 0x4c
        /*0032*/ 	.byte	0x01
	.zero		1


	//----- nvinfo : EIATTR_MERCURY_ISA_VERSION
	.align		4
        /*0034*/ 	.byte	0x03, 0x5f
        /*0036*/ 	.short	0x0000


	//----- nvinfo : EIATTR_COOP_GROUP_MASK_REGIDS
	.align		4
        /*0038*/ 	.byte	0x04, 0x29
        /*003a*/ 	.short	(.L_1851 - .L_1850)


	//   ....[0]....
.L_1850:
        /*003c*/ 	.word	0xffffffff


	//   ....[1]....
        /*0040*/ 	.word	0xffffffff


	//   ....[2]....
        /*0044*/ 	.word	0xffffffff


	//   ....[3]....
        /*0048*/ 	.word	0xffffffff


	//   ....[4]....
        /*004c*/ 	.word	0xffffffff


	//   ....[5]....
        /*0050*/ 	.word	0xffffffff


	//   ....[6]....
        /*0054*/ 	.word	0xffffffff


	//   ....[7]....
        /*0058*/ 	.word	0xffffffff


	//   ....[8]....
        /*005c*/ 	.word	0xffffffff


	//   ....[9]....
        /*0060*/ 	.word	0xffffffff


	//   ....[10]....
        /*0064*/ 	.word	0xffffffff


	//   ....[11]....
        /*0068*/ 	.word	0xffffffff


	//   ....[12]....
        /*006c*/ 	.word	0xffffffff


	//   ....[13]....
        /*0070*/ 	.word	0xffffffff


	//   ....[14]....
        /*0074*/ 	.word	0xffffffff


	//   ....[15]....
        /*0078*/ 	.word	0xffffffff


	//   ....[16]....
        /*007c*/ 	.word	0xffffffff


	//   ....[17]....
        /*0080*/ 	.word	0xffffffff


	//   ....[18]....
        /*0084*/ 	.word	0xffffffff


	//   ....[19]....
        /*0088*/ 	.word	0xffffffff


	//   ....[20]....
        /*008c*/ 	.word	0xffffffff


	//   ....[21]....
        /*0090*/ 	.word	0xffffffff


	//   ....[22]....
        /*0094*/ 	.word	0xffffffff


	//   ....[23]....
        /*0098*/ 	.word	0xffffffff


	//   ....[24]....
        /*009c*/ 	.word	0xffffffff


	//   ....[25]....
        /*00a0*/ 	.word	0xffffffff


	//   ....[26]....
        /*00a4*/ 	.word	0xffffffff


	//   ....[27]....
        /*00a8*/ 	.word	0xffffffff


	//   ....[28]....
        /*00ac*/ 	.word	0xffffffff


	//   ....[29]....
        /*00b0*/ 	.word	0xffffffff


	//   ....[30]....
        /*00b4*/ 	.word	0xffffffff


	//   ....[31]....
        /*00b8*/ 	.word	0xffffffff


	//   ....[32]....
        /*00bc*/ 	.word	0xffffffff


	//   ....[33]....
        /*00c0*/ 	.word	0xffffffff


	//   ....[34]....
        /*00c4*/ 	.word	0xffffffff


	//   ....[35]....
        /*00c8*/ 	.word	0xffffffff


	//   ....[36]....
        /*00cc*/ 	.word	0xffffffff


	//   ....[37]....
        /*00d0*/ 	.word	0xffffffff


	//   ....[38]....
        /*00d4*/ 	.word	0xffffffff


	//   ....[39]....
        /*00d8*/ 	.word	0xffffffff


	//----- nvinfo : EIATTR_COOP_GROUP_INSTR_OFFSETS
	.align		4
.L_1851:
        /*00dc*/ 	.byte	0x04, 0x28
        /*00de*/ 	.short	(.L_1853 - .L_1852)


	//   ....[0]....
.L_1852:
        /*00e0*/ 	.word	0x00000b70


	//   ....[1]....
        /*00e4*/ 	.word	0x00000ba0


	//   ....[2]....
        /*00e8*/ 	.word	0x00000bb0


	//   ....[3]....
        /*00ec*/ 	.word	0x00000bc0


	//   ....[4]....
        /*00f0*/ 	.word	0x00000bf0


	//   ....[5]....
        /*00f4*/ 	.word	0x00000c10


	//   ....[6]....
        /*00f8*/ 	.word	0x00000c20


	//   ....[7]....
        /*00fc*/ 	.word	0x00000c30


	//   ....[8]....
        /*0100*/ 	.word	0x00000c60


	//   ....[9]....
        /*0104*/ 	.word	0x00000c80


	//   ....[10]....
        /*0108*/ 	.word	0x00000ca0


	//   ....[11]....
        /*010c*/ 	.word	0x00000cb0


	//   ....[12]....
        /*0110*/ 	.word	0x00000ce0


	//   ....[13]....
        /*0114*/ 	.word	0x00000d00


	//   ....[14]....
        /*0118*/ 	.word	0x00000d20


	//   ....[15]....
        /*011c*/ 	.word	0x00000d30


	//   ....[16]....
        /*0120*/ 	.word	0x00000d60


	//   ....[17]....
        /*0124*/ 	.word	0x00000d90


	//   ....[18]....
        /*0128*/ 	.word	0x00000da0


	//   ....[19]....
        /*012c*/ 	.word	0x00000db0


	//   ....[20]....
        /*0130*/ 	.word	0x00001080


	//   ....[21]....
        /*0134*/ 	.word	0x000010f0


	//   ....[22]....
        /*0138*/ 	.word	0x00001150


	//   ....[23]....
        /*013c*/ 	.word	0x000011b0


	//   ....[24]....
        /*0140*/ 	.word	0x00001220


	//   ....[25]....
        /*0144*/ 	.word	0x00001290


	//   ....[26]....
        /*0148*/ 	.word	0x000012f0


	//   ....[27]....
        /*014c*/ 	.word	0x00001350


	//   ....[28]....
        /*0150*/ 	.word	0x000013b0


	//   ....[29]....
        /*0154*/ 	.word	0x00001420


	//   ....[30]....
        /*0158*/ 	.word	0x00001490


	//   ....[31]....
        /*015c*/ 	.word	0x000014f0


	//   ....[32]....
        /*0160*/ 	.word	0x00001550


	//   ....[33]....
        /*0164*/ 	.word	0x000015b0


	//   ....[34]....
        /*0168*/ 	.word	0x00001620


	//   ....[35]....
        /*016c*/ 	.word	0x00001690


	//   ....[36]....
        /*0170*/ 	.word	0x000016f0


	//   ....[37]....
        /*0174*/ 	.word	0x00001750


	//   ....[38]....
        /*0178*/ 	.word	0x000017b0


	//   ....[39]....
        /*017c*/ 	.word	0x00001810


	//----- nvinfo : EIATTR_EXIT_INSTR_OFFSETS
	.align		4
.L_1853:
        /*0180*/ 	.byte	0x04, 0x1c
        /*0182*/ 	.short	(.L_1855 - .L_1854)


	//   ....[0]....
.L_1854:
        /*0184*/ 	.word	0x00000070


	//   ....[1]....
        /*0188*/ 	.word	0x00001020


	//----- nvinfo : EIATTR_MAX_THREADS
	.align		4
.L_1855:
        /*018c*/ 	.byte	0x04, 0x05
        /*018e*/ 	.short	(.L_1857 - .L_1856)
.L_1856:
        /*0190*/ 	.word	0x00000400
        /*0194*/ 	.word	0x00000001
        /*0198*/ 	.word	0x00000001


	//----- nvinfo : EIATTR_CRS_STACK_SIZE
	.align		4
.L_1857:
        /*019c*/ 	.byte	0x04, 0x1e
        /*019e*/ 	.short	(.L_1859 - .L_1858)
.L_1858:
        /*01a0*/ 	.word	0x00000000
.L_1859:


//--------------------- .nv.info._ZN10layer_norm31ln_parallel_residual_bwd_kernelINS_13Kernel_traitsIf13__nv_bfloat16fS2_fjLj768ELj1ELj4ELj1ELj16ENS_18Kernel_traits_baseILj768EfS2_fS2_fjLj128EEEEELb1ELb1ELb0EEEvNS_9BwdParamsE --------------------------
	.section	.nv.info._ZN10layer_norm31ln_parallel_residual_bwd_kernelINS_13Kernel_traitsIf13__nv_bfloat16fS2_fjLj768ELj1ELj4ELj1ELj16ENS_18Kernel_traits_baseILj768EfS2_fS2_fjLj128EEEEELb1ELb1ELb0EEEvNS_9BwdParamsE,"",@"SHT_CUDA_INFO"
	.sectionflags	@""
	.align	4


	//----- nvinfo : EIATTR_CUDA_API_VERSION
	.align		4
        /*0000*/ 	.byte	0x04, 0x37
        /*0002*/ 	.short	(.L_1861 - .L_1860)
.L_1860:
        /*0004*/ 	.word	0x00000082


	//----- nvinfo : EIATTR_SW2861232_WAR
	.align		4
.L_1861:
        /*0008*/ 	.byte	0x01, 0x35
	.zero		2


	//----- nvinfo : EIATTR_PARAM_CBANK
	.align		4
        /*000c*/ 	.byte	0x04, 0x0a
        /*000e*/ 	.short	(.L_1863 - .L_1862)
	.align		4
.L_1862:
        /*0010*/ 	.word	index@(.nv.constant0._ZN10layer_norm31ln_parallel_residual_bwd_kernelINS_13Kernel_traitsIf13__nv_bfloat16fS2_fjLj768ELj1ELj4ELj1ELj16ENS_18Kernel_traits_baseILj768EfS2_fS2_fjLj128EEEEELb1ELb1ELb0EEEvNS_9BwdParamsE)
        /*0014*/ 	.short	0x0160
        /*0016*/ 	.short	0x0128


	//----- nvinfo : EIATTR_CBANK_PARAM_SIZE
	.align		4
.L_1863:
        /*0018*/ 	.byte	0x03, 0x19
        /*001a*/ 	.short	0x0128


	//----- nvinfo : EIATTR_KPARAM_INFO
	.align		4
        /*001c*/ 	.byte	0x04, 0x17
        /*001e*/ 	.short	(.L_1865 - .L_1864)
.L_1864:
        /*0020*/ 	.word	0x00000000
        /*0024*/ 	.short	0x0000
        /*0026*/ 	.short	0x0000
        /*0028*/ 	.byte	0x00, 0xf0, 0xa1, 0x04


	//----- nvinfo : EIATTR_MAXREG_COUNT
	.align		4
.L_1865:
        /*002c*/ 	.byte	0x03, 0x1b
        /*002e*/ 	.short	0x00ff


	//----- nvinfo : EIATTR_NUM_BARRIERS
	.align		4
        /*0030*/ 	.byte	0x02, 0x4c
        /*0032*/ 	.byte	0x01
	.zero		1


	//----- nvinfo : EIATTR_MERCURY_ISA_VERSION
	.align		4
        /*0034*/ 	.byte	0x03, 0x5f
        /*0036*/ 	.short	0x0000


	//----- nvinfo : EIATTR_COOP_GROUP_MASK_REGIDS
	.align		4
        /*0038*/ 	.byte	0x04, 0x29
        /*003a*/ 	.short	(.L_1867 - .L_1866)


	//   ....[0]....
.L_1866:
        /*003c*/ 	.word	0xffffffff


	//   ....[1]....
        /*0040*/ 	.word	0xffffffff


	//   ....[2]....
        /*0044*/ 	.word	0xffffffff


	//   ....[3]....
        /*0048*/ 	.word	0xffffffff


	//   ....[4]....
        /*004c*/ 	.word	0xffffffff


	//   ....[5]....
        /*0050*/ 	.word	0xffffffff


	//   ....[6]....
        /*0054*/ 	.word	0xffffffff


	//   ....[7]....
        /*0058*/ 	.word	0xffffffff


	//   ....[8]....
        /*005c*/ 	.word	0xffffffff


	//   ....[9]....
        /*0060*/ 	.word	0xffffffff


	//   ....[10]....
        /*0064*/ 	.word	0xffffffff


	//   ....[11]....
        /*0068*/ 	.word	0xffffffff


	//   ....[12]....
        /*006c*/ 	.word	0xffffffff


	//   ....[13]....
        /*0070*/ 	.word	0xffffffff


	//   ....[14]....
        /*0074*/ 	.word	0xffffffff


	//   ....[15]....
        /*0078*/ 	.word	0xffffffff


	//   ....[16]....
        /*007c*/ 	.word	0xffffffff


	//   ....[17]....
        /*0080*/ 	.word	0xffffffff


	//   ....[18]....
        /*0084*/ 	.word	0xffffffff


	//   ....[19]....
        /*0088*/ 	.word	0xffffffff


	//----- nvinfo : EIATTR_COOP_GROUP_INSTR_OFFSETS
	.align		4
.L_1867:
        /*008c*/ 	.byte	0x04, 0x28
        /*008e*/ 	.short	(.L_1869 - .L_1868)


	//   ....[0]....
.L_1868:
        /*0090*/ 	.word	0x00001590


	//   ....[1]....
        /*0094*/ 	.word	0x000015b0


	//   ....[2]....
        /*0098*/ 	.word	0x000015d0


	//   ....[3]....
        /*009c*/ 	.word	0x000015f0


	//   ....[4]....
        /*00a0*/ 	.word	0x00001610


	//   ....[5]....
        /*00a4*/ 	.word	0x00001630


	//   ....[6]....
        /*00a8*/ 	.word	0x00001650


	//   ....[7]....
        /*00ac*/ 	.word	0x00001670


	//   ....[8]....
        /*00b0*/ 	.word	0x00001690


	//   ....[9]....
        /*00b4*/ 	.word	0x000016b0


	//   ....[10]....
        /*00b8*/ 	.word	0x00003ab0


	//   ....[11]....
        /*00bc*/ 	.word	0x00003b30


	//   ....[12]....
        /*00c0*/ 	.word	0x00003bb0


	//   ....[13]....
        /*00c4*/ 	.word	0x00003c20


	//   ....[14]....
        /*00c8*/ 	.word	0x00003ca0


	//   ....[15]....
        /*00cc*/ 	.word	0x00003d10


	//   ....[16]....
        /*00d0*/ 	.word	0x00003d90


	//   ....[17]....
        /*00d4*/ 	.word	0x00003e00


	//   ....[18]....
        /*00d8*/ 	.word	0x00003e80


	//   ....[19]....
        /*00dc*/ 	.word	0x00003ef0


	//----- nvinfo : EIATTR_EXIT_INSTR_OFFSETS
	.align		4
.L_1869:
        /*00e0*/ 	.byte	0x04, 0x1c
        /*00e2*/ 	.short	(.L_1871 - .L_1870)


	//   ....[0]....
.L_1870:
        /*00e4*/ 	.word	0x00003a20


	//   ....[1]....
        /*00e8*/ 	.word	0x00003a50


	//----- nvinfo : EIATTR_MAX_THREADS
	.align		4
.L_1871:
        /*00ec*/ 	.byte	0x04, 0x05
        /*00ee*/ 	.short	(.L_1873 - .L_1872)
.L_1872:
        /*00f0*/ 	.word	0x00000080
        /*00f4*/ 	.word	0x00000001
        /*00f8*/ 	.word	0x00000001


	//----- nvinfo : EIATTR_CRS_STACK_SIZE
	.align		4
.L_1873:
        /*00fc*/ 	.byte	0x04, 0x1e
        /*00fe*/ 	.short	(.L_1875 - .L_1874)
.L_1874:
        /*0100*/ 	.word	0x00000000
.L_1875:


//--------------------- .nv.info._ZN10layer_norm22ln_bwd_finalize_kernelINS_22Kernel_traits_finalizeILj768Ef13__nv_bfloat16fS2_fjLb0ELj1024ELj4ENS_18Kernel_traits_baseILj768EfS2_fS2_fjLj1024EEEEELb0ELb1EEEvNS_9BwdParamsE --------------------------
	.section	.nv.info._ZN10layer_norm22ln_bwd_finalize_kernelINS_22Kernel_traits_finalizeILj768Ef13__nv_bfloat16fS2_fjLb0ELj1024ELj4ENS_18Kernel_traits_baseILj768EfS2_fS2_fjLj1024EEEEELb0ELb1EEEvNS_9BwdParamsE,"",@"SHT_CUDA_INFO"
	.sectionflags	@""
	.align	4


	//----- nvinfo : EIATTR_CUDA_API_VERSION
	.align		4
        /*0000*/ 	.byte	0x04, 0x37
        /*0002*/ 	.short	(.L_1877 - .L_1876)
.L_1876:
        /*0004*/ 	.word	0x00000082


	//----- nvinfo : EIATTR_SW2861232_WAR
	.align		4
.L_1877:
        /*0008*/ 	.byte	0x01, 0x35
	.zero		2


	//----- nvinfo : EIATTR_PARAM_CBANK
	.align		4
        /*000c*/ 	.byte	0x04, 0x0a
        /*000e*/ 	.short	(.L_1879 - .L_1878)
	.align		4
.L_1878:
        /*0010*/ 	.word	index@(.nv.constant0._ZN10layer_norm22ln_bwd_finalize_kernelINS_22Kernel_traits_finalizeILj768Ef13__nv_bfloat16fS2_fjLb0ELj1024ELj4ENS_18Kernel_traits_baseILj768EfS2_fS2_fjLj1024EEEEELb0ELb1EEEvNS_9BwdParamsE)
        /*0014*/ 	.short	0x0160
        /*0016*/ 	.short	0x0128


	//----- nvinfo : EIATTR_CBANK_PARAM_SIZE
	.align		4
.L_1879:
        /*0018*/ 	.byte	0x03, 0x19
        /*001a*/ 	.short	0x0128


	//----- nvinfo : EIATTR_KPARAM_INFO
	.align		4
        /*001c*/ 	.byte	0x04, 0x17
        /*001e*/ 	.short	(.L_1881 - .L_1880)
.L_1880:
        /*0020*/ 	.word	0x00000000
        /*0024*/ 	.short	0x0000
        /*0026*/ 	.short	0x0000
        /*0028*/ 	.byte	0x00, 0xf0, 0xa1, 0x04


	//----- nvinfo : EIATTR_MAXREG_COUNT
	.align		4
.L_1881:
        /*002c*/ 	.byte	0x03, 0x1b
        /*002e*/ 	.short	0x0040


	//----- nvinfo : EIATTR_NUM_BARRIERS
	.align		4
        /*0030*/ 	.byte	0x02, 0x4c
        /*0032*/ 	.byte	0x01
	.zero		1


	//----- nvinfo : EIATTR_MERCURY_ISA_VERSION
	.align		4
        /*0034*/ 	.byte	0x03, 0x5f
        /*0036*/ 	.short	0x0000


	//----- nvinfo : EIATTR_COOP_GROUP_MASK_REGIDS
	.align		4
        /*0038*/ 	.byte	0x04, 0x29
        /*003a*/ 	.short	(.L_1883 - .L_1882)


	//   ....[0]....
.L_1882:
        /*003c*/ 	.word	0xffffffff


	//   ....[1]....
        /*0040*/ 	.word	0xffffffff


	//   ....[2]....
        /*0044*/ 	.word	0xffffffff


	//   ....[3]....
        /*0048*/ 	.word	0xffffffff


	//   ....[4]....
        /*004c*/ 	.word	0xffffffff


	//   ....[5]....
        /*0050*/ 	.word	0xffffffff


	//   ....[6]....
        /*0054*/ 	.word	0xffffffff


	//   ....[7]....
        /*0058*/ 	.word	0xffffffff


	//   ....[8]....
        /*005c*/ 	.word	0xffffffff


	//   ....[9]....
        /*0060*/ 	.word	0xffffffff


	//   ....[10]....
        /*0064*/ 	.word	0xffffffff


	//   ....[11]....
        /*0068*/ 	.word	0xffffffff


	//   ....[12]....
        /*006c*/ 	.word	0xffffffff


	//   ....[13]....
        /*0070*/ 	.word	0xffffffff


	//   ....[14]....
        /*0074*/ 	.word	0xffffffff


	//   ....[15]....
        /*0078*/ 	.word	0xffffffff


	//   ....[16]....
        /*007c*/ 	.word	0xffffffff


	//   ....[17]....
        /*0080*/ 	.word	0xffffffff


	//   ....[18]....
        /*0084*/ 	.word	0xffffffff


	//   ....[19]....
        /*0088*/ 	.word	0xffffffff


	//----- nvinfo : EIATTR_COOP_GROUP_INSTR_OFFSETS
	.align		4
.L_1883:
        /*008c*/ 	.byte	0x04, 0x28
        /*008e*/ 	.short	(.L_1885 - .L_1884)


	//   ....[0]....
.L_1884:
        /*0090*/ 	.word	0x000007f0


	//   ....[1]....
        /*0094*/ 	.word	0x00000820


	//   ....[2]....
        /*0098*/ 	.word	0x00000840


	//   ....[3]....
        /*009c*/ 	.word	0x00000850


	//   ....[4]....
        /*00a0*/ 	.word	0x00000880


	//   ....[5]....
        /*00a4*/ 	.word	0x00000890


	//   ....[6]....
        /*00a8*/ 	.word	0x000008c0


	//   ....[7]....
        /*00ac*/ 	.word	0x000008d0


	//   ....[8]....
        /*00b0*/ 	.word	0x00000900


	//   ....[9]....
        /*00b4*/ 	.word	0x00000910


	//   ....[10]....
        /*00b8*/ 	.word	0x00000ab0


	//   ....[11]....
        /*00bc*/ 	.word	0x00000b30


	//   ....[12]....
        /*00c0*/ 	.word	0x00000b90


	//   ....[13]....
        /*00c4*/ 	.word	0x00000bf0


	//   ....[14]....
        /*00c8*/ 	.word	0x00000c60


	//   ....[15]....
        /*00cc*/ 	.word	0x00000cd0


	//   ....[16]....
        /*00d0*/ 	.word	0x00000d30


	//   ....[17]....
        /*00d4*/ 	.word	0x00000d90


	//   ....[18]....
        /*00d8*/ 	.word	0x00000df0


	//   ....[19]....
        /*00dc*/ 	.word	0x00000e50


	//----- nvinfo : EIATTR_EXIT_INSTR_OFFSETS
	.align		4
.L_1885:
        /*00e0*/ 	.byte	0x04, 0x1c
        /*00e2*/ 	.short	(.L_1887 - .L_1886)


	//   ....[0]....
.L_1886:
        /*00e4*/ 	.word	0x00000070


	//   ....[1]....
        /*00e8*/ 	.word	0x00000a50


	//----- nvinfo : EIATTR_MAX_THREADS
	.align		4
.L_1887:
        /*00ec*/ 	.byte	0x04, 0x05
        /*00ee*/ 	.short	(.L_1889 - .L_1888)
.L_1888:
        /*00f0*/ 	.word	0x00000400
        /*00f4*/ 	.word	0x00000001
        /*00f8*/ 	.word	0x00000001


	//----- nvinfo : EIATTR_CRS_STACK_SIZE
	.align		4
.L_1889:
        /*00fc*/ 	.byte	0x04, 0x1e
        /*00fe*/ 	.short	(.L_1891 - .L_1890)
.L_1890:
        /*0100*/ 	.word	0x00000000
.L_1891:


//--------------------- .nv.info._ZN10layer_norm40ln_parallel_residual_bwd_finalize_kernelINS_22Kernel_traits_finalizeILj768Ef13__nv_bfloat16fS2_fjLb0ELj1024ELj4ENS_18Kernel_traits_baseILj768EfS2_fS2_fjLj1024EEEEELb1EEEvNS_9BwdParamsE --------------------------
	.section	.nv.info._ZN10layer_norm40ln_parallel_residual_bwd_finalize_kernelINS_22Kernel_traits_finalizeILj768Ef13__nv_bfloat16fS2_fjLb0ELj1024ELj4ENS_18Kernel_traits_baseILj768EfS2_fS2_fjLj1024EEEEELb1EEEvNS_9BwdParamsE,"",@"SHT_CUDA_INFO"
	.sectionflags	@""
	.align	4


	//----- nvinfo : EIATTR_CUDA_API_VERSION
	.align		4
        /*0000*/ 	.byte	0x04, 0x37
        /*0002*/ 	.short	(.L_1893 - .L_1892)
.L_1892:
        /*0004*/ 	.word	0x00000082


	//----- nvinfo : EIATTR_SW2861232_WAR
	.align		4
.L_1893:
        /*0008*/ 	.byte	0x01, 0x35
	.zero		2


	//----- nvinfo : EIATTR_PARAM_CBANK
	.align		4
        /*000c*/ 	.byte	0x04, 0x0a
        /*000e*/ 	.short	(.L_1895 - .L_1894)
	.align		4
.L_1894:
        /*0010*/ 	.word	index@(.nv.constant0._ZN10layer_norm40ln_parallel_residual_bwd_finalize_kernelINS_22Kernel_traits_finalizeILj768Ef13__nv_bfloat16fS2_fjLb0ELj1024ELj4ENS_18Kernel_traits_baseILj768EfS2_fS2_fjLj1024EEEEELb1EEEvNS_9BwdParamsE)
        /*0014*/ 	.short	0x0160
        /*0016*/ 	.short	0x0128


	//----- nvinfo : EIATTR_CBANK_PARAM_SIZE
	.align		4
.L_1895:
        /*0018*/ 	.byte	0x03, 0x19
        /*001a*/ 	.short	0x0128


	//----- nvinfo : EIATTR_KPARAM_INFO
	.align		4
        /*001c*/ 	.byte	0x04, 0x17
        /*001e*/ 	.short	(.L_1897 - .L_1896)
.L_1896:
        /*0020*/ 	.word	0x00000000
        /*0024*/ 	.short	0x0000
        /*0026*/ 	.short	0x0000
        /*0028*/ 	.byte	0x00, 0xf0, 0xa1, 0x04


	//----- nvinfo : EIATTR_MAXREG_COUNT
	.align		4
.L_1897:
        /*002c*/ 	.byte	0x03, 0x1b
        /*002e*/ 	.short	0x0040


	//----- nvinfo : EIATTR_NUM_BARRIERS
	.align		4
        /*0030*/ 	.byte	0x02, 0x4c
        /*0032*/ 	.byte	0x01
	.zero		1


	//----- nvinfo : EIATTR_MERCURY_ISA_VERSION
	.align		4
        /*0034*/ 	.byte	0x03, 0x5f
        /*0036*/ 	.short	0x0000


	//----- nvinfo : EIATTR_COOP_GROUP_MASK_REGIDS
	.align		4
        /*0038*/ 	.byte	0x04, 0x29
        /*003a*/ 	.short	(.L_1899 - .L_1898)


	//   ....[0]....
.L_1898:
        /*003c*/ 	.word	0xffffffff


	//   ....[1]....
        /*0040*/ 	.word	0xffffffff


	//   ....[2]....
        /*0044*/ 	.word	0xffffffff


	//   ....[3]....
        /*0048*/ 	.word	0xffffffff


	//   ....[4]....
        /*004c*/ 	.word	0xffffffff


	//   ....[5]....
        /*0050*/ 	.word	0xffffffff


	//   ....[6]....
        /*0054*/ 	.word	0xffffffff


	//   ....[7]....
        /*0058*/ 	.word	0xffffffff


	//   ....[8]....
        /*005c*/ 	.word	0xffffffff


	//   ....[9]....
        /*0060*/ 	.word	0xffffffff


	//   ....[10]....
        /*0064*/ 	.word	0xffffffff


	//   ....[11]....
        /*0068*/ 	.word	0xffffffff


	//   ....[12]....
        /*006c*/ 	.word	0xffffffff


	//   ....[13]....
        /*0070*/ 	.word	0xffffffff


	//   ....[14]....
        /*0074*/ 	.word	0xffffffff


	//   ....[15]....
        /*0078*/ 	.word	0xffffffff


	//   ....[16]....
        /*007c*/ 	.word	0xffffffff


	//   ....[17]....
        /*0080*/ 	.word	0xffffffff


	//   ....[18]....
        /*0084*/ 	.word	0xffffffff


	//   ....[19]....
        /*0088*/ 	.word	0xffffffff


	//   ....[20]....
        /*008c*/ 	.word	0xffffffff


	//   ....[21]....
        /*0090*/ 	.word	0xffffffff


	//   ....[22]....
        /*0094*/ 	.word	0xffffffff


	//   ....[23]....
        /*0098*/ 	.word	0xffffffff


	//   ....[24]....
        /*009c*/ 	.word	0xffffffff


	//   ....[25]....
        /*00a0*/ 	.word	0xffffffff


	//   ....[26]....
        /*00a4*/ 	.word	0xffffffff


	//   ....[27]....
        /*00a8*/ 	.word	0xffffffff


	//   ....[28]....
        /*00ac*/ 	.word	0xffffffff


	//   ....[29]....
        /*00b0*/ 	.word	0xffffffff


	//   ....[30]....
        /*00b4*/ 	.word	0xffffffff


	//   ....[31]....
        /*00b8*/ 	.word	0xffffffff


	//   ....[32]....
        /*00bc*/ 	.word	0xffffffff


	//   ....[33]....
        /*00c0*/ 	.word	0xffffffff


	//   ....[34]....
        /*00c4*/ 	.word	0xffffffff


	//   ....[35]....
        /*00c8*/ 	.word	0xffffffff


	//   ....[36]....
        /*00cc*/ 	.word	0xffffffff


	//   ....[37]....
        /*00d0*/ 	.word	0xffffffff


	//   ....[38]....
        /*00d4*/ 	.word	0xffffffff


	//   ....[39]....
        /*00d8*/ 	.word	0xffffffff


	//----- nvinfo : EIATTR_COOP_GROUP_INSTR_OFFSETS
	.align		4
.L_1899:
        /*00dc*/ 	.byte	0x04, 0x28
        /*00de*/ 	.short	(.L_1901 - .L_1900)


	//   ....[0]....
.L_1900:
        /*00e0*/ 	.word	0x00000b60


	//   ....[1]....
        /*00e4*/ 	.word	0x00000b90


	//   ....[2]....
        /*00e8*/ 	.word	0x00000ba0


	//   ....[3]....
        /*00ec*/ 	.word	0x00000bb0


	//   ....[4]....
        /*00f0*/ 	.word	0x00000be0


	//   ....[5]....
        /*00f4*/ 	.word	0x00000c00


	//   ....[6]....
        /*00f8*/ 	.word	0x00000c10


	//   ....[7]....
        /*00fc*/ 	.word	0x00000c20


	//   ....[8]....
        /*0100*/ 	.word	0x00000c50


	//   ....[9]....
        /*0104*/ 	.word	0x00000c70


	//   ....[10]....
        /*0108*/ 	.word	0x00000c90


	//   ....[11]....
        /*010c*/ 	.word	0x00000ca0


	//   ....[12]....
        /*0110*/ 	.word	0x00000cd0


	//   ....[13]....
        /*0114*/ 	.word	0x00000cf0


	//   ....[14]....
        /*0118*/ 	.word	0x00000d10


	//   ....[15]....
        /*011c*/ 	.word	0x00000d20


	//   ....[16]....
        /*0120*/ 	.word	0x00000d50


	//   ....[17]....
        /*0124*/ 	.word	0x00000d80


	//   ....[18]....
        /*0128*/ 	.word	0x00000d90


	//   ....[19]....
        /*012c*/ 	.word	0x00000da0


	//   ....[20]....
        /*0130*/ 	.word	0x00001050


	//   ....[21]....
        /*0134*/ 	.word	0x000010c0


	//   ....[22]....
        /*0138*/ 	.word	0x00001120


	//   ....[23]....
        /*013c*/ 	.word	0x00001180


	//   ....[24]....
        /*0140*/ 	.word	0x000011f0


	//   ....[25]....
        /*0144*/ 	.word	0x00001260


	//   ....[26]....
        /*0148*/ 	.word	0x000012c0


	//   ....[27]....
        /*014c*/ 	.word	0x00001320


	//   ....[28]....
        /*0150*/ 	.word	0x00001380


	//   ....[29]....
        /*0154*/ 	.word	0x000013f0


	//   ....[30]....
        /*0158*/ 	.word	0x00001460


	//   ....[31]....
        /*015c*/ 	.word	0x000014c0


	//   ....[32]....
        /*0160*/ 	.word	0x00001520


	//   ....[33]....
        /*0164*/ 	.word	0x00001580


	//   ....[34]....
        /*0168*/ 	.word	0x000015f0


	//   ....[35]....
        /*016c*/ 	.word	0x00001660


	//   ....[36]....
        /*0170*/ 	.word	0x000016c0


	//   ....[37]....
        /*0174*/ 	.word	0x00001720


	//   ....[38]....
        /*0178*/ 	.word	0x00001780


	//   ....[39]....
        /*017c*/ 	.word	0x000017e0


	//----- nvinfo : EIATTR_EXIT_INSTR_OFFSETS
	.align		4
.L_1901:
        /*0180*/ 	.byte	0x04, 0x1c
        /*0182*/ 	.short	(.L_1903 - .L_1902)


	//   ....[0]....
.L_1902:
        /*0184*/ 	.word	0x00000070


	//   ....[1]....
        /*0188*/ 	.word	0x00000ff0


	//----- nvinfo : EIATTR_MAX_THREADS
	.align		4
.L_1903:
        /*018c*/ 	.byte	0x04, 0x05
        /*018e*/ 	.short	(.L_1905 - .L_1904)
.L_1904:
        /*0190*/ 	.word	0x00000400
        /*0194*/ 	.word	0x00000001
        /*0198*/ 	.word	0x00000001


	//----- nvinfo : EIATTR_CRS_STACK_SIZE
	.align		4
.L_1905:
        /*019c*/ 	.byte	0x04, 0x1e
        /*019e*/ 	.short	(.L_1907 - .L_1906)
.L_1906:
        /*01a0*/ 	.word	0x00000000
.L_1907:


//--------------------- .nv.info._ZN10layer_norm31ln_parallel_residual_bwd_kernelINS_13Kernel_traitsIf13__nv_bfloat16fS2_fjLj768ELj1ELj4ELj1ELj16ENS_18Kernel_traits_baseILj768EfS2_fS2_fjLj128EEEEELb1ELb1ELb1EEEvNS_9BwdParamsE --------------------------
	.section	.nv.info._ZN10layer_norm31ln_parallel_residual_bwd_kernelINS_13Kernel_traitsIf13__nv_bfloat16fS2_fjLj768ELj1ELj4ELj1ELj16ENS_18Kernel_traits_baseILj768EfS2_fS2_fjLj128EEEEELb1ELb1ELb1EEEvNS_9BwdParamsE,"",@"SHT_CUDA_INFO"
	.sectionflags	@""
	.align	4


	//----- nvinfo : EIATTR_CUDA_API_VERSION
	.align		4
        /*0000*/ 	.byte	0x04, 0x37
        /*0002*/ 	.short	(.L_1909 - .L_1908)
.L_1908:
        /*0004*/ 	.word	0x00000082


	//----- nvinfo : EIATTR_SW2861232_WAR
	.align		4
.L_1909:
        /*0008*/ 	.byte	0x01, 0x35
	.zero		2


	//----- nvinfo : EIATTR_PARAM_CBANK
	.align		4
        /*000c*/ 	.byte	0x04, 0x0a
        /*000e*/ 	.short	(.L_1911 - .L_1910)
	.align		4
.L_1910:
        /*0010*/ 	.word	index@(.nv.constant0._ZN10layer_norm31ln_parallel_residual_bwd_kernelINS_13Kernel_traitsIf13__nv_bfloat16fS2_fjLj768ELj1ELj4ELj1ELj16ENS_18Kernel_traits_baseILj768EfS2_fS2_fjLj128EEEEELb1ELb1ELb1EEEvNS_9BwdParamsE)
        /*0014*/ 	.short	0x0160
        /*0016*/ 	.short	0x0128


	//----- nvinfo : EIATTR_CBANK_PARAM_SIZE
	.align		4
.L_1911:
        /*0018*/ 	.byte	0x03, 0x19
        /*001a*/ 	.short	0x0128


	//----- nvinfo : EIATTR_KPARAM_INFO
	.align		4
        /*001c*/ 	.byte	0x04, 0x17
        /*001e*/ 	.short	(.L_1913 - .L_1912)
.L_1912:
        /*0020*/ 	.word	0x00000000
        /*0024*/ 	.short	0x0000
        /*0026*/ 	.short	0x0000
        /*0028*/ 	.byte	0x00, 0xf0, 0xa1, 0x04


	//----- nvinfo : EIATTR_MAXREG_COUNT
	.align		4
.L_1913:
        /*002c*/ 	.byte	0x03, 0x1b
        /*002e*/ 	.short	0x00ff


	//----- nvinfo : EIATTR_NUM_BARRIERS
	.align		4
        /*0030*/ 	.byte	0x02, 0x4c
        /*0032*/ 	.byte	0x01
	.zero		1


	//----- nvinfo : EIATTR_MERCURY_ISA_VERSION
	.align		4
        /*0034*/ 	.byte	0x03, 0x5f
        /*0036*/ 	.short	0x0000


	//----- nvinfo : EIATTR_COOP_GROUP_MASK_REGIDS
	.align		4
        /*0038*/ 	.byte	0x04, 0x29
        /*003a*/ 	.short	(.L_1915 - .L_1914)


	//   ....[0]....
.L_1914:
        /*003c*/ 	.word	0xffffffff


	//   ....[1]....
        /*0040*/ 	.word	0xffffffff


	//   ....[2]....
        /*0044*/ 	.word	0xffffffff


	//   ....[3]....
        /*0048*/ 	.word	0xffffffff


	//   ....[4]....
        /*004c*/ 	.word	0xffffffff


	//   ....[5]....
        /*0050*/ 	.word	0xffffffff


	//   ....[6]....
        /*0054*/ 	.word	0xffffffff


	//   ....[7]....
        /*0058*/ 	.word	0xffffffff


	//   ....[8]....
        /*005c*/ 	.word	0xffffffff


	//   ....[9]....
        /*0060*/ 	.word	0xffffffff


	//   ....[10]....
        /*0064*/ 	.word	0xffffffff


	//   ....[11]....
        /*0068*/ 	.word	0xffffffff


	//   ....[12]....
        /*006c*/ 	.word	0xffffffff


	//   ....[13]....
        /*0070*/ 	.word	0xffffffff


	//   ....[14]....
        /*0074*/ 	.word	0xffffffff


	//   ....[15]....
        /*0078*/ 	.word	0xffffffff


	//   ....[16]....
        /*007c*/ 	.word	0xffffffff


	//   ....[17]....
        /*0080*/ 	.word	0xffffffff


	//   ....[18]....
        /*0084*/ 	.word	0xffffffff


	//   ....[19]....
        /*0088*/ 	.word	0xffffffff


	//----- nvinfo : EIATTR_COOP_GROUP_INSTR_OFFSETS
	.align		4
.L_1915:
        /*008c*/ 	.byte	0x04, 0x28
        /*008e*/ 	.short	(.L_1917 - .L_1916)


	//   ....[0]....
.L_1916:
        /*0090*/ 	.word	0x00001420


	//   ....[1]....
        /*0094*/ 	.word	0x00001440


	//   ....[2]....
        /*0098*/ 	.word	0x00001460


	//   ....[3]....
        /*009c*/ 	.word	0x00001480


	//   ....[4]....
        /*00a0*/ 	.word	0x000014a0


	//   ....[5]....
        /*00a4*/ 	.word	0x000014c0


	//   ....[6]....
        /*00a8*/ 	.word	0x000014e0


	//   ....[7]....
        /*00ac*/ 	.word	0x00001500


	//   ....[8]....
        /*00b0*/ 	.word	0x00001520


	//   ....[9]....
        /*00b4*/ 	.word	0x00001540


	//   ....[10]....
        /*00b8*/ 	.word	0x000037a0


	//   ....[11]....
        /*00bc*/ 	.word	0x00003820


	//   ....[12]....
        /*00c0*/ 	.word	0x000038a0


	//   ....[13]....
        /*00c4*/ 	.word	0x00003910


	//   ....[14]....
        /*00c8*/ 	.word	0x00003990


	//   ....[15]....
        /*00cc*/ 	.word	0x00003a00


	//   ....[16]....
        /*00d0*/ 	.word	0x00003a80


	//   ....[17]....
        /*00d4*/ 	.word	0x00003af0


	//   ....[18]....
        /*00d8*/ 	.word	0x00003b70


	//   ....[19]....
        /*00dc*/ 	.word	0x00003be0


	//----- nvinfo : EIATTR_EXIT_INSTR_OFFSETS
	.align		4
.L_1917:
        /*00e0*/ 	.byte	0x04, 0x1c
        /*00e2*/ 	.short	(.L_1919 - .L_1918)


	//   ....[0]....
.L_1918:
        /*00e4*/ 	.word	0x00003740


	//----- nvinfo : EIATTR_MAX_THREADS
	.align		4
.L_1919:
        /*00e8*/ 	.byte	0x04, 0x05
        /*00ea*/ 	.short	(.L_1921 - .L_1920)
.L_1920:
        /*00ec*/ 	.word	0x00000080
        /*00f0*/ 	.word	0x00000001
        /*00f4*/ 	.word	0x00000001


	//----- nvinfo : EIATTR_CRS_STACK_SIZE
	.align		4
.L_1921:
        /*00f8*/ 	.byte	0x04, 0x1e
        /*00fa*/ 	.short	(.L_1923 - .L_1922)
.L_1922:
        /*00fc*/ 	.word	0x00000000
.L_1923:


//--------------------- .nv.info._ZN10layer_norm31ln_parallel_residual_bwd_kernelINS_13Kernel_traitsIf6__halfS2_S2_fjLj768ELj1ELj4ELj1ELj16ENS_18Kernel_traits_baseILj768EfS2_S2_S2_fjLj128EEEEELb0ELb0ELb0EEEvNS_9BwdParamsE --------------------------
	.section	.nv.info._ZN10layer_norm31ln_parallel_residual_bwd_kernelINS_13Kernel_traitsIf6__halfS2_S2_fjLj768ELj1ELj4ELj1ELj16ENS_18Kernel_traits_baseILj768EfS2_S2_S2_fjLj128EEEEELb0ELb0ELb0EEEvNS_9BwdParamsE,"",@"SHT_CUDA_INFO"
	.sectionflags	@""
	.align	4


	//----- nvinfo : EIATTR_CUDA_API_VERSION
	.align		4
        /*0000*/ 	.byte	0x04, 0x37
        /*0002*/ 	.short	(.L_1925 - .L_1924)
.L_1924:
        /*0004*/ 	.word	0x00000082


	//----- nvinfo : EIATTR_SW2861232_WAR
	.align		4
.L_1925:
        /*0008*/ 	.byte	0x01, 0x35
	.zero		2


	//----- nvinfo : EIATTR_PARAM_CBANK
	.align		4
        /*000c*/ 	.byte	0x04, 0x0a
        /*000e*/ 	.short	(.L_1927 - .L_1926)
	.align		4
.L_1926:
        /*0010*/ 	.word	index@(.nv.constant0._ZN10layer_norm31ln_parallel_residual_bwd_kernelINS_13Kernel_traitsIf6__halfS2_S2_fjLj768ELj1ELj4ELj1ELj16ENS_18Kernel_traits_baseILj768EfS2_S2_S2_fjLj128EEEEELb0ELb0ELb0EEEvNS_9BwdParamsE)
        /*0014*/ 	.short	0x0160
        /*0016*/ 	.short	0x0128


	//----- nvinfo : EIATTR_CBANK_PARAM_SIZE
	.align		4
.L_1927:
        /*0018*/ 	.byte	0x03, 0x19
        /*001a*/ 	.short	0x0128


	//----- nvinfo : EIATTR_KPARAM_INFO
	.align		4
        /*001c*/ 	.byte	0x04, 0x17
        /*001e*/ 	.short	(.L_1929 - .L_1928)
.L_1928:
        /*0020*/ 	.word	0x00000000
        /*0024*/ 	.short	0x0000
        /*0026*/ 	.short	0x0000
        /*0028*/ 	.byte	0x00, 0xf0, 0xa1, 0x04


	//----- nvinfo : EIATTR_MAXREG_COUNT
	.align		4
.L_1929:
        /*002c*/ 	.byte	0x03, 0x1b
        /*002e*/ 	.short	0x00ff


	//----- nvinfo : EIATTR_NUM_BARRIERS
	.align		4
        /*0030*/ 	.byte	0x02, 0x4c
        /*0032*/ 	.byte	0x01
	.zero		1


	//----- nvinfo : EIATTR_MERCURY_ISA_VERSION
	.align		4
        /*0034*/ 	.byte	0x03, 0x5f
        /*0036*/ 	.short	0x0000


	//----- nvinfo : EIATTR_COOP_GROUP_MASK_REGIDS
	.align		4
        /*0038*/ 	.byte	0x04, 0x29
        /*003a*/ 	.short	(.L_1931 - .L_1930)


	//   ....[0]....
.L_1930:
        /*003c*/ 	.word	0xffffffff


	//   ....[1]....
        /*0040*/ 	.word	0xffffffff


	//   ....[2]....
        /*0044*/ 	.word	0xffffffff


	//   ....[3]....
        /*0048*/ 	.word	0xffffffff


	//   ....[4]....
        /*004c*/ 	.word	0xffffffff


	//   ....[5]....
        /*0050*/ 	.word	0xffffffff


	//   ....[6]....
        /*0054*/ 	.word	0xffffffff


	//   ....[7]....
        /*0058*/ 	.word	0xffffffff


	//   ....[8]....
        /*005c*/ 	.word	0xffffffff


	//   ....[9]....
        /*0060*/ 	.word	0xffffffff


	//   ....[10]....
        /*0064*/ 	.word	0xffffffff


	//   ....[11]....
        /*0068*/ 	.word	0xffffffff


	//   ....[12]....
        /*006c*/ 	.word	0xffffffff


	//   ....[13]....
        /*0070*/ 	.word	0xffffffff


	//   ....[14]....
        /*0074*/ 	.word	0xffffffff


	//   ....[15]....
        /*0078*/ 	.word	0xffffffff


	//   ....[16]....
        /*007c*/ 	.word	0xffffffff


	//   ....[17]....
        /*0080*/ 	.word	0xffffffff


	//   ....[18]....
        /*0084*/ 	.word	0xffffffff


	//   ....[19]....
        /*0088*/ 	.word	0xffffffff


	//----- nvinfo : EIATTR_COOP_GROUP_INSTR_OFFSETS
	.align		4
.L_1931:
        /*008c*/ 	.byte	0x04, 0x28
        /*008e*/ 	.short	(.L_1933 - .L_1932)


	//   ....[0]....
.L_1932:
        /*0090*/ 	.word	0x00001d80


	//   ....[1]....
        /*0094*/ 	.word	0x00001da0


	//   ....[2]....
        /*0098*/ 	.word	0x00001dc0


	//   ....[3]....
        /*009c*/ 	.word	0x00001de0


	//   ....[4]....
        /*00a0*/ 	.word	0x00001e00


	//   ....[5]....
        /*00a4*/ 	.word	0x00001e20


	//   ....[6]....
        /*00a8*/ 	.word	0x00001e40


	//   ....[7]....
        /*00ac*/ 	.word	0x00001e60


	//   ....[8]....
        /*00b0*/ 	.word	0x00001e80


	//   ....[9]....
        /*00b4*/ 	.word	0x00001ea0


	//   ....[10]....
        /*00b8*/ 	.word	0x00004960


	//   ....[11]....
        /*00bc*/ 	.word	0x000049e0


	//   ....[12]....
        /*00c0*/ 	.word	0x00004a60


	//   ....[13]....
        /*00c4*/ 	.word	0x00004ad0


	//   ....[14]....
        /*00c8*/ 	.word	0x00004b50


	//   ....[15]....
        /*00cc*/ 	.word	0x00004bc0


	//   ....[16]....
        /*00d0*/ 	.word	0x00004c40


	//   ....[17]....
        /*00d4*/ 	.word	0x00004cb0


	//   ....[18]....
        /*00d8*/ 	.word	0x00004d30


	//   ....[19]....
        /*00dc*/ 	.word	0x00004da0


	//----- nvinfo : EIATTR_EXIT_INSTR_OFFSETS
	.align		4
.L_1933:
        /*00e0*/ 	.byte	0x04, 0x1c
        /*00e2*/ 	.short	(.L_1935 - .L_1934)


	//   ....[0]....
.L_1934:
        /*00e4*/ 	.word	0x00004840


	//   ....[1]....
        /*00e8*/ 	.word	0x00004900


	//----- nvinfo : EIATTR_MAX_THREADS
	.align		4
.L_1935:
        /*00ec*/ 	.byte	0x04, 0x05
        /*00ee*/ 	.short	(.L_1937 - .L_1936)
.L_1936:
        /*00f0*/ 	.word	0x00000080
        /*00f4*/ 	.word	0x00000001
        /*00f8*/ 	.word	0x00000001


	//----- nvinfo : EIATTR_CRS_STACK_SIZE
	.align		4
.L_1937:
        /*00fc*/ 	.byte	0x04, 0x1e
        /*00fe*/ 	.short	(.L_1939 - .L_1938)
.L_1938:
        /*0100*/ 	.word	0x00000000
.L_1939:


//--------------------- .nv.info._ZN10layer_norm31ln_parallel_residual_bwd_kernelINS_13Kernel_traitsIf6__halfS2_S2_fjLj768ELj1ELj4ELj1ELj16ENS_18Kernel_traits_baseILj768EfS2_S2_S2_fjLj128EEEEELb0ELb0ELb1EEEvNS_9BwdParamsE --------------------------
	.section	.nv.info._ZN10layer_norm31ln_parallel_residual_bwd_kernelINS_13Kernel_traitsIf6__halfS2_S2_fjLj768ELj1ELj4ELj1ELj16ENS_18Kernel_traits_baseILj768EfS2_S2_S2_fjLj128EEEEELb0ELb0ELb1EEEvNS_9BwdParamsE,"",@"SHT_CUDA_INFO"
	.sectionflags	@""
	.align	4


	//----- nvinfo : EIATTR_CUDA_API_VERSION
	.align		4
        /*0000*/ 	.byte	0x04, 0x37
        /*0002*/ 	.short	(.L_1941 - .L_1940)
.L_1940:
        /*0004*/ 	.word	0x00000082


	//----- nvinfo : EIATTR_SW2861232_WAR
	.align		4
.L_1941:
        /*0008*/ 	.byte	0x01, 0x35
	.zero		2


	//----- nvinfo : EIATTR_PARAM_CBANK
	.align		4
        /*000c*/ 	.byte	0x04, 0x0a
        /*000e*/ 	.short	(.L_1943 - .L_1942)
	.align		4
.L_1942:
        /*0010*/ 	.word	index@(.nv.constant0._ZN10layer_norm31ln_parallel_residual_bwd_kernelINS_13Kernel_traitsIf6__halfS2_S2_fjLj768ELj1ELj4ELj1ELj16ENS_18Kernel_traits_baseILj768EfS2_S2_S2_fjLj128EEEEELb0ELb0ELb1EEEvNS_9BwdParamsE)
        /*0014*/ 	.short	0x0160
        /*0016*/ 	.short	0x0128


	//----- nvinfo : EIATTR_CBANK_PARAM_SIZE
	.align		4
.L_1943:
        /*0018*/ 	.byte	0x03, 0x19
        /*001a*/ 	.short	0x0128


	//----- nvinfo : EIATTR_KPARAM_INFO
	.align		4
        /*001c*/ 	.byte	0x04, 0x17
        /*001e*/ 	.short	(.L_1945 - .L_1944)
.L_1944:
        /*0020*/ 	.word	0x00000000
        /*0024*/ 	.short	0x0000
        /*0026*/ 	.short	0x0000
        /*0028*/ 	.byte	0x00, 0xf0, 0xa1, 0x04


	//----- nvinfo : EIATTR_MAXREG_COUNT
	.align		4
.L_1945:
        /*002c*/ 	.byte	0x03, 0x1b
        /*002e*/ 	.short	0x00ff


	//----- nvinfo : EIATTR_NUM_BARRIERS
	.align		4
        /*0030*/ 	.byte	0x02, 0x4c
        /*0032*/ 	.byte	0x01
	.zero		1


	//----- nvinfo : EIATTR_MERCURY_ISA_VERSION
	.align		4
        /*0034*/ 	.byte	0x03, 0x5f
        /*0036*/ 	.short	0x0000


	//----- nvinfo : EIATTR_COOP_GROUP_MASK_REGIDS
	.align		4
        /*0038*/ 	.byte	0x04, 0x29
        /*003a*/ 	.short	(.L_1947 - .L_1946)


	//   ....[0]....
.L_1946:
        /*003c*/ 	.word	0xffffffff


	//   ....[1]....
        /*0040*/ 	.word	0xffffffff


	//   ....[2]....
        /*0044*/ 	.word	0xffffffff


	//   ....[3]....
        /*0048*/ 	.word	0xffffffff


	//   ....[4]....
        /*004c*/ 	.word	0xffffffff


	//   ....[5]....
        /*0050*/ 	.word	0xffffffff


	//   ....[6]....
        /*0054*/ 	.word	0xffffffff


	//   ....[7]....
        /*0058*/ 	.word	0xffffffff


	//   ....[8]....
        /*005c*/ 	.word	0xffffffff


	//   ....[9]....
        /*0060*/ 	.word	0xffffffff


	//   ....[10]....
        /*0064*/ 	.word	0xffffffff


	//   ....[11]....
        /*0068*/ 	.word	0xffffffff


	//   ....[12]....
        /*006c*/ 	.word	0xffffffff


	//   ....[13]....
        /*0070*/ 	.word	0xffffffff


	//   ....[14]....
        /*0074*/ 	.word	0xffffffff


	//   ....[15]....
        /*0078*/ 	.word	0xffffffff


	//   ....[16]....
        /*007c*/ 	.word	0xffffffff


	//   ....[17]....
        /*0080*/ 	.word	0xffffffff


	//   ....[18]....
        /*0084*/ 	.word	0xffffffff


	//   ....[19]....
        /*0088*/ 	.word	0xffffffff


	//----- nvinfo : EIATTR_COOP_GROUP_INSTR_OFFSETS
	.align		4
.L_1947:
        /*008c*/ 	.byte	0x04, 0x28
        /*008e*/ 	.short	(.L_1949 - .L_1948)


	//   ....[0]....
.L_1948:
        /*0090*/ 	.word	0x00001e20


	//   ....[1]....
        /*0094*/ 	.word	0x00001e40


	//   ....[2]....
        /*0098*/ 	.word	0x00001e60


	//   ....[3]....
        /*009c*/ 	.word	0x00001e80


	//   ....[4]....
        /*00a0*/ 	.word	0x00001ea0


	//   ....[5]....
        /*00a4*/ 	.word	0x00001ec0


	//   ....[6]....
        /*00a8*/ 	.word	0x00001ee0


	//   ....[7]....
        /*00ac*/ 	.word	0x00001f00


	//   ....[8]....
        /*00b0*/ 	.word	0x00001f20


	//   ....[9]....
        /*00b4*/ 	.word	0x00001f40


	//   ....[10]....
        /*00b8*/ 	.word	0x000046c0


	//   ....[11]....
        /*00bc*/ 	.word	0x00004740


	//   ....[12]....
        /*00c0*/ 	.word	0x000047c0


	//   ....[13]....
        /*00c4*/ 	.word	0x00004830


	//   ....[14]....
        /*00c8*/ 	.word	0x000048b0


	//   ....[15]....
        /*00cc*/ 	.word	0x00004920


	//   ....[16]....
        /*00d0*/ 	.word	0x000049a0


	//   ....[17]....
        /*00d4*/ 	.word	0x00004a10


	//   ....[18]....
        /*00d8*/ 	.word	0x00004a90


	//   ....[19]....
        /*00dc*/ 	.word	0x00004b00


	//----- nvinfo : EIATTR_EXIT_INSTR_OFFSETS
	.align		4
.L_1949:
        /*00e0*/ 	.byte	0x04, 0x1c
        /*00e2*/ 	.short	(.L_1951 - .L_1950)


	//   ....[0]....
.L_1950:
        /*00e4*/ 	.word	0x00004660


	//----- nvinfo : EIATTR_MAX_THREADS
	.align		4
.L_1951:
        /*00e8*/ 	.byte	0x04, 0x05
        /*00ea*/ 	.short	(.L_1953 - .L_1952)
.L_1952:
        /*00ec*/ 	.word	0x00000080
        /*00f0*/ 	.word	0x00000001
        /*00f4*/ 	.word	0x00000001


	//----- nvinfo : EIATTR_CRS_STACK_SIZE
	.align		4
.L_1953:
        /*00f8*/ 	.byte	0x04, 0x1e
        /*00fa*/ 	.short	(.L_1955 - .L_1954)
.L_1954:
        /*00fc*/ 	.word	0x00000000
.L_1955:


//--------------------- .nv.info._ZN10layer_norm31ln_parallel_residual_bwd_kernelINS_13Kernel_traitsIf6__halfS2_S2_fjLj768ELj1ELj4ELj1ELj16ENS_18Kernel_traits_baseILj768EfS2_S2_S2_fjLj128EEEEELb0ELb1ELb0EEEvNS_9BwdParamsE --------------------------
	.section	.nv.info._ZN10layer_norm31ln_parallel_residual_bwd_kernelINS_13Kernel_traitsIf6__halfS2_S2_fjLj768ELj1ELj4ELj1ELj16ENS_18Kernel_traits_baseILj768EfS2_S2_S2_fjLj128EEEEELb0ELb1ELb0EEEvNS_9BwdParamsE,"",@"SHT_CUDA_INFO"
	.sectionflags	@""
	.align	4


	//----- nvinfo : EIATTR_CUDA_API_VERSION
	.align		4
        /*0000*/ 	.byte	0x04, 0x37
        /*0002*/ 	.short	(.L_1957 - .L_1956)
.L_1956:
        /*0004*/ 	.word	0x00000082


	//----- nvinfo : EIATTR_SW2861232_WAR
	.align		4
.L_1957:
        /*0008*/ 	.byte	0x01, 0x35
	.zero		2


	//----- nvinfo : EIATTR_PARAM_CBANK
	.align		4
        /*000c*/ 	.byte	0x04, 0x0a
        /*000e*/ 	.short	(.L_1959 - .L_1958)
	.align		4
.L_1958:
        /*0010*/ 	.word	index@(.nv.constant0._ZN10layer_norm31ln_parallel_residual_bwd_kernelINS_13Kernel_traitsIf6__halfS2_S2_fjLj768ELj1ELj4ELj1ELj16ENS_18Kernel_traits_baseILj768EfS2_S2_S2_fjLj128EEEEELb0ELb1ELb0EEEvNS_9BwdParamsE)
        /*0014*/ 	.short	0x0160
        /*0016*/ 	.short	0x0128


	//----- nvinfo : EIATTR_CBANK_PARAM_SIZE
	.align		4
.L_1959:
        /*0018*/ 	.byte	0x03, 0x19
        /*001a*/ 	.short	0x0128


	//----- nvinfo : EIATTR_KPARAM_INFO
	.align		4
        /*001c*/ 	.byte	0x04, 0x17
        /*001e*/ 	.short	(.L_1961 - .L_1960)
.L_1960:
        /*0020*/ 	.word	0x00000000
        /*0024*/ 	.short	0x0000
        /*0026*/ 	.short	0x0000
        /*0028*/ 	.byte	0x00, 0xf0, 0xa1, 0x04


	//----- nvinfo : EIATTR_MAXREG_COUNT
	.align		4
.L_1961:
        /*002c*/ 	.byte	0x03, 0x1b
        /*002e*/ 	.short	0x00ff


	//----- nvinfo : EIATTR_NUM_BARRIERS
	.align		4
        /*0030*/ 	.byte	0x02, 0x4c
        /*0032*/ 	.byte	0x01
	.zero		1


	//----- nvinfo : EIATTR_MERCURY_ISA_VERSION
	.align		4
        /*0034*/ 	.byte	0x03, 0x5f
        /*0036*/ 	.short	0x0000


	//----- nvinfo : EIATTR_COOP_GROUP_MASK_REGIDS
	.align		4
        /*0038*/ 	.byte	0x04, 0x29
        /*003a*/ 	.short	(.L_1963 - .L_1962)


	//   ....[0]....
.L_1962:
        /*003c*/ 	.word	0xffffffff


	//   ....[1]....
        /*0040*/ 	.word	0xffffffff


	//   ....[2]....
        /*0044*/ 	.word	0xffffffff


	//   ....[3]....
        /*0048*/ 	.word	0xffffffff


	//   ....[4]....
        /*004c*/ 	.word	0xffffffff


	//   ....[5]....
        /*0050*/ 	.word	0xffffffff


	//   ....[6]....
        /*0054*/ 	.word	0xffffffff


	//   ....[7]....
        /*0058*/ 	.word	0xffffffff


	//   ....[8]....
        /*005c*/ 	.word	0xffffffff


	//   ....[9]....
        /*0060*/ 	.word	0xffffffff


	//   ....[10]....
        /*0064*/ 	.word	0xffffffff


	//   ....[11]....
        /*0068*/ 	.word	0xffffffff


	//   ....[12]....
        /*006c*/ 	.word	0xffffffff


	//   ....[13]....
        /*0070*/ 	.word	0xffffffff


	//   ....[14]....
        /*0074*/ 	.word	0xffffffff


	//   ....[15]....
        /*0078*/ 	.word	0xffffffff


	//   ....[16]....
        /*007c*/ 	.word	0xffffffff


	//   ....[17]....
        /*0080*/ 	.word	0xffffffff


	//   ....[18]....
        /*0084*/ 	.word	0xffffffff


	//   ....[19]....
        /*0088*/ 	.word	0xffffffff


	//----- nvinfo : EIATTR_COOP_GROUP_INSTR_OFFSETS
	.align		4
.L_1963:
        /*008c*/ 	.byte	0x04, 0x28
        /*008e*/ 	.short	(.L_1965 - .L_1964)


	//   ....[0]....
.L_1964:
        /*0090*/ 	.word	0x000014f0


	//   ....[1]....
        /*0094*/ 	.word	0x00001510


	//   ....[2]....
        /*0098*/ 	.word	0x00001530


	//   ....[3]....
        /*009c*/ 	.word	0x00001550


	//   ....[4]....
        /*00a0*/ 	.word	0x00001570


	//   ....[5]....
        /*00a4*/ 	.word	0x00001590


	//   ....[6]....
        /*00a8*/ 	.word	0x000015b0


	//   ....[7]....
        /*00ac*/ 	.word	0x000015d0


	//   ....[8]....
        /*00b0*/ 	.word	0x000015f0


	//   ....[9]....
        /*00b4*/ 	.word	0x00001610


	//   ....[10]....
        /*00b8*/ 	.word	0x00003510


	//   ....[11]....
        /*00bc*/ 	.word	0x00003590


	//   ....[12]....
        /*00c0*/ 	.word	0x00003610


	//   ....[13]....
        /*00c4*/ 	.word	0x00003680


	//   ....[14]....
        /*00c8*/ 	.word	0x00003700


	//   ....[15]....
        /*00cc*/ 	.word	0x00003770


	//   ....[16]....
        /*00d0*/ 	.word	0x000037f0


	//   ....[17]....
        /*00d4*/ 	.word	0x00003860


	//   ....[18]....
        /*00d8*/ 	.word	0x000038e0


	//   ....[19]....
        /*00dc*/ 	.word	0x00003950


	//----- nvinfo : EIATTR_EXIT_INSTR_OFFSETS
	.align		4
.L_1965:
        /*00e0*/ 	.byte	0x04, 0x1c
        /*00e2*/ 	.short	(.L_1967 - .L_1966)


	//   ....[0]....
.L_1966:
        /*00e4*/ 	.word	0x00003480


	//   ....[1]....
        /*00e8*/ 	.word	0x000034b0


	//----- nvinfo : EIATTR_MAX_THREADS
	.align		4
.L_1967:
        /*00ec*/ 	.byte	0x04, 0x05
        /*00ee*/ 	.short	(.L_1969 - .L_1968)
.L_1968:
        /*00f0*/ 	.word	0x00000080
        /*00f4*/ 	.word	0x00000001
        /*00f8*/ 	.word	0x00000001


	//----- nvinfo : EIATTR_CRS_STACK_SIZE
	.align		4
.L_1969:
        /*00fc*/ 	.byte	0x04, 0x1e
        /*00fe*/ 	.short	(.L_1971 - .L_1970)
.L_1970:
        /*0100*/ 	.word	0x00000000
.L_1971:


//--------------------- .nv.info._ZN10layer_norm31ln_parallel_residual_bwd_kernelINS_13Kernel_traitsIf6__halfS2_S2_fjLj768ELj1ELj4ELj1ELj16ENS_18Kernel_traits_baseILj768EfS2_S2_S2_fjLj128EEEEELb0ELb1ELb1EEEvNS_9BwdParamsE --------------------------
	.section	.nv.info._ZN10layer_norm31ln_parallel_residual_bwd_kernelINS_13Kernel_traitsIf6__halfS2_S2_fjLj768ELj1ELj4ELj1ELj16ENS_18Kernel_traits_baseILj768EfS2_S2_S2_fjLj128EEEEELb0ELb1ELb1EEEvNS_9BwdParamsE,"",@"SHT_CUDA_INFO"
	.sectionflags	@""
	.align	4


	//----- nvinfo : EIATTR_CUDA_API_VERSION
	.align		4
        /*0000*/ 	.byte	0x04, 0x37
        /*0002*/ 	.short	(.L_1973 - .L_1972)
.L_1972:
        /*0004*/ 	.word	0x00000082


	//----- nvinfo : EIATTR_SW2861232_WAR
	.align		4
.L_1973:
        /*0008*/ 	.byte	0x01, 0x35
	.zero		2


	//----- nvinfo : EIATTR_PARAM_CBANK
	.align		4
        /*000c*/ 	.byte	0x04, 0x0a
        /*000e*/ 	.short	(.L_1975 - .L_1974)
	.align		4
.L_1974:
        /*0010*/ 	.word	index@(.nv.constant0._ZN10layer_norm31ln_parallel_residual_bwd_kernelINS_13Kernel_traitsIf6__halfS2_S2_fjLj768ELj1ELj4ELj1ELj16ENS_18Kernel_traits_baseILj768EfS2_S2_S2_fjLj128EEEEELb0ELb1ELb1EEEvNS_9BwdParamsE)
        /*0014*/ 	.short	0x0160
        /*0016*/ 	.short	0x0128


	//----- nvinfo : EIATTR_CBANK_PARAM_SIZE
	.align		4
.L_1975:
        /*0018*/ 	.byte	0x03, 0x19
        /*001a*/ 	.short	0x0128


	//----- nvinfo : EIATTR_KPARAM_INFO
	.align		4
        /*001c*/ 	.byte	0x04, 0x17
        /*001e*/ 	.short	(.L_1977 - .L_1976)
.L_1976:
        /*0020*/ 	.word	0x00000000
        /*0024*/ 	.short	0x0000
        /*0026*/ 	.short	0x0000
        /*0028*/ 	.byte	0x00, 0xf0, 0xa1, 0x04


	//----- nvinfo : EIATTR_MAXREG_COUNT
	.align		4
.L_1977:
        /*002c*/ 	.byte	0x03, 0x1b
        /*002e*/ 	.short	0x00ff


	//----- nvinfo : EIATTR_NUM_BARRIERS
	.align		4
        /*0030*/ 	.byte	0x02, 0x4c
        /*0032*/ 	.byte	0x01
	.zero		1


	//----- nvinfo : EIATTR_MERCURY_ISA_VERSION
	.align		4
        /*0034*/ 	.byte	0x03, 0x5f
        /*0036*/ 	.short	0x0000


	//----- nvinfo : EIATTR_COOP_GROUP_MASK_REGIDS
	.align		4
        /*0038*/ 	.byte	0x04, 0x29
        /*003a*/ 	.short	(.L_1979 - .L_1978)


	//   ....[0]....
.L_1978:
        /*003c*/ 	.word	0xffffffff


	//   ....[1]....
        /*0040*/ 	.word	0xffffffff


	//   ....[2]....
        /*0044*/ 	.word	0xffffffff


	//   ....[3]....
        /*0048*/ 	.word	0xffffffff


	//   ....[4]....
        /*004c*/ 	.word	0xffffffff


	//   ....[5]....
        /*0050*/ 	.word	0xffffffff


	//   ....[6]....
        /*0054*/ 	.word	0xffffffff


	//   ....[7]....
        /*0058*/ 	.word	0xffffffff


	//   ....[8]....
        /*005c*/ 	.word	0xffffffff


	//   ....[9]....
        /*0060*/ 	.word	0xffffffff


	//   ....[10]....
        /*0064*/ 	.word	0xffffffff


	//   ....[11]....
        /*0068*/ 	.word	0xffffffff


	//   ....[12]....
        /*006c*/ 	.word	0xffffffff


	//   ....[13]....
        /*0070*/ 	.word	0xffffffff


	//   ....[14]....
        /*0074*/ 	.word	0xffffffff


	//   ....[15]....
        /*0078*/ 	.word	0xffffffff


	//   ....[16]....
        /*007c*/ 	.word	0xffffffff


	//   ....[17]....
        /*0080*/ 	.word	0xffffffff


	//   ....[18]....
        /*0084*/ 	.word	0xffffffff


	//   ....[19]....
        /*0088*/ 	.word	0xffffffff


	//----- nvinfo : EIATTR_COOP_GROUP_INSTR_OFFSETS
	.align		4
.L_1979:
        /*008c*/ 	.byte	0x04, 0x28
        /*008e*/ 	.short	(.L_1981 - .L_1980)


	//   ....[0]....
.L_1980:
        /*0090*/ 	.word	0x00001500


	//   ....[1]....
        /*0094*/ 	.word	0x00001520


	//   ....[2]....
        /*0098*/ 	.word	0x00001540


	//   ....[3]....
        /*009c*/ 	.word	0x00001560


	//   ....[4]....
        /*00a0*/ 	.word	0x00001580


	//   ....[5]....
        /*00a4*/ 	.word	0x000015a0


	//   ....[6]....
        /*00a8*/ 	.word	0x000015c0


	//   ....[7]....
        /*00ac*/ 	.word	0x000015e0


	//   ....[8]....
        /*00b0*/ 	.word	0x00001600


	//   ....[9]....
        /*00b4*/ 	.word	0x00001620


	//   ....[10]....
        /*00b8*/ 	.word	0x00003250


	//   ....[11]....
        /*00bc*/ 	.word	0x000032d0


	//   ....[12]....
        /*00c0*/ 	.word	0x00003350


	//   ....[13]....
        /*00c4*/ 	.word	0x000033c0


	//   ....[14]....
        /*00c8*/ 	.word	0x00003440


	//   ....[15]....
        /*00cc*/ 	.word	0x000034b0


	//   ....[16]....
        /*00d0*/ 	.word	0x00003530


	//   ....[17]....
        /*00d4*/ 	.word	0x000035a0


	//   ....[18]....
        /*00d8*/ 	.word	0x00003620


	//   ....[19]....
        /*00dc*/ 	.word	0x00003690


	//----- nvinfo : EIATTR_EXIT_INSTR_OFFSETS
	.align		4
.L_1981:
        /*00e0*/ 	.byte	0x04, 0x1c
        /*00e2*/ 	.short	(.L_1983 - .L_1982)


	//   ....[0]....
.L_1982:
        /*00e4*/ 	.word	0x000031f0


	//----- nvinfo : EIATTR_MAX_THREADS
	.align		4
.L_1983:
        /*00e8*/ 	.byte	0x04, 0x05
        /*00ea*/ 	.short	(.L_1985 - .L_1984)
.L_1984:
        /*00ec*/ 	.word	0x00000080
        /*00f0*/ 	.word	0x00000001
        /*00f4*/ 	.word	0x00000001


	//----- nvinfo : EIATTR_CRS_STACK_SIZE
	.align		4
.L_1985:
        /*00f8*/ 	.byte	0x04, 0x1e
        /*00fa*/ 	.short	(.L_1987 - .L_1986)
.L_1986:
        /*00fc*/ 	.word	0x00000000
.L_1987:


//--------------------- .nv.info._ZN10layer_norm31ln_parallel_residual_bwd_kernelINS_13Kernel_traitsIf6__halfS2_S2_fjLj768ELj1ELj4ELj1ELj16ENS_18Kernel_traits_baseILj768EfS2_S2_S2_fjLj128EEEEELb1ELb0ELb0EEEvNS_9BwdParamsE --------------------------
	.section	.nv.info._ZN10layer_norm31ln_parallel_residual_bwd_kernelINS_13Kernel_traitsIf6__halfS2_S2_fjLj768ELj1ELj4ELj1ELj16ENS_18Kernel_traits_baseILj768EfS2_S2_S2_fjLj128EEEEELb1ELb0ELb0EEEvNS_9BwdParamsE,"",@"SHT_CUDA_INFO"
	.sectionflags	@""
	.align	4


	//----- nvinfo : EIATTR_CUDA_API_VERSION
	.align		4
        /*0000*/ 	.byte	0x04, 0x37
        /*0002*/ 	.short	(.L_1989 - .L_1988)
.L_1988:
        /*0004*/ 	.word	0x00000082


	//----- nvinfo : EIATTR_SW2861232_WAR
	.align		4
.L_1989:
        /*0008*/ 	.byte	0x01, 0x35
	.zero		2


	//----- nvinfo : EIATTR_PARAM_CBANK
	.align		4
        /*000c*/ 	.byte	0x04, 0x0a
        /*000e*/ 	.short	(.L_1991 - .L_1990)
	.align		4
.L_1990:
        /*0010*/ 	.word	index@(.nv.constant0._ZN10layer_norm31ln_parallel_residual_bwd_kernelINS_13Kernel_traitsIf6__halfS2_S2_fjLj768ELj1ELj4ELj1ELj16ENS_18Kernel_traits_baseILj768EfS2_S2_S2_fjLj128EEEEELb1ELb0ELb0EEEvNS_9BwdParamsE)
        /*0014*/ 	.short	0x0160
        /*0016*/ 	.short	0x0128


	//----- nvinfo : EIATTR_CBANK_PARAM_SIZE
	.align		4
.L_1991:
        /*0018*/ 	.byte	0x03, 0x19
        /*001a*/ 	.short	0x0128


	//----- nvinfo : EIATTR_KPARAM_INFO
	.align		4
        /*001c*/ 	.byte	0x04, 0x17
        /*001e*/ 	.short	(.L_1993 - .L_1992)
.L_1992:
        /*0020*/ 	.word	0x00000000
        /*0024*/ 	.short	0x0000
        /*0026*/ 	.short	0x0000
        /*0028*/ 	.byte	0x00, 0xf0, 0xa1, 0x04


	//----- nvinfo : EIATTR_MAXREG_COUNT
	.align		4
.L_1993:
        /*002c*/ 	.byte	0x03, 0x1b
        /*002e*/ 	.short	0x00ff


	//----- nvinfo : EIATTR_NUM_BARRIERS
	.align		4
        /*0030*/ 	.byte	0x02, 0x4c
        /*0032*/ 	.byte	0x01
	.zero		1


	//----- nvinfo : EIATTR_MERCURY_ISA_VERSION
	.align		4
        /*0034*/ 	.byte	0x03, 0x5f
        /*0036*/ 	.short	0x0000


	//----- nvinfo : EIATTR_COOP_GROUP_MASK_REGIDS
	.align		4
        /*0038*/ 	.byte	0x04, 0x29
        /*003a*/ 	.short	(.L_1995 - .L_1994)


	//   ....[0]....
.L_1994:
        /*003c*/ 	.word	0xffffffff


	//   ....[1]....
        /*0040*/ 	.word	0xffffffff


	//   ....[2]....
        /*0044*/ 	.word	0xffffffff


	//   ....[3]....
        /*0048*/ 	.word	0xffffffff


	//   ....[4]....
        /*004c*/ 	.word	0xffffffff


	//   ....[5]....
        /*0050*/ 	.word	0xffffffff


	//   ....[6]....
        /*0054*/ 	.word	0xffffffff


	//   ....[7]....
        /*0058*/ 	.word	0xffffffff


	//   ....[8]....
        /*005c*/ 	.word	0xffffffff


	//   ....[9]....
        /*0060*/ 	.word	0xffffffff


	//   ....[10]....
        /*0064*/ 	.word	0xffffffff


	//   ....[11]....
        /*0068*/ 	.word	0xffffffff


	//   ....[12]....
        /*006c*/ 	.word	0xffffffff


	//   ....[13]....
        /*0070*/ 	.word	0xffffffff


	//   ....[14]....
        /*0074*/ 	.word	0xffffffff


	//   ....[15]....
        /*0078*/ 	.word	0xffffffff


	//   ....[16]....
        /*007c*/ 	.word	0xffffffff


	//   ....[17]....
        /*0080*/ 	.word	0xffffffff


	//   ....[18]....
        /*0084*/ 	.word	0xffffffff


	//   ....[19]....
        /*0088*/ 	.word	0xffffffff


	//----- nvinfo : EIATTR_COOP_GROUP_INSTR_OFFSETS
	.align		4
.L_1995:
        /*008c*/ 	.byte	0x04, 0x28
        /*008e*/ 	.short	(.L_1997 - .L_1996)


	//   ....[0]....
.L_1996:
        /*0090*/ 	.word	0x00001f70


	//   ....[1]....
        /*0094*/ 	.word	0x00001f90


	//   ....[2]....
        /*0098*/ 	.word	0x00001fb0


	//   ....[3]....
        /*009c*/ 	.word	0x00001fd0


	//   ....[4]....
        /*00a0*/ 	.word	0x00001ff0


	//   ....[5]....
        /*00a4*/ 	.word	0x00002010


	//   ....[6]....
        /*00a8*/ 	.word	0x00002030


	//   ....[7]....
        /*00ac*/ 	.word	0x00002050


	//   ....[8]....
        /*00b0*/ 	.word	0x00002070


	//   ....[9]....
        /*00b4*/ 	.word	0x00002090


	//   ....[10]....
        /*00b8*/ 	.word	0x00005370


	//   ....[11]....
        /*00bc*/ 	.word	0x000053f0


	//   ....[12]....
        /*00c0*/ 	.word	0x00005470


	//   ....[13]....
        /*00c4*/ 	.word	0x000054e0


	//   ....[14]....
        /*00c8*/ 	.word	0x00005560


	//   ....[15]....
        /*00cc*/ 	.word	0x000055d0


	//   ....[16]....
        /*00d0*/ 	.word	0x00005650


	//   ....[17]....
        /*00d4*/ 	.word	0x000056c0


	//   ....[18]....
        /*00d8*/ 	.word	0x00005740


	//   ....[19]....
        /*00dc*/ 	.word	0x000057b0


	//----- nvinfo : EIATTR_EXIT_INSTR_OFFSETS
	.align		4
.L_1997:
        /*00e0*/ 	.byte	0x04, 0x1c
        /*00e2*/ 	.short	(.L_1999 - .L_1998)


	//   ....[0]....
.L_1998:
        /*00e4*/ 	.word	0x00005250


	//   ....[1]....
        /*00e8*/ 	.word	0x00005310


	//----- nvinfo : EIATTR_MAX_THREADS
	.align		4
.L_1999:
        /*00ec*/ 	.byte	0x04, 0x05
        /*00ee*/ 	.short	(.L_2001 - .L_2000)
.L_2000:
        /*00f0*/ 	.word	0x00000080
        /*00f4*/ 	.word	0x00000001
        /*00f8*/ 	.word	0x00000001


	//----- nvinfo : EIATTR_CRS_STACK_SIZE
	.align		4
.L_2001:
        /*00fc*/ 	.byte	0x04, 0x1e
        /*00fe*/ 	.short	(.L_2003 - .L_2002)
.L_2002:
        /*0100*/ 	.word	0x00000000
.L_2003:


//--------------------- .nv.info._ZN10layer_norm31ln_parallel_residual_bwd_kernelINS_13Kernel_traitsIf6__halfS2_S2_fjLj768ELj1ELj4ELj1ELj16ENS_18Kernel_traits_baseILj768EfS2_S2_S2_fjLj128EEEEELb1ELb0ELb1EEEvNS_9BwdParamsE --------------------------
	.section	.nv.info._ZN10layer_norm31ln_parallel_residual_bwd_kernelINS_13Kernel_traitsIf6__halfS2_S2_fjLj768ELj1ELj4ELj1ELj16ENS_18Kernel_traits_baseILj768EfS2_S2_S2_fjLj128EEEEELb1ELb0ELb1EEEvNS_9BwdParamsE,"",@"SHT_CUDA_INFO"
	.sectionflags	@""
	.align	4


	//----- nvinfo : EIATTR_CUDA_API_VERSION
	.align		4
        /*0000*/ 	.byte	0x04, 0x37
        /*0002*/ 	.short	(.L_2005 - .L_2004)
.L_2004:
        /*0004*/ 	.word	0x00000082


	//----- nvinfo : EIATTR_SW2861232_WAR
	.align		4
.L_2005:
        /*0008*/ 	.byte	0x01, 0x35
	.zero		2


	//----- nvinfo : EIATTR_PARAM_CBANK
	.align		4
        /*000c*/ 	.byte	0x04, 0x0a
        /*000e*/ 	.short	(.L_2007 - .L_2006)
	.align		4
.L_2006:
        /*0010*/ 	.word	index@(.nv.constant0._ZN10layer_norm31ln_parallel_residual_bwd_kernelINS_13Kernel_traitsIf6__halfS2_S2_fjLj768ELj1ELj4ELj1ELj16ENS_18Kernel_traits_baseILj768EfS2_S2_S2_fjLj128EEEEELb1ELb0ELb1EEEvNS_9BwdParamsE)
        /*0014*/ 	.short	0x0160
        /*0016*/ 	.short	0x0128


	//----- nvinfo : EIATTR_CBANK_PARAM_SIZE
	.align		4
.L_2007:
        /*0018*/ 	.byte	0x03, 0x19
        /*001a*/ 	.short	0x0128


	//----- nvinfo : EIATTR_KPARAM_INFO
	.align		4
        /*001c*/ 	.byte	0x04, 0x17
        /*001e*/ 	.short	(.L_2009 - .L_2008)
.L_2008:
        /*0020*/ 	.word	0x00000000
        /*0024*/ 	.short	0x0000
        /*0026*/ 	.short	0x0000
        /*0028*/ 	.byte	0x00, 0xf0, 0xa1, 0x04


	//----- nvinfo : EIATTR_MAXREG_COUNT
	.align		4
.L_2009:
        /*002c*/ 	.byte	0x03, 0x1b
        /*002e*/ 	.short	0x00ff


	//----- nvinfo : EIATTR_NUM_BARRIERS
	.align		4
        /*0030*/ 	.byte	0x02, 0x4c
        /*0032*/ 	.byte	0x01
	.zero		1


	//----- nvinfo : EIATTR_MERCURY_ISA_VERSION
	.align		4
        /*0034*/ 	.byte	0x03, 0x5f
        /*0036*/ 	.short	0x0000


	//----- nvinfo : EIATTR_COOP_GROUP_MASK_REGIDS
	.align		4
        /*0038*/ 	.byte	0x04, 0x29
        /*003a*/ 	.short	(.L_2011 - .L_2010)


	//   ....[0]....
.L_2010:
        /*003c*/ 	.word	0xffffffff


	//   ....[1]....
        /*0040*/ 	.word	0xffffffff


	//   ....[2]....
        /*0044*/ 	.word	0xffffffff


	//   ....[3]....
        /*0048*/ 	.word	0xffffffff


	//   ....[4]....
        /*004c*/ 	.word	0xffffffff


	//   ....[5]....
        /*0050*/ 	.word	0xffffffff


	//   ....[6]....
        /*0054*/ 	.word	0xffffffff


	//   ....[7]....
        /*0058*/ 	.word	0xffffffff


	//   ....[8]....
        /*005c*/ 	.word	0xffffffff


	//   ....[9]....
        /*0060*/ 	.word	0xffffffff


	//   ....[10]....
        /*0064*/ 	.word	0xffffffff


	//   ....[11]....
        /*0068*/ 	.word	0xffffffff


	//   ....[12]....
        /*006c*/ 	.word	0xffffffff


	//   ....[13]....
        /*0070*/ 	.word	0xffffffff


	//   ....[14]....
        /*0074*/ 	.word	0xffffffff


	//   ....[15]....
        /*0078*/ 	.word	0xffffffff


	//   ....[16]....
        /*007c*/ 	.word	0xffffffff


	//   ....[17]....
        /*0080*/ 	.word	0xffffffff


	//   ....[18]....
        /*0084*/ 	.word	0xffffffff


	//   ....[19]....
        /*0088*/ 	.word	0xffffffff


	//----- nvinfo : EIATTR_COOP_GROUP_INSTR_OFFSETS
	.align		4
.L_2011:
        /*008c*/ 	.byte	0x04, 0x28
        /*008e*/ 	.short	(.L_2013 - .L_2012)


	//   ....[0]....
.L_2012:
        /*0090*/ 	.word	0x00001f20


	//   ....[1]....
        /*0094*/ 	.word	0x00001f40


	//   ....[2]....
        /*0098*/ 	.word	0x00001f60


	//   ....[3]....
        /*009c*/ 	.word	0x00001f80


	//   ....[4]....
        /*00a0*/ 	.word	0x00001fa0


	//   ....[5]....
        /*00a4*/ 	.word	0x00001fc0


	//   ....[6]....
        /*00a8*/ 	.word	0x00001fe0


	//   ....[7]....
        /*00ac*/ 	.word	0x00002000


	//   ....[8]....
        /*00b0*/ 	.word	0x00002020


	//   ....[9]....
        /*00b4*/ 	.word	0x00002040


	//   ....[10]....
        /*00b8*/ 	.word	0x00004ee0


	//   ....[11]....
        /*00bc*/ 	.word	0x00004f60


	//   ....[12]....
        /*00c0*/ 	.word	0x00004fe0


	//   ....[13]....
        /*00c4*/ 	.word	0x00005050


	//   ....[14]....
        /*00c8*/ 	.word	0x000050d0


	//   ....[15]....
        /*00cc*/ 	.word	0x00005140


	//   ....[16]....
        /*00d0*/ 	.word	0x000051c0


	//   ....[17]....
        /*00d4*/ 	.word	0x00005230


	//   ....[18]....
        /*00d8*/ 	.word	0x000052b0


	//   ....[19]....
        /*00dc*/ 	.word	0x00005320


	//----- nvinfo : EIATTR_EXIT_INSTR_OFFSETS
	.align		4
.L_2013:
        /*00e0*/ 	.byte	0x04, 0x1c
        /*00e2*/ 	.short	(.L_2015 - .L_2014)


	//   ....[0]....
.L_2014:
        /*00e4*/ 	.word	0x00004e80


	//----- nvinfo : EIATTR_MAX_THREADS
	.align		4
.L_2015:
        /*00e8*/ 	.byte	0x04, 0x05
        /*00ea*/ 	.short	(.L_2017 - .L_2016)
.L_2016:
        /*00ec*/ 	.word	0x00000080
        /*00f0*/ 	.word	0x00000001
        /*00f4*/ 	.word	0x00000001


	//----- nvinfo : EIATTR_CRS_STACK_SIZE
	.align		4
.L_2017:
        /*00f8*/ 	.byte	0x04, 0x1e
        /*00fa*/ 	.short	(.L_2019 - .L_2018)
.L_2018:
        /*00fc*/ 	.word	0x00000000
.L_2019:


//--------------------- .nv.info._ZN10layer_norm22ln_bwd_finalize_kernelINS_22Kernel_traits_finalizeILj768Ef6__halfS2_S2_fjLb0ELj1024ELj4ENS_18Kernel_traits_baseILj768EfS2_S2_S2_fjLj1024EEEEELb0ELb0EEEvNS_9BwdParamsE --------------------------
	.section	.nv.info._ZN10layer_norm22ln_bwd_finalize_kernelINS_22Kernel_traits_finalizeILj768Ef6__halfS2_S2_fjLb0ELj1024ELj4ENS_18Kernel_traits_baseILj768EfS2_S2_S2_fjLj1024EEEEELb0ELb0EEEvNS_9BwdParamsE,"",@"SHT_CUDA_INFO"
	.sectionflags	@""
	.align	4


	//----- nvinfo : EIATTR_CUDA_API_VERSION
	.align		4
        /*0000*/ 	.byte	0x04, 0x37
        /*0002*/ 	.short	(.L_2021 - .L_2020)
.L_2020:
        /*0004*/ 	.word	0x00000082


	//----- nvinfo : EIATTR_SW2861232_WAR
	.align		4
.L_2021:
        /*0008*/ 	.byte	0x01, 0x35
	.zero		2


	//----- nvinfo : EIATTR_PARAM_CBANK
	.align		4
        /*000c*/ 	.byte	0x04, 0x0a
        /*000e*/ 	.short	(.L_2023 - .L_2022)
	.align		4
.L_2022:
        /*0010*/ 	.word	index@(.nv.constant0._ZN10layer_norm22ln_bwd_finalize_kernelINS_22Kernel_traits_finalizeILj768Ef6__halfS2_S2_fjLb0ELj1024ELj4ENS_18Kernel_traits_baseILj768EfS2_S2_S2_fjLj1024EEEEELb0ELb0EEEvNS_9BwdParamsE)
        /*0014*/ 	.short	0x0160
        /*0016*/ 	.short	0x0128


	//----- nvinfo : EIATTR_CBANK_PARAM_SIZE
	.align		4
.L_2023:
        /*0018*/ 	.byte	0x03, 0x19
        /*001a*/ 	.short	0x0128


	//----- nvinfo : EIATTR_KPARAM_INFO
	.align		4
        /*001c*/ 	.byte	0x04, 0x17
        /*001e*/ 	.short	(.L_2025 - .L_2024)
.L_2024:
        /*0020*/ 	.word	0x00000000
        /*0024*/ 	.short	0x0000
        /*0026*/ 	.short	0x0000
        /*0028*/ 	.byte	0x00, 0xf0, 0xa1, 0x04


	//----- nvinfo : EIATTR_MAXREG_COUNT
	.align		4
.L_2025:
        /*002c*/ 	.byte	0x03, 0x1b
        /*002e*/ 	.short	0x0040


	//----- nvinfo : EIATTR_NUM_BARRIERS
	.align		4
        /*0030*/ 	.byte	0x02, 0x4c
        /*0032*/ 	.byte	0x01
	.zero		1


	//----- nvinfo : EIATTR_MERCURY_ISA_VERSION
	.align		4
        /*0034*/ 	.byte	0x03, 0x5f
        /*0036*/ 	.short	0x0000


	//----- nvinfo : EIATTR_COOP_GROUP_MASK_REGIDS
	.align		4
        /*0038*/ 	.byte	0x04, 0x29
        /*003a*/ 	.short	(.L_2027 - .L_2026)


	//   ....[0]....
.L_2026:
        /*003c*/ 	.word	0xffffffff


	//   ....[1]....
        /*0040*/ 	.word	0xffffffff


	//   ....[2]....
        /*0044*/ 	.word	0xffffffff


	//   ....[3]....
        /*0048*/ 	.word	0xffffffff


	//   ....[4]....
        /*004c*/ 	.word	0xffffffff


	//   ....[5]....
        /*0050*/ 	.word	0xffffffff


	//   ....[6]....
        /*0054*/ 	.word	0xffffffff


	//   ....[7]....
        /*0058*/ 	.word	0xffffffff


	//   ....[8]....
        /*005c*/ 	.word	0xffffffff


	//   ....[9]....
        /*0060*/ 	.word	0xffffffff


	//   ....[10]....
        /*0064*/ 	.word	0xffffffff


	//   ....[11]....
        /*0068*/ 	.word	0xffffffff


	//   ....[12]....
        /*006c*/ 	.word	0xffffffff


	//   ....[13]....
        /*0070*/ 	.word	0xffffffff


	//   ....[14]....
        /*0074*/ 	.word	0xffffffff


	//   ....[15]....
        /*0078*/ 	.word	0xffffffff


	//   ....[16]....
        /*007c*/ 	.word	0xffffffff


	//   ....[17]....
        /*0080*/ 	.word	0xffffffff


	//   ....[18]....
        /*0084*/ 	.word	0xffffffff


	//   ....[19]....
        /*0088*/ 	.word	0xffffffff


	//----- nvinfo : EIATTR_COOP_GROUP_INSTR_OFFSETS
	.align		4
.L_2027:
        /*008c*/ 	.byte	0x04, 0x28
        /*008e*/ 	.short	(.L_2029 - .L_2028)


	//   ....[0]....
.L_2028:
        /*0090*/ 	.word	0x00000820


	//   ....[1]....
        /*0094*/ 	.word	0x00000850


	//   ....[2]....
        /*0098*/ 	.word	0x00000860


	//   ....[3]....
        /*009c*/ 	.word	0x00000890


	//   ....[4]....
        /*00a0*/ 	.word	0x000008a0


	//   ....[5]....
        /*00a4*/ 	.word	0x000008d0


	//   ....[6]....
        /*00a8*/ 	.word	0x000008f0


	//   ....[7]....
        /*00ac*/ 	.word	0x00000900


	//   ....[8]....
        /*00b0*/ 	.word	0x00000930


	//   ....[9]....
        /*00b4*/ 	.word	0x00000940


	//   ....[10]....
        /*00b8*/ 	.word	0x00000b30


	//   ....[11]....
        /*00bc*/ 	.word	0x00000ba0


	//   ....[12]....
        /*00c0*/ 	.word	0x00000c00


	//   ....[13]....
        /*00c4*/ 	.word	0x00000c60


	//   ....[14]....
        /*00c8*/ 	.word	0x00000cd0


	//   ....[15]....
        /*00cc*/ 	.word	0x00000d40


	//   ....[16]....
        /*00d0*/ 	.word	0x00000da0


	//   ....[17]....
        /*00d4*/ 	.word	0x00000e00


	//   ....[18]....
        /*00d8*/ 	.word	0x00000e60


	//   ....[19]....
        /*00dc*/ 	.word	0x00000ec0


	//----- nvinfo : EIATTR_EXIT_INSTR_OFFSETS
	.align		4
.L_2029:
        /*00e0*/ 	.byte	0x04, 0x1c
        /*00e2*/ 	.short	(.L_2031 - .L_2030)


	//   ....[0]....
.L_2030:
        /*00e4*/ 	.word	0x00000070


	//   ....[1]....
        /*00e8*/ 	.word	0x00000ad0


	//----- nvinfo : EIATTR_MAX_THREADS
	.align		4
.L_2031:
        /*00ec*/ 	.byte	0x04, 0x05
        /*00ee*/ 	.short	(.L_2033 - .L_2032)
.L_2032:
        /*00f0*/ 	.word	0x00000400
        /*00f4*/ 	.word	0x00000001
        /*00f8*/ 	.word	0x00000001


	//----- nvinfo : EIATTR_CRS_STACK_SIZE
	.align		4
.L_2033:
        /*00fc*/ 	.byte	0x04, 0x1e
        /*00fe*/ 	.short	(.L_2035 - .L_2034)
.L_2034:
        /*0100*/ 	.word	0x00000000
.L_2035:


//--------------------- .nv.info._ZN10layer_norm40ln_parallel_residual_bwd_finalize_kernelINS_22Kernel_traits_finalizeILj768Ef6__halfS2_S2_fjLb0ELj1024ELj4ENS_18Kernel_traits_baseILj768EfS2_S2_S2_fjLj1024EEEEELb0EEEvNS_9BwdParamsE --------------------------
	.section	.nv.info._ZN10layer_norm40ln_parallel_residual_bwd_finalize_kernelINS_22Kernel_traits_finalizeILj768Ef6__halfS2_S2_fjLb0ELj1024ELj4ENS_18Kernel_traits_baseILj768EfS2_S2_S2_fjLj1024EEEEELb0EEEvNS_9BwdParamsE,"",@"SHT_CUDA_INFO"
	.sectionflags	@""
	.align	4


	//----- nvinfo : EIATTR_CUDA_API_VERSION
	.align		4
        /*0000*/ 	.byte	0x04, 0x37
        /*0002*/ 	.short	(.L_2037 - .L_2036)
.L_2036:
        /*0004*/ 	.word	0x00000082


	//----- nvinfo : EIATTR_SW2861232_WAR
	.align		4
.L_2037:
        /*0008*/ 	.byte	0x01, 0x35
	.zero		2


	//----- nvinfo : EIATTR_PARAM_CBANK
	.align		4
        /*000c*/ 	.byte	0x04, 0x0a
        /*000e*/ 	.short	(.L_2039 - .L_2038)
	.align		4
.L_2038:
        /*0010*/ 	.word	index@(.nv.constant0._ZN10layer_norm40ln_parallel_residual_bwd_finalize_kernelINS_22Kernel_traits_finalizeILj768Ef6__halfS2_S2_fjLb0ELj1024ELj4ENS_18Kernel_traits_baseILj768EfS2_S2_S2_fjLj1024EEEEELb0EEEvNS_9BwdParamsE)
        /*0014*/ 	.short	0x0160
        /*0016*/ 	.short	0x0128


	//----- nvinfo : EIATTR_CBANK_PARAM_SIZE
	.align		4
.L_2039:
        /*0018*/ 	.byte	0x03, 0x19
        /*001a*/ 	.short	0x0128


	//----- nvinfo : EIATTR_KPARAM_INFO
	.align		4
        /*001c*/ 	.byte	0x04, 0x17
        /*001e*/ 	.short	(.L_2041 - .L_2040)
.L_2040:
        /*0020*/ 	.word	0x00000000
        /*0024*/ 	.short	0x0000
        /*0026*/ 	.short	0x0000
        /*0028*/ 	.byte	0x00, 0xf0, 0xa1, 0x04


	//----- nvinfo : EIATTR_MAXREG_COUNT
	.align		4
.L_2041:
        /*002c*/ 	.byte	0x03, 0x1b
        /*002e*/ 	.short	0x0040


	//----- nvinfo : EIATTR_NUM_BARRIERS
	.align		4
        /*0030*/ 	.byte	0x02, 0x4c
        /*0032*/ 	.byte	0x01
	.zero		1


	//----- nvinfo : EIATTR_MERCURY_ISA_VERSION
	.align		4
        /*0034*/ 	.byte	0x03, 0x5f
        /*0036*/ 	.short	0x0000


	//----- nvinfo : EIATTR_COOP_GROUP_MASK_REGIDS
	.align		4
        /*0038*/ 	.byte	0x04, 0x29
        /*003a*/ 	.short	(.L_2043 - .L_2042)


	//   ....[0]....
.L_2042:
        /*003c*/ 	.word	0xffffffff


	//   ....[1]....
        /*0040*/ 	.word	0xffffffff


	//   ....[2]....
        /*0044*/ 	.word	0xffffffff


	//   ....[3]....
        /*0048*/ 	.word	0xffffffff


	//   ....[4]....
        /*004c*/ 	.word	0xffffffff


	//   ....[5]....
        /*0050*/ 	.word	0xffffffff


	//   ....[6]....
        /*0054*/ 	.word	0xffffffff


	//   ....[7]....
        /*0058*/ 	.word	0xffffffff


	//   ....[8]....
        /*005c*/ 	.word	0xffffffff


	//   ....[9]....
        /*0060*/ 	.word	0xffffffff


	//   ....[10]....
        /*0064*/ 	.word	0xffffffff


	//   ....[11]....
        /*0068*/ 	.word	0xffffffff


	//   ....[12]....
        /*006c*/ 	.word	0xffffffff


	//   ....[13]....
        /*0070*/ 	.word	0xffffffff


	//   ....[14]....
        /*0074*/ 	.word	0xffffffff


	//   ....[15]....
        /*0078*/ 	.word	0xffffffff


	//   ....[16]....
        /*007c*/ 	.word	0xffffffff


	//   ....[17]....
        /*0080*/ 	.word	0xffffffff


	//   ....[18]....
        /*0084*/ 	.word	0xffffffff


	//   ....[19]....
        /*0088*/ 	.word	0xffffffff


	//   ....[20]....
        /*008c*/ 	.word	0xffffffff


	//   ....[21]....
        /*0090*/ 	.word	0xffffffff


	//   ....[22]....
        /*0094*/ 	.word	0xffffffff


	//   ....[23]....
        /*0098*/ 	.word	0xffffffff


	//   ....[24]....
        /*009c*/ 	.word	0xffffffff


	//   ....[25]....
        /*00a0*/ 	.word	0xffffffff


	//   ....[26]....
        /*00a4*/ 	.word	0xffffffff


	//   ....[27]....
        /*00a8*/ 	.word	0xffffffff


	//   ....[28]....
        /*00ac*/ 	.word	0xffffffff


	//   ....[29]....
        /*00b0*/ 	.word	0xffffffff


	//   ....[30]....
        /*00b4*/ 	.word	0xffffffff


	//   ....[31]....
        /*00b8*/ 	.word	0xffffffff


	//   ....[32]....
        /*00bc*/ 	.word	0xffffffff


	//   ....[33]....
        /*00c0*/ 	.word	0xffffffff


	//   ....[34]....
        /*00c4*/ 	.word	0xffffffff


	//   ....[35]....
        /*00c8*/ 	.word	0xffffffff


	//   ....[36]....
        /*00cc*/ 	.word	0xffffffff


	//   ....[37]....
        /*00d0*/ 	.word	0xffffffff


	//   ....[38]....
        /*00d4*/ 	.word	0xffffffff


	//   ....[39]....
        /*00d8*/ 	.word	0xffffffff


	//----- nvinfo : EIATTR_COOP_GROUP_INSTR_OFFSETS
	.align		4
.L_2043:
        /*00dc*/ 	.byte	0x04, 0x28
        /*00de*/ 	.short	(.L_2045 - .L_2044)


	//   ....[0]....
.L_2044:
        /*00e0*/ 	.word	0x00000b70


	//   ....[1]....
        /*00e4*/ 	.word	0x00000ba0


	//   ....[2]....
        /*00e8*/ 	.word	0x00000bb0


	//   ....[3]....
        /*00ec*/ 	.word	0x00000bc0


	//   ....[4]....
        /*00f0*/ 	.word	0x00000bf0


	//   ....[5]....
        /*00f4*/ 	.word	0x00000c10


	//   ....[6]....
        /*00f8*/ 	.word	0x00000c20


	//   ....[7]....
        /*00fc*/ 	.word	0x00000c30


	//   ....[8]....
        /*0100*/ 	.word	0x00000c60


	//   ....[9]....
        /*0104*/ 	.word	0x00000c80


	//   ....[10]....
        /*0108*/ 	.word	0x00000ca0


	//   ....[11]....
        /*010c*/ 	.word	0x00000cb0


	//   ....[12]....
        /*0110*/ 	.word	0x00000ce0


	//   ....[13]....
        /*0114*/ 	.word	0x00000d00


	//   ....[14]....
        /*0118*/ 	.word	0x00000d20


	//   ....[15]....
        /*011c*/ 	.word	0x00000d30


	//   ....[16]....
        /*0120*/ 	.word	0x00000d60


	//   ....[17]....
        /*0124*/ 	.word	0x00000d90


	//   ....[18]....
        /*0128*/ 	.word	0x00000da0


	//   ....[19]....
        /*012c*/ 	.word	0x00000db0


	//   ....[20]....
        /*0130*/ 	.word	0x00001080


	//   ....[21]....
        /*0134*/ 	.word	0x000010f0


	//   ....[22]....
        /*0138*/ 	.word	0x00001150


	//   ....[23]....
        /*013c*/ 	.word	0x000011b0


	//   ....[24]....
        /*0140*/ 	.word	0x00001220


	//   ....[25]....
        /*0144*/ 	.word	0x00001290


	//   ....[26]....
        /*0148*/ 	.word	0x000012f0


	//   ....[27]....
        /*014c*/ 	.word	0x00001350


	//   ....[28]....
        /*0150*/ 	.word	0x000013b0


	//   ....[29]....
        /*0154*/ 	.word	0x00001420


	//   ....[30]....
        /*0158*/ 	.word	0x00001490


	//   ....[31]....
        /*015c*/ 	.word	0x000014f0


	//   ....[32]....
        /*0160*/ 	.word	0x00001550


	//   ....[33]....
        /*0164*/ 	.word	0x000015b0


	//   ....[34]....
        /*0168*/ 	.word	0x00001620


	//   ....[35]....
        /*016c*/ 	.word	0x00001690


	//   ....[36]....
        /*0170*/ 	.word	0x000016f0


	//   ....[37]....
        /*0174*/ 	.word	0x00001750


	//   ....[38]....
        /*0178*/ 	.word	0x000017b0


	//   ....[39]....
        /*017c*/ 	.word	0x00001810


	//----- nvinfo : EIATTR_EXIT_INSTR_OFFSETS
	.align		4
.L_2045:
        /*0180*/ 	.byte	0x04, 0x1c
        /*0182*/ 	.short	(.L_2047 - .L_2046)


	//   ....[0]....
.L_2046:
        /*0184*/ 	.word	0x00000070


	//   ....[1]....
        /*0188*/ 	.word	0x00001020


	//----- nvinfo : EIATTR_MAX_THREADS
	.align		4
.L_2047:
        /*018c*/ 	.byte	0x04, 0x05
        /*018e*/ 	.short	(.L_2049 - .L_2048)
.L_2048:
        /*0190*/ 	.word	0x00000400
        /*0194*/ 	.word	0x00000001
        /*0198*/ 	.word	0x00000001


	//----- nvinfo : EIATTR_CRS_STACK_SIZE
	.align		4
.L_2049:
        /*019c*/ 	.byte	0x04, 0x1e
        /*019e*/ 	.short	(.L_2051 - .L_2050)
.L_2050:
        /*01a0*/ 	.word	0x00000000
.L_2051:


//--------------------- .nv.info._ZN10layer_norm31ln_parallel_residual_bwd_kernelINS_13Kernel_traitsIf6__halfS2_S2_fjLj768ELj1ELj4ELj1ELj16ENS_18Kernel_traits_baseILj768EfS2_S2_S2_fjLj128EEEEELb1ELb1ELb0EEEvNS_9BwdParamsE --------------------------
	.section	.nv.info._ZN10layer_norm31ln_parallel_residual_bwd_kernelINS_13Kernel_traitsIf6__halfS2_S2_fjLj768ELj1ELj4ELj1ELj16ENS_18Kernel_traits_baseILj768EfS2_S2_S2_fjLj128EEEEELb1ELb1ELb0EEEvNS_9BwdParamsE,"",@"SHT_CUDA_INFO"
	.sectionflags	@""
	.align	4


	//----- nvinfo : EIATTR_CUDA_API_VERSION
	.align		4
        /*0000*/ 	.byte	0x04, 0x37
        /*0002*/ 	.short	(.L_2053 - .L_2052)
.L_2052:
        /*0004*/ 	.word	0x00000082


	//----- nvinfo : EIATTR_SW2861232_WAR
	.align		4
.L_2053:
        /*0008*/ 	.byte	0x01, 0x35
	.zero		2


	//----- nvinfo : EIATTR_PARAM_CBANK
	.align		4
        /*000c*/ 	.byte	0x04, 0x0a
        /*000e*/ 	.short	(.L_2055 - .L_2054)
	.align		4
.L_2054:
        /*0010*/ 	.word	index@(.nv.constant0._ZN10layer_norm31ln_parallel_residual_bwd_kernelINS_13Kernel_traitsIf6__halfS2_S2_fjLj768ELj1ELj4ELj1ELj16ENS_18Kernel_traits_baseILj768EfS2_S2_S2_fjLj128EEEEELb1ELb1ELb0EEEvNS_9BwdParamsE)
        /*0014*/ 	.short	0x0160
        /*0016*/ 	.short	0x0128


	//----- nvinfo : EIATTR_CBANK_PARAM_SIZE
	.align		4
.L_2055:
        /*0018*/ 	.byte	0x03, 0x19
        /*001a*/ 	.short	0x0128


	//----- nvinfo : EIATTR_KPARAM_INFO
	.align		4
        /*001c*/ 	.byte	0x04, 0x17
        /*001e*/ 	.short	(.L_2057 - .L_2056)
.L_2056:
        /*0020*/ 	.word	0x00000000
        /*0024*/ 	.short	0x0000
        /*0026*/ 	.short	0x0000
        /*0028*/ 	.byte	0x00, 0xf0, 0xa1, 0x04


	//----- nvinfo : EIATTR_MAXREG_COUNT
	.align		4
.L_2057:
        /*002c*/ 	.byte	0x03, 0x1b
        /*002e*/ 	.short	0x00ff


	//----- nvinfo : EIATTR_NUM_BARRIERS
	.align		4
        /*0030*/ 	.byte	0x02, 0x4c
        /*0032*/ 	.byte	0x01
	.zero		1


	//----- nvinfo : EIATTR_MERCURY_ISA_VERSION
	.align		4
        /*0034*/ 	.byte	0x03, 0x5f
        /*0036*/ 	.short	0x0000


	//----- nvinfo : EIATTR_COOP_GROUP_MASK_REGIDS
	.align		4
        /*0038*/ 	.byte	0x04, 0x29
        /*003a*/ 	.short	(.L_2059 - .L_2058)


	//   ....[0]....
.L_2058:
        /*003c*/ 	.word	0xffffffff


	//   ....[1]....
        /*0040*/ 	.word	0xffffffff


	//   ....[2]....
        /*0044*/ 	.word	0xffffffff


	//   ....[3]....
        /*0048*/ 	.word	0xffffffff


	//   ....[4]....
        /*004c*/ 	.word	0xffffffff


	//   ....[5]....
        /*0050*/ 	.word	0xffffffff


	//   ....[6]....
        /*0054*/ 	.word	0xffffffff


	//   ....[7]....
        /*0058*/ 	.word	0xffffffff


	//   ....[8]....
        /*005c*/ 	.word	0xffffffff


	//   ....[9]....
        /*0060*/ 	.word	0xffffffff


	//   ....[10]....
        /*0064*/ 	.word	0xffffffff


	//   ....[11]....
        /*0068*/ 	.word	0xffffffff


	//   ....[12]....
        /*006c*/ 	.word	0xffffffff


	//   ....[13]....
        /*0070*/ 	.word	0xffffffff


	//   ....[14]....
        /*0074*/ 	.word	0xffffffff


	//   ....[15]....
        /*0078*/ 	.word	0xffffffff


	//   ....[16]....
        /*007c*/ 	.word	0xffffffff


	//   ....[17]....
        /*0080*/ 	.word	0xffffffff


	//   ....[18]....
        /*0084*/ 	.word	0xffffffff


	//   ....[19]....
        /*0088*/ 	.word	0xffffffff


	//----- nvinfo : EIATTR_COOP_GROUP_INSTR_OFFSETS
	.align		4
.L_2059:
        /*008c*/ 	.byte	0x04, 0x28
        /*008e*/ 	.short	(.L_2061 - .L_2060)


	//   ....[0]....
.L_2060:
        /*0090*/ 	.word	0x000016c0


	//   ....[1]....
        /*0094*/ 	.word	0x000016e0


	//   ....[2]....
        /*0098*/ 	.word	0x00001700


	//   ....[3]....
        /*009c*/ 	.word	0x00001720


	//   ....[4]....
        /*00a0*/ 	.word	0x00001740


	//   ....[5]....
        /*00a4*/ 	.word	0x00001760


	//   ....[6]....
        /*00a8*/ 	.word	0x00001780


	//   ....[7]....
        /*00ac*/ 	.word	0x000017a0


	//   ....[8]....
        /*00b0*/ 	.word	0x000017c0


	//   ....[9]....
        /*00b4*/ 	.word	0x000017e0


	//   ....[10]....
        /*00b8*/ 	.word	0x00003ee0


	//   ....[11]....
        /*00bc*/ 	.word	0x00003f60


	//   ....[12]....
        /*00c0*/ 	.word	0x00003fe0


	//   ....[13]....
        /*00c4*/ 	.word	0x00004050


	//   ....[14]....
        /*00c8*/ 	.word	0x000040d0


	//   ....[15]....
        /*00cc*/ 	.word	0x00004140


	//   ....[16]....
        /*00d0*/ 	.word	0x000041c0


	//   ....[17]....
        /*00d4*/ 	.word	0x00004230


	//   ....[18]....
        /*00d8*/ 	.word	0x000042b0


	//   ....[19]....
        /*00dc*/ 	.word	0x00004320


	//----- nvinfo : EIATTR_EXIT_INSTR_OFFSETS
	.align		4
.L_2061:
        /*00e0*/ 	.byte	0x04, 0x1c
        /*00e2*/ 	.short	(.L_2063 - .L_2062)


	//   ....[0]....
.L_2062:
        /*00e4*/ 	.word	0x00003e50


	//   ....[1]....
        /*00e8*/ 	.word	0x00003e80


	//----- nvinfo : EIATTR_MAX_THREADS
	.align		4
.L_2063:
        /*00ec*/ 	.byte	0x04, 0x05
        /*00ee*/ 	.short	(.L_2065 - .L_2064)
.L_2064:
        /*00f0*/ 	.word	0x00000080
        /*00f4*/ 	.word	0x00000001
        /*00f8*/ 	.word	0x00000001


	//----- nvinfo : EIATTR_CRS_STACK_SIZE
	.align		4
.L_2065:
        /*00fc*/ 	.byte	0x04, 0x1e
        /*00fe*/ 	.short	(.L_2067 - .L_2066)
.L_2066:
        /*0100*/ 	.word	0x00000000
.L_2067:


//--------------------- .nv.info._ZN10layer_norm22ln_bwd_finalize_kernelINS_22Kernel_traits_finalizeILj768Ef6__halfS2_S2_fjLb0ELj1024ELj4ENS_18Kernel_traits_baseILj768EfS2_S2_S2_fjLj1024EEEEELb0ELb1EEEvNS_9BwdParamsE --------------------------
	.section	.nv.info._ZN10layer_norm22ln_bwd_finalize_kernelINS_22Kernel_traits_finalizeILj768Ef6__halfS2_S2_fjLb0ELj1024ELj4ENS_18Kernel_traits_baseILj768EfS2_S2_S2_fjLj1024EEEEELb0ELb1EEEvNS_9BwdParamsE,"",@"SHT_CUDA_INFO"
	.sectionflags	@""
	.align	4


	//----- nvinfo : EIATTR_CUDA_API_VERSION
	.align		4
        /*0000*/ 	.byte	0x04, 0x37
        /*0002*/ 	.short	(.L_2069 - .L_2068)
.L_2068:
        /*0004*/ 	.word	0x00000082


	//----- nvinfo : EIATTR_SW2861232_WAR
	.align		4
.L_2069:
        /*0008*/ 	.byte	0x01, 0x35
	.zero		2


	//----- nvinfo : EIATTR_PARAM_CBANK
	.align		4
        /*000c*/ 	.byte	0x04, 0x0a
        /*000e*/ 	.short	(.L_2071 - .L_2070)
	.align		4
.L_2070:
        /*0010*/ 	.word	index@(.nv.constant0._ZN10layer_norm22ln_bwd_finalize_kernelINS_22Kernel_traits_finalizeILj768Ef6__halfS2_S2_fjLb0ELj1024ELj4ENS_18Kernel_traits_baseILj768EfS2_S2_S2_fjLj1024EEEEELb0ELb1EEEvNS_9BwdParamsE)
        /*0014*/ 	.short	0x0160
        /*0016*/ 	.short	0x0128


	//----- nvinfo : EIATTR_CBANK_PARAM_SIZE
	.align		4
.L_2071:
        /*0018*/ 	.byte	0x03, 0x19
        /*001a*/ 	.short	0x0128


	//----- nvinfo : EIATTR_KPARAM_INFO
	.align		4
        /*001c*/ 	.byte	0x04, 0x17
        /*001e*/ 	.short	(.L_2073 - .L_2072)
.L_2072:
        /*0020*/ 	.word	0x00000000
        /*0024*/ 	.short	0x0000
        /*0026*/ 	.short	0x0000
        /*0028*/ 	.byte	0x00, 0xf0, 0xa1, 0x04


	//----- nvinfo : EIATTR_MAXREG_COUNT
	.align		4
.L_2073:
        /*002c*/ 	.byte	0x03, 0x1b
        /*002e*/ 	.short	0x0040


	//----- nvinfo : EIATTR_NUM_BARRIERS
	.align		4
        /*0030*/ 	.byte	0x02, 0x4c
        /*0032*/ 	.byte	0x01
	.zero		1


	//----- nvinfo : EIATTR_MERCURY_ISA_VERSION
	.align		4
        /*0034*/ 	.byte	0x03, 0x5f
        /*0036*/ 	.short	0x0000


	//----- nvinfo : EIATTR_COOP_GROUP_MASK_REGIDS
	.align		4
        /*0038*/ 	.byte	0x04, 0x29
        /*003a*/ 	.short	(.L_2075 - .L_2074)


	//   ....[0]....
.L_2074:
        /*003c*/ 	.word	0xffffffff


	//   ....[1]....
        /*0040*/ 	.word	0xffffffff


	//   ....[2]....
        /*0044*/ 	.word	0xffffffff


	//   ....[3]....
        /*0048*/ 	.word	0xffffffff


	//   ....[4]....
        /*004c*/ 	.word	0xffffffff


	//   ....[5]....
        /*0050*/ 	.word	0xffffffff


	//   ....[6]....
        /*0054*/ 	.word	0xffffffff


	//   ....[7]....
        /*0058*/ 	.word	0xffffffff


	//   ....[8]....
        /*005c*/ 	.word	0xffffffff


	//   ....[9]....
        /*0060*/ 	.word	0xffffffff


	//   ....[10]....
        /*0064*/ 	.word	0xffffffff


	//   ....[11]....
        /*0068*/ 	.word	0xffffffff


	//   ....[12]....
        /*006c*/ 	.word	0xffffffff


	//   ....[13]....
        /*0070*/ 	.word	0xffffffff


	//   ....[14]....
        /*0074*/ 	.word	0xffffffff


	//   ....[15]....
        /*0078*/ 	.word	0xffffffff


	//   ....[16]....
        /*007c*/ 	.word	0xffffffff


	//   ....[17]....
        /*0080*/ 	.word	0xffffffff


	//   ....[18]....
        /*0084*/ 	.word	0xffffffff


	//   ....[19]....
        /*0088*/ 	.word	0xffffffff


	//----- nvinfo : EIATTR_COOP_GROUP_INSTR_OFFSETS
	.align		4
.L_2075:
        /*008c*/ 	.byte	0x04, 0x28
        /*008e*/ 	.short	(.L_2077 - .L_2076)


	//   ....[0]....
.L_2076:
        /*0090*/ 	.word	0x000007f0


	//   ....[1]....
        /*0094*/ 	.word	0x00000820


	//   ....[2]....
        /*0098*/ 	.word	0x00000840


	//   ....[3]....
        /*009c*/ 	.word	0x00000850


	//   ....[4]....
        /*00a0*/ 	.word	0x00000880


	//   ....[5]....
        /*00a4*/ 	.word	0x00000890


	//   ....[6]....
        /*00a8*/ 	.word	0x000008c0


	//   ....[7]....
        /*00ac*/ 	.word	0x000008d0


	//   ....[8]....
        /*00b0*/ 	.word	0x00000900


	//   ....[9]....
        /*00b4*/ 	.word	0x00000910


	//   ....[10]....
        /*00b8*/ 	.word	0x00000ab0


	//   ....[11]....
        /*00bc*/ 	.word	0x00000b30


	//   ....[12]....
        /*00c0*/ 	.word	0x00000b90


	//   ....[13]....
        /*00c4*/ 	.word	0x00000bf0


	//   ....[14]....
        /*00c8*/ 	.word	0x00000c60


	//   ....[15]....
        /*00cc*/ 	.word	0x00000cd0


	//   ....[16]....
        /*00d0*/ 	.word	0x00000d30


	//   ....[17]....
        /*00d4*/ 	.word	0x00000d90


	//   ....[18]....
        /*00d8*/ 	.word	0x00000df0


	//   ....[19]....
        /*00dc*/ 	.word	0x00000e50


	//----- nvinfo : EIATTR_EXIT_INSTR_OFFSETS
	.align		4
.L_2077:
        /*00e0*/ 	.byte	0x04, 0x1c
        /*00e2*/ 	.short	(.L_2079 - .L_2078)


	//   ....[0]....
.L_2078:
        /*00e4*/ 	.word	0x00000070


	//   ....[1]....
        /*00e8*/ 	.word	0x00000a50


	//----- nvinfo : EIATTR_MAX_THREADS
	.align		4
.L_2079:
        /*00ec*/ 	.byte	0x04, 0x05
        /*00ee*/ 	.short	(.L_2081 - .L_2080)
.L_2080:
        /*00f0*/ 	.word	0x00000400
        /*00f4*/ 	.word	0x00000001
        /*00f8*/ 	.word	0x00000001


	//----- nvinfo : EIATTR_CRS_STACK_SIZE
	.align		4
.L_2081:
        /*00fc*/ 	.byte	0x04, 0x1e
        /*00fe*/ 	.short	(.L_2083 - .L_2082)
.L_2082:
        /*0100*/ 	.word	0x00000000
.L_2083:


//--------------------- .nv.info._ZN10layer_norm40ln_parallel_residual_bwd_finalize_kernelINS_22Kernel_traits_finalizeILj768Ef6__halfS2_S2_fjLb0ELj1024ELj4ENS_18Kernel_traits_baseILj768EfS2_S2_S2_fjLj1024EEEEELb1EEEvNS_9BwdParamsE --------------------------
	.section	.nv.info._ZN10layer_norm40ln_parallel_residual_bwd_finalize_kernelINS_22Kernel_traits_finalizeILj768Ef6__halfS2_S2_fjLb0ELj1024ELj4ENS_18Kernel_traits_baseILj768EfS2_S2_S2_fjLj1024EEEEELb1EEEvNS_9BwdParamsE,"",@"SHT_CUDA_INFO"
	.sectionflags	@""
	.align	4


	//----- nvinfo : EIATTR_CUDA_API_VERSION
	.align		4
        /*0000*/ 	.byte	0x04, 0x37
        /*0002*/ 	.short	(.L_2085 - .L_2084)
.L_2084:
        /*0004*/ 	.word	0x00000082


	//----- nvinfo : EIATTR_SW2861232_WAR
	.align		4
.L_2085:
        /*0008*/ 	.byte	0x01, 0x35
	.zero		2


	//----- nvinfo : EIATTR_PARAM_CBANK
	.align		4
        /*000c*/ 	.byte	0x04, 0x0a
        /*000e*/ 	.short	(.L_2087 - .L_2086)
	.align		4
.L_2086:
        /*0010*/ 	.word	index@(.nv.constant0._ZN10layer_norm40ln_parallel_residual_bwd_finalize_kernelINS_22Kernel_traits_finalizeILj768Ef6__halfS2_S2_fjLb0ELj1024ELj4ENS_18Kernel_traits_baseILj768EfS2_S2_S2_fjLj1024EEEEELb1EEEvNS_9BwdParamsE)
        /*0014*/ 	.short	0x0160
        /*0016*/ 	.short	0x0128


	//----- nvinfo : EIATTR_CBANK_PARAM_SIZE
	.align		4
.L_2087:
        /*0018*/ 	.byte	0x03, 0x19
        /*001a*/ 	.short	0x0128


	//----- nvinfo : EIATTR_KPARAM_INFO
	.align		4
        /*001c*/ 	.byte	0x04, 0x17
        /*001e*/ 	.short	(.L_2089 - .L_2088)
.L_2088:
        /*0020*/ 	.word	0x00000000
        /*0024*/ 	.short	0x0000
        /*0026*/ 	.short	0x0000
        /*0028*/ 	.byte	0x00, 0xf0, 0xa1, 0x04


	//----- nvinfo : EIATTR_MAXREG_COUNT
	.align		4
.L_2089:
        /*002c*/ 	.byte	0x03, 0x1b
        /*002e*/ 	.short	0x0040


	//----- nvinfo : EIATTR_NUM_BARRIERS
	.align		4
        /*0030*/ 	.byte	0x02, 0x4c
        /*0032*/ 	.byte	0x01
	.zero		1


	//----- nvinfo : EIATTR_MERCURY_ISA_VERSION
	.align		4
        /*0034*/ 	.byte	0x03, 0x5f
        /*0036*/ 	.short	0x0000


	//----- nvinfo : EIATTR_COOP_GROUP_MASK_REGIDS
	.align		4
        /*0038*/ 	.byte	0x04, 0x29
        /*003a*/ 	.short	(.L_2091 - .L_2090)


	//   ....[0]....
.L_2090:
        /*003c*/ 	.word	0xffffffff


	//   ....[1]....
        /*0040*/ 	.word	0xffffffff


	//   ....[2]....
        /*0044*/ 	.word	0xffffffff


	//   ....[3]....
        /*0048*/ 	.word	0xffffffff


	//   ....[4]....
        /*004c*/ 	.word	0xffffffff


	//   ....[5]....
        /*0050*/ 	.word	0xffffffff


	//   ....[6]....
        /*0054*/ 	.word	0xffffffff


	//   ....[7]....
        /*0058*/ 	.word	0xffffffff


	//   ....[8]....
        /*005c*/ 	.word	0xffffffff


	//   ....[9]....
        /*0060*/ 	.word	0xffffffff


	//   ....[10]....
        /*0064*/ 	.word	0xffffffff


	//   ....[11]....
        /*0068*/ 	.word	0xffffffff


	//   ....[12]....
        /*006c*/ 	.word	0xffffffff


	//   ....[13]....
        /*0070*/ 	.word	0xffffffff


	//   ....[14]....
        /*0074*/ 	.word	0xffffffff


	//   ....[15]....
        /*0078*/ 	.word	0xffffffff


	//   ....[16]....
        /*007c*/ 	.word	0xffffffff


	//   ....[17]....
        /*0080*/ 	.word	0xffffffff


	//   ....[18]....
        /*0084*/ 	.word	0xffffffff


	//   ....[19]....
        /*0088*/ 	.word	0xffffffff


	//   ....[20]....
        /*008c*/ 	.word	0xffffffff


	//   ....[21]....
        /*0090*/ 	.word	0xffffffff


	//   ....[22]....
        /*0094*/ 	.word	0xffffffff


	//   ....[23]....
        /*0098*/ 	.word	0xffffffff


	//   ....[24]....
        /*009c*/ 	.word	0xffffffff


	//   ....[25]....
        /*00a0*/ 	.word	0xffffffff


	//   ....[26]....
        /*00a4*/ 	.word	0xffffffff


	//   ....[27]....
        /*00a8*/ 	.word	0xffffffff


	//   ....[28]....
        /*00ac*/ 	.word	0xffffffff


	//   ....[29]....
        /*00b0*/ 	.word	0xffffffff


	//   ....[30]....
        /*00b4*/ 	.word	0xffffffff


	//   ....[31]....
        /*00b8*/ 	.word	0xffffffff


	//   ....[32]....
        /*00bc*/ 	.word	0xffffffff


	//   ....[33]....
        /*00c0*/ 	.word	0xffffffff


	//   ....[34]....
        /*00c4*/ 	.word	0xffffffff


	//   ....[35]....
        /*00c8*/ 	.word	0xffffffff


	//   ....[36]....
        /*00cc*/ 	.word	0xffffffff


	//   ....[37]....
        /*00d0*/ 	.word	0xffffffff


	//   ....[38]....
        /*00d4*/ 	.word	0xffffffff


	//   ....[39]....
        /*00d8*/ 	.word	0xffffffff


	//----- nvinfo : EIATTR_COOP_GROUP_INSTR_OFFSETS
	.align		4
.L_2091:
        /*00dc*/ 	.byte	0x04, 0x28
        /*00de*/ 	.short	(.L_2093 - .L_2092)


	//   ....[0]....
.L_2092:
        /*00e0*/ 	.word	0x00000b60


	//   ....[1]....
        /*00e4*/ 	.word	0x00000b90


	//   ....[2]....
        /*00e8*/ 	.word	0x00000ba0


	//   ....[3]....
        /*00ec*/ 	.word	0x00000bb0


	//   ....[4]....
        /*00f0*/ 	.word	0x00000be0


	//   ....[5]....
        /*00f4*/ 	.word	0x00000c00


	//   ....[6]....
        /*00f8*/ 	.word	0x00000c10


	//   ....[7]....
        /*00fc*/ 	.word	0x00000c20


	//   ....[8]....
        /*0100*/ 	.word	0x00000c50


	//   ....[9]....
        /*0104*/ 	.word	0x00000c70


	//   ....[10]....
        /*0108*/ 	.word	0x00000c90


	//   ....[11]....
        /*010c*/ 	.word	0x00000ca0


	//   ....[12]....
        /*0110*/ 	.word	0x00000cd0


	//   ....[13]....
        /*0114*/ 	.word	0x00000cf0


	//   ....[14]....
        /*0118*/ 	.word	0x00000d10


	//   ....[15]....
        /*011c*/ 	.word	0x00000d20


	//   ....[16]....
        /*0120*/ 	.word	0x00000d50


	//   ....[17]....
        /*0124*/ 	.word	0x00000d80


	//   ....[18]....
        /*0128*/ 	.word	0x00000d90


	//   ....[19]....
        /*012c*/ 	.word	0x00000da0


	//   ....[20]....
        /*0130*/ 	.word	0x00001050


	//   ....[21]....
        /*0134*/ 	.word	0x000010c0


	//   ....[22]....
        /*0138*/ 	.word	0x00001120


	//   ....[23]....
        /*013c*/ 	.word	0x00001180


	//   ....[24]....
        /*0140*/ 	.word	0x000011f0


	//   ....[25]....
        /*0144*/ 	.word	0x00001260


	//   ....[26]....
        /*0148*/ 	.word	0x000012c0


	//   ....[27]....
        /*014c*/ 	.word	0x00001320


	//   ....[28]....
        /*0150*/ 	.word	0x00001380


	//   ....[29]....
        /*0154*/ 	.word	0x000013f0


	//   ....[30]....
        /*0158*/ 	.word	0x00001460


	//   ....[31]....
        /*015c*/ 	.word	0x000014c0


	//   ....[32]....
        /*0160*/ 	.word	0x00001520


	//   ....[33]....
        /*0164*/ 	.word	0x00001580


	//   ....[34]....
        /*0168*/ 	.word	0x000015f0


	//   ....[35]....
        /*016c*/ 	.word	0x00001660


	//   ....[36]....
        /*0170*/ 	.word	0x000016c0


	//   ....[37]....
        /*0174*/ 	.word	0x00001720


	//   ....[38]....
        /*0178*/ 	.word	0x00001780


	//   ....[39]....
        /*017c*/ 	.word	0x000017e0


	//----- nvinfo : EIATTR_EXIT_INSTR_OFFSETS
	.align		4
.L_2093:
        /*0180*/ 	.byte	0x04, 0x1c
        /*0182*/ 	.short	(.L_2095 - .L_2094)


	//   ....[0]....
.L_2094:
        /*0184*/ 	.word	0x00000070


	//   ....[1]....
        /*0188*/ 	.word	0x00000ff0


	//----- nvinfo : EIATTR_MAX_THREADS
	.align		4
.L_2095:
        /*018c*/ 	.byte	0x04, 0x05
        /*018e*/ 	.short	(.L_2097 - .L_2096)
.L_2096:
        /*0190*/ 	.word	0x00000400
        /*0194*/ 	.word	0x00000001
        /*0198*/ 	.word	0x00000001


	//----- nvinfo : EIATTR_CRS_STACK_SIZE
	.align		4
.L_2097:
        /*019c*/ 	.byte	0x04, 0x1e
        /*019e*/ 	.short	(.L_2099 - .L_2098)
.L_2098:
        /*01a0*/ 	.word	0x00000000
.L_2099:


//--------------------- .nv.info._ZN10layer_norm31ln_parallel_residual_bwd_kernelINS_13Kernel_traitsIf6__halfS2_S2_fjLj768ELj1ELj4ELj1ELj16ENS_18Kernel_traits_baseILj768EfS2_S2_S2_fjLj128EEEEELb1ELb1ELb1EEEvNS_9BwdParamsE --------------------------
	.section	.nv.info._ZN10layer_norm31ln_parallel_residual_bwd_kernelINS_13Kernel_traitsIf6__halfS2_S2_fjLj768ELj1ELj4ELj1ELj16ENS_18Kernel_traits_baseILj768EfS2_S2_S2_fjLj128EEEEELb1ELb1ELb1EEEvNS_9BwdParamsE,"",@"SHT_CUDA_INFO"
	.sectionflags	@""
	.align	4


	//----- nvinfo : EIATTR_CUDA_API_VERSION
	.align		4
        /*0000*/ 	.byte	0x04, 0x37
        /*0002*/ 	.short	(.L_2101 - .L_2100)
.L_2100:
        /*0004*/ 	.word	0x00000082


	//----- nvinfo : EIATTR_SW2861232_WAR
	.align		4
.L_2101:
        /*0008*/ 	.byte	0x01, 0x35
	.zero		2


	//----- nvinfo : EIATTR_PARAM_CBANK
	.align		4
        /*000c*/ 	.byte	0x04, 0x0a
        /*000e*/ 	.short	(.L_2103 - .L_2102)
	.align		4
.L_2102:
        /*0010*/ 	.word	index@(.nv.constant0._ZN10layer_norm31ln_parallel_residual_bwd_kernelINS_13Kernel_traitsIf6__halfS2_S2_fjLj768ELj1ELj4ELj1ELj16ENS_18Kernel_traits_baseILj768EfS2_S2_S2_fjLj128EEEEELb1ELb1ELb1EEEvNS_9BwdParamsE)
        /*0014*/ 	.short	0x0160
        /*0016*/ 	.short	0x0128


	//----- nvinfo : EIATTR_CBANK_PARAM_SIZE
	.align		4
.L_2103:
        /*0018*/ 	.byte	0x03, 0x19
        /*001a*/ 	.short	0x0128


	//----- nvinfo : EIATTR_KPARAM_INFO
	.align		4
        /*001c*/ 	.byte	0x04, 0x17
        /*001e*/ 	.short	(.L_2105 - .L_2104)
.L_2104:
        /*0020*/ 	.word	0x00000000
        /*0024*/ 	.short	0x0000
        /*0026*/ 	.short	0x0000
        /*0028*/ 	.byte	0x00, 0xf0, 0xa1, 0x04


	//----- nvinfo : EIATTR_MAXREG_COUNT
	.align		4
.L_2105:
        /*002c*/ 	.byte	0x03, 0x1b
        /*002e*/ 	.short	0x00ff


	//----- nvinfo : EIATTR_NUM_BARRIERS
	.align		4
        /*0030*/ 	.byte	0x02, 0x4c
        /*0032*/ 	.byte	0x01
	.zero		1


	//----- nvinfo : EIATTR_MERCURY_ISA_VERSION
	.align		4
        /*0034*/ 	.byte	0x03, 0x5f
        /*0036*/ 	.short	0x0000


	//----- nvinfo : EIATTR_COOP_GROUP_MASK_REGIDS
	.align		4
        /*0038*/ 	.byte	0x04, 0x29
        /*003a*/ 	.short	(.L_2107 - .L_2106)


	//   ....[0]....
.L_2106:
        /*003c*/ 	.word	0xffffffff


	//   ....[1]....
        /*0040*/ 	.word	0xffffffff


	//   ....[2]....
        /*0044*/ 	.word	0xffffffff


	//   ....[3]....
        /*0048*/ 	.word	0xffffffff


	//   ....[4]....
        /*004c*/ 	.word	0xffffffff


	//   ....[5]....
        /*0050*/ 	.word	0xffffffff


	//   ....[6]....
        /*0054*/ 	.word	0xffffffff


	//   ....[7]....
        /*0058*/ 	.word	0xffffffff


	//   ....[8]....
        /*005c*/ 	.word	0xffffffff


	//   ....[9]....
        /*0060*/ 	.word	0xffffffff


	//   ....[10]....
        /*0064*/ 	.word	0xffffffff


	//   ....[11]....
        /*0068*/ 	.word	0xffffffff


	//   ....[12]....
        /*006c*/ 	.word	0xffffffff


	//   ....[13]....
        /*0070*/ 	.word	0xffffffff


	//   ....[14]....
        /*0074*/ 	.word	0xffffffff


	//   ....[15]....
        /*0078*/ 	.word	0xffffffff


	//   ....[16]....
        /*007c*/ 	.word	0xffffffff


	//   ....[17]....
        /*0080*/ 	.word	0xffffffff


	//   ....[18]....
        /*0084*/ 	.word	0xffffffff


	//   ....[19]....
        /*0088*/ 	.word	0xffffffff


	//----- nvinfo : EIATTR_COOP_GROUP_INSTR_OFFSETS
	.align		4
.L_2107:
        /*008c*/ 	.byte	0x04, 0x28
        /*008e*/ 	.short	(.L_2109 - .L_2108)


	//   ....[0]....
.L_2108:
        /*0090*/ 	.word	0x00001690


	//   ....[1]....
        /*0094*/ 	.word	0x000016b0


	//   ....[2]....
        /*0098*/ 	.word	0x000016d0


	//   ....[3]....
        /*009c*/ 	.word	0x000016f0


	//   ....[4]....
        /*00a0*/ 	.word	0x00001710


	//   ....[5]....
        /*00a4*/ 	.word	0x00001730


	//   ....[6]....
        /*00a8*/ 	.word	0x00001750


	//   ....[7]....
        /*00ac*/ 	.word	0x00001770


	//   ....[8]....
        /*00b0*/ 	.word	0x00001790


	//   ....[9]....
        /*00b4*/ 	.word	0x000017b0


	//   ....[10]....
        /*00b8*/ 	.word	0x00003c70


	//   ....[11]....
        /*00bc*/ 	.word	0x00003cf0


	//   ....[12]....
        /*00c0*/ 	.word	0x00003d70


	//   ....[13]....
        /*00c4*/ 	.word	0x00003de0


	//   ....[14]....
        /*00c8*/ 	.word	0x00003e60


	//   ....[15]....
        /*00cc*/ 	.word	0x00003ed0


	//   ....[16]....
        /*00d0*/ 	.word	0x00003f50


	//   ....[17]....
        /*00d4*/ 	.word	0x00003fc0


	//   ....[18]....
        /*00d8*/ 	.word	0x00004040


	//   ....[19]....
        /*00dc*/ 	.word	0x000040b0


	//----- nvinfo : EIATTR_EXIT_INSTR_OFFSETS
	.align		4
.L_2109:
        /*00e0*/ 	.byte	0x04, 0x1c
        /*00e2*/ 	.short	(.L_2111 - .L_2110)


	//   ....[0]....
.L_2110:
        /*00e4*/ 	.word	0x00003c10


	//----- nvinfo : EIATTR_MAX_THREADS
	.align		4
.L_2111:
        /*00e8*/ 	.byte	0x04, 0x05
        /*00ea*/ 	.short	(.L_2113 - .L_2112)
.L_2112:
        /*00ec*/ 	.word	0x00000080
        /*00f0*/ 	.word	0x00000001
        /*00f4*/ 	.word	0x00000001


	//----- nvinfo : EIATTR_CRS_STACK_SIZE
	.align		4
.L_2113:
        /*00f8*/ 	.byte	0x04, 0x1e
        /*00fa*/ 	.short	(.L_2115 - .L_2114)
.L_2114:
        /*00fc*/ 	.word	0x00000000
.L_2115:


//--------------------- .nv.info._ZN10layer_norm31ln_parallel_residual_bwd_kernelINS_13Kernel_traitsI6__halfS2_fS2_fjLj768ELj1ELj4ELj1ELj16ENS_18Kernel_traits_baseILj768ES2_S2_fS2_fjLj128EEEEELb0ELb0ELb0EEEvNS_9BwdParamsE --------------------------
	.section	.nv.info._ZN10layer_norm31ln_parallel_residual_bwd_kernelINS_13Kernel_traitsI6__halfS2_fS2_fjLj768ELj1ELj4ELj1ELj16ENS_18Kernel_traits_baseILj768ES2_S2_fS2_fjLj128EEEEELb0ELb0ELb0EEEvNS_9BwdParamsE,"",@"SHT_CUDA_INFO"
	.sectionflags	@""
	.align	4


	//----- nvinfo : EIATTR_CUDA_API_VERSION
	.align		4
        /*0000*/ 	.byte	0x04, 0x37
        /*0002*/ 	.short	(.L_2117 - .L_2116)
.L_2116:
        /*0004*/ 	.word	0x00000082


	//----- nvinfo : EIATTR_SW2861232_WAR
	.align		4
.L_2117:
        /*0008*/ 	.byte	0x01, 0x35
	.zero		2


	//----- nvinfo : EIATTR_PARAM_CBANK
	.align		4
        /*000c*/ 	.byte	0x04, 0x0a
        /*000e*/ 	.short	(.L_2119 - .L_2118)
	.align		4
.L_2118:
        /*0010*/ 	.word	index@(.nv.constant0._ZN10layer_norm31ln_parallel_residual_bwd_kernelINS_13Kernel_traitsI6__halfS2_fS2_fjLj768ELj1ELj4ELj1ELj16ENS_18Kernel_traits_baseILj768ES2_S2_fS2_fjLj128EEEEELb0ELb0ELb0EEEvNS_9BwdParamsE)
        /*0014*/ 	.short	0x0160
        /*0016*/ 	.short	0x0128


	//----- nvinfo : EIATTR_CBANK_PARAM_SIZE
	.align		4
.L_2119:
        /*0018*/ 	.byte	0x03, 0x19
        /*001a*/ 	.short	0x0128


	//----- nvinfo : EIATTR_KPARAM_INFO
	.align		4
        /*001c*/ 	.byte	0x04, 0x17
        /*001e*/ 	.short	(.L_2121 - .L_2120)
.L_2120:
        /*0020*/ 	.word	0x00000000
        /*0024*/ 	.short	0x0000
        /*0026*/ 	.short	0x0000
        /*0028*/ 	.byte	0x00, 0xf0, 0xa1, 0x04


	//----- nvinfo : EIATTR_MAXREG_COUNT
	.align		4
.L_2121:
        /*002c*/ 	.byte	0x03, 0x1b
        /*002e*/ 	.short	0x00ff


	//----- nvinfo : EIATTR_NUM_BARRIERS
	.align		4
        /*0030*/ 	.byte	0x02, 0x4c
        /*0032*/ 	.byte	0x01
	.zero		1


	//----- nvinfo : EIATTR_MERCURY_ISA_VERSION
	.align		4
        /*0034*/ 	.byte	0x03, 0x5f
        /*0036*/ 	.short	0x0000


	//----- nvinfo : EIATTR_COOP_GROUP_MASK_REGIDS
	.align		4
        /*0038*/ 	.byte	0x04, 0x29
        /*003a*/ 	.short	(.L_2123 - .L_2122)


	//   ....[0]....
.L_2122:
        /*003c*/ 	.word	0xffffffff


	//   ....[1]....
        /*0040*/ 	.word	0xffffffff


	//   ....[2]....
        /*0044*/ 	.word	0xffffffff


	//   ....[3]....
        /*0048*/ 	.word	0xffffffff


	//   ....[4]....
        /*004c*/ 	.word	0xffffffff


	//   ....[5]....
        /*0050*/ 	.word	0xffffffff


	//   ....[6]....
        /*0054*/ 	.word	0xffffffff


	//   ....[7]....
        /*0058*/ 	.word	0xffffffff


	//   ....[8]....
        /*005c*/ 	.word	0xffffffff


	//   ....[9]....
        /*0060*/ 	.word	0xffffffff


	//   ....[10]....
        /*0064*/ 	.word	0xffffffff


	//   ....[11]....
        /*0068*/ 	.word	0xffffffff


	//   ....[12]....
        /*006c*/ 	.word	0xffffffff


	//   ....[13]....
        /*0070*/ 	.word	0xffffffff


	//   ....[14]....
        /*0074*/ 	.word	0xffffffff


	//   ....[15]....
        /*0078*/ 	.word	0xffffffff


	//   ....[16]....
        /*007c*/ 	.word	0xffffffff


	//   ....[17]....
        /*0080*/ 	.word	0xffffffff


	//   ....[18]....
        /*0084*/ 	.word	0xffffffff


	//   ....[19]....
        /*0088*/ 	.word	0xffffffff


	//----- nvinfo : EIATTR_COOP_GROUP_INSTR_OFFSETS
	.align		4
.L_2123:
        /*008c*/ 	.byte	0x04, 0x28
        /*008e*/ 	.short	(.L_2125 - .L_2124)


	//   ....[0]....
.L_2124:
        /*0090*/ 	.word	0x00001f10


	//   ....[1]....
        /*0094*/ 	.word	0x00001f30


	//   ....[2]....
        /*0098*/ 	.word	0x00001f50


	//   ....[3]....
        /*009c*/ 	.word	0x00001f70


	//   ....[4]....
        /*00a0*/ 	.word	0x00001f90


	//   ....[5]....
        /*00a4*/ 	.word	0x00001fb0


	//   ....[6]....
        /*00a8*/ 	.word	0x00001fd0


	//   ....[7]....
        /*00ac*/ 	.word	0x00001ff0


	//   ....[8]....
        /*00b0*/ 	.word	0x00002010


	//   ....[9]....
        /*00b4*/ 	.word	0x00002030


	//   ....[10]....
        /*00b8*/ 	.word	0x000047f0


	//   ....[11]....
        /*00bc*/ 	.word	0x00004870


	//   ....[12]....
        /*00c0*/ 	.word	0x000048f0


	//   ....[13]....
        /*00c4*/ 	.word	0x00004960


	//   ....[14]....
        /*00c8*/ 	.word	0x000049e0


	//   ....[15]....
        /*00cc*/ 	.word	0x00004a50


	//   ....[16]....
        /*00d0*/ 	.word	0x00004ad0


	//   ....[17]....
        /*00d4*/ 	.word	0x00004b40


	//   ....[18]....
        /*00d8*/ 	.word	0x00004bc0


	//   ....[19]....
        /*00dc*/ 	.word	0x00004c30


	//----- nvinfo : EIATTR_EXIT_INSTR_OFFSETS
	.align		4
.L_2125:
        /*00e0*/ 	.byte	0x04, 0x1c
        /*00e2*/ 	.short	(.L_2127 - .L_2126)


	//   ....[0]....
.L_2126:
        /*00e4*/ 	.word	0x000046d0


	//   ....[1]....
        /*00e8*/ 	.word	0x00004790


	//----- nvinfo : EIATTR_MAX_THREADS
	.align		4
.L_2127:
        /*00ec*/ 	.byte	0x04, 0x05
        /*00ee*/ 	.short	(.L_2129 - .L_2128)
.L_2128:
        /*00f0*/ 	.word	0x00000080
        /*00f4*/ 	.word	0x00000001
        /*00f8*/ 	.word	0x00000001


	//----- nvinfo : EIATTR_CRS_STACK_SIZE
	.align		4
.L_2129:
        /*00fc*/ 	.byte	0x04, 0x1e
        /*00fe*/ 	.short	(.L_2131 - .L_2130)
.L_2130:
        /*0100*/ 	.word	0x00000000
.L_2131:


//--------------------- .nv.info._ZN10layer_norm31ln_parallel_residual_bwd_kernelINS_13Kernel_traitsI6__halfS2_fS2_fjLj768ELj1ELj4ELj1ELj16ENS_18Kernel_traits_baseILj768ES2_S2_fS2_fjLj128EEEEELb0ELb0ELb1EEEvNS_9BwdParamsE --------------------------
	.section	.nv.info._ZN10layer_norm31ln_parallel_residual_bwd_kernelINS_13Kernel_traitsI6__halfS2_fS2_fjLj768ELj1ELj4ELj1ELj16ENS_18Kernel_traits_baseILj768ES2_S2_fS2_fjLj128EEEEELb0ELb0ELb1EEEvNS_9BwdParamsE,"",@"SHT_CUDA_INFO"
	.sectionflags	@""
	.align	4


	//----- nvinfo : EIATTR_CUDA_API_VERSION
	.align		4
        /*0000*/ 	.byte	0x04, 0x37
        /*0002*/ 	.short	(.L_2133 - .L_2132)
.L_2132:
        /*0004*/ 	.word	0x00000082


	//----- nvinfo : EIATTR_SW2861232_WAR
	.align		4
.L_2133:
        /*0008*/ 	.byte	0x01, 0x35
	.zero		2


	//----- nvinfo : EIATTR_PARAM_CBANK
	.align		4
        /*000c*/ 	.byte	0x04, 0x0a
        /*000e*/ 	.short	(.L_2135 - .L_2134)
	.align		4
.L_2134:
        /*0010*/ 	.word	index@(.nv.constant0._ZN10layer_norm31ln_parallel_residual_bwd_kernelINS_13Kernel_traitsI6__halfS2_fS2_fjLj768ELj1ELj4ELj1ELj16ENS_18Kernel_traits_baseILj768ES2_S2_fS2_fjLj128EEEEELb0ELb0ELb1EEEvNS_9BwdParamsE)
        /*0014*/ 	.short	0x0160
        /*0016*/ 	.short	0x0128


	//----- nvinfo : EIATTR_CBANK_PARAM_SIZE
	.align		4
.L_2135:
        /*0018*/ 	.byte	0x03, 0x19
        /*001a*/ 	.short	0x0128


	//----- nvinfo : EIATTR_KPARAM_INFO
	.align		4
        /*001c*/ 	.byte	0x04, 0x17
        /*001e*/ 	.short	(.L_2137 - .L_2136)
.L_2136:
        /*0020*/ 	.word	0x00000000
        /*0024*/ 	.short	0x0000
        /*0026*/ 	.short	0x0000
        /*0028*/ 	.byte	0x00, 0xf0, 0xa1, 0x04


	//----- nvinfo : EIATTR_MAXREG_COUNT
	.align		4
.L_2137:
        /*002c*/ 	.byte	0x03, 0x1b
        /*002e*/ 	.short	0x00ff


	//----- nvinfo : EIATTR_NUM_BARRIERS
	.align		4
        /*0030*/ 	.byte	0x02, 0x4c
        /*0032*/ 	.byte	0x01
	.zero		1


	//----- nvinfo : EIATTR_MERCURY_ISA_VERSION
	.align		4
        /*0034*/ 	.byte	0x03, 0x5f
        /*0036*/ 	.short	0x0000


	//----- nvinfo : EIATTR_COOP_GROUP_MASK_REGIDS
	.align		4
        /*0038*/ 	.byte	0x04, 0x29
        /*003a*/ 	.short	(.L_2139 - .L_2138)


	//   ....[0]....
.L_2138:
        /*003c*/ 	.word	0xffffffff


	//   ....[1]....
        /*0040*/ 	.word	0xffffffff


	//   ....[2]....
        /*0044*/ 	.word	0xffffffff


	//   ....[3]....
        /*0048*/ 	.word	0xffffffff


	//   ....[4]....
        /*004c*/ 	.word	0xffffffff


	//   ....[5]....
        /*0050*/ 	.word	0xffffffff


	//   ....[6]....
        /*0054*/ 	.word	0xffffffff


	//   ....[7]....
        /*0058*/ 	.word	0xffffffff


	//   ....[8]....
        /*005c*/ 	.word	0xffffffff


	//   ....[9]....
        /*0060*/ 	.word	0xffffffff


	//   ....[10]....
        /*0064*/ 	.word	0xffffffff


	//   ....[11]....
        /*0068*/ 	.word	0xffffffff


	//   ....[12]....
        /*006c*/ 	.word	0xffffffff


	//   ....[13]....
        /*0070*/ 	.word	0xffffffff


	//   ....[14]....
        /*0074*/ 	.word	0xffffffff


	//   ....[15]....
        /*0078*/ 	.word	0xffffffff


	//   ....[16]....
        /*007c*/ 	.word	0xffffffff


	//   ....[17]....
        /*0080*/ 	.word	0xffffffff


	//   ....[18]....
        /*0084*/ 	.word	0xffffffff


	//   ....[19]....
        /*0088*/ 	.word	0xffffffff


	//----- nvinfo : EIATTR_COOP_GROUP_INSTR_OFFSETS
	.align		4
.L_2139:
        /*008c*/ 	.byte	0x04, 0x28
        /*008e*/ 	.short	(.L_2141 - .L_2140)


	//   ....[0]....
.L_2140:
        /*0090*/ 	.word	0x00001fc0


	//   ....[1]....
        /*0094*/ 	.word	0x00001fe0


	//   ....[2]....
        /*0098*/ 	.word	0x00002000


	//   ....[3]....
        /*009c*/ 	.word	0x00002020


	//   ....[4]....
        /*00a0*/ 	.word	0x00002040


	//   ....[5]....
        /*00a4*/ 	.word	0x00002060


	//   ....[6]....
        /*00a8*/ 	.word	0x00002080


	//   ....[7]....
        /*00ac*/ 	.word	0x000020a0


	//   ....[8]....
        /*00b0*/ 	.word	0x000020c0


	//   ....[9]....
        /*00b4*/ 	.word	0x000020e0


	//   ....[10]....
        /*00b8*/ 	.word	0x00004580


	//   ....[11]....
        /*00bc*/ 	.word	0x00004600


	//   ....[12]....
        /*00c0*/ 	.word	0x00004680


	//   ....[13]....
        /*00c4*/ 	.word	0x000046f0


	//   ....[14]....
        /*00c8*/ 	.word	0x00004770


	//   ....[15]....
        /*00cc*/ 	.word	0x000047e0


	//   ....[16]....
        /*00d0*/ 	.word	0x00004860


	//   ....[17]....
        /*00d4*/ 	.word	0x000048d0


	//   ....[18]....
        /*00d8*/ 	.word	0x00004950


	//   ....[19]....
        /*00dc*/ 	.word	0x000049c0


	//----- nvinfo : EIATTR_EXIT_INSTR_OFFSETS
	.align		4
.L_2141:
        /*00e0*/ 	.byte	0x04, 0x1c
        /*00e2*/ 	.short	(.L_2143 - .L_2142)


	//   ....[0]....
.L_2142:
        /*00e4*/ 	.word	0x00004520


	//----- nvinfo : EIATTR_MAX_THREADS
	.align		4
.L_2143:
        /*00e8*/ 	.byte	0x04, 0x05
        /*00ea*/ 	.short	(.L_2145 - .L_2144)
.L_2144:
        /*00ec*/ 	.word	0x00000080
        /*00f0*/ 	.word	0x00000001
        /*00f4*/ 	.word	0x00000001


	//----- nvinfo : EIATTR_CRS_STACK_SIZE
	.align		4
.L_2145:
        /*00f8*/ 	.byte	0x04, 0x1e
        /*00fa*/ 	.short	(.L_2147 - .L_2146)
.L_2146:
        /*00fc*/ 	.word	0x00000000
.L_2147:


//--------------------- .nv.info._ZN10layer_norm31ln_parallel_residual_bwd_kernelINS_13Kernel_traitsI6__halfS2_fS2_fjLj768ELj1ELj4ELj1ELj16ENS_18Kernel_traits_baseILj768ES2_S2_fS2_fjLj128EEEEELb0ELb1ELb0EEEvNS_9BwdParamsE --------------------------
	.section	.nv.info._ZN10layer_norm31ln_parallel_residual_bwd_kernelINS_13Kernel_traitsI6__halfS2_fS2_fjLj768ELj1ELj4ELj1ELj16ENS_18Kernel_traits_baseILj768ES2_S2_fS2_fjLj128EEEEELb0ELb1ELb0EEEvNS_9BwdParamsE,"",@"SHT_CUDA_INFO"
	.sectionflags	@""
	.align	4


	//----- nvinfo : EIATTR_CUDA_API_VERSION
	.align		4
        /*0000*/ 	.byte	0x04, 0x37
        /*0002*/ 	.short	(.L_2149 - .L_2148)
.L_2148:
        /*0004*/ 	.word	0x00000082


	//----- nvinfo : EIATTR_SW2861232_WAR
	.align		4
.L_2149:
        /*0008*/ 	.byte	0x01, 0x35
	.zero		2


	//----- nvinfo : EIATTR_PARAM_CBANK
	.align		4
        /*000c*/ 	.byte	0x04, 0x0a
        /*000e*/ 	.short	(.L_2151 - .L_2150)
	.align		4
.L_2150:
        /*0010*/ 	.word	index@(.nv.constant0._ZN10layer_norm31ln_parallel_residual_bwd_kernelINS_13Kernel_traitsI6__halfS2_fS2_fjLj768ELj1ELj4ELj1ELj16ENS_18Kernel_traits_baseILj768ES2_S2_fS2_fjLj128EEEEELb0ELb1ELb0EEEvNS_9BwdParamsE)
        /*0014*/ 	.short	0x0160
        /*0016*/ 	.short	0x0128


	//----- nvinfo : EIATTR_CBANK_PARAM_SIZE
	.align		4
.L_2151:
        /*0018*/ 	.byte	0x03, 0x19
        /*001a*/ 	.short	0x0128


	//----- nvinfo : EIATTR_KPARAM_INFO
	.align		4
        /*001c*/ 	.byte	0x04, 0x17
        /*001e*/ 	.short	(.L_2153 - .L_2152)
.L_2152:
        /*0020*/ 	.word	0x00000000
        /*0024*/ 	.short	0x0000
        /*0026*/ 	.short	0x0000
        /*0028*/ 	.byte	0x00, 0xf0, 0xa1, 0x04


	//----- nvinfo : EIATTR_MAXREG_COUNT
	.align		4
.L_2153:
        /*002c*/ 	.byte	0x03, 0x1b
        /*002e*/ 	.short	0x00ff


	//----- nvinfo : EIATTR_NUM_BARRIERS
	.align		4
        /*0030*/ 	.byte	0x02, 0x4c
        /*0032*/ 	.byte	0x01
	.zero		1


	//----- nvinfo : EIATTR_MERCURY_ISA_VERSION
	.align		4
        /*0034*/ 	.byte	0x03, 0x5f
        /*0036*/ 	.short	0x0000


	//----- nvinfo : EIATTR_COOP_GROUP_MASK_REGIDS
	.align		4
        /*0038*/ 	.byte	0x04, 0x29
        /*003a*/ 	.short	(.L_2155 - .L_2154)


	//   ....[0]....
.L_2154:
        /*003c*/ 	.word	0xffffffff


	//   ....[1]....
        /*0040*/ 	.word	0xffffffff


	//   ....[2]....
        /*0044*/ 	.word	0xffffffff


	//   ....[3]....
        /*0048*/ 	.word	0xffffffff


	//   ....[4]....
        /*004c*/ 	.word	0xffffffff


	//   ....[5]....
        /*0050*/ 	.word	0xffffffff


	//   ....[6]....
        /*0054*/ 	.word	0xffffffff


	//   ....[7]....
        /*0058*/ 	.word	0xffffffff


	//   ....[8]....
        /*005c*/ 	.word	0xffffffff


	//   ....[9]....
        /*0060*/ 	.word	0xffffffff


	//   ....[10]....
        /*0064*/ 	.word	0xffffffff


	//   ....[11]....
        /*0068*/ 	.word	0xffffffff


	//   ....[12]....
        /*006c*/ 	.word	0xffffffff


	//   ....[13]....
        /*0070*/ 	.word	0xffffffff


	//   ....[14]....
        /*0074*/ 	.word	0xffffffff


	//   ....[15]....
        /*0078*/ 	.word	0xffffffff


	//   ....[16]....
        /*007c*/ 	.word	0xffffffff


	//   ....[17]....
        /*0080*/ 	.word	0xffffffff


	//   ....[18]....
        /*0084*/ 	.word	0xffffffff


	//   ....[19]....
        /*0088*/ 	.word	0xffffffff


	//----- nvinfo : EIATTR_COOP_GROUP_INSTR_OFFSETS
	.align		4
.L_2155:
        /*008c*/ 	.byte	0x04, 0x28
        /*008e*/ 	.short	(.L_2157 - .L_2156)


	//   ....[0]....
.L_2156:
        /*0090*/ 	.word	0x00001510


	//   ....[1]....
        /*0094*/ 	.word	0x00001530


	//   ....[2]....
        /*0098*/ 	.word	0x00001550


	//   ....[3]....
        /*009c*/ 	.word	0x00001570


	//   ....[4]....
        /*00a0*/ 	.word	0x00001590


	//   ....[5]....
        /*00a4*/ 	.word	0x000015b0


	//   ....[6]....
        /*00a8*/ 	.word	0x000015d0


	//   ....[7]....
        /*00ac*/ 	.word	0x000015f0


	//   ....[8]....
        /*00b0*/ 	.word	0x00001610


	//   ....[9]....
        /*00b4*/ 	.word	0x00001630


	//   ....[10]....
        /*00b8*/ 	.word	0x00003230


	//   ....[11]....
        /*00bc*/ 	.word	0x000032b0


	//   ....[12]....
        /*00c0*/ 	.word	0x00003330


	//   ....[13]....
        /*00c4*/ 	.word	0x000033a0


	//   ....[14]....
        /*00c8*/ 	.word	0x00003420


	//   ....[15]....
        /*00cc*/ 	.word	0x00003490


	//   ....[16]....
        /*00d0*/ 	.word	0x00003510


	//   ....[17]....
        /*00d4*/ 	.word	0x00003580


	//   ....[18]....
        /*00d8*/ 	.word	0x00003600


	//   ....[19]....
        /*00dc*/ 	.word	0x00003670


	//----- nvinfo : EIATTR_EXIT_INSTR_OFFSETS
	.align		4
.L_2157:
        /*00e0*/ 	.byte	0x04, 0x1c
        /*00e2*/ 	.short	(.L_2159 - .L_2158)


	//   ....[0]....
.L_2158:
        /*00e4*/ 	.word	0x000031a0


	//   ....[1]....
        /*00e8*/ 	.word	0x000031d0


	//----- nvinfo : EIATTR_MAX_THREADS
	.align		4
.L_2159:
        /*00ec*/ 	.byte	0x04, 0x05
        /*00ee*/ 	.short	(.L_2161 - .L_2160)
.L_2160:
        /*00f0*/ 	.word	0x00000080
        /*00f4*/ 	.word	0x00000001
        /*00f8*/ 	.word	0x00000001


	//----- nvinfo : EIATTR_CRS_STACK_SIZE
	.align		4
.L_2161:
        /*00fc*/ 	.byte	0x04, 0x1e
        /*00fe*/ 	.short	(.L_2163 - .L_2162)
.L_2162:
        /*0100*/ 	.word	0x00000000
.L_2163:


//--------------------- .nv.info._ZN10layer_norm31ln_parallel_residual_bwd_kernelINS_13Kernel_traitsI6__halfS2_fS2_fjLj768ELj1ELj4ELj1ELj16ENS_18Kernel_traits_baseILj768ES2_S2_fS2_fjLj128EEEEELb0ELb1ELb1EEEvNS_9BwdParamsE --------------------------
	.section	.nv.info._ZN10layer_norm31ln_parallel_residual_bwd_kernelINS_13Kernel_traitsI6__halfS2_fS2_fjLj768ELj1ELj4ELj1ELj16ENS_18Kernel_traits_baseILj768ES2_S2_fS2_fjLj128EEEEELb0ELb1ELb1EEEvNS_9BwdParamsE,"",@"SHT_CUDA_INFO"
	.sectionflags	@""
	.align	4


	//----- nvinfo : EIATTR_CUDA_API_VERSION
	.align		4
        /*0000*/ 	.byte	0x04, 0x37
        /*0002*/ 	.short	(.L_2165 - .L_2164)
.L_2164:
        /*0004*/ 	.word	0x00000082


	//----- nvinfo : EIATTR_SW2861232_WAR
	.align		4
.L_2165:
        /*0008*/ 	.byte	0x01, 0x35
	.zero		2


	//----- nvinfo : EIATTR_PARAM_CBANK
	.align		4
        /*000c*/ 	.byte	0x04, 0x0a
        /*000e*/ 	.short	(.L_2167 - .L_2166)
	.align		4
.L_2166:
        /*0010*/ 	.word	index@(.nv.constant0._ZN10layer_norm31ln_parallel_residual_bwd_kernelINS_13Kernel_traitsI6__halfS2_fS2_fjLj768ELj1ELj4ELj1ELj16ENS_18Kernel_traits_baseILj768ES2_S2_fS2_fjLj128EEEEELb0ELb1ELb1EEEvNS_9BwdParamsE)
        /*0014*/ 	.short	0x0160
        /*0016*/ 	.short	0x0128


	//----- nvinfo : EIATTR_CBANK_PARAM_SIZE
	.align		4
.L_2167:
        /*0018*/ 	.byte	0x03, 0x19
        /*001a*/ 	.short	0x0128


	//----- nvinfo : EIATTR_KPARAM_INFO
	.align		4
        /*001c*/ 	.byte	0x04, 0x17
        /*001e*/ 	.short	(.L_2169 - .L_2168)
.L_2168:
        /*0020*/ 	.word	0x00000000
        /*0024*/ 	.short	0x0000
        /*0026*/ 	.short	0x0000
        /*0028*/ 	.byte	0x00, 0xf0, 0xa1, 0x04


	//----- nvinfo : EIATTR_MAXREG_COUNT
	.align		4
.L_2169:
        /*002c*/ 	.byte	0x03, 0x1b
        /*002e*/ 	.short	0x00ff


	//----- nvinfo : EIATTR_NUM_BARRIERS
	.align		4
        /*0030*/ 	.byte	0x02, 0x4c
        /*0032*/ 	.byte	0x01
	.zero		1


	//----- nvinfo : EIATTR_MERCURY_ISA_VERSION
	.align		4
        /*0034*/ 	.byte	0x03, 0x5f
        /*0036*/ 	.short	0x0000


	//----- nvinfo : EIATTR_COOP_GROUP_MASK_REGIDS
	.align		4
        /*0038*/ 	.byte	0x04, 0x29
        /*003a*/ 	.short	(.L_2171 - .L_2170)


	//   ....[0]....
.L_2170:
        /*003c*/ 	.word	0xffffffff


	//   ....[1]....
        /*0040*/ 	.word	0xffffffff


	//   ....[2]....
        /*0044*/ 	.word	0xffffffff


	//   ....[3]....
        /*0048*/ 	.word	0xffffffff


	//   ....[4]....
        /*004c*/ 	.word	0xffffffff


	//   ....[5]....
        /*0050*/ 	.word	0xffffffff


	//   ....[6]....
        /*0054*/ 	.word	0xffffffff


	//   ....[7]....
        /*0058*/ 	.word	0xffffffff


	//   ....[8]....
        /*005c*/ 	.word	0xffffffff


	//   ....[9]....
        /*0060*/ 	.word	0xffffffff


	//   ....[10]....
        /*0064*/ 	.word	0xffffffff


	//   ....[11]....
        /*0068*/ 	.word	0xffffffff


	//   ....[12]....
        /*006c*/ 	.word	0xffffffff


	//   ....[13]....
        /*0070*/ 	.word	0xffffffff


	//   ....[14]....
        /*0074*/ 	.word	0xffffffff


	//   ....[15]....
        /*0078*/ 	.word	0xffffffff


	//   ....[16]....
        /*007c*/ 	.word	0xffffffff


	//   ....[17]....
        /*0080*/ 	.word	0xffffffff


	//   ....[18]....
        /*0084*/ 	.word	0xffffffff


	//   ....[19]....
        /*0088*/ 	.word	0xffffffff


	//----- nvinfo : EIATTR_COOP_GROUP_INSTR_OFFSETS
	.align		4
.L_2171:
        /*008c*/ 	.byte	0x04, 0x28
        /*008e*/ 	.short	(.L_2173 - .L_2172)


	//   ....[0]....
.L_2172:
        /*0090*/ 	.word	0x000014a0


	//   ....[1]....
        /*0094*/ 	.word	0x000014c0


	//   ....[2]....
        /*0098*/ 	.word	0x000014e0


	//   ....[3]....
        /*009c*/ 	.word	0x00001500


	//   ....[4]....
        /*00a0*/ 	.word	0x00001520


	//   ....[5]....
        /*00a4*/ 	.word	0x00001540


	//   ....[6]....
        /*00a8*/ 	.word	0x00001560


	//   ....[7]....
        /*00ac*/ 	.word	0x00001580


	//   ....[8]....
        /*00b0*/ 	.word	0x000015a0


	//   ....[9]....
        /*00b4*/ 	.word	0x000015c0


	//   ....[10]....
        /*00b8*/ 	.word	0x00003040


	//   ....[11]....
        /*00bc*/ 	.word	0x000030c0


	//   ....[12]....
        /*00c0*/ 	.word	0x00003140


	//   ....[13]....
        /*00c4*/ 	.word	0x000031b0


	//   ....[14]....
        /*00c8*/ 	.word	0x00003230


	//   ....[15]....
        /*00cc*/ 	.word	0x000032a0


	//   ....[16]....
        /*00d0*/ 	.word	0x00003320


	//   ....[17]....
        /*00d4*/ 	.word	0x00003390


	//   ....[18]....
        /*00d8*/ 	.word	0x00003410


	//   ....[19]....
        /*00dc*/ 	.word	0x00003480


	//----- nvinfo : EIATTR_EXIT_INSTR_OFFSETS
	.align		4
.L_2173:
        /*00e0*/ 	.byte	0x04, 0x1c
        /*00e2*/ 	.short	(.L_2175 - .L_2174)


	//   ....[0]....
.L_2174:
        /*00e4*/ 	.word	0x00002fe0


	//----- nvinfo : EIATTR_MAX_THREADS
	.align		4
.L_2175:
        /*00e8*/ 	.byte	0x04, 0x05
        /*00ea*/ 	.short	(.L_2177 - .L_2176)
.L_2176:
        /*00ec*/ 	.word	0x00000080
        /*00f0*/ 	.word	0x00000001
        /*00f4*/ 	.word	0x00000001


	//----- nvinfo : EIATTR_CRS_STACK_SIZE
	.align		4
.L_2177:
        /*00f8*/ 	.byte	0x04, 0x1e
        /*00fa*/ 	.short	(.L_2179 - .L_2178)
.L_2178:
        /*00fc*/ 	.word	0x00000000
.L_2179:


//--------------------- .nv.info._ZN10layer_norm31ln_parallel_residual_bwd_kernelINS_13Kernel_traitsI6__halfS2_fS2_fjLj768ELj1ELj4ELj1ELj16ENS_18Kernel_traits_baseILj768ES2_S2_fS2_fjLj128EEEEELb1ELb0ELb0EEEvNS_9BwdParamsE --------------------------
	.section	.nv.info._ZN10layer_norm31ln_parallel_residual_bwd_kernelINS_13Kernel_traitsI6__halfS2_fS2_fjLj768ELj1ELj4ELj1ELj16ENS_18Kernel_traits_baseILj768ES2_S2_fS2_fjLj128EEEEELb1ELb0ELb0EEEvNS_9BwdParamsE,"",@"SHT_CUDA_INFO"
	.sectionflags	@""
	.align	4


	//----- nvinfo : EIATTR_CUDA_API_VERSION
	.align		4
        /*0000*/ 	.byte	0x04, 0x37
        /*0002*/ 	.short	(.L_2181 - .L_2180)
.L_2180:
        /*0004*/ 	.word	0x00000082


	//----- nvinfo : EIATTR_SW2861232_WAR
	.align		4
.L_2181:
        /*0008*/ 	.byte	0x01, 0x35
	.zero		2


	//----- nvinfo : EIATTR_PARAM_CBANK
	.align		4
        /*000c*/ 	.byte	0x04, 0x0a
        /*000e*/ 	.short	(.L_2183 - .L_2182)
	.align		4
.L_2182:
        /*0010*/ 	.word	index@(.nv.constant0._ZN10layer_norm31ln_parallel_residual_bwd_kernelINS_13Kernel_traitsI6__halfS2_fS2_fjLj768ELj1ELj4ELj1ELj16ENS_18Kernel_traits_baseILj768ES2_S2_fS2_fjLj128EEEEELb1ELb0ELb0EEEvNS_9BwdParamsE)
        /*0014*/ 	.short	0x0160
        /*0016*/ 	.short	0x0128


	//----- nvinfo : EIATTR_CBANK_PARAM_SIZE
	.align		4
.L_2183:
        /*0018*/ 	.byte	0x03, 0x19
        /*001a*/ 	.short	0x0128


	//----- nvinfo : EIATTR_KPARAM_INFO
	.align		4
        /*001c*/ 	.byte	0x04, 0x17
        /*001e*/ 	.short	(.L_2185 - .L_2184)
.L_2184:
        /*0020*/ 	.word	0x00000000
        /*0024*/ 	.short	0x0000
        /*0026*/ 	.short	0x0000
        /*0028*/ 	.byte	0x00, 0xf0, 0xa1, 0x04


	//----- nvinfo : EIATTR_MAXREG_COUNT
	.align		4
.L_2185:
        /*002c*/ 	.byte	0x03, 0x1b
        /*002e*/ 	.short	0x00ff


	//----- nvinfo : EIATTR_NUM_BARRIERS
	.align		4
        /*0030*/ 	.byte	0x02, 0x4c
        /*0032*/ 	.byte	0x01
	.zero		1


	//----- nvinfo : EIATTR_ANNOTATIONS
	.align		4
        /*0034*/ 	.byte	0x04, 0x55
        /*0036*/ 	.short	(.L_2187 - .L_2186)


	//   ....[0]....
.L_2186:
        /* <DEDUP_REMOVED lines=13> */


	//----- nvinfo : EIATTR_MERCURY_ISA_VERSION
	.align		4
.L_2187:
        /*00f8*/ 	.byte	0x03, 0x5f
        /*00fa*/ 	.short	0x0000


	//----- nvinfo : EIATTR_COOP_GROUP_MASK_REGIDS
	.align		4
        /*00fc*/ 	.byte	0x04, 0x29
        /*00fe*/ 	.short	(.L_2189 - .L_2188)


	//   ....[0]....
.L_2188:
        /*0100*/ 	.word	0xffffffff


	//   ....[1]....
        /*0104*/ 	.word	0xffffffff


	//   ....[2]....
        /*0108*/ 	.word	0xffffffff


	//   ....[3]....
        /*010c*/ 	.word	0xffffffff


	//   ....[4]....
        /*0110*/ 	.word	0xffffffff


	//   ....[5]....
        /*0114*/ 	.word	0xffffffff


	//   ....[6]....
        /*0118*/ 	.word	0xffffffff


	//   ....[7]....
        /*011c*/ 	.word	0xffffffff


	//   ....[8]....
        /*0120*/ 	.word	0xffffffff


	//   ....[9]....
        /*0124*/ 	.word	0xffffffff


	//   ....[10]....
        /*0128*/ 	.word	0xffffffff


	//   ....[11]....
        /*012c*/ 	.word	0xffffffff


	//   ....[12]....
        /*0130*/ 	.word	0xffffffff


	//   ....[13]....
        /*0134*/ 	.word	0xffffffff


	//   ....[14]....
        /*0138*/ 	.word	0xffffffff


	//   ....[15]....
        /*013c*/ 	.word	0xffffffff


	//   ....[16]....
        /*0140*/ 	.word	0xffffffff


	//   ....[17]....
        /*0144*/ 	.word	0xffffffff


	//   ....[18]....
        /*0148*/ 	.word	0xffffffff


	//   ....[19]....
        /*014c*/ 	.word	0xffffffff


	//----- nvinfo : EIATTR_COOP_GROUP_INSTR_OFFSETS
	.align		4
.L_2189:
        /*0150*/ 	.byte	0x04, 0x28
        /*0152*/ 	.short	(.L_2191 - .L_2190)


	//   ....[0]....
.L_2190:
        /*0154*/ 	.word	0x000022b0


	//   ....[1]....
        /*0158*/ 	.word	0x000022d0


	//   ....[2]....
        /*015c*/ 	.word	0x000022f0


	//   ....[3]....
        /*0160*/ 	.word	0x00002310


	//   ....[4]....
        /*0164*/ 	.word	0x00002330


	//   ....[5]....
        /*0168*/ 	.word	0x00002350


	//   ....[6]....
        /*016c*/ 	.word	0x00002380


	//   ....[7]....
        /*0170*/ 	.word	0x00002390


	//   ....[8]....
        /*0174*/ 	.word	0x000023c0


	//   ....[9]....
        /*0178*/ 	.word	0x000023d0


	//   ....[10]....
        /*017c*/ 	.word	0x000053e0


	//   ....[11]....
        /*0180*/ 	.word	0x00005460


	//   ....[12]....
        /*0184*/ 	.word	0x000054e0


	//   ....[13]....
        /*0188*/ 	.word	0x00005550


	//   ....[14]....
        /*018c*/ 	.word	0x000055d0


	//   ....[15]....
        /*0190*/ 	.word	0x00005640


	//   ....[16]....
        /*0194*/ 	.word	0x000056c0


	//   ....[17]....
        /*0198*/ 	.word	0x00005730


	//   ....[18]....
        /*019c*/ 	.word	0x000057b0


	//   ....[19]....
        /*01a0*/ 	.word	0x00005820


	//----- nvinfo : EIATTR_EXIT_INSTR_OFFSETS
	.align		4
.L_2191:
        /*01a4*/ 	.byte	0x04, 0x1c
        /*01a6*/ 	.short	(.L_2193 - .L_2192)


	//   ....[0]....
.L_2192:
        /*01a8*/ 	.word	0x000052c0


	//   ....[1]....
        /*01ac*/ 	.word	0x00005380


	//----- nvinfo : EIATTR_MAX_THREADS
	.align		4
.L_2193:
        /*01b0*/ 	.byte	0x04, 0x05
        /*01b2*/ 	.short	(.L_2195 - .L_2194)
.L_2194:
        /*01b4*/ 	.word	0x00000080
        /*01b8*/ 	.word	0x00000001
        /*01bc*/ 	.word	0x00000001


	//----- nvinfo : EIATTR_CRS_STACK_SIZE
	.align		4
.L_2195:
        /*01c0*/ 	.byte	0x04, 0x1e
        /*01c2*/ 	.short	(.L_2197 - .L_2196)
.L_2196:
        /*01c4*/ 	.word	0x00000000
.L_2197:


//--------------------- .nv.info._ZN10layer_norm31ln_parallel_residual_bwd_kernelINS_13Kernel_traitsI6__halfS2_fS2_fjLj768ELj1ELj4ELj1ELj16ENS_18Kernel_traits_baseILj768ES2_S2_fS2_fjLj128EEEEELb1ELb0ELb1EEEvNS_9BwdParamsE --------------------------
	.section	.nv.info._ZN10layer_norm31ln_parallel_residual_bwd_kernelINS_13Kernel_traitsI6__halfS2_fS2_fjLj768ELj1ELj4ELj1ELj16ENS_18Kernel_traits_baseILj768ES2_S2_fS2_fjLj128EEEEELb1ELb0ELb1EEEvNS_9BwdParamsE,"",@"SHT_CUDA_INFO"
	.sectionflags	@""
	.align	4


	//----- nvinfo : EIATTR_CUDA_API_VERSION
	.align		4
        /*0000*/ 	.byte	0x04, 0x37
        /*0002*/ 	.short	(.L_2199 - .L_2198)
.L_2198:
        /*0004*/ 	.word	0x00000082


	//----- nvinfo : EIATTR_SW2861232_WAR
	.align		4
.L_2199:
        /*0008*/ 	.byte	0x01, 0x35
	.zero		2


	//----- nvinfo : EIATTR_PARAM_CBANK
	.align		4
        /*000c*/ 	.byte	0x04, 0x0a
        /*000e*/ 	.short	(.L_2201 - .L_2200)
	.align		4
.L_2200:
        /*0010*/ 	.word	index@(.nv.constant0._ZN10layer_norm31ln_parallel_residual_bwd_kernelINS_13Kernel_traitsI6__halfS2_fS2_fjLj768ELj1ELj4ELj1ELj16ENS_18Kernel_traits_baseILj768ES2_S2_fS2_fjLj128EEEEELb1ELb0ELb1EEEvNS_9BwdParamsE)
        /*0014*/ 	.short	0x0160
        /*0016*/ 	.short	0x0128


	//----- nvinfo : EIATTR_CBANK_PARAM_SIZE
	.align		4
.L_2201:
        /*0018*/ 	.byte	0x03, 0x19
        /*001a*/ 	.short	0x0128


	//----- nvinfo : EIATTR_KPARAM_INFO
	.align		4
        /*001c*/ 	.byte	0x04, 0x17
        /*001e*/ 	.short	(.L_2203 - .L_2202)
.L_2202:
        /*0020*/ 	.word	0x00000000
        /*0024*/ 	.short	0x0000
        /*0026*/ 	.short	0x0000
        /*0028*/ 	.byte	0x00, 0xf0, 0xa1, 0x04


	//----- nvinfo : EIATTR_MAXREG_COUNT
	.align		4
.L_2203:
        /*002c*/ 	.byte	0x03, 0x1b
        /*002e*/ 	.short	0x00ff


	//----- nvinfo : EIATTR_NUM_BARRIERS
	.align		4
        /*0030*/ 	.byte	0x02, 0x4c
        /*0032*/ 	.byte	0x01
	.zero		1


	//----- nvinfo : EIATTR_MERCURY_ISA_VERSION
	.align		4
        /*0034*/ 	.byte	0x03, 0x5f
        /*0036*/ 	.short	0x0000


	//----- nvinfo : EIATTR_COOP_GROUP_MASK_REGIDS
	.align		4
        /*0038*/ 	.byte	0x04, 0x29
        /*003a*/ 	.short	(.L_2205 - .L_2204)


	//   ....[0]....
.L_2204:
        /*003c*/ 	.word	0xffffffff


	//   ....[1]....
        /*0040*/ 	.word	0xffffffff


	//   ....[2]....
        /*0044*/ 	.word	0xffffffff


	//   ....[3]....
        /*0048*/ 	.word	0xffffffff


	//   ....[4]....
        /*004c*/ 	.word	0xffffffff


	//   ....[5]....
        /*0050*/ 	.word	0xffffffff


	//   ....[6]....
        /*0054*/ 	.word	0xffffffff


	//   ....[7]....
        /*0058*/ 	.word	0xffffffff


	//   ....[8]....
        /*005c*/ 	.word	0xffffffff


	//   ....[9]....
        /*0060*/ 	.word	0xffffffff


	//   ....[10]....
        /*0064*/ 	.word	0xffffffff


	//   ....[11]....
        /*0068*/ 	.word	0xffffffff


	//   ....[12]....
        /*006c*/ 	.word	0xffffffff


	//   ....[13]....
        /*0070*/ 	.word	0xffffffff


	//   ....[14]....
        /*0074*/ 	.word	0xffffffff


	//   ....[15]....
        /*0078*/ 	.word	0xffffffff


	//   ....[16]....
        /*007c*/ 	.word	0xffffffff


	//   ....[17]....
        /*0080*/ 	.word	0xffffffff


	//   ....[18]....
        /*0084*/ 	.word	0xffffffff


	//   ....[19]....
        /*0088*/ 	.word	0xffffffff


	//----- nvinfo : EIATTR_COOP_GROUP_INSTR_OFFSETS
	.align		4
.L_2205:
        /*008c*/ 	.byte	0x04, 0x28
        /*008e*/ 	.short	(.L_2207 - .L_2206)


	//   ....[0]....
.L_2206:
        /*0090*/ 	.word	0x000020a0


	//   ....[1]....
        /*0094*/ 	.word	0x000020d0


	//   ....[2]....
        /*0098*/ 	.word	0x000020e0


	//   ....[3]....
        /*009c*/ 	.word	0x00002110


	//   ....[4]....
        /*00a0*/ 	.word	0x00002120


	//   ....[5]....
        /*00a4*/ 	.word	0x00002150


	//   ....[6]....
        /*00a8*/ 	.word	0x00002160


	//   ....[7]....
        /*00ac*/ 	.word	0x00002190


	//   ....[8]....
        /*00b0*/ 	.word	0x000021b0


	//   ....[9]....
        /*00b4*/ 	.word	0x000021c0


	//   ....[10]....
        /*00b8*/ 	.word	0x00004e30


	//   ....[11]....
        /*00bc*/ 	.word	0x00004ea0


	//   ....[12]....
        /*00c0*/ 	.word	0x00004f10


	//   ....[13]....
        /*00c4*/ 	.word	0x00004f70


	//   ....[14]....
        /*00c8*/ 	.word	0x00004fe0


	//   ....[15]....
        /*00cc*/ 	.word	0x00005040


	//   ....[16]....
        /*00d0*/ 	.word	0x000050b0


	//   ....[17]....
        /*00d4*/ 	.word	0x00005110


	//   ....[18]....
        /*00d8*/ 	.word	0x00005180


	//   ....[19]....
        /*00dc*/ 	.word	0x000051e0


	//----- nvinfo : EIATTR_EXIT_INSTR_OFFSETS
	.align		4
.L_2207:
        /*00e0*/ 	.byte	0x04, 0x1c
        /*00e2*/ 	.short	(.L_2209 - .L_2208)


	//   ....[0]....
.L_2208:
        /*00e4*/ 	.word	0x00004de0


	//----- nvinfo : EIATTR_MAX_THREADS
	.align		4
.L_2209:
        /*00e8*/ 	.byte	0x04, 0x05
        /*00ea*/ 	.short	(.L_2211 - .L_2210)
.L_2210:
        /*00ec*/ 	.word	0x00000080
        /*00f0*/ 	.word	0x00000001
        /*00f4*/ 	.word	0x00000001


	//----- nvinfo : EIATTR_CRS_STACK_SIZE
	.align		4
.L_2211:
        /*00f8*/ 	.byte	0x04, 0x1e
        /*00fa*/ 	.short	(.L_2213 - .L_2212)
.L_2212:
        /*00fc*/ 	.word	0x00000000
.L_2213:


//--------------------- .nv.info._ZN10layer_norm22ln_bwd_finalize_kernelINS_22Kernel_traits_finalizeILj768E6__halfS2_fS2_fjLb0ELj1024ELj4ENS_18Kernel_traits_baseILj768ES2_S2_fS2_fjLj1024EEEEELb0ELb0EEEvNS_9BwdParamsE --------------------------
	.section	.nv.info._ZN10layer_norm22ln_bwd_finalize_kernelINS_22Kernel_traits_finalizeILj768E6__halfS2_fS2_fjLb0ELj1024ELj4ENS_18Kernel_traits_baseILj768ES2_S2_fS2_fjLj1024EEEEELb0ELb0EEEvNS_9BwdParamsE,"",@"SHT_CUDA_INFO"
	.sectionflags	@""
	.align	4


	//----- nvinfo : EIATTR_CUDA_API_VERSION
	.align		4
        /*0000*/ 	.byte	0x04, 0x37
        /*0002*/ 	.short	(.L_2215 - .L_2214)
.L_2214:
        /*0004*/ 	.word	0x00000082


	//----- nvinfo : EIATTR_SW2861232_WAR
	.align		4
.L_2215:
        /*0008*/ 	.byte	0x01, 0x35
	.zero		2


	//----- nvinfo : EIATTR_PARAM_CBANK
	.align		4
        /*000c*/ 	.byte	0x04, 0x0a
        /*000e*/ 	.short	(.L_2217 - .L_2216)
	.align		4
.L_2216:
        /*0010*/ 	.word	index@(.nv.constant0._ZN10layer_norm22ln_bwd_finalize_kernelINS_22Kernel_traits_finalizeILj768E6__halfS2_fS2_fjLb0ELj1024ELj4ENS_18Kernel_traits_baseILj768ES2_S2_fS2_fjLj1024EEEEELb0ELb0EEEvNS_9BwdParamsE)
        /*0014*/ 	.short	0x0160
        /*0016*/ 	.short	0x0128


	//----- nvinfo : EIATTR_CBANK_PARAM_SIZE
	.align		4
.L_2217:
        /*0018*/ 	.byte	0x03, 0x19
        /*001a*/ 	.short	0x0128


	//----- nvinfo : EIATTR_KPARAM_INFO
	.align		4
        /*001c*/ 	.byte	0x04, 0x17
        /*001e*/ 	.short	(.L_2219 - .L_2218)
.L_2218:
        /*0020*/ 	.word	0x00000000
        /*0024*/ 	.short	0x0000
        /*0026*/ 	.short	0x0000
        /*0028*/ 	.byte	0x00, 0xf0, 0xa1, 0x04


	//----- nvinfo : EIATTR_MAXREG_COUNT
	.align		4
.L_2219:
        /*002c*/ 	.byte	0x03, 0x1b
        /*002e*/ 	.short	0x0040


	//----- nvinfo : EIATTR_NUM_BARRIERS
	.align		4
        /*0030*/ 	.byte	0x02, 0x4c
        /*0032*/ 	.byte	0x01
	.zero		1


	//----- nvinfo : EIATTR_MERCURY_ISA_VERSION
	.align		4
        /*0034*/ 	.byte	0x03, 0x5f
        /*0036*/ 	.short	0x0000


	//----- nvinfo : EIATTR_COOP_GROUP_MASK_REGIDS
	.align		4
        /*0038*/ 	.byte	0x04, 0x29
        /*003a*/ 	.short	(.L_2221 - .L_2220)


	//   ....[0]....
.L_2220:
        /*003c*/ 	.word	0xffffffff


	//   ....[1]....
        /*0040*/ 	.word	0xffffffff


	//   ....[2]....
        /*0044*/ 	.word	0xffffffff


	//   ....[3]....
        /*0048*/ 	.word	0xffffffff


	//   ....[4]....
        /*004c*/ 	.word	0xffffffff


	//   ....[5]....
        /*0050*/ 	.word	0xffffffff


	//   ....[6]....
        /*0054*/ 	.word	0xffffffff


	//   ....[7]....
        /*0058*/ 	.word	0xffffffff


	//   ....[8]....
        /*005c*/ 	.word	0xffffffff


	//   ....[9]....
        /*0060*/ 	.word	0xffffffff


	//   ....[10]....
        /*0064*/ 	.word	0xffffffff


	//   ....[11]....
        /*0068*/ 	.word	0xffffffff


	//   ....[12]....
        /*006c*/ 	.word	0xffffffff


	//   ....[13]....
        /*0070*/ 	.word	0xffffffff


	//   ....[14]....
        /*0074*/ 	.word	0xffffffff


	//   ....[15]....
        /*0078*/ 	.word	0xffffffff


	//   ....[16]....
        /*007c*/ 	.word	0xffffffff


	//   ....[17]....
        /*0080*/ 	.word	0xffffffff


	//   ....[18]....
        /*0084*/ 	.word	0xffffffff


	//   ....[19]....
        /*0088*/ 	.word	0xffffffff


	//----- nvinfo : EIATTR_COOP_GROUP_INSTR_OFFSETS
	.align		4
.L_2221:
        /*008c*/ 	.byte	0x04, 0x28
        /*008e*/ 	.short	(.L_2223 - .L_2222)


	//   ....[0]....
.L_2222:
        /*0090*/ 	.word	0x00000820


	//   ....[1]....
        /*0094*/ 	.word	0x00000850


	//   ....[2]....
        /*0098*/ 	.word	0x00000860


	//   ....[3]....
        /*009c*/ 	.word	0x00000890


	//   ....[4]....
        /*00a0*/ 	.word	0x000008a0


	//   ....[5]....
        /*00a4*/ 	.word	0x000008d0


	//   ....[6]....
        /*00a8*/ 	.word	0x000008f0


	//   ....[7]....
        /*00ac*/ 	.word	0x00000900


	//   ....[8]....
        /*00b0*/ 	.word	0x00000930


	//   ....[9]....
        /*00b4*/ 	.word	0x00000940


	//   ....[10]....
        /*00b8*/ 	.word	0x00000b50


	//   ....[11]....
        /*00bc*/ 	.word	0x00000bc0


	//   ....[12]....
        /*00c0*/ 	.word	0x00000c20


	//   ....[13]....
        /*00c4*/ 	.word	0x00000c80


	//   ....[14]....
        /*00c8*/ 	.word	0x00000cf0


	//   ....[15]....
        /*00cc*/ 	.word	0x00000d60


	//   ....[16]....
        /*00d0*/ 	.word	0x00000dc0


	//   ....[17]....
        /*00d4*/ 	.word	0x00000e20


	//   ....[18]....
        /*00d8*/ 	.word	0x00000e80


	//   ....[19]....
        /*00dc*/ 	.word	0x00000ee0


	//----- nvinfo : EIATTR_EXIT_INSTR_OFFSETS
	.align		4
.L_2223:
        /*00e0*/ 	.byte	0x04, 0x1c
        /*00e2*/ 	.short	(.L_2225 - .L_2224)


	//   ....[0]....
.L_2224:
        /*00e4*/ 	.word	0x00000070


	//   ....[1]....
        /*00e8*/ 	.word	0x00000af0


	//----- nvinfo : EIATTR_MAX_THREADS
	.align		4
.L_2225:
        /*00ec*/ 	.byte	0x04, 0x05
        /*00ee*/ 	.short	(.L_2227 - .L_2226)
.L_2226:
        /*00f0*/ 	.word	0x00000400
        /*00f4*/ 	.word	0x00000001
        /*00f8*/ 	.word	0x00000001


	//----- nvinfo : EIATTR_CRS_STACK_SIZE
	.align		4
.L_2227:
        /*00fc*/ 	.byte	0x04, 0x1e
        /*00fe*/ 	.short	(.L_2229 - .L_2228)
.L_2228:
        /*0100*/ 	.word	0x00000000
.L_2229:


//--------------------- .nv.info._ZN10layer_norm40ln_parallel_residual_bwd_finalize_kernelINS_22Kernel_traits_finalizeILj768E6__halfS2_fS2_fjLb0ELj1024ELj4ENS_18Kernel_traits_baseILj768ES2_S2_fS2_fjLj1024EEEEELb0EEEvNS_9BwdParamsE --------------------------
	.section	.nv.info._ZN10layer_norm40ln_parallel_residual_bwd_finalize_kernelINS_22Kernel_traits_finalizeILj768E6__halfS2_fS2_fjLb0ELj1024ELj4ENS_18Kernel_traits_baseILj768ES2_S2_fS2_fjLj1024EEEEELb0EEEvNS_9BwdParamsE,"",@"SHT_CUDA_INFO"
	.sectionflags	@""
	.align	4


	//----- nvinfo : EIATTR_CUDA_API_VERSION
	.align		4
        /*0000*/ 	.byte	0x04, 0x37
        /*0002*/ 	.short	(.L_2231 - .L_2230)
.L_2230:
        /*0004*/ 	.word	0x00000082


	//----- nvinfo : EIATTR_SW2861232_WAR
	.align		4
.L_2231:
        /*0008*/ 	.byte	0x01, 0x35
	.zero		2


	//----- nvinfo : EIATTR_PARAM_CBANK
	.align		4
        /*000c*/ 	.byte	0x04, 0x0a
        /*000e*/ 	.short	(.L_2233 - .L_2232)
	.align		4
.L_2232:
        /*0010*/ 	.word	index@(.nv.constant0._ZN10layer_norm40ln_parallel_residual_bwd_finalize_kernelINS_22Kernel_traits_finalizeILj768E6__halfS2_fS2_fjLb0ELj1024ELj4ENS_18Kernel_traits_baseILj768ES2_S2_fS2_fjLj1024EEEEELb0EEEvNS_9BwdParamsE)
        /*0014*/ 	.short	0x0160
        /*0016*/ 	.short	0x0128


	//----- nvinfo : EIATTR_CBANK_PARAM_SIZE
	.align		4
.L_2233:
        /*0018*/ 	.byte	0x03, 0x19
        /*001a*/ 	.short	0x0128


	//----- nvinfo : EIATTR_KPARAM_INFO
	.align		4
        /*001c*/ 	.byte	0x04, 0x17
        /*001e*/ 	.short	(.L_2235 - .L_2234)
.L_2234:
        /*0020*/ 	.word	0x00000000
        /*0024*/ 	.short	0x0000
        /*0026*/ 	.short	0x0000
        /*0028*/ 	.byte	0x00, 0xf0, 0xa1, 0x04


	//----- nvinfo : EIATTR_MAXREG_COUNT
	.align		4
.L_2235:
        /*002c*/ 	.byte	0x03, 0x1b
        /*002e*/ 	.short	0x0040


	//----- nvinfo : EIATTR_NUM_BARRIERS
	.align		4
        /*0030*/ 	.byte	0x02, 0x4c
        /*0032*/ 	.byte	0x01
	.zero		1


	//----- nvinfo : EIATTR_MERCURY_ISA_VERSION
	.align		4
        /*0034*/ 	.byte	0x03, 0x5f
        /*0036*/ 	.short	0x0000


	//----- nvinfo : EIATTR_COOP_GROUP_MASK_REGIDS
	.align		4
        /*0038*/ 	.byte	0x04, 0x29
        /*003a*/ 	.short	(.L_2237 - .L_2236)


	//   ....[0]....
.L_2236:
        /*003c*/ 	.word	0xffffffff


	//   ....[1]....
        /*0040*/ 	.word	0xffffffff


	//   ....[2]....
        /*0044*/ 	.word	0xffffffff


	//   ....[3]....
        /*0048*/ 	.word	0xffffffff


	//   ....[4]....
        /*004c*/ 	.word	0xffffffff


	//   ....[5]....
        /*0050*/ 	.word	0xffffffff


	//   ....[6]....
        /*0054*/ 	.word	0xffffffff


	//   ....[7]....
        /*0058*/ 	.word	0xffffffff


	//   ....[8]....
        /*005c*/ 	.word	0xffffffff


	//   ....[9]....
        /*0060*/ 	.word	0xffffffff


	//   ....[10]....
        /*0064*/ 	.word	0xffffffff


	//   ....[11]....
        /*0068*/ 	.word	0xffffffff


	//   ....[12]....
        /*006c*/ 	.word	0xffffffff


	//   ....[13]....
        /*0070*/ 	.word	0xffffffff


	//   ....[14]....
        /*0074*/ 	.word	0xffffffff


	//   ....[15]....
        /*0078*/ 	.word	0xffffffff


	//   ....[16]....
        /*007c*/ 	.word	0xffffffff


	//   ....[17]....
        /*0080*/ 	.word	0xffffffff


	//   ....[18]....
        /*0084*/ 	.word	0xffffffff


	//   ....[19]....
        /*0088*/ 	.word	0xffffffff


	//   ....[20]....
        /*008c*/ 	.word	0xffffffff


	//   ....[21]....
        /*0090*/ 	.word	0xffffffff


	//   ....[22]....
        /*0094*/ 	.word	0xffffffff


	//   ....[23]....
        /*0098*/ 	.word	0xffffffff


	//   ....[24]....
        /*009c*/ 	.word	0xffffffff


	//   ....[25]....
        /*00a0*/ 	.word	0xffffffff


	//   ....[26]....
        /*00a4*/ 	.word	0xffffffff


	//   ....[27]....
        /*00a8*/ 	.word	0xffffffff


	//   ....[28]....
        /*00ac*/ 	.word	0xffffffff


	//   ....[29]....
        /*00b0*/ 	.word	0xffffffff


	//   ....[30]....
        /*00b4*/ 	.word	0xffffffff


	//   ....[31]....
        /*00b8*/ 	.word	0xffffffff


	//   ....[32]....
        /*00bc*/ 	.word	0xffffffff


	//   ....[33]....
        /*00c0*/ 	.word	0xffffffff


	//   ....[34]....
        /*00c4*/ 	.word	0xffffffff


	//   ....[35]....
        /*00c8*/ 	.word	0xffffffff


	//   ....[36]....
        /*00cc*/ 	.word	0xffffffff


	//   ....[37]....
        /*00d0*/ 	.word	0xffffffff


	//   ....[38]....
        /*00d4*/ 	.word	0xffffffff


	//   ....[39]....
        /*00d8*/ 	.word	0xffffffff


	//----- nvinfo : EIATTR_COOP_GROUP_INSTR_OFFSETS
	.align		4
.L_2237:
        /*00dc*/ 	.byte	0x04, 0x28
        /*00de*/ 	.short	(.L_2239 - .L_2238)


	//   ....[0]....
.L_2238:
        /*00e0*/ 	.word	0x00000b70


	//   ....[1]....
        /*00e4*/ 	.word	0x00000ba0


	//   ....[2]....
        /*00e8*/ 	.word	0x00000bb0


	//   ....[3]....
        /*00ec*/ 	.word	0x00000bc0


	//   ....[4]....
        /*00f0*/ 	.word	0x00000bf0


	//   ....[5]....
        /*00f4*/ 	.word	0x00000c10


	//   ....[6]....
        /*00f8*/ 	.word	0x00000c20


	//   ....[7]....
        /*00fc*/ 	.word	0x00000c30


	//   ....[8]....
        /*0100*/ 	.word	0x00000c60


	//   ....[9]....
        /*0104*/ 	.word	0x00000c80


	//   ....[10]....
        /*0108*/ 	.word	0x00000ca0


	//   ....[11]....
        /*010c*/ 	.word	0x00000cb0


	//   ....[12]....
        /*0110*/ 	.word	0x00000ce0


	//   ....[13]....
        /*0114*/ 	.word	0x00000d00


	//   ....[14]....
        /*0118*/ 	.word	0x00000d20


	//   ....[15]....
        /*011c*/ 	.word	0x00000d30


	//   ....[16]....
        /*0120*/ 	.word	0x00000d60


	//   ....[17]....
        /*0124*/ 	.word	0x00000d90


	//   ....[18]....
        /*0128*/ 	.word	0x00000da0


	//   ....[19]....
        /*012c*/ 	.word	0x00000db0


	//   ....[20]....
        /*0130*/ 	.word	0x000010c0


	//   ....[21]....
        /*0134*/ 	.word	0x00001130


	//   ....[22]....
        /*0138*/ 	.word	0x00001190


	//   ....[23]....
        /*013c*/ 	.word	0x000011f0


	//   ....[24]....
        /*0140*/ 	.word	0x00001260


	//   ....[25]....
        /*0144*/ 	.word	0x000012d0


	//   ....[26]....
        /*0148*/ 	.word	0x00001330


	//   ....[27]....
        /*014c*/ 	.word	0x00001390


	//   ....[28]....
        /*0150*/ 	.word	0x000013f0


	//   ....[29]....
        /*0154*/ 	.word	0x00001460


	//   ....[30]....
        /*0158*/ 	.word	0x000014d0


	//   ....[31]....
        /*015c*/ 	.word	0x00001530


	//   ....[32]....
        /*0160*/ 	.word	0x00001590


	//   ....[33]....
        /*0164*/ 	.word	0x000015f0


	//   ....[34]....
        /*0168*/ 	.word	0x00001660


	//   ....[35]....
        /*016c*/ 	.word	0x000016d0


	//   ....[36]....
        /*0170*/ 	.word	0x00001730


	//   ....[37]....
        /*0174*/ 	.word	0x00001790


	//   ....[38]....
        /*0178*/ 	.word	0x000017f0


	//   ....[39]....
        /*017c*/ 	.word	0x00001850


	//----- nvinfo : EIATTR_EXIT_INSTR_OFFSETS
	.align		4
.L_2239:
        /*0180*/ 	.byte	0x04, 0x1c
        /*0182*/ 	.short	(.L_2241 - .L_2240)


	//   ....[0]....
.L_2240:
        /*0184*/ 	.word	0x00000070


	//   ....[1]....
        /*0188*/ 	.word	0x00001060


	//----- nvinfo : EIATTR_MAX_THREADS
	.align		4
.L_2241:
        /*018c*/ 	.byte	0x04, 0x05
        /*018e*/ 	.short	(.L_2243 - .L_2242)
.L_2242:
        /*0190*/ 	.word	0x00000400
        /*0194*/ 	.word	0x00000001
        /*0198*/ 	.word	0x00000001


	//----- nvinfo : EIATTR_CRS_STACK_SIZE
	.align		4
.L_2243:
        /*019c*/ 	.byte	0x04, 0x1e
        /*019e*/ 	.short	(.L_2245 - .L_2244)
.L_2244:
        /*01a0*/ 	.word	0x00000000
.L_2245:


//--------------------- .nv.info._ZN10layer_norm31ln_parallel_residual_bwd_kernelINS_13Kernel_traitsI6__halfS2_fS2_fjLj768ELj1ELj4ELj1ELj16ENS_18Kernel_traits_baseILj768ES2_S2_fS2_fjLj128EEEEELb1ELb1ELb0EEEvNS_9BwdParamsE --------------------------
	.section	.nv.info._ZN10layer_norm31ln_parallel_residual_bwd_kernelINS_13Kernel_traitsI6__halfS2_fS2_fjLj768ELj1ELj4ELj1ELj16ENS_18Kernel_traits_baseILj768ES2_S2_fS2_fjLj128EEEEELb1ELb1ELb0EEEvNS_9BwdParamsE,"",@"SHT_CUDA_INFO"
	.sectionflags	@""
	.align	4


	//----- nvinfo : EIATTR_CUDA_API_VERSION
	.align		4
        /*0000*/ 	.byte	0x04, 0x37
        /*0002*/ 	.short	(.L_2247 - .L_2246)
.L_2246:
        /*0004*/ 	.word	0x00000082


	//----- nvinfo : EIATTR_SW2861232_WAR
	.align		4
.L_2247:
        /*0008*/ 	.byte	0x01, 0x35
	.zero		2


	//----- nvinfo : EIATTR_PARAM_CBANK
	.align		4
        /*000c*/ 	.byte	0x04, 0x0a
        /*000e*/ 	.short	(.L_2249 - .L_2248)
	.align		4
.L_2248:
        /*0010*/ 	.word	index@(.nv.constant0._ZN10layer_norm31ln_parallel_residual_bwd_kernelINS_13Kernel_traitsI6__halfS2_fS2_fjLj768ELj1ELj4ELj1ELj16ENS_18Kernel_traits_baseILj768ES2_S2_fS2_fjLj128EEEEELb1ELb1ELb0EEEvNS_9BwdParamsE)
        /*0014*/ 	.short	0x0160
        /*0016*/ 	.short	0x0128


	//----- nvinfo : EIATTR_CBANK_PARAM_SIZE
	.align		4
.L_2249:
        /*0018*/ 	.byte	0x03, 0x19
        /*001a*/ 	.short	0x0128


	//----- nvinfo : EIATTR_KPARAM_INFO
	.align		4
        /*001c*/ 	.byte	0x04, 0x17
        /*001e*/ 	.short	(.L_2251 - .L_2250)
.L_2250:
        /*0020*/ 	.word	0x00000000
        /*0024*/ 	.short	0x0000
        /*0026*/ 	.short	0x0000
        /*0028*/ 	.byte	0x00, 0xf0, 0xa1, 0x04


	//----- nvinfo : EIATTR_MAXREG_COUNT
	.align		4
.L_2251:
        /*002c*/ 	.byte	0x03, 0x1b
        /*002e*/ 	.short	0x00ff


	//----- nvinfo : EIATTR_NUM_BARRIERS
	.align		4
        /*0030*/ 	.byte	0x02, 0x4c
        /*0032*/ 	.byte	0x01
	.zero		1


	//----- nvinfo : EIATTR_MERCURY_ISA_VERSION
	.align		4
        /*0034*/ 	.byte	0x03, 0x5f
        /*0036*/ 	.short	0x0000


	//----- nvinfo : EIATTR_COOP_GROUP_MASK_REGIDS
	.align		4
        /*0038*/ 	.byte	0x04, 0x29
        /*003a*/ 	.short	(.L_2253 - .L_2252)


	//   ....[0]....
.L_2252:
        /*003c*/ 	.word	0xffffffff


	//   ....[1]....
        /*0040*/ 	.word	0xffffffff


	//   ....[2]....
        /*0044*/ 	.word	0xffffffff


	//   ....[3]....
        /*0048*/ 	.word	0xffffffff


	//   ....[4]....
        /*004c*/ 	.word	0xffffffff


	//   ....[5]....
        /*0050*/ 	.word	0xffffffff


	//   ....[6]....
        /*0054*/ 	.word	0xffffffff


	//   ....[7]....
        /*0058*/ 	.word	0xffffffff


	//   ....[8]....
        /*005c*/ 	.word	0xffffffff


	//   ....[9]....
        /*0060*/ 	.word	0xffffffff


	//   ....[10]....
        /*0064*/ 	.word	0xffffffff


	//   ....[11]....
        /*0068*/ 	.word	0xffffffff


	//   ....[12]....
        /*006c*/ 	.word	0xffffffff


	//   ....[13]....
        /*0070*/ 	.word	0xffffffff


	//   ....[14]....
        /*0074*/ 	.word	0xffffffff


	//   ....[15]....
        /*0078*/ 	.word	0xffffffff


	//   ....[16]....
        /*007c*/ 	.word	0xffffffff


	//   ....[17]....
        /*0080*/ 	.word	0xffffffff


	//   ....[18]....
        /*0084*/ 	.word	0xffffffff


	//   ....[19]....
        /*0088*/ 	.word	0xffffffff


	//----- nvinfo : EIATTR_COOP_GROUP_INSTR_OFFSETS
	.align		4
.L_2253:
        /*008c*/ 	.byte	0x04, 0x28
        /*008e*/ 	.short	(.L_2255 - .L_2254)


	//   ....[0]....
.L_2254:
        /*0090*/ 	.word	0x000016e0


	//   ....[1]....
        /*0094*/ 	.word	0x00001700


	//   ....[2]....
        /*0098*/ 	.word	0x00001720


	//   ....[3]....
        /*009c*/ 	.word	0x00001740


	//   ....[4]....
        /*00a0*/ 	.word	0x00001760


	//   ....[5]....
        /*00a4*/ 	.word	0x00001780


	//   ....[6]....
        /*00a8*/ 	.word	0x000017a0


	//   ....[7]....
        /*00ac*/ 	.word	0x000017c0


	//   ....[8]....
        /*00b0*/ 	.word	0x000017e0


	//   ....[9]....
        /*00b4*/ 	.word	0x00001800


	//   ....[10]....
        /*00b8*/ 	.word	0x00003c00


	//   ....[11]....
        /*00bc*/ 	.word	0x00003c80


	//   ....[12]....
        /*00c0*/ 	.word	0x00003d00


	//   ....[13]....
        /*00c4*/ 	.word	0x00003d70


	//   ....[14]....
        /*00c8*/ 	.word	0x00003df0


	//   ....[15]....
        /*00cc*/ 	.word	0x00003e60


	//   ....[16]....
        /*00d0*/ 	.word	0x00003ee0


	//   ....[17]....
        /*00d4*/ 	.word	0x00003f50


	//   ....[18]....
        /*00d8*/ 	.word	0x00003fd0


	//   ....[19]....
        /*00dc*/ 	.word	0x00004040


	//----- nvinfo : EIATTR_EXIT_INSTR_OFFSETS
	.align		4
.L_2255:
        /*00e0*/ 	.byte	0x04, 0x1c
        /*00e2*/ 	.short	(.L_2257 - .L_2256)


	//   ....[0]....
.L_2256:
        /*00e4*/ 	.word	0x00003b70


	//   ....[1]....
        /*00e8*/ 	.word	0x00003ba0


	//----- nvinfo : EIATTR_MAX_THREADS
	.align		4
.L_2257:
        /*00ec*/ 	.byte	0x04, 0x05
        /*00ee*/ 	.short	(.L_2259 - .L_2258)
.L_2258:
        /*00f0*/ 	.word	0x00000080
        /*00f4*/ 	.word	0x00000001
        /*00f8*/ 	.word	0x00000001


	//----- nvinfo : EIATTR_CRS_STACK_SIZE
	.align		4
.L_2259:
        /*00fc*/ 	.byte	0x04, 0x1e
        /*00fe*/ 	.short	(.L_2261 - .L_2260)
.L_2260:
        /*0100*/ 	.word	0x00000000
.L_2261:


//--------------------- .nv.info._ZN10layer_norm22ln_bwd_finalize_kernelINS_22Kernel_traits_finalizeILj768E6__halfS2_fS2_fjLb0ELj1024ELj4ENS_18Kernel_traits_baseILj768ES2_S2_fS2_fjLj1024EEEEELb0ELb1EEEvNS_9BwdParamsE --------------------------
	.section	.nv.info._ZN10layer_norm22ln_bwd_finalize_kernelINS_22Kernel_traits_finalizeILj768E6__halfS2_fS2_fjLb0ELj1024ELj4ENS_18Kernel_traits_baseILj768ES2_S2_fS2_fjLj1024EEEEELb0ELb1EEEvNS_9BwdParamsE,"",@"SHT_CUDA_INFO"
	.sectionflags	@""
	.align	4


	//----- nvinfo : EIATTR_CUDA_API_VERSION
	.align		4
        /*0000*/ 	.byte	0x04, 0x37
        /*0002*/ 	.short	(.L_2263 - .L_2262)
.L_2262:
        /*0004*/ 	.word	0x00000082


	//----- nvinfo : EIATTR_SW2861232_WAR
	.align		4
.L_2263:
        /*0008*/ 	.byte	0x01, 0x35
	.zero		2


	//----- nvinfo : EIATTR_PARAM_CBANK
	.align		4
        /*000c*/ 	.byte	0x04, 0x0a
        /*000e*/ 	.short	(.L_2265 - .L_2264)
	.align		4
.L_2264:
        /*0010*/ 	.word	index@(.nv.constant0._ZN10layer_norm22ln_bwd_finalize_kernelINS_22Kernel_traits_finalizeILj768E6__halfS2_fS2_fjLb0ELj1024ELj4ENS_18Kernel_traits_baseILj768ES2_S2_fS2_fjLj1024EEEEELb0ELb1EEEvNS_9BwdParamsE)
        /*0014*/ 	.short	0x0160
        /*0016*/ 	.short	0x0128


	//----- nvinfo : EIATTR_CBANK_PARAM_SIZE
	.align		4
.L_2265:
        /*0018*/ 	.byte	0x03, 0x19
        /*001a*/ 	.short	0x0128


	//----- nvinfo : EIATTR_KPARAM_INFO
	.align		4
        /*001c*/ 	.byte	0x04, 0x17
        /*001e*/ 	.short	(.L_2267 - .L_2266)
.L_2266:
        /*0020*/ 	.word	0x00000000
        /*0024*/ 	.short	0x0000
        /*0026*/ 	.short	0x0000
        /*0028*/ 	.byte	0x00, 0xf0, 0xa1, 0x04


	//----- nvinfo : EIATTR_MAXREG_COUNT
	.align		4
.L_2267:
        /*002c*/ 	.byte	0x03, 0x1b
        /*002e*/ 	.short	0x0040


	//----- nvinfo : EIATTR_NUM_BARRIERS
	.align		4
        /*0030*/ 	.byte	0x02, 0x4c
        /*0032*/ 	.byte	0x01
	.zero		1


	//----- nvinfo : EIATTR_MERCURY_ISA_VERSION
	.align		4
        /*0034*/ 	.byte	0x03, 0x5f
        /*0036*/ 	.short	0x0000


	//----- nvinfo : EIATTR_COOP_GROUP_MASK_REGIDS
	.align		4
        /*0038*/ 	.byte	0x04, 0x29
        /*003a*/ 	.short	(.L_2269 - .L_2268)


	//   ....[0]....
.L_2268:
        /*003c*/ 	.word	0xffffffff


	//   ....[1]....
        /*0040*/ 	.word	0xffffffff


	//   ....[2]....
        /*0044*/ 	.word	0xffffffff


	//   ....[3]....
        /*0048*/ 	.word	0xffffffff


	//   ....[4]....
        /*004c*/ 	.word	0xffffffff


	//   ....[5]....
        /*0050*/ 	.word	0xffffffff


	//   ....[6]....
        /*0054*/ 	.word	0xffffffff


	//   ....[7]....
        /*0058*/ 	.word	0xffffffff


	//   ....[8]....
        /*005c*/ 	.word	0xffffffff


	//   ....[9]....
        /*0060*/ 	.word	0xffffffff


	//   ....[10]....
        /*0064*/ 	.word	0xffffffff


	//   ....[11]....
        /*0068*/ 	.word	0xffffffff


	//   ....[12]....
        /*006c*/ 	.word	0xffffffff


	//   ....[13]....
        /*0070*/ 	.word	0xffffffff


	//   ....[14]....
        /*0074*/ 	.word	0xffffffff


	//   ....[15]....
        /*0078*/ 	.word	0xffffffff


	//   ....[16]....
        /*007c*/ 	.word	0xffffffff


	//   ....[17]....
        /*0080*/ 	.word	0xffffffff


	//   ....[18]....
        /*0084*/ 	.word	0xffffffff


	//   ....[19]....
        /*0088*/ 	.word	0xffffffff


	//----- nvinfo : EIATTR_COOP_GROUP_INSTR_OFFSETS
	.align		4
.L_2269:
        /*008c*/ 	.byte	0x04, 0x28
        /*008e*/ 	.short	(.L_2271 - .L_2270)


	//   ....[0]....
.L_2270:
        /*0090*/ 	.word	0x000007f0


	//   ....[1]....
        /*0094*/ 	.word	0x00000820


	//   ....[2]....
        /*0098*/ 	.word	0x00000840


	//   ....[3]....
        /*009c*/ 	.word	0x00000850


	//   ....[4]....
        /*00a0*/ 	.word	0x00000880


	//   ....[5]....
        /*00a4*/ 	.word	0x00000890


	//   ....[6]....
        /*00a8*/ 	.word	0x000008c0


	//   ....[7]....
        /*00ac*/ 	.word	0x000008d0


	//   ....[8]....
        /*00b0*/ 	.word	0x00000900


	//   ....[9]....
        /*00b4*/ 	.word	0x00000910


	//   ....[10]....
        /*00b8*/ 	.word	0x00000b00


	//   ....[11]....
        /*00bc*/ 	.word	0x00000b80


	//   ....[12]....
        /*00c0*/ 	.word	0x00000be0


	//   ....[13]....
        /*00c4*/ 	.word	0x00000c40


	//   ....[14]....
        /*00c8*/ 	.word	0x00000cb0


	//   ....[15]....
        /*00cc*/ 	.word	0x00000d20


	//   ....[16]....
        /*00d0*/ 	.word	0x00000d80


	//   ....[17]....
        /*00d4*/ 	.word	0x00000de0


	//   ....[18]....
        /*00d8*/ 	.word	0x00000e40


	//   ....[19]....
        /*00dc*/ 	.word	0x00000ea0


	//----- nvinfo : EIATTR_EXIT_INSTR_OFFSETS
	.align		4
.L_2271:
        /*00e0*/ 	.byte	0x04, 0x1c
        /*00e2*/ 	.short	(.L_2273 - .L_2272)


	//   ....[0]....
.L_2272:
        /*00e4*/ 	.word	0x00000070


	//   ....[1]....
        /*00e8*/ 	.word	0x00000aa0


	//----- nvinfo : EIATTR_MAX_THREADS
	.align		4
.L_2273:
        /*00ec*/ 	.byte	0x04, 0x05
        /*00ee*/ 	.short	(.L_2275 - .L_2274)
.L_2274:
        /*00f0*/ 	.word	0x00000400
        /*00f4*/ 	.word	0x00000001
        /*00f8*/ 	.word	0x00000001


	//----- nvinfo : EIATTR_CRS_STACK_SIZE
	.align		4
.L_2275:
        /*00fc*/ 	.byte	0x04, 0x1e
        /*00fe*/ 	.short	(.L_2277 - .L_2276)
.L_2276:
        /*0100*/ 	.word	0x00000000
.L_2277:


//--------------------- .nv.info._ZN10layer_norm40ln_parallel_residual_bwd_finalize_kernelINS_22Kernel_traits_finalizeILj768E6__halfS2_fS2_fjLb0ELj1024ELj4ENS_18Kernel_traits_baseILj768ES2_S2_fS2_fjLj1024EEEEELb1EEEvNS_9BwdParamsE --------------------------
	.section	.nv.info._ZN10layer_norm40ln_parallel_residual_bwd_finalize_kernelINS_22Kernel_traits_finalizeILj768E6__halfS2_fS2_fjLb0ELj1024ELj4ENS_18Kernel_traits_baseILj768ES2_S2_fS2_fjLj1024EEEEELb1EEEvNS_9BwdParamsE,"",@"SHT_CUDA_INFO"
	.sectionflags	@""
	.align	4


	//----- nvinfo : EIATTR_CUDA_API_VERSION
	.align		4
        /*0000*/ 	.byte	0x04, 0x37
        /*0002*/ 	.short	(.L_2279 - .L_2278)
.L_2278:
        /*0004*/ 	.word	0x00000082


	//----- nvinfo : EIATTR_SW2861232_WAR
	.align		4
.L_2279:
        /*0008*/ 	.byte	0x01, 0x35
	.zero		2


	//----- nvinfo : EIATTR_PARAM_CBANK
	.align		4
        /*000c*/ 	.byte	0x04, 0x0a
        /*000e*/ 	.short	(.L_2281 - .L_2280)
	.align		4
.L_2280:
        /*0010*/ 	.word	index@(.nv.constant0._ZN10layer_norm40ln_parallel_residual_bwd_finalize_kernelINS_22Kernel_traits_finalizeILj768E6__halfS2_fS2_fjLb0ELj1024ELj4ENS_18Kernel_traits_baseILj768ES2_S2_fS2_fjLj1024EEEEELb1EEEvNS_9BwdParamsE)
        /*0014*/ 	.short	0x0160
        /*0016*/ 	.short	0x0128


	//----- nvinfo : EIATTR_CBANK_PARAM_SIZE
	.align		4
.L_2281:
        /*0018*/ 	.byte	0x03, 0x19
        /*001a*/ 	.short	0x0128


	//----- nvinfo : EIATTR_KPARAM_INFO
	.align		4
        /*001c*/ 	.byte	0x04, 0x17
        /*001e*/ 	.short	(.L_2283 - .L_2282)
.L_2282:
        /*0020*/ 	.word	0x00000000
        /*0024*/ 	.short	0x0000
        /*0026*/ 	.short	0x0000
        /*0028*/ 	.byte	0x00, 0xf0, 0xa1, 0x04


	//----- nvinfo : EIATTR_MAXREG_COUNT
	.align		4
.L_2283:
        /*002c*/ 	.byte	0x03, 0x1b
        /*002e*/ 	.short	0x0040


	//----- nvinfo : EIATTR_NUM_BARRIERS
	.align		4
        /*0030*/ 	.byte	0x02, 0x4c
        /*0032*/ 	.byte	0x01
	.zero		1


	//----- nvinfo : EIATTR_MERCURY_ISA_VERSION
	.align		4
        /*0034*/ 	.byte	0x03, 0x5f
        /*0036*/ 	.short	0x0000


	//----- nvinfo : EIATTR_COOP_GROUP_MASK_REGIDS
	.align		4
        /*0038*/ 	.byte	0x04, 0x29
        /*003a*/ 	.short	(.L_2285 - .L_2284)


	//   ....[0]....
.L_2284:
        /*003c*/ 	.word	0xffffffff


	//   ....[1]....
        /*0040*/ 	.word	0xffffffff


	//   ....[2]....
        /*0044*/ 	.word	0xffffffff


	//   ....[3]....
        /*0048*/ 	.word	0xffffffff


	//   ....[4]....
        /*004c*/ 	.word	0xffffffff


	//   ....[5]....
        /*0050*/ 	.word	0xffffffff


	//   ....[6]....
        /*0054*/ 	.word	0xffffffff


	//   ....[7]....
        /*0058*/ 	.word	0xffffffff


	//   ....[8]....
        /*005c*/ 	.word	0xffffffff


	//   ....[9]....
        /*0060*/ 	.word	0xffffffff


	//   ....[10]....
        /*0064*/ 	.word	0xffffffff


	//   ....[11]....
        /*0068*/ 	.word	0xffffffff


	//   ....[12]....
        /*006c*/ 	.word	0xffffffff


	//   ....[13]....
        /*0070*/ 	.word	0xffffffff


	//   ....[14]....
        /*0074*/ 	.word	0xffffffff


	//   ....[15]....
        /*0078*/ 	.word	0xffffffff


	//   ....[16]....
        /*007c*/ 	.word	0xffffffff


	//   ....[17]....
        /*0080*/ 	.word	0xffffffff


	//   ....[18]....
        /*0084*/ 	.word	0xffffffff


	//   ....[19]....
        /*0088*/ 	.word	0xffffffff


	//   ....[20]....
        /*008c*/ 	.word	0xffffffff


	//   ....[21]....
        /*0090*/ 	.word	0xffffffff


	//   ....[22]....
        /*0094*/ 	.word	0xffffffff


	//   ....[23]....
        /*0098*/ 	.word	0xffffffff


	//   ....[24]....
        /*009c*/ 	.word	0xffffffff


	//   ....[25]....
        /*00a0*/ 	.word	0xffffffff


	//   ....[26]....
        /*00a4*/ 	.word	0xffffffff


	//   ....[27]....
        /*00a8*/ 	.word	0xffffffff


	//   ....[28]....
        /*00ac*/ 	.word	0xffffffff


	//   ....[29]....
        /*00b0*/ 	.word	0xffffffff


	//   ....[30]....
        /*00b4*/ 	.word	0xffffffff


	//   ....[31]....
        /*00b8*/ 	.word	0xffffffff


	//   ....[32]....
        /*00bc*/ 	.word	0xffffffff


	//   ....[33]....
        /*00c0*/ 	.word	0xffffffff


	//   ....[34]....
        /*00c4*/ 	.word	0xffffffff


	//   ....[35]....
        /*00c8*/ 	.word	0xffffffff


	//   ....[36]....
        /*00cc*/ 	.word	0xffffffff


	//   ....[37]....
        /*00d0*/ 	.word	0xffffffff


	//   ....[38]....
        /*00d4*/ 	.word	0xffffffff


	//   ....[39]....
        /*00d8*/ 	.word	0xffffffff


	//----- nvinfo : EIATTR_COOP_GROUP_INSTR_OFFSETS
	.align		4
.L_2285:
        /*00dc*/ 	.byte	0x04, 0x28
        /*00de*/ 	.short	(.L_2287 - .L_2286)


	//   ....[0]....
.L_2286:
        /*00e0*/ 	.word	0x00000b60


	//   ....[1]....
        /*00e4*/ 	.word	0x00000b90


	//   ....[2]....
        /*00e8*/ 	.word	0x00000ba0


	//   ....[3]....
        /*00ec*/ 	.word	0x00000bb0


	//   ....[4]....
        /*00f0*/ 	.word	0x00000be0


	//   ....[5]....
        /*00f4*/ 	.word	0x00000c00


	//   ....[6]....
        /*00f8*/ 	.word	0x00000c10


	//   ....[7]....
        /*00fc*/ 	.word	0x00000c20


	//   ....[8]....
        /*0100*/ 	.word	0x00000c50


	//   ....[9]....
        /*0104*/ 	.word	0x00000c70


	//   ....[10]....
        /*0108*/ 	.word	0x00000c90


	//   ....[11]....
        /*010c*/ 	.word	0x00000ca0


	//   ....[12]....
        /*0110*/ 	.word	0x00000cd0


	//   ....[13]....
        /*0114*/ 	.word	0x00000cf0


	//   ....[14]....
        /*0118*/ 	.word	0x00000d10


	//   ....[15]....
        /*011c*/ 	.word	0x00000d20


	//   ....[16]....
        /*0120*/ 	.word	0x00000d50


	//   ....[17]....
        /*0124*/ 	.word	0x00000d80


	//   ....[18]....
        /*0128*/ 	.word	0x00000d90


	//   ....[19]....
        /*012c*/ 	.word	0x00000da0


	//   ....[20]....
        /*0130*/ 	.word	0x00001090


	//   ....[21]....
        /*0134*/ 	.word	0x00001100


	//   ....[22]....
        /*0138*/ 	.word	0x00001160


	//   ....[23]....
        /*013c*/ 	.word	0x000011c0


	//   ....[24]....
        /*0140*/ 	.word	0x00001230


	//   ....[25]....
        /*0144*/ 	.word	0x000012a0


	//   ....[26]....
        /*0148*/ 	.word	0x00001300


	//   ....[27]....
        /*014c*/ 	.word	0x00001360


	//   ....[28]....
        /*0150*/ 	.word	0x000013c0


	//   ....[29]....
        /*0154*/ 	.word	0x00001430


	//   ....[30]....
        /*0158*/ 	.word	0x000014a0


	//   ....[31]....
        /*015c*/ 	.word	0x00001500


	//   ....[32]....
        /*0160*/ 	.word	0x00001560


	//   ....[33]....
        /*0164*/ 	.word	0x000015c0


	//   ....[34]....
        /*0168*/ 	.word	0x00001630


	//   ....[35]....
        /*016c*/ 	.word	0x000016a0


	//   ....[36]....
        /*0170*/ 	.word	0x00001700


	//   ....[37]....
        /*0174*/ 	.word	0x00001760


	//   ....[38]....
        /*0178*/ 	.word	0x000017c0


	//   ....[39]....
        /*017c*/ 	.word	0x00001820


	//----- nvinfo : EIATTR_EXIT_INSTR_OFFSETS
	.align		4
.L_2287:
        /*0180*/ 	.byte	0x04, 0x1c
        /*0182*/ 	.short	(.L_2289 - .L_2288)


	//   ....[0]....
.L_2288:
        /*0184*/ 	.word	0x00000070


	//   ....[1]....
        /*0188*/ 	.word	0x00001030


	//----- nvinfo : EIATTR_MAX_THREADS
	.align		4
.L_2289:
        /*018c*/ 	.byte	0x04, 0x05
        /*018e*/ 	.short	(.L_2291 - .L_2290)
.L_2290:
        /*0190*/ 	.word	0x00000400
        /*0194*/ 	.word	0x00000001
        /*0198*/ 	.word	0x00000001


	//----- nvinfo : EIATTR_CRS_STACK_SIZE
	.align		4
.L_2291:
        /*019c*/ 	.byte	0x04, 0x1e
        /*019e*/ 	.short	(.L_2293 - .L_2292)
.L_2292:
        /*01a0*/ 	.word	0x00000000
.L_2293:


//--------------------- .nv.info._ZN10layer_norm31ln_parallel_residual_bwd_kernelINS_13Kernel_traitsI6__halfS2_fS2_fjLj768ELj1ELj4ELj1ELj16ENS_18Kernel_traits_baseILj768ES2_S2_fS2_fjLj128EEEEELb1ELb1ELb1EEEvNS_9BwdParamsE --------------------------
	.section	.nv.info._ZN10layer_norm31ln_parallel_residual_bwd_kernelINS_13Kernel_traitsI6__halfS2_fS2_fjLj768ELj1ELj4ELj1ELj16ENS_18Kernel_traits_baseILj768ES2_S2_fS2_fjLj128EEEEELb1ELb1ELb1EEEvNS_9BwdParamsE,"",@"SHT_CUDA_INFO"
	.sectionflags	@""
	.align	4


	//----- nvinfo : EIATTR_CUDA_API_VERSION
	.align		4
        /*0000*/ 	.byte	0x04, 0x37
        /*0002*/ 	.short	(.L_2295 - .L_2294)
.L_2294:
        /*0004*/ 	.word	0x00000082


	//----- nvinfo : EIATTR_SW2861232_WAR
	.align		4
.L_2295:
        /*0008*/ 	.byte	0x01, 0x35
	.zero		2


	//----- nvinfo : EIATTR_PARAM_CBANK
	.align		4
        /*000c*/ 	.byte	0x04, 0x0a
        /*000e*/ 	.short	(.L_2297 - .L_2296)
	.align		4
.L_2296:
        /*0010*/ 	.word	index@(.nv.constant0._ZN10layer_norm31ln_parallel_residual_bwd_kernelINS_13Kernel_traitsI6__halfS2_fS2_fjLj768ELj1ELj4ELj1ELj16ENS_18Kernel_traits_baseILj768ES2_S2_fS2_fjLj128EEEEELb1ELb1ELb1EEEvNS_9BwdParamsE)
        /*0014*/ 	.short	0x0160
        /*0016*/ 	.short	0x0128


	//----- nvinfo : EIATTR_CBANK_PARAM_SIZE
	.align		4
.L_2297:
        /*0018*/ 	.byte	0x03, 0x19
        /*001a*/ 	.short	0x0128


	//----- nvinfo : EIATTR_KPARAM_INFO
	.align		4
        /*001c*/ 	.byte	0x04, 0x17
        /*001e*/ 	.short	(.L_2299 - .L_2298)
.L_2298:
        /*0020*/ 	.word	0x00000000
        /*0024*/ 	.short	0x0000
        /*0026*/ 	.short	0x0000
        /*0028*/ 	.byte	0x00, 0xf0, 0xa1, 0x04


	//----- nvinfo : EIATTR_MAXREG_COUNT
	.align		4
.L_2299:
        /*002c*/ 	.byte	0x03, 0x1b
        /*002e*/ 	.short	0x00ff


	//----- nvinfo : EIATTR_NUM_BARRIERS
	.align		4
        /*0030*/ 	.byte	0x02, 0x4c
        /*0032*/ 	.byte	0x01
	.zero		1


	//----- nvinfo : EIATTR_MERCURY_ISA_VERSION
	.align		4
        /*0034*/ 	.byte	0x03, 0x5f
        /*0036*/ 	.short	0x0000


	//----- nvinfo : EIATTR_COOP_GROUP_MASK_REGIDS
	.align		4
        /*0038*/ 	.byte	0x04, 0x29
        /*003a*/ 	.short	(.L_2301 - .L_2300)


	//   ....[0]....
.L_2300:
        /*003c*/ 	.word	0xffffffff


	//   ....[1]....
        /*0040*/ 	.word	0xffffffff


	//   ....[2]....
        /*0044*/ 	.word	0xffffffff


	//   ....[3]....
        /*0048*/ 	.word	0xffffffff


	//   ....[4]....
        /*004c*/ 	.word	0xffffffff


	//   ....[5]....
        /*0050*/ 	.word	0xffffffff


	//   ....[6]....
        /*0054*/ 	.word	0xffffffff


	//   ....[7]....
        /*0058*/ 	.word	0xffffffff


	//   ....[8]....
        /*005c*/ 	.word	0xffffffff


	//   ....[9]....
        /*0060*/ 	.word	0xffffffff


	//   ....[10]....
        /*0064*/ 	.word	0xffffffff


	//   ....[11]....
        /*0068*/ 	.word	0xffffffff


	//   ....[12]....
        /*006c*/ 	.word	0xffffffff


	//   ....[13]....
        /*0070*/ 	.word	0xffffffff


	//   ....[14]....
        /*0074*/ 	.word	0xffffffff


	//   ....[15]....
        /*0078*/ 	.word	0xffffffff


	//   ....[16]....
        /*007c*/ 	.word	0xffffffff


	//   ....[17]....
        /*0080*/ 	.word	0xffffffff


	//   ....[18]....
        /*0084*/ 	.word	0xffffffff


	//   ....[19]....
        /*0088*/ 	.word	0xffffffff


	//----- nvinfo : EIATTR_COOP_GROUP_INSTR_OFFSETS
	.align		4
.L_2301:
        /*008c*/ 	.byte	0x04, 0x28
        /*008e*/ 	.short	(.L_2303 - .L_2302)


	//   ....[0]....
.L_2302:
        /*0090*/ 	.word	0x00001560


	//   ....[1]....
        /*0094*/ 	.word	0x00001580


	//   ....[2]....
        /*0098*/ 	.word	0x000015a0


	//   ....[3]....
        /*009c*/ 	.word	0x000015c0


	//   ....[4]....
        /*00a0*/ 	.word	0x000015e0


	//   ....[5]....
        /*00a4*/ 	.word	0x00001600


	//   ....[6]....
        /*00a8*/ 	.word	0x00001620


	//   ....[7]....
        /*00ac*/ 	.word	0x00001640


	//   ....[8]....
        /*00b0*/ 	.word	0x00001660


	//   ....[9]....
        /*00b4*/ 	.word	0x00001680


	//   ....[10]....
        /*00b8*/ 	.word	0x00003780


	//   ....[11]....
        /*00bc*/ 	.word	0x00003800


	//   ....[12]....
        /*00c0*/ 	.word	0x00003880


	//   ....[13]....
        /*00c4*/ 	.word	0x000038f0


	//   ....[14]....
        /*00c8*/ 	.word	0x00003970


	//   ....[15]....
        /*00cc*/ 	.word	0x000039e0


	//   ....[16]....
        /*00d0*/ 	.word	0x00003a60


	//   ....[17]....
        /*00d4*/ 	.word	0x00003ad0


	//   ....[18]....
        /*00d8*/ 	.word	0x00003b50


	//   ....[19]....
        /*00dc*/ 	.word	0x00003bc0


	//----- nvinfo : EIATTR_EXIT_INSTR_OFFSETS
	.align		4
.L_2303:
        /*00e0*/ 	.byte	0x04, 0x1c
        /*00e2*/ 	.short	(.L_2305 - .L_2304)


	//   ....[0]....
.L_2304:
        /*00e4*/ 	.word	0x00003720


	//----- nvinfo : EIATTR_MAX_THREADS
	.align		4
.L_2305:
        /*00e8*/ 	.byte	0x04, 0x05
        /*00ea*/ 	.short	(.L_2307 - .L_2306)
.L_2306:
        /*00ec*/ 	.word	0x00000080
        /*00f0*/ 	.word	0x00000001
        /*00f4*/ 	.word	0x00000001


	//----- nvinfo : EIATTR_CRS_STACK_SIZE
	.align		4
.L_2307:
        /*00f8*/ 	.byte	0x04, 0x1e
        /*00fa*/ 	.short	(.L_2309 - .L_2308)
.L_2308:
        /*00fc*/ 	.word	0x00000000
.L_2309:


//--------------------- .nv.info._ZN10layer_norm31ln_parallel_residual_bwd_kernelINS_13Kernel_traitsIf6__halffS2_fjLj768ELj1ELj4ELj1ELj16ENS_18Kernel_traits_baseILj768EfS2_fS2_fjLj128EEEEELb0ELb0ELb0EEEvNS_9BwdParamsE --------------------------
	.section	.nv.info._ZN10layer_norm31ln_parallel_residual_bwd_kernelINS_13Kernel_traitsIf6__halffS2_fjLj768ELj1ELj4ELj1ELj16ENS_18Kernel_traits_baseILj768EfS2_fS2_fjLj128EEEEELb0ELb0ELb0EEEvNS_9BwdParamsE,"",@"SHT_CUDA_INFO"
	.sectionflags	@""
	.align	4


	//----- nvinfo : EIATTR_CUDA_API_VERSION
	.align		4
        /*0000*/ 	.byte	0x04, 0x37
        /*0002*/ 	.short	(.L_2311 - .L_2310)
.L_2310:
        /*0004*/ 	.word	0x00000082


	//----- nvinfo : EIATTR_SW2861232_WAR
	.align		4
.L_2311:
        /*0008*/ 	.byte	0x01, 0x35
	.zero		2


	//----- nvinfo : EIATTR_PARAM_CBANK
	.align		4
        /*000c*/ 	.byte	0x04, 0x0a
        /*000e*/ 	.short	(.L_2313 - .L_2312)
	.align		4
.L_2312:
        /*0010*/ 	.word	index@(.nv.constant0._ZN10layer_norm31ln_parallel_residual_bwd_kernelINS_13Kernel_traitsIf6__halffS2_fjLj768ELj1ELj4ELj1ELj16ENS_18Kernel_traits_baseILj768EfS2_fS2_fjLj128EEEEELb0ELb0ELb0EEEvNS_9BwdParamsE)
        /*0014*/ 	.short	0x0160
        /*0016*/ 	.short	0x0128


	//----- nvinfo : EIATTR_CBANK_PARAM_SIZE
	.align		4
.L_2313:
        /*0018*/ 	.byte	0x03, 0x19
        /*001a*/ 	.short	0x0128


	//----- nvinfo : EIATTR_KPARAM_INFO
	.align		4
        /*001c*/ 	.byte	0x04, 0x17
        /*001e*/ 	.short	(.L_2315 - .L_2314)
.L_2314:
        /*0020*/ 	.word	0x00000000
        /*0024*/ 	.short	0x0000
        /*0026*/ 	.short	0x0000
        /*0028*/ 	.byte	0x00, 0xf0, 0xa1, 0x04


	//----- nvinfo : EIATTR_MAXREG_COUNT
	.align		4
.L_2315:
        /*002c*/ 	.byte	0x03, 0x1b
        /*002e*/ 	.short	0x00ff


	//----- nvinfo : EIATTR_NUM_BARRIERS
	.align		4
        /*0030*/ 	.byte	0x02, 0x4c
        /*0032*/ 	.byte	0x01
	.zero		1


	//----- nvinfo : EIATTR_MERCURY_ISA_VERSION
	.align		4
        /*0034*/ 	.byte	0x03, 0x5f
        /*0036*/ 	.short	0x0000


	//----- nvinfo : EIATTR_COOP_GROUP_MASK_REGIDS
	.align		4
        /*0038*/ 	.byte	0x04, 0x29
        /*003a*/ 	.short	(.L_2317 - .L_2316)


	//   ....[0]....
.L_2316:
        /*003c*/ 	.word	0xffffffff


	//   ....[1]....
        /*0040*/ 	.word	0xffffffff


	//   ....[2]....
        /*0044*/ 	.word	0xffffffff


	//   ....[3]....
        /*0048*/ 	.word	0xffffffff


	//   ....[4]....
        /*004c*/ 	.word	0xffffffff


	//   ....[5]....
        /*0050*/ 	.word	0xffffffff


	//   ....[6]....
        /*0054*/ 	.word	0xffffffff


	//   ....[7]....
        /*0058*/ 	.word	0xffffffff


	//   ....[8]....
        /*005c*/ 	.word	0xffffffff


	//   ....[9]....
        /*0060*/ 	.word	0xffffffff


	//   ....[10]....
        /*0064*/ 	.word	0xffffffff


	//   ....[11]....
        /*0068*/ 	.word	0xffffffff


	//   ....[12]....
        /*006c*/ 	.word	0xffffffff


	//   ....[13]....
        /*0070*/ 	.word	0xffffffff


	//   ....[14]....
        /*0074*/ 	.word	0xffffffff


	//   ....[15]....
        /*0078*/ 	.word	0xffffffff


	//   ....[16]....
        /*007c*/ 	.word	0xffffffff


	//   ....[17]....
        /*0080*/ 	.word	0xffffffff


	//   ....[18]....
        /*0084*/ 	.word	0xffffffff


	//   ....[19]....
        /*0088*/ 	.word	0xffffffff


	//----- nvinfo : EIATTR_COOP_GROUP_INSTR_OFFSETS
	.align		4
.L_2317:
        /*008c*/ 	.byte	0x04, 0x28
        /*008e*/ 	.short	(.L_2319 - .L_2318)


	//   ....[0]....
.L_2318:
        /*0090*/ 	.word	0x00001c70


	//   ....[1]....
        /*0094*/ 	.word	0x00001c90


	//   ....[2]....
        /*0098*/ 	.word	0x00001cb0


	//   ....[3]....
        /*009c*/ 	.word	0x00001cd0


	//   ....[4]....
        /*00a0*/ 	.word	0x00001cf0


	//   ....[5]....
        /*00a4*/ 	.word	0x00001d10


	//   ....[6]....
        /*00a8*/ 	.word	0x00001d30


	//   ....[7]....
        /*00ac*/ 	.word	0x00001d50


	//   ....[8]....
        /*00b0*/ 	.word	0x00001d70


	//   ....[9]....
        /*00b4*/ 	.word	0x00001d90


	//   ....[10]....
        /*00b8*/ 	.word	0x00004550


	//   ....[11]....
        /*00bc*/ 	.word	0x000045d0


	//   ....[12]....
        /*00c0*/ 	.word	0x00004650


	//   ....[13]....
        /*00c4*/ 	.word	0x000046c0


	//   ....[14]....
        /*00c8*/ 	.word	0x00004740


	//   ....[15]....
        /*00cc*/ 	.word	0x000047b0


	//   ....[16]....
        /*00d0*/ 	.word	0x00004830


	//   ....[17]....
        /*00d4*/ 	.word	0x000048a0


	//   ....[18]....
        /*00d8*/ 	.word	0x00004920


	//   ....[19]....
        /*00dc*/ 	.word	0x00004990


	//----- nvinfo : EIATTR_EXIT_INSTR_OFFSETS
	.align		4
.L_2319:
        /*00e0*/ 	.byte	0x04, 0x1c
        /*00e2*/ 	.short	(.L_2321 - .L_2320)


	//   ....[0]....
.L_2320:
        /*00e4*/ 	.word	0x00004430


	//   ....[1]....
        /*00e8*/ 	.word	0x000044f0


	//----- nvinfo : EIATTR_MAX_THREADS
	.align		4
.L_2321:
        /*00ec*/ 	.byte	0x04, 0x05
        /*00ee*/ 	.short	(.L_2323 - .L_2322)
.L_2322:
        /*00f0*/ 	.word	0x00000080
        /*00f4*/ 	.word	0x00000001
        /*00f8*/ 	.word	0x00000001


	//----- nvinfo : EIATTR_CRS_STACK_SIZE
	.align		4
.L_2323:
        /*00fc*/ 	.byte	0x04, 0x1e
        /*00fe*/ 	.short	(.L_2325 - .L_2324)
.L_2324:
        /*0100*/ 	.word	0x00000000
.L_2325:


//--------------------- .nv.info._ZN10layer_norm31ln_parallel_residual_bwd_kernelINS_13Kernel_traitsIf6__halffS2_fjLj768ELj1ELj4ELj1ELj16ENS_18Kernel_traits_baseILj768EfS2_fS2_fjLj128EEEEELb0ELb0ELb1EEEvNS_9BwdParamsE --------------------------
	.section	.nv.info._ZN10layer_norm31ln_parallel_residual_bwd_kernelINS_13Kernel_traitsIf6__halffS2_fjLj768ELj1ELj4ELj1ELj16ENS_18Kernel_traits_baseILj768EfS2_fS2_fjLj128EEEEELb0ELb0ELb1EEEvNS_9BwdParamsE,"",@"SHT_CUDA_INFO"
	.sectionflags	@""
	.align	4


	//----- nvinfo : EIATTR_CUDA_API_VERSION
	.align		4
        /*0000*/ 	.byte	0x04, 0x37
        /*0002*/ 	.short	(.L_2327 - .L_2326)
.L_2326:
        /*0004*/ 	.word	0x00000082


	//----- nvinfo : EIATTR_SW2861232_WAR
	.align		4
.L_2327:
        /*0008*/ 	.byte	0x01, 0x35
	.zero		2


	//----- nvinfo : EIATTR_PARAM_CBANK
	.align		4
        /*000c*/ 	.byte	0x04, 0x0a
        /*000e*/ 	.short	(.L_2329 - .L_2328)
	.align		4
.L_2328:
        /*0010*/ 	.word	index@(.nv.constant0._ZN10layer_norm31ln_parallel_residual_bwd_kernelINS_13Kernel_traitsIf6__halffS2_fjLj768ELj1ELj4ELj1ELj16ENS_18Kernel_traits_baseILj768EfS2_fS2_fjLj128EEEEELb0ELb0ELb1EEEvNS_9BwdParamsE)
        /*0014*/ 	.short	0x0160
        /*0016*/ 	.short	0x0128


	//----- nvinfo : EIATTR_CBANK_PARAM_SIZE
	.align		4
.L_2329:
        /*0018*/ 	.byte	0x03, 0x19
        /*001a*/ 	.short	0x0128


	//----- nvinfo : EIATTR_KPARAM_INFO
	.align		4
        /*001c*/ 	.byte	0x04, 0x17
        /*001e*/ 	.short	(.L_2331 - .L_2330)
.L_2330:
        /*0020*/ 	.word	0x00000000
        /*0024*/ 	.short	0x0000
        /*0026*/ 	.short	0x0000
        /*0028*/ 	.byte	0x00, 0xf0, 0xa1, 0x04


	//----- nvinfo : EIATTR_MAXREG_COUNT
	.align		4
.L_2331:
        /*002c*/ 	.byte	0x03, 0x1b
        /*002e*/ 	.short	0x00ff


	//----- nvinfo : EIATTR_NUM_BARRIERS
	.align		4
        /*0030*/ 	.byte	0x02, 0x4c
        /*0032*/ 	.byte	0x01
	.zero		1


	//----- nvinfo : EIATTR_MERCURY_ISA_VERSION
	.align		4
        /*0034*/ 	.byte	0x03, 0x5f
        /*0036*/ 	.short	0x0000


	//----- nvinfo : EIATTR_COOP_GROUP_MASK_REGIDS
	.align		4
        /*0038*/ 	.byte	0x04, 0x29
        /*003a*/ 	.short	(.L_2333 - .L_2332)


	//   ....[0]....
.L_2332:
        /*003c*/ 	.word	0xffffffff


	//   ....[1]....
        /*0040*/ 	.word	0xffffffff


	//   ....[2]....
        /*0044*/ 	.word	0xffffffff


	//   ....[3]....
        /*0048*/ 	.word	0xffffffff


	//   ....[4]....
        /*004c*/ 	.word	0xffffffff


	//   ....[5]....
        /*0050*/ 	.word	0xffffffff


	//   ....[6]....
        /*0054*/ 	.word	0xffffffff


	//   ....[7]....
        /*0058*/ 	.word	0xffffffff


	//   ....[8]....
        /*005c*/ 	.word	0xffffffff


	//   ....[9]....
        /*0060*/ 	.word	0xffffffff


	//   ....[10]....
        /*0064*/ 	.word	0xffffffff


	//   ....[11]....
        /*0068*/ 	.word	0xffffffff


	//   ....[12]....
        /*006c*/ 	.word	0xffffffff


	//   ....[13]....
        /*0070*/ 	.word	0xffffffff


	//   ....[14]....
        /*0074*/ 	.word	0xffffffff


	//   ....[15]....
        /*0078*/ 	.word	0xffffffff


	//   ....[16]....
        /*007c*/ 	.word	0xffffffff


	//   ....[17]....
        /*0080*/ 	.word	0xffffffff


	//   ....[18]....
        /*0084*/ 	.word	0xffffffff


	//   ....[19]....
        /*0088*/ 	.word	0xffffffff


	//----- nvinfo : EIATTR_COOP_GROUP_INSTR_OFFSETS
	.align		4
.L_2333:
        /*008c*/ 	.byte	0x04, 0x28
        /*008e*/ 	.short	(.L_2335 - .L_2334)


	//   ....[0]....
.L_2334:
        /*0090*/ 	.word	0x00001d10


	//   ....[1]....
        /*0094*/ 	.word	0x00001d30


	//   ....[2]....
        /*0098*/ 	.word	0x00001d50


	//   ....[3]....
        /*009c*/ 	.word	0x00001d70


	//   ....[4]....
        /*00a0*/ 	.word	0x00001d90


	//   ....[5]....
        /*00a4*/ 	.word	0x00001db0


	//   ....[6]....
        /*00a8*/ 	.word	0x00001dd0


	//   ....[7]....
        /*00ac*/ 	.word	0x00001df0


	//   ....[8]....
        /*00b0*/ 	.word	0x00001e10


	//   ....[9]....
        /*00b4*/ 	.word	0x00001e30


	//   ....[10]....
        /*00b8*/ 	.word	0x00004390


	//   ....[11]....
        /*00bc*/ 	.word	0x00004410


	//   ....[12]....
        /*00c0*/ 	.word	0x00004490


	//   ....[13]....
        /*00c4*/ 	.word	0x00004500


	//   ....[14]....
        /*00c8*/ 	.word	0x00004580


	//   ....[15]....
        /*00cc*/ 	.word	0x000045f0


	//   ....[16]....
        /*00d0*/ 	.word	0x00004670


	//   ....[17]....
        /*00d4*/ 	.word	0x000046e0


	//   ....[18]....
        /*00d8*/ 	.word	0x00004760


	//   ....[19]....
        /*00dc*/ 	.word	0x000047d0


	//----- nvinfo : EIATTR_EXIT_INSTR_OFFSETS
	.align		4
.L_2335:
        /*00e0*/ 	.byte	0x04, 0x1c
        /*00e2*/ 	.short	(.L_2337 - .L_2336)


	//   ....[0]....
.L_2336:
        /*00e4*/ 	.word	0x00004330


	//----- nvinfo : EIATTR_MAX_THREADS
	.align		4
.L_2337:
        /*00e8*/ 	.byte	0x04, 0x05
        /*00ea*/ 	.short	(.L_2339 - .L_2338)
.L_2338:
        /*00ec*/ 	.word	0x00000080
        /*00f0*/ 	.word	0x00000001
        /*00f4*/ 	.word	0x00000001


	//----- nvinfo : EIATTR_CRS_STACK_SIZE
	.align		4
.L_2339:
        /*00f8*/ 	.byte	0x04, 0x1e
        /*00fa*/ 	.short	(.L_2341 - .L_2340)
.L_2340:
        /*00fc*/ 	.word	0x00000000
.L_2341:


//--------------------- .nv.info._ZN10layer_norm31ln_parallel_residual_bwd_kernelINS_13Kernel_traitsIf6__halffS2_fjLj768ELj1ELj4ELj1ELj16ENS_18Kernel_traits_baseILj768EfS2_fS2_fjLj128EEEEELb0ELb1ELb0EEEvNS_9BwdParamsE --------------------------
	.section	.nv.info._ZN10layer_norm31ln_parallel_residual_bwd_kernelINS_13Kernel_traitsIf6__halffS2_fjLj768ELj1ELj4ELj1ELj16ENS_18Kernel_traits_baseILj768EfS2_fS2_fjLj128EEEEELb0ELb1ELb0EEEvNS_9BwdParamsE,"",@"SHT_CUDA_INFO"
	.sectionflags	@""
	.align	4


	//----- nvinfo : EIATTR_CUDA_API_VERSION
	.align		4
        /*0000*/ 	.byte	0x04, 0x37
        /*0002*/ 	.short	(.L_2343 - .L_2342)
.L_2342:
        /*0004*/ 	.word	0x00000082


	//----- nvinfo : EIATTR_SW2861232_WAR
	.align		4
.L_2343:
        /*0008*/ 	.byte	0x01, 0x35
	.zero		2


	//----- nvinfo : EIATTR_PARAM_CBANK
	.align		4
        /*000c*/ 	.byte	0x04, 0x0a
        /*000e*/ 	.short	(.L_2345 - .L_2344)
	.align		4
.L_2344:
        /*0010*/ 	.word	index@(.nv.constant0._ZN10layer_norm31ln_parallel_residual_bwd_kernelINS_13Kernel_traitsIf6__halffS2_fjLj768ELj1ELj4ELj1ELj16ENS_18Kernel_traits_baseILj768EfS2_fS2_fjLj128EEEEELb0ELb1ELb0EEEvNS_9BwdParamsE)
        /*0014*/ 	.short	0x0160
        /*0016*/ 	.short	0x0128


	//----- nvinfo : EIATTR_CBANK_PARAM_SIZE
	.align		4
.L_2345:
        /*0018*/ 	.byte	0x03, 0x19
        /*001a*/ 	.short	0x0128


	//----- nvinfo : EIATTR_KPARAM_INFO
	.align		4
        /*001c*/ 	.byte	0x04, 0x17
        /*001e*/ 	.short	(.L_2347 - .L_2346)
.L_2346:
        /*0020*/ 	.word	0x00000000
        /*0024*/ 	.short	0x0000
        /*0026*/ 	.short	0x0000
        /*0028*/ 	.byte	0x00, 0xf0, 0xa1, 0x04


	//----- nvinfo : EIATTR_MAXREG_COUNT
	.align		4
.L_2347:
        /*002c*/ 	.byte	0x03, 0x1b
        /*002e*/ 	.short	0x00ff


	//----- nvinfo : EIATTR_NUM_BARRIERS
	.align		4
        /*0030*/ 	.byte	0x02, 0x4c
        /*0032*/ 	.byte	0x01
	.zero		1


	//----- nvinfo : EIATTR_MERCURY_ISA_VERSION
	.align		4
        /*0034*/ 	.byte	0x03, 0x5f
        /*0036*/ 	.short	0x0000


	//----- nvinfo : EIATTR_COOP_GROUP_MASK_REGIDS
	.align		4
        /*0038*/ 	.byte	0x04, 0x29
        /*003a*/ 	.short	(.L_2349 - .L_2348)


	//   ....[0]....
.L_2348:
        /*003c*/ 	.word	0xffffffff


	//   ....[1]....
        /*0040*/ 	.word	0xffffffff


	//   ....[2]....
        /*0044*/ 	.word	0xffffffff


	//   ....[3]....
        /*0048*/ 	.word	0xffffffff


	//   ....[4]....
        /*004c*/ 	.word	0xffffffff


	//   ....[5]....
        /*0050*/ 	.word	0xffffffff


	//   ....[6]....
        /*0054*/ 	.word	0xffffffff


	//   ....[7]....
        /*0058*/ 	.word	0xffffffff


	//   ....[8]....
        /*005c*/ 	.word	0xffffffff


	//   ....[9]....
        /*0060*/ 	.word	0xffffffff


	//   ....[10]....
        /*0064*/ 	.word	0xffffffff


	//   ....[11]....
        /*0068*/ 	.word	0xffffffff


	//   ....[12]....
        /*006c*/ 	.word	0xffffffff


	//   ....[13]....
        /*0070*/ 	.word	0xffffffff


	//   ....[14]....
        /*0074*/ 	.word	0xffffffff


	//   ....[15]....
        /*0078*/ 	.word	0xffffffff


	//   ....[16]....
        /*007c*/ 	.word	0xffffffff


	//   ....[17]....
        /*0080*/ 	.word	0xffffffff


	//   ....[18]....
        /*0084*/ 	.word	0xffffffff


	//   ....[19]....
        /*0088*/ 	.word	0xffffffff


	//----- nvinfo : EIATTR_COOP_GROUP_INSTR_OFFSETS
	.align		4
.L_2349:
        /*008c*/ 	.byte	0x04, 0x28
        /*008e*/ 	.short	(.L_2351 - .L_2350)


	//   ....[0]....
.L_2350:
        /*0090*/ 	.word	0x000013d0


	//   ....[1]....
        /*0094*/ 	.word	0x000013f0


	//   ....[2]....
        /*0098*/ 	.word	0x00001410


	//   ....[3]....
        /*009c*/ 	.word	0x00001430


	//   ....[4]....
        /*00a0*/ 	.word	0x00001450


	//   ....[5]....
        /*00a4*/ 	.word	0x00001470


	//   ....[6]....
        /*00a8*/ 	.word	0x00001490


	//   ....[7]....
        /*00ac*/ 	.word	0x000014b0


	//   ....[8]....
        /*00b0*/ 	.word	0x000014d0


	//   ....[9]....
        /*00b4*/ 	.word	0x000014f0


	//   ....[10]....
        /*00b8*/ 	.word	0x000030f0


	//   ....[11]....
        /*00bc*/ 	.word	0x00003170


	//   ....[12]....
        /*00c0*/ 	.word	0x000031f0


	//   ....[13]....
        /*00c4*/ 	.word	0x00003260


	//   ....[14]....
        /*00c8*/ 	.word	0x000032e0


	//   ....[15]....
        /*00cc*/ 	.word	0x00003350


	//   ....[16]....
        /*00d0*/ 	.word	0x000033d0


	//   ....[17]....
        /*00d4*/ 	.word	0x00003440


	//   ....[18]....
        /*00d8*/ 	.word	0x000034c0


	//   ....[19]....
        /*00dc*/ 	.word	0x00003530


	//----- nvinfo : EIATTR_EXIT_INSTR_OFFSETS
	.align		4
.L_2351:
        /*00e0*/ 	.byte	0x04, 0x1c
        /*00e2*/ 	.short	(.L_2353 - .L_2352)


	//   ....[0]....
.L_2352:
        /*00e4*/ 	.word	0x00003060


	//   ....[1]....
        /*00e8*/ 	.word	0x00003090


	//----- nvinfo : EIATTR_MAX_THREADS
	.align		4
.L_2353:
        /*00ec*/ 	.byte	0x04, 0x05
        /*00ee*/ 	.short	(.L_2355 - .L_2354)
.L_2354:
        /*00f0*/ 	.word	0x00000080
        /*00f4*/ 	.word	0x00000001
        /*00f8*/ 	.word	0x00000001


	//----- nvinfo : EIATTR_CRS_STACK_SIZE
	.align		4
.L_2355:
        /*00fc*/ 	.byte	0x04, 0x1e
        /*00fe*/ 	.short	(.L_2357 - .L_2356)
.L_2356:
        /*0100*/ 	.word	0x00000000
.L_2357:


//--------------------- .nv.info._ZN10layer_norm31ln_parallel_residual_bwd_kernelINS_13Kernel_traitsIf6__halffS2_fjLj768ELj1ELj4ELj1ELj16ENS_18Kernel_traits_baseILj768EfS2_fS2_fjLj128EEEEELb0ELb1ELb1EEEvNS_9BwdParamsE --------------------------
	.section	.nv.info._ZN10layer_norm31ln_parallel_residual_bwd_kernelINS_13Kernel_traitsIf6__halffS2_fjLj768ELj1ELj4ELj1ELj16ENS_18Kernel_traits_baseILj768EfS2_fS2_fjLj128EEEEELb0ELb1ELb1EEEvNS_9BwdParamsE,"",@"SHT_CUDA_INFO"
	.sectionflags	@""
	.align	4


	//----- nvinfo : EIATTR_CUDA_API_VERSION
	.align		4
        /*0000*/ 	.byte	0x04, 0x37
        /*0002*/ 	.short	(.L_2359 - .L_2358)
.L_2358:
        /*0004*/ 	.word	0x00000082


	//----- nvinfo : EIATTR_SW2861232_WAR
	.align		4
.L_2359:
        /*0008*/ 	.byte	0x01, 0x35
	.zero		2


	//----- nvinfo : EIATTR_PARAM_CBANK
	.align		4
        /*000c*/ 	.byte	0x04, 0x0a
        /*000e*/ 	.short	(.L_2361 - .L_2360)
	.align		4
.L_2360:
        /*0010*/ 	.word	index@(.nv.constant0._ZN10layer_norm31ln_parallel_residual_bwd_kernelINS_13Kernel_traitsIf6__halffS2_fjLj768ELj1ELj4ELj1ELj16ENS_18Kernel_traits_baseILj768EfS2_fS2_fjLj128EEEEELb0ELb1ELb1EEEvNS_9BwdParamsE)
        /*0014*/ 	.short	0x0160
        /*0016*/ 	.short	0x0128


	//----- nvinfo : EIATTR_CBANK_PARAM_SIZE
	.align		4
.L_2361:
        /*0018*/ 	.byte	0x03, 0x19
        /*001a*/ 	.short	0x0128


	//----- nvinfo : EIATTR_KPARAM_INFO
	.align		4
        /*001c*/ 	.byte	0x04, 0x17
        /*001e*/ 	.short	(.L_2363 - .L_2362)
.L_2362:
        /*0020*/ 	.word	0x00000000
        /*0024*/ 	.short	0x0000
        /*0026*/ 	.short	0x0000
        /*0028*/ 	.byte	0x00, 0xf0, 0xa1, 0x04


	//----- nvinfo : EIATTR_MAXREG_COUNT
	.align		4
.L_2363:
        /*002c*/ 	.byte	0x03, 0x1b
        /*002e*/ 	.short	0x00ff


	//----- nvinfo : EIATTR_NUM_BARRIERS
	.align		4
        /*0030*/ 	.byte	0x02, 0x4c
        /*0032*/ 	.byte	0x01
	.zero		1


	//----- nvinfo : EIATTR_MERCURY_ISA_VERSION
	.align		4
        /*0034*/ 	.byte	0x03, 0x5f
        /*0036*/ 	.short	0x0000


	//----- nvinfo : EIATTR_COOP_GROUP_MASK_REGIDS
	.align		4
        /*0038*/ 	.byte	0x04, 0x29
        /*003a*/ 	.short	(.L_2365 - .L_2364)


	//   ....[0]....
.L_2364:
        /*003c*/ 	.word	0xffffffff


	//   ....[1]....
        /*0040*/ 	.word	0xffffffff


	//   ....[2]....
        /*0044*/ 	.word	0xffffffff


	//   ....[3]....
        /*0048*/ 	.word	0xffffffff


	//   ....[4]....
        /*004c*/ 	.word	0xffffffff


	//   ....[5]....
        /*0050*/ 	.word	0xffffffff


	//   ....[6]....
        /*0054*/ 	.word	0xffffffff


	//   ....[7]....
        /*0058*/ 	.word	0xffffffff


	//   ....[8]....
        /*005c*/ 	.word	0xffffffff


	//   ....[9]....
        /*0060*/ 	.word	0xffffffff


	//   ....[10]....
        /*0064*/ 	.word	0xffffffff


	//   ....[11]....
        /*0068*/ 	.word	0xffffffff


	//   ....[12]....
        /*006c*/ 	.word	0xffffffff


	//   ....[13]....
        /*0070*/ 	.word	0xffffffff


	//   ....[14]....
        /*0074*/ 	.word	0xffffffff


	//   ....[15]....
        /*0078*/ 	.word	0xffffffff


	//   ....[16]....
        /*007c*/ 	.word	0xffffffff


	//   ....[17]....
        /*0080*/ 	.word	0xffffffff


	//   ....[18]....
        /*0084*/ 	.word	0xffffffff


	//   ....[19]....
        /*0088*/ 	.word	0xffffffff


	//----- nvinfo : EIATTR_COOP_GROUP_INSTR_OFFSETS
	.align		4
.L_2365:
        /*008c*/ 	.byte	0x04, 0x28
        /*008e*/ 	.short	(.L_2367 - .L_2366)


	//   ....[0]....
.L_2366:
        /*0090*/ 	.word	0x00001350


	//   ....[1]....
        /*0094*/ 	.word	0x00001370


	//   ....[2]....
        /*0098*/ 	.word	0x00001390


	//   ....[3]....
        /*009c*/ 	.word	0x000013b0


	//   ....[4]....
        /*00a0*/ 	.word	0x000013d0


	//   ....[5]....
        /*00a4*/ 	.word	0x000013f0


	//   ....[6]....
        /*00a8*/ 	.word	0x00001410


	//   ....[7]....
        /*00ac*/ 	.word	0x00001430


	//   ....[8]....
        /*00b0*/ 	.word	0x00001450


	//   ....[9]....
        /*00b4*/ 	.word	0x00001470


	//   ....[10]....
        /*00b8*/ 	.word	0x00002ef0


	//   ....[11]....
        /*00bc*/ 	.word	0x00002f70


	//   ....[12]....
        /*00c0*/ 	.word	0x00002ff0


	//   ....[13]....
        /*00c4*/ 	.word	0x00003060


	//   ....[14]....
        /*00c8*/ 	.word	0x000030e0


	//   ....[15]....
        /*00cc*/ 	.word	0x00003150


	//   ....[16]....
        /*00d0*/ 	.word	0x000031d0


	//   ....[17]....
        /*00d4*/ 	.word	0x00003240


	//   ....[18]....
        /*00d8*/ 	.word	0x000032c0


	//   ....[19]....
        /*00dc*/ 	.word	0x00003330


	//----- nvinfo : EIATTR_EXIT_INSTR_OFFSETS
	.align		4
.L_2367:
        /*00e0*/ 	.byte	0x04, 0x1c
        /*00e2*/ 	.short	(.L_2369 - .L_2368)


	//   ....[0]....
.L_2368:
        /*00e4*/ 	.word	0x00002e90


	//----- nvinfo : EIATTR_MAX_THREADS
	.align		4
.L_2369:
        /*00e8*/ 	.byte	0x04, 0x05
        /*00ea*/ 	.short	(.L_2371 - .L_2370)
.L_2370:
        /*00ec*/ 	.word	0x00000080
        /*00f0*/ 	.word	0x00000001
        /*00f4*/ 	.word	0x00000001


	//----- nvinfo : EIATTR_CRS_STACK_SIZE
	.align		4
.L_2371:
        /*00f8*/ 	.byte	0x04, 0x1e
        /*00fa*/ 	.short	(.L_2373 - .L_2372)
.L_2372:
        /*00fc*/ 	.word	0x00000000
.L_2373:


//--------------------- .nv.info._ZN10layer_norm31ln_parallel_residual_bwd_kernelINS_13Kernel_traitsIf6__halffS2_fjLj768ELj1ELj4ELj1ELj16ENS_18Kernel_traits_baseILj768EfS2_fS2_fjLj128EEEEELb1ELb0ELb0EEEvNS_9BwdParamsE --------------------------
	.section	.nv.info._ZN10layer_norm31ln_parallel_residual_bwd_kernelINS_13Kernel_traitsIf6__halffS2_fjLj768ELj1ELj4ELj1ELj16ENS_18Kernel_traits_baseILj768EfS2_fS2_fjLj128EEEEELb1ELb0ELb0EEEvNS_9BwdParamsE,"",@"SHT_CUDA_INFO"
	.sectionflags	@""
	.align	4


	//----- nvinfo : EIATTR_CUDA_API_VERSION
	.align		4
        /*0000*/ 	.byte	0x04, 0x37
        /*0002*/ 	.short	(.L_2375 - .L_2374)
.L_2374:
        /*0004*/ 	.word	0x00000082


	//----- nvinfo : EIATTR_SW2861232_WAR
	.align		4
.L_2375:
        /*0008*/ 	.byte	0x01, 0x35
	.zero		2


	//----- nvinfo : EIATTR_PARAM_CBANK
	.align		4
        /*000c*/ 	.byte	0x04, 0x0a
        /*000e*/ 	.short	(.L_2377 - .L_2376)
	.align		4
.L_2376:
        /*0010*/ 	.word	index@(.nv.constant0._ZN10layer_norm31ln_parallel_residual_bwd_kernelINS_13Kernel_traitsIf6__halffS2_fjLj768ELj1ELj4ELj1ELj16ENS_18Kernel_traits_baseILj768EfS2_fS2_fjLj128EEEEELb1ELb0ELb0EEEvNS_9BwdParamsE)
        /*0014*/ 	.short	0x0160
        /*0016*/ 	.short	0x0128


	//----- nvinfo : EIATTR_CBANK_PARAM_SIZE
	.align		4
.L_2377:
        /*0018*/ 	.byte	0x03, 0x19
        /*001a*/ 	.short	0x0128


	//----- nvinfo : EIATTR_KPARAM_INFO
	.align		4
        /*001c*/ 	.byte	0x04, 0x17
        /*001e*/ 	.short	(.L_2379 - .L_2378)
.L_2378:
        /*0020*/ 	.word	0x00000000
        /*0024*/ 	.short	0x0000
        /*0026*/ 	.short	0x0000
        /*0028*/ 	.byte	0x00, 0xf0, 0xa1, 0x04


	//----- nvinfo : EIATTR_MAXREG_COUNT
	.align		4
.L_2379:
        /*002c*/ 	.byte	0x03, 0x1b
        /*002e*/ 	.short	0x00ff


	//----- nvinfo : EIATTR_NUM_BARRIERS
	.align		4
        /*0030*/ 	.byte	0x02, 0x4c
        /*0032*/ 	.byte	0x01
	.zero		1


	//----- nvinfo : EIATTR_ANNOTATIONS
	.align		4
        /*0034*/ 	.byte	0x04, 0x55
        /*0036*/ 	.short	(.L_2381 - .L_2380)


	//   ....[0]....
.L_2380:
        /* <DEDUP_REMOVED lines=12> */


	//----- nvinfo : EIATTR_MERCURY_ISA_VERSION
	.align		4
.L_2381:
        /*00e8*/ 	.byte	0x03, 0x5f
        /*00ea*/ 	.short	0x0000


	//----- nvinfo : EIATTR_COOP_GROUP_MASK_REGIDS
	.align		4
        /*00ec*/ 	.byte	0x04, 0x29
        /*00ee*/ 	.short	(.L_2383 - .L_2382)


	//   ....[0]....
.L_2382:
        /*00f0*/ 	.word	0xffffffff


	//   ....[1]....
        /*00f4*/ 	.word	0xffffffff


	//   ....[2]....
        /*00f8*/ 	.word	0xffffffff


	//   ....[3]....
        /*00fc*/ 	.word	0xffffffff


	//   ....[4]....
        /*0100*/ 	.word	0xffffffff


	//   ....[5]....
        /*0104*/ 	.word	0xffffffff


	//   ....[6]....
        /*0108*/ 	.word	0xffffffff


	//   ....[7]....
        /*010c*/ 	.word	0xffffffff


	//   ....[8]....
        /*0110*/ 	.word	0xffffffff


	//   ....[9]....
        /*0114*/ 	.word	0xffffffff


	//   ....[10]....
        /*0118*/ 	.word	0xffffffff


	//   ....[11]....
        /*011c*/ 	.word	0xffffffff


	//   ....[12]....
        /*0120*/ 	.word	0xffffffff


	//   ....[13]....
        /*0124*/ 	.word	0xffffffff


	//   ....[14]....
        /*0128*/ 	.word	0xffffffff


	//   ....[15]....
        /*012c*/ 	.word	0xffffffff


	//   ....[16]....
        /*0130*/ 	.word	0xffffffff


	//   ....[17]....
        /*0134*/ 	.word	0xffffffff


	//   ....[18]....
        /*0138*/ 	.word	0xffffffff


	//   ....[19]....
        /*013c*/ 	.word	0xffffffff


	//----- nvinfo : EIATTR_COOP_GROUP_INSTR_OFFSETS
	.align		4
.L_2383:
        /*0140*/ 	.byte	0x04, 0x28
        /*0142*/ 	.short	(.L_2385 - .L_2384)


	//   ....[0]....
.L_2384:
        /*0144*/ 	.word	0x00001fb0


	//   ....[1]....
        /*0148*/ 	.word	0x00001fd0


	//   ....[2]....
        /*014c*/ 	.word	0x00001ff0


	//   ....[3]....
        /*0150*/ 	.word	0x00002010


	//   ....[4]....
        /*0154*/ 	.word	0x00002030


	//   ....[5]....
        /*0158*/ 	.word	0x00002050


	//   ....[6]....
        /*015c*/ 	.word	0x00002080


	//   ....[7]....
        /*0160*/ 	.word	0x00002090


	//   ....[8]....
        /*0164*/ 	.word	0x000020c0


	//   ....[9]....
        /*0168*/ 	.word	0x000020d0


	//   ....[10]....
        /*016c*/ 	.word	0x000051f0


	//   ....[11]....
        /*0170*/ 	.word	0x00005270


	//   ....[12]....
        /*0174*/ 	.word	0x000052f0


	//   ....[13]....
        /*0178*/ 	.word	0x00005360


	//   ....[14]....
        /*017c*/ 	.word	0x000053e0


	//   ....[15]....
        /*0180*/ 	.word	0x00005450


	//   ....[16]....
        /*0184*/ 	.word	0x000054d0


	//   ....[17]....
        /*0188*/ 	.word	0x00005540


	//   ....[18]....
        /*018c*/ 	.word	0x000055c0


	//   ....[19]....
        /*0190*/ 	.word	0x00005630


	//----- nvinfo : EIATTR_EXIT_INSTR_OFFSETS
	.align		4
.L_2385:
        /*0194*/ 	.byte	0x04, 0x1c
        /*0196*/ 	.short	(.L_2387 - .L_2386)


	//   ....[0]....
.L_2386:
        /*0198*/ 	.word	0x000050d0


	//   ....[1]....
        /*019c*/ 	.word	0x00005190


	//----- nvinfo : EIATTR_MAX_THREADS
	.align		4
.L_2387:
        /*01a0*/ 	.byte	0x04, 0x05
        /*01a2*/ 	.short	(.L_2389 - .L_2388)
.L_2388:
        /*01a4*/ 	.word	0x00000080
        /*01a8*/ 	.word	0x00000001
        /*01ac*/ 	.word	0x00000001


	//----- nvinfo : EIATTR_CRS_STACK_SIZE
	.align		4
.L_2389:
        /*01b0*/ 	.byte	0x04, 0x1e
        /*01b2*/ 	.short	(.L_2391 - .L_2390)
.L_2390:
        /*01b4*/ 	.word	0x00000000
.L_2391:


//--------------------- .nv.info._ZN10layer_norm31ln_parallel_residual_bwd_kernelINS_13Kernel_traitsIf6__halffS2_fjLj768ELj1ELj4ELj1ELj16ENS_18Kernel_traits_baseILj768EfS2_fS2_fjLj128EEEEELb1ELb0ELb1EEEvNS_9BwdParamsE --------------------------
	.section	.nv.info._ZN10layer_norm31ln_parallel_residual_bwd_kernelINS_13Kernel_traitsIf6__halffS2_fjLj768ELj1ELj4ELj1ELj16ENS_18Kernel_traits_baseILj768EfS2_fS2_fjLj128EEEEELb1ELb0ELb1EEEvNS_9BwdParamsE,"",@"SHT_CUDA_INFO"
	.sectionflags	@""
	.align	4


	//----- nvinfo : EIATTR_CUDA_API_VERSION
	.align		4
        /*0000*/ 	.byte	0x04, 0x37
        /*0002*/ 	.short	(.L_2393 - .L_2392)
.L_2392:
        /*0004*/ 	.word	0x00000082


	//----- nvinfo : EIATTR_SW2861232_WAR
	.align		4
.L_2393:
        /*0008*/ 	.byte	0x01, 0x35
	.zero		2


	//----- nvinfo : EIATTR_PARAM_CBANK
	.align		4
        /*000c*/ 	.byte	0x04, 0x0a
        /*000e*/ 	.short	(.L_2395 - .L_2394)
	.align		4
.L_2394:
        /*0010*/ 	.word	index@(.nv.constant0._ZN10layer_norm31ln_parallel_residual_bwd_kernelINS_13Kernel_traitsIf6__halffS2_fjLj768ELj1ELj4ELj1ELj16ENS_18Kernel_traits_baseILj768EfS2_fS2_fjLj128EEEEELb1ELb0ELb1EEEvNS_9BwdParamsE)
        /*0014*/ 	.short	0x0160
        /*0016*/ 	.short	0x0128


	//----- nvinfo : EIATTR_CBANK_PARAM_SIZE
	.align		4
.L_2395:
        /*0018*/ 	.byte	0x03, 0x19
        /*001a*/ 	.short	0x0128


	//----- nvinfo : EIATTR_KPARAM_INFO
	.align		4
        /*001c*/ 	.byte	0x04, 0x17
        /*001e*/ 	.short	(.L_2397 - .L_2396)
.L_2396:
        /*0020*/ 	.word	0x00000000
        /*0024*/ 	.short	0x0000
        /*0026*/ 	.short	0x0000
        /*0028*/ 	.byte	0x00, 0xf0, 0xa1, 0x04


	//----- nvinfo : EIATTR_MAXREG_COUNT
	.align		4
.L_2397:
        /*002c*/ 	.byte	0x03, 0x1b
        /*002e*/ 	.short	0x00ff


	//----- nvinfo : EIATTR_NUM_BARRIERS
	.align		4
        /*0030*/ 	.byte	0x02, 0x4c
        /*0032*/ 	.byte	0x01
	.zero		1


	//----- nvinfo : EIATTR_MERCURY_ISA_VERSION
	.align		4
        /*0034*/ 	.byte	0x03, 0x5f
        /*0036*/ 	.short	0x0000


	//----- nvinfo : EIATTR_COOP_GROUP_MASK_REGIDS
	.align		4
        /*0038*/ 	.byte	0x04, 0x29
        /*003a*/ 	.short	(.L_2399 - .L_2398)


	//   ....[0]....
.L_2398:
        /*003c*/ 	.word	0xffffffff


	//   ....[1]....
        /*0040*/ 	.word	0xffffffff


	//   ....[2]....
        /*0044*/ 	.word	0xffffffff


	//   ....[3]....
        /*0048*/ 	.word	0xffffffff


	//   ....[4]....
        /*004c*/ 	.word	0xffffffff


	//   ....[5]....
        /*0050*/ 	.word	0xffffffff


	//   ....[6]....
        /*0054*/ 	.word	0xffffffff


	//   ....[7]....
        /*0058*/ 	.word	0xffffffff


	//   ....[8]....
        /*005c*/ 	.word	0xffffffff


	//   ....[9]....
        /*0060*/ 	.word	0xffffffff


	//   ....[10]....
        /*0064*/ 	.word	0xffffffff


	//   ....[11]....
        /*0068*/ 	.word	0xffffffff


	//   ....[12]....
        /*006c*/ 	.word	0xffffffff


	//   ....[13]....
        /*0070*/ 	.word	0xffffffff


	//   ....[14]....
        /*0074*/ 	.word	0xffffffff


	//   ....[15]....
        /*0078*/ 	.word	0xffffffff


	//   ....[16]....
        /*007c*/ 	.word	0xffffffff


	//   ....[17]....
        /*0080*/ 	.word	0xffffffff


	//   ....[18]....
        /*0084*/ 	.word	0xffffffff


	//   ....[19]....
        /*0088*/ 	.word	0xffffffff


	//----- nvinfo : EIATTR_COOP_GROUP_INSTR_OFFSETS
	.align		4
.L_2399:
        /*008c*/ 	.byte	0x04, 0x28
        /*008e*/ 	.short	(.L_2401 - .L_2400)


	//   ....[0]....
.L_2400:
        /*0090*/ 	.word	0x00001e10


	//   ....[1]....
        /*0094*/ 	.word	0x00001e40


	//   ....[2]....
        /*0098*/ 	.word	0x00001e50


	//   ....[3]....
        /*009c*/ 	.word	0x00001e80


	//   ....[4]....
        /*00a0*/ 	.word	0x00001e90


	//   ....[5]....
        /*00a4*/ 	.word	0x00001ec0


	//   ....[6]....
        /*00a8*/ 	.word	0x00001ed0


	//   ....[7]....
        /*00ac*/ 	.word	0x00001f00


	//   ....[8]....
        /*00b0*/ 	.word	0x00001f20


	//   ....[9]....
        /*00b4*/ 	.word	0x00001f30


	//   ....[10]....
        /*00b8*/ 	.word	0x00004bc0


	//   ....[11]....
        /*00bc*/ 	.word	0x00004c30


	//   ....[12]....
        /*00c0*/ 	.word	0x00004ca0


	//   ....[13]....
        /*00c4*/ 	.word	0x00004d00


	//   ....[14]....
        /*00c8*/ 	.word	0x00004d70


	//   ....[15]....
        /*00cc*/ 	.word	0x00004dd0


	//   ....[16]....
        /*00d0*/ 	.word	0x00004e40


	//   ....[17]....
        /*00d4*/ 	.word	0x00004ea0


	//   ....[18]....
        /*00d8*/ 	.word	0x00004f10


	//   ....[19]....
        /*00dc*/ 	.word	0x00004f70


	//----- nvinfo : EIATTR_EXIT_INSTR_OFFSETS
	.align		4
.L_2401:
        /*00e0*/ 	.byte	0x04, 0x1c
        /*00e2*/ 	.short	(.L_2403 - .L_2402)


	//   ....[0]....
.L_2402:
        /*00e4*/ 	.word	0x00004b70


	//----- nvinfo : EIATTR_MAX_THREADS
	.align		4
.L_2403:
        /*00e8*/ 	.byte	0x04, 0x05
        /*00ea*/ 	.short	(.L_2405 - .L_2404)
.L_2404:
        /*00ec*/ 	.word	0x00000080
        /*00f0*/ 	.word	0x00000001
        /*00f4*/ 	.word	0x00000001


	//----- nvinfo : EIATTR_CRS_STACK_SIZE
	.align		4
.L_2405:
        /*00f8*/ 	.byte	0x04, 0x1e
        /*00fa*/ 	.short	(.L_2407 - .L_2406)
.L_2406:
        /*00fc*/ 	.word	0x00000000
.L_2407:


//--------------------- .nv.info._ZN10layer_norm22ln_bwd_finalize_kernelINS_22Kernel_traits_finalizeILj768Ef6__halffS2_fjLb0ELj1024ELj4ENS_18Kernel_traits_baseILj768EfS2_fS2_fjLj1024EEEEELb0ELb0EEEvNS_9BwdParamsE --------------------------
	.section	.nv.info._ZN10layer_norm22ln_bwd_finalize_kernelINS_22Kernel_traits_finalizeILj768Ef6__halffS2_fjLb0ELj1024ELj4ENS_18Kernel_traits_baseILj768EfS2_fS2_fjLj1024EEEEELb0ELb0EEEvNS_9BwdParamsE,"",@"SHT_CUDA_INFO"
	.sectionflags	@""
	.align	4


	//----- nvinfo : EIATTR_CUDA_API_VERSION
	.align		4
        /*0000*/ 	.byte	0x04, 0x37
        /*0002*/ 	.short	(.L_2409 - .L_2408)
.L_2408:
        /*0004*/ 	.word	0x00000082


	//----- nvinfo : EIATTR_SW2861232_WAR
	.align		4
.L_2409:
        /*0008*/ 	.byte	0x01, 0x35
	.zero		2


	//----- nvinfo : EIATTR_PARAM_CBANK
	.align		4
        /*000c*/ 	.byte	0x04, 0x0a
        /*000e*/ 	.short	(.L_2411 - .L_2410)
	.align		4
.L_2410:
        /*0010*/ 	.word	index@(.nv.constant0._ZN10layer_norm22ln_bwd_finalize_kernelINS_22Kernel_traits_finalizeILj768Ef6__halffS2_fjLb0ELj1024ELj4ENS_18Kernel_traits_baseILj768EfS2_fS2_fjLj1024EEEEELb0ELb0EEEvNS_9BwdParamsE)
        /*0014*/ 	.short	0x0160
        /*0016*/ 	.short	0x0128


	//----- nvinfo : EIATTR_CBANK_PARAM_SIZE
	.align		4
.L_2411:
        /*0018*/ 	.byte	0x03, 0x19
        /*001a*/ 	.short	0x0128


	//----- nvinfo : EIATTR_KPARAM_INFO
	.align		4
        /*001c*/ 	.byte	0x04, 0x17
        /*001e*/ 	.short	(.L_2413 - .L_2412)
.L_2412:
        /*0020*/ 	.word	0x00000000
        /*0024*/ 	.short	0x0000
        /*0026*/ 	.short	0x0000
        /*0028*/ 	.byte	0x00, 0xf0, 0xa1, 0x04


	//----- nvinfo : EIATTR_MAXREG_COUNT
	.align		4
.L_2413:
        /*002c*/ 	.byte	0x03, 0x1b
        /*002e*/ 	.short	0x0040


	//----- nvinfo : EIATTR_NUM_BARRIERS
	.align		4
        /*0030*/ 	.byte	0x02, 0x4c
        /*0032*/ 	.byte	0x01
	.zero		1


	//----- nvinfo : EIATTR_MERCURY_ISA_VERSION
	.align		4
        /*0034*/ 	.byte	0x03, 0x5f
        /*0036*/ 	.short	0x0000


	//----- nvinfo : EIATTR_COOP_GROUP_MASK_REGIDS
	.align		4
        /*0038*/ 	.byte	0x04, 0x29
        /*003a*/ 	.short	(.L_2415 - .L_2414)


	//   ....[0]....
.L_2414:
        /*003c*/ 	.word	0xffffffff


	//   ....[1]....
        /*0040*/ 	.word	0xffffffff


	//   ....[2]....
        /*0044*/ 	.word	0xffffffff


	//   ....[3]....
        /*0048*/ 	.word	0xffffffff


	//   ....[4]....
        /*004c*/ 	.word	0xffffffff


	//   ....[5]....
        /*0050*/ 	.word	0xffffffff


	//   ....[6]....
        /*0054*/ 	.word	0xffffffff


	//   ....[7]....
        /*0058*/ 	.word	0xffffffff


	//   ....[8]....
        /*005c*/ 	.word	0xffffffff


	//   ....[9]....
        /*0060*/ 	.word	0xffffffff


	//   ....[10]....
        /*0064*/ 	.word	0xffffffff


	//   ....[11]....
        /*0068*/ 	.word	0xffffffff


	//   ....[12]....
        /*006c*/ 	.word	0xffffffff


	//   ....[13]....
        /*0070*/ 	.word	0xffffffff


	//   ....[14]....
        /*0074*/ 	.word	0xffffffff


	//   ....[15]....
        /*0078*/ 	.word	0xffffffff


	//   ....[16]....
        /*007c*/ 	.word	0xffffffff


	//   ....[17]....
        /*0080*/ 	.word	0xffffffff


	//   ....[18]....
        /*0084*/ 	.word	0xffffffff


	//   ....[19]....
        /*0088*/ 	.word	0xffffffff


	//----- nvinfo : EIATTR_COOP_GROUP_INSTR_OFFSETS
	.align		4
.L_2415:
        /*008c*/ 	.byte	0x04, 0x28
        /*008e*/ 	.short	(.L_2417 - .L_2416)


	//   ....[0]....
.L_2416:
        /*0090*/ 	.word	0x00000820


	//   ....[1]....
        /*0094*/ 	.word	0x00000850


	//   ....[2]....
        /*0098*/ 	.word	0x00000860


	//   ....[3]....
        /*009c*/ 	.word	0x00000890


	//   ....[4]....
        /*00a0*/ 	.word	0x000008a0


	//   ....[5]....
        /*00a4*/ 	.word	0x000008d0


	//   ....[6]....
        /*00a8*/ 	.word	0x000008f0


	//   ....[7]....
        /*00ac*/ 	.word	0x00000900


	//   ....[8]....
        /*00b0*/ 	.word	0x00000930


	//   ....[9]....
        /*00b4*/ 	.word	0x00000940


	//   ....[10]....
        /*00b8*/ 	.word	0x00000b30


	//   ....[11]....
        /*00bc*/ 	.word	0x00000ba0


	//   ....[12]....
        /*00c0*/ 	.word	0x00000c00


	//   ....[13]....
        /*00c4*/ 	.word	0x00000c60


	//   ....[14]....
        /*00c8*/ 	.word	0x00000cd0


	//   ....[15]....
        /*00cc*/ 	.word	0x00000d40


	//   ....[16]....
        /*00d0*/ 	.word	0x00000da0


	//   ....[17]....
        /*00d4*/ 	.word	0x00000e00


	//   ....[18]....
        /*00d8*/ 	.word	0x00000e60


	//   ....[19]....
        /*00dc*/ 	.word	0x00000ec0


	//----- nvinfo : EIATTR_EXIT_INSTR_OFFSETS
	.align		4
.L_2417:
        /*00e0*/ 	.byte	0x04, 0x1c
        /*00e2*/ 	.short	(.L_2419 - .L_2418)


	//   ....[0]....
.L_2418:
        /*00e4*/ 	.word	0x00000070


	//   ....[1]....
        /*00e8*/ 	.word	0x00000ad0


	//----- nvinfo : EIATTR_MAX_THREADS
	.align		4
.L_2419:
        /*00ec*/ 	.byte	0x04, 0x05
        /*00ee*/ 	.short	(.L_2421 - .L_2420)
.L_2420:
        /*00f0*/ 	.word	0x00000400
        /*00f4*/ 	.word	0x00000001
        /*00f8*/ 	.word	0x00000001


	//----- nvinfo : EIATTR_CRS_STACK_SIZE
	.align		4
.L_2421:
        /*00fc*/ 	.byte	0x04, 0x1e
        /*00fe*/ 	.short	(.L_2423 - .L_2422)
.L_2422:
        /*0100*/ 	.word	0x00000000
.L_2423:


//--------------------- .nv.info._ZN10layer_norm40ln_parallel_residual_bwd_finalize_kernelINS_22Kernel_traits_finalizeILj768Ef6__halffS2_fjLb0ELj1024ELj4ENS_18Kernel_traits_baseILj768EfS2_fS2_fjLj1024EEEEELb0EEEvNS_9BwdParamsE --------------------------
	.section	.nv.info._ZN10layer_norm40ln_parallel_residual_bwd_finalize_kernelINS_22Kernel_traits_finalizeILj768Ef6__halffS2_fjLb0ELj1024ELj4ENS_18Kernel_traits_baseILj768EfS2_fS2_fjLj1024EEEEELb0EEEvNS_9BwdParamsE,"",@"SHT_CUDA_INFO"
	.sectionflags	@""
	.align	4


	//----- nvinfo : EIATTR_CUDA_API_VERSION
	.align		4
        /*0000*/ 	.byte	0x04, 0x37
        /*0002*/ 	.short	(.L_2425 - .L_2424)
.L_2424:
        /*0004*/ 	.word	0x00000082


	//----- nvinfo : EIATTR_SW2861232_WAR
	.align		4
.L_2425:
        /*0008*/ 	.byte	0x01, 0x35
	.zero		2


	//----- nvinfo : EIATTR_PARAM_CBANK
	.align		4
        /*000c*/ 	.byte	0x04, 0x0a
        /*000e*/ 	.short	(.L_2427 - .L_2426)
	.align		4
.L_2426:
        /*0010*/ 	.word	index@(.nv.constant0._ZN10layer_norm40ln_parallel_residual_bwd_finalize_kernelINS_22Kernel_traits_finalizeILj768Ef6__halffS2_fjLb0ELj1024ELj4ENS_18Kernel_traits_baseILj768EfS2_fS2_fjLj1024EEEEELb0EEEvNS_9BwdParamsE)
        /*0014*/ 	.short	0x0160
        /*0016*/ 	.short	0x0128


	//----- nvinfo : EIATTR_CBANK_PARAM_SIZE
	.align		4
.L_2427:
        /*0018*/ 	.byte	0x03, 0x19
        /*001a*/ 	.short	0x0128


	//----- nvinfo : EIATTR_KPARAM_INFO
	.align		4
        /*001c*/ 	.byte	0x04, 0x17
        /*001e*/ 	.short	(.L_2429 - .L_2428)
.L_2428:
        /*0020*/ 	.word	0x00000000
        /*0024*/ 	.short	0x0000
        /*0026*/ 	.short	0x0000
        /*0028*/ 	.byte	0x00, 0xf0, 0xa1, 0x04


	//----- nvinfo : EIATTR_MAXREG_COUNT
	.align		4
.L_2429:
        /*002c*/ 	.byte	0x03, 0x1b
        /*002e*/ 	.short	0x0040


	//----- nvinfo : EIATTR_NUM_BARRIERS
	.align		4
        /*0030*/ 	.byte	0x02, 0x4c
        /*0032*/ 	.byte	0x01
	.zero		1


	//----- nvinfo : EIATTR_MERCURY_ISA_VERSION
	.align		4
        /*0034*/ 	.byte	0x03, 0x5f
        /*0036*/ 	.short	0x0000


	//----- nvinfo : EIATTR_COOP_GROUP_MASK_REGIDS
	.align		4
        /*0038*/ 	.byte	0x04, 0x29
        /*003a*/ 	.short	(.L_2431 - .L_2430)


	//   ....[0]....
.L_2430:
        /*003c*/ 	.word	0xffffffff


	//   ....[1]....
        /*0040*/ 	.word	0xffffffff


	//   ....[2]....
        /*0044*/ 	.word	0xffffffff


	//   ....[3]....
        /*0048*/ 	.word	0xffffffff


	//   ....[4]....
        /*004c*/ 	.word	0xffffffff


	//   ....[5]....
        /*0050*/ 	.word	0xffffffff


	//   ....[6]....
        /*0054*/ 	.word	0xffffffff


	//   ....[7]....
        /*0058*/ 	.word	0xffffffff


	//   ....[8]....
        /*005c*/ 	.word	0xffffffff


	//   ....[9]....
        /*0060*/ 	.word	0xffffffff


	//   ....[10]....
        /*0064*/ 	.word	0xffffffff


	//   ....[11]....
        /*0068*/ 	.word	0xffffffff


	//   ....[12]....
        /*006c*/ 	.word	0xffffffff


	//   ....[13]....
        /*0070*/ 	.word	0xffffffff


	//   ....[14]....
        /*0074*/ 	.word	0xffffffff


	//   ....[15]....
        /*0078*/ 	.word	0xffffffff


	//   ....[16]....
        /*007c*/ 	.word	0xffffffff


	//   ....[17]....
        /*0080*/ 	.word	0xffffffff


	//   ....[18]....
        /*0084*/ 	.word	0xffffffff


	//   ....[19]....
        /*0088*/ 	.word	0xffffffff


	//   ....[20]....
        /*008c*/ 	.word	0xffffffff


	//   ....[21]....
        /*0090*/ 	.word	0xffffffff


	//   ....[22]....
        /*0094*/ 	.word	0xffffffff


	//   ....[23]....
        /*0098*/ 	.word	0xffffffff


	//   ....[24]....
        /*009c*/ 	.word	0xffffffff


	//   ....[25]....
        /*00a0*/ 	.word	0xffffffff


	//   ....[26]....
        /*00a4*/ 	.word	0xffffffff


	//   ....[27]....
        /*00a8*/ 	.word	0xffffffff


	//   ....[28]....
        /*00ac*/ 	.word	0xffffffff


	//   ....[29]....
        /*00b0*/ 	.word	0xffffffff


	//   ....[30]....
        /*00b4*/ 	.word	0xffffffff


	//   ....[31]....
        /*00b8*/ 	.word	0xffffffff


	//   ....[32]....
        /*00bc*/ 	.word	0xffffffff


	//   ....[33]....
        /*00c0*/ 	.word	0xffffffff


	//   ....[34]....
        /*00c4*/ 	.word	0xffffffff


	//   ....[35]....
        /*00c8*/ 	.word	0xffffffff


	//   ....[36]....
        /*00cc*/ 	.word	0xffffffff


	//   ....[37]....
        /*00d0*/ 	.word	0xffffffff


	//   ....[38]....
        /*00d4*/ 	.word	0xffffffff


	//   ....[39]....
        /*00d8*/ 	.word	0xffffffff


	//----- nvinfo : EIATTR_COOP_GROUP_INSTR_OFFSETS
	.align		4
.L_2431:
        /*00dc*/ 	.byte	0x04, 0x28
        /*00de*/ 	.short	(.L_2433 - .L_2432)


	//   ....[0]....
.L_2432:
        /*00e0*/ 	.word	0x00000b70


	//   ....[1]....
        /*00e4*/ 	.word	0x00000ba0


	//   ....[2]....
        /*00e8*/ 	.word	0x00000bb0


	//   ....[3]....
        /*00ec*/ 	.word	0x00000bc0


	//   ....[4]....
        /*00f0*/ 	.word	0x00000bf0


	//   ....[5]....
        /*00f4*/ 	.word	0x00000c10


	//   ....[6]....
        /*00f8*/ 	.word	0x00000c20


	//   ....[7]....
        /*00fc*/ 	.word	0x00000c30


	//   ....[8]....
        /*0100*/ 	.word	0x00000c60


	//   ....[9]....
        /*0104*/ 	.word	0x00000c80


	//   ....[10]....
        /*0108*/ 	.word	0x00000ca0


	//   ....[11]....
        /*010c*/ 	.word	0x00000cb0


	//   ....[12]....
        /*0110*/ 	.word	0x00000ce0


	//   ....[13]....
        /*0114*/ 	.word	0x00000d00


	//   ....[14]....
        /*0118*/ 	.word	0x00000d20


	//   ....[15]....
        /*011c*/ 	.word	0x00000d30


	//   ....[16]....
        /*0120*/ 	.word	0x00000d60


	//   ....[17]....
        /*0124*/ 	.word	0x00000d90


	//   ....[18]....
        /*0128*/ 	.word	0x00000da0


	//   ....[19]....
        /*012c*/ 	.word	0x00000db0


	//   ....[20]....
        /*0130*/ 	.word	0x00001080


	//   ....[21]....
        /*0134*/ 	.word	0x000010f0


	//   ....[22]....
        /*0138*/ 	.word	0x00001150


	//   ....[23]....
        /*013c*/ 	.word	0x000011b0


	//   ....[24]....
        /*0140*/ 	.word	0x00001220


	//   ....[25]....
        /*0144*/ 	.word	0x00001290


	//   ....[26]....
        /*0148*/ 	.word	0x000012f0


	//   ....[27]....
        /*014c*/ 	.word	0x00001350


	//   ....[28]....
        /*0150*/ 	.word	0x000013b0


	//   ....[29]....
        /*0154*/ 	.word	0x00001420


	//   ....[30]....
        /*0158*/ 	.word	0x00001490


	//   ....[31]....
        /*015c*/ 	.word	0x000014f0


	//   ....[32]....
        /*0160*/ 	.word	0x00001550


	//   ....[33]....
        /*0164*/ 	.word	0x000015b0


	//   ....[34]....
        /*0168*/ 	.word	0x00001620


	//   ....[35]....
        /*016c*/ 	.word	0x00001690


	//   ....[36]....
        /*0170*/ 	.word	0x000016f0


	//   ....[37]....
        /*0174*/ 	.word	0x00001750


	//   ....[38]....
        /*0178*/ 	.word	0x000017b0


	//   ....[39]....
        /*017c*/ 	.word	0x00001810


	//----- nvinfo : EIATTR_EXIT_INSTR_OFFSETS
	.align		4
.L_2433:
        /*0180*/ 	.byte	0x04, 0x1c
        /*0182*/ 	.short	(.L_2435 - .L_2434)


	//   ....[0]....
.L_2434:
        /*0184*/ 	.word	0x00000070


	//   ....[1]....
        /*0188*/ 	.word	0x00001020


	//----- nvinfo : EIATTR_MAX_THREADS
	.align		4
.L_2435:
        /*018c*/ 	.byte	0x04, 0x05
        /*018e*/ 	.short	(.L_2437 - .L_2436)
.L_2436:
        /*0190*/ 	.word	0x00000400
        /*0194*/ 	.word	0x00000001
        /*0198*/ 	.word	0x00000001


	//----- nvinfo : EIATTR_CRS_STACK_SIZE
	.align		4
.L_2437:
        /*019c*/ 	.byte	0x04, 0x1e
        /*019e*/ 	.short	(.L_2439 - .L_2438)
.L_2438:
        /*01a0*/ 	.word	0x00000000
.L_2439:


//--------------------- .nv.info._ZN10layer_norm31ln_parallel_residual_bwd_kernelINS_13Kernel_traitsIf6__halffS2_fjLj768ELj1ELj4ELj1ELj16ENS_18Kernel_traits_baseILj768EfS2_fS2_fjLj128EEEEELb1ELb1ELb0EEEvNS_9BwdParamsE --------------------------
	.section	.nv.info._ZN10layer_norm31ln_parallel_residual_bwd_kernelINS_13Kernel_traitsIf6__halffS2_fjLj768ELj1ELj4ELj1ELj16ENS_18Kernel_traits_baseILj768EfS2_fS2_fjLj128EEEEELb1ELb1ELb0EEEvNS_9BwdParamsE,"",@"SHT_CUDA_INFO"
	.sectionflags	@""
	.align	4


	//----- nvinfo : EIATTR_CUDA_API_VERSION
	.align		4
        /*0000*/ 	.byte	0x04, 0x37
        /*0002*/ 	.short	(.L_2441 - .L_2440)
.L_2440:
        /*0004*/ 	.word	0x00000082


	//----- nvinfo : EIATTR_SW2861232_WAR
	.align		4
.L_2441:
        /*0008*/ 	.byte	0x01, 0x35
	.zero		2


	//----- nvinfo : EIATTR_PARAM_CBANK
	.align		4
        /*000c*/ 	.byte	0x04, 0x0a
        /*000e*/ 	.short	(.L_2443 - .L_2442)
	.align		4
.L_2442:
        /*0010*/ 	.word	index@(.nv.constant0._ZN10layer_norm31ln_parallel_residual_bwd_kernelINS_13Kernel_traitsIf6__halffS2_fjLj768ELj1ELj4ELj1ELj16ENS_18Kernel_traits_baseILj768EfS2_fS2_fjLj128EEEEELb1ELb1ELb0EEEvNS_9BwdParamsE)
        /*0014*/ 	.short	0x0160
        /*0016*/ 	.short	0x0128


	//----- nvinfo : EIATTR_CBANK_PARAM_SIZE
	.align		4
.L_2443:
        /*0018*/ 	.byte	0x03, 0x19
        /*001a*/ 	.short	0x0128


	//----- nvinfo : EIATTR_KPARAM_INFO
	.align		4
        /*001c*/ 	.byte	0x04, 0x17
        /*001e*/ 	.short	(.L_2445 - .L_2444)
.L_2444:
        /*0020*/ 	.word	0x00000000
        /*0024*/ 	.short	0x0000
        /*0026*/ 	.short	0x0000
        /*0028*/ 	.byte	0x00, 0xf0, 0xa1, 0x04


	//----- nvinfo : EIATTR_MAXREG_COUNT
	.align		4
.L_2445:
        /*002c*/ 	.byte	0x03, 0x1b
        /*002e*/ 	.short	0x00ff


	//----- nvinfo : EIATTR_NUM_BARRIERS
	.align		4
        /*0030*/ 	.byte	0x02, 0x4c
        /*0032*/ 	.byte	0x01
	.zero		1


	//----- nvinfo : EIATTR_MERCURY_ISA_VERSION
	.align		4
        /*0034*/ 	.byte	0x03, 0x5f
        /*0036*/ 	.short	0x0000


	//----- nvinfo : EIATTR_COOP_GROUP_MASK_REGIDS
	.align		4
        /*0038*/ 	.byte	0x04, 0x29
        /*003a*/ 	.short	(.L_2447 - .L_2446)


	//   ....[0]....
.L_2446:
        /*003c*/ 	.word	0xffffffff


	//   ....[1]....
        /*0040*/ 	.word	0xffffffff


	//   ....[2]....
        /*0044*/ 	.word	0xffffffff


	//   ....[3]....
        /*0048*/ 	.word	0xffffffff


	//   ....[4]....
        /*004c*/ 	.word	0xffffffff


	//   ....[5]....
        /*0050*/ 	.word	0xffffffff


	//   ....[6]....
        /*0054*/ 	.word	0xffffffff


	//   ....[7]....
        /*0058*/ 	.word	0xffffffff


	//   ....[8]....
        /*005c*/ 	.word	0xffffffff


	//   ....[9]....
        /*0060*/ 	.word	0xffffffff


	//   ....[10]....
        /*0064*/ 	.word	0xffffffff


	//   ....[11]....
        /*0068*/ 	.word	0xffffffff


	//   ....[12]....
        /*006c*/ 	.word	0xffffffff


	//   ....[13]....
        /*0070*/ 	.word	0xffffffff


	//   ....[14]....
        /*0074*/ 	.word	0xffffffff


	//   ....[15]....
        /*0078*/ 	.word	0xffffffff


	//   ....[16]....
        /*007c*/ 	.word	0xffffffff


	//   ....[17]....
        /*0080*/ 	.word	0xffffffff


	//   ....[18]....
        /*0084*/ 	.word	0xffffffff


	//   ....[19]....
        /*0088*/ 	.word	0xffffffff


	//----- nvinfo : EIATTR_COOP_GROUP_INSTR_OFFSETS
	.align		4
.L_2447:
        /*008c*/ 	.byte	0x04, 0x28
        /*008e*/ 	.short	(.L_2449 - .L_2448)


	//   ....[0]....
.L_2448:
        /*0090*/ 	.word	0x00001590


	//   ....[1]....
        /*0094*/ 	.word	0x000015b0


	//   ....[2]....
        /*0098*/ 	.word	0x000015d0


	//   ....[3]....
        /*009c*/ 	.word	0x000015f0


	//   ....[4]....
        /*00a0*/ 	.word	0x00001610


	//   ....[5]....
        /*00a4*/ 	.word	0x00001630


	//   ....[6]....
        /*00a8*/ 	.word	0x00001650


	//   ....[7]....
        /*00ac*/ 	.word	0x00001670


	//   ....[8]....
        /*00b0*/ 	.word	0x00001690


	//   ....[9]....
        /*00b4*/ 	.word	0x000016b0


	//   ....[10]....
        /*00b8*/ 	.word	0x00003ab0


	//   ....[11]....
        /*00bc*/ 	.word	0x00003b30


	//   ....[12]....
        /*00c0*/ 	.word	0x00003bb0


	//   ....[13]....
        /*00c4*/ 	.word	0x00003c20


	//   ....[14]....
        /*00c8*/ 	.word	0x00003ca0


	//   ....[15]....
        /*00cc*/ 	.word	0x00003d10


	//   ....[16]....
        /*00d0*/ 	.word	0x00003d90


	//   ....[17]....
        /*00d4*/ 	.word	0x00003e00


	//   ....[18]....
        /*00d8*/ 	.word	0x00003e80


	//   ....[19]....
        /*00dc*/ 	.word	0x00003ef0


	//----- nvinfo : EIATTR_EXIT_INSTR_OFFSETS
	.align		4
.L_2449:
        /*00e0*/ 	.byte	0x04, 0x1c
        /*00e2*/ 	.short	(.L_2451 - .L_2450)


	//   ....[0]....
.L_2450:
        /*00e4*/ 	.word	0x00003a20


	//   ....[1]....
        /*00e8*/ 	.word	0x00003a50


	//----- nvinfo : EIATTR_MAX_THREADS
	.align		4
.L_2451:
        /*00ec*/ 	.byte	0x04, 0x05
        /*00ee*/ 	.short	(.L_2453 - .L_2452)
.L_2452:
        /*00f0*/ 	.word	0x00000080
        /*00f4*/ 	.word	0x00000001
        /*00f8*/ 	.word	0x00000001


	//----- nvinfo : EIATTR_CRS_STACK_SIZE
	.align		4
.L_2453:
        /*00fc*/ 	.byte	0x04, 0x1e
        /*00fe*/ 	.short	(.L_2455 - .L_2454)
.L_2454:
        /*0100*/ 	.word	0x00000000
.L_2455:


//--------------------- .nv.info._ZN10layer_norm22ln_bwd_finalize_kernelINS_22Kernel_traits_finalizeILj768Ef6__halffS2_fjLb0ELj1024ELj4ENS_18Kernel_traits_baseILj768EfS2_fS2_fjLj1024EEEEELb0ELb1EEEvNS_9BwdParamsE --------------------------
	.section	.nv.info._ZN10layer_norm22ln_bwd_finalize_kernelINS_22Kernel_traits_finalizeILj768Ef6__halffS2_fjLb0ELj1024ELj4ENS_18Kernel_traits_baseILj768EfS2_fS2_fjLj1024EEEEELb0ELb1EEEvNS_9BwdParamsE,"",@"SHT_CUDA_INFO"
	.sectionflags	@""
	.align	4


	//----- nvinfo : EIATTR_CUDA_API_VERSION
	.align		4
        /*0000*/ 	.byte	0x04, 0x37
        /*0002*/ 	.short	(.L_2457 - .L_2456)
.L_2456:
        /*0004*/ 	.word	0x00000082


	//----- nvinfo : EIATTR_SW2861232_WAR
	.align		4
.L_2457:
        /*0008*/ 	.byte	0x01, 0x35
	.zero		2


	//----- nvinfo : EIATTR_PARAM_CBANK
	.align		4
        /*000c*/ 	.byte	0x04, 0x0a
        /*000e*/ 	.short	(.L_2459 - .L_2458)
	.align		4
.L_2458:
        /*0010*/ 	.word	index@(.nv.constant0._ZN10layer_norm22ln_bwd_finalize_kernelINS_22Kernel_traits_finalizeILj768Ef6__halffS2_fjLb0ELj1024ELj4ENS_18Kernel_traits_baseILj768EfS2_fS2_fjLj1024EEEEELb0ELb1EEEvNS_9BwdParamsE)
        /*0014*/ 	.short	0x0160
        /*0016*/ 	.short	0x0128


	//----- nvinfo : EIATTR_CBANK_PARAM_SIZE
	.align		4
.L_2459:
        /*0018*/ 	.byte	0x03, 0x19
        /*001a*/ 	.short	0x0128


	//----- nvinfo : EIATTR_KPARAM_INFO
	.align		4
        /*001c*/ 	.byte	0x04, 0x17
        /*001e*/ 	.short	(.L_2461 - .L_2460)
.L_2460:
        /*0020*/ 	.word	0x00000000
        /*0024*/ 	.short	0x0000
        /*0026*/ 	.short	0x0000
        /*0028*/ 	.byte	0x00, 0xf0, 0xa1, 0x04


	//----- nvinfo : EIATTR_MAXREG_COUNT
	.align		4
.L_2461:
        /*002c*/ 	.byte	0x03, 0x1b
        /*002e*/ 	.short	0x0040


	//----- nvinfo : EIATTR_NUM_BARRIERS
	.align		4
        /*0030*/ 	.byte	0x02, 0x4c
        /*0032*/ 	.byte	0x01
	.zero		1


	//----- nvinfo : EIATTR_MERCURY_ISA_VERSION
	.align		4
        /*0034*/ 	.byte	0x03, 0x5f
        /*0036*/ 	.short	0x0000


	//----- nvinfo : EIATTR_COOP_GROUP_MASK_REGIDS
	.align		4
        /*0038*/ 	.byte	0x04, 0x29
        /*003a*/ 	.short	(.L_2463 - .L_2462)


	//   ....[0]....
.L_2462:
        /*003c*/ 	.word	0xffffffff


	//   ....[1]....
        /*0040*/ 	.word	0xffffffff


	//   ....[2]....
        /*0044*/ 	.word	0xffffffff


	//   ....[3]....
        /*0048*/ 	.word	0xffffffff


	//   ....[4]....
        /*004c*/ 	.word	0xffffffff


	//   ....[5]....
        /*0050*/ 	.word	0xffffffff


	//   ....[6]....
        /*0054*/ 	.word	0xffffffff


	//   ....[7]....
        /*0058*/ 	.word	0xffffffff


	//   ....[8]....
        /*005c*/ 	.word	0xffffffff


	//   ....[9]....
        /*0060*/ 	.word	0xffffffff


	//   ....[10]....
        /*0064*/ 	.word	0xffffffff


	//   ....[11]....
        /*0068*/ 	.word	0xffffffff


	//   ....[12]....
        /*006c*/ 	.word	0xffffffff


	//   ....[13]....
        /*0070*/ 	.word	0xffffffff


	//   ....[14]....
        /*0074*/ 	.word	0xffffffff


	//   ....[15]....
        /*0078*/ 	.word	0xffffffff


	//   ....[16]....
        /*007c*/ 	.word	0xffffffff


	//   ....[17]....
        /*0080*/ 	.word	0xffffffff


	//   ....[18]....
        /*0084*/ 	.word	0xffffffff


	//   ....[19]....
        /*0088*/ 	.word	0xffffffff


	//----- nvinfo : EIATTR_COOP_GROUP_INSTR_OFFSETS
	.align		4
.L_2463:
        /*008c*/ 	.byte	0x04, 0x28
        /*008e*/ 	.short	(.L_2465 - .L_2464)


	//   ....[0]....
.L_2464:
        /*0090*/ 	.word	0x000007f0


	//   ....[1]....
        /*0094*/ 	.word	0x00000820


	//   ....[2]....
        /*0098*/ 	.word	0x00000840


	//   ....[3]....
        /*009c*/ 	.word	0x00000850


	//   ....[4]....
        /*00a0*/ 	.word	0x00000880


	//   ....[5]....
        /*00a4*/ 	.word	0x00000890


	//   ....[6]....
        /*00a8*/ 	.word	0x000008c0


	//   ....[7]....
        /*00ac*/ 	.word	0x000008d0


	//   ....[8]....
        /*00b0*/ 	.word	0x00000900


	//   ....[9]....
        /*00b4*/ 	.word	0x00000910


	//   ....[10]....
        /*00b8*/ 	.word	0x00000ab0


	//   ....[11]....
        /*00bc*/ 	.word	0x00000b30


	//   ....[12]....
        /*00c0*/ 	.word	0x00000b90


	//   ....[13]....
        /*00c4*/ 	.word	0x00000bf0


	//   ....[14]....
        /*00c8*/ 	.word	0x00000c60


	//   ....[15]....
        /*00cc*/ 	.word	0x00000cd0


	//   ....[16]....
        /*00d0*/ 	.word	0x00000d30


	//   ....[17]....
        /*00d4*/ 	.word	0x00000d90


	//   ....[18]....
        /*00d8*/ 	.word	0x00000df0


	//   ....[19]....
        /*00dc*/ 	.word	0x00000e50


	//----- nvinfo : EIATTR_EXIT_INSTR_OFFSETS
	.align		4
.L_2465:
        /*00e0*/ 	.byte	0x04, 0x1c
        /*00e2*/ 	.short	(.L_2467 - .L_2466)


	//   ....[0]....
.L_2466:
        /*00e4*/ 	.word	0x00000070


	//   ....[1]....
        /*00e8*/ 	.word	0x00000a50


	//----- nvinfo : EIATTR_MAX_THREADS
	.align		4
.L_2467:
        /*00ec*/ 	.byte	0x04, 0x05
        /*00ee*/ 	.short	(.L_2469 - .L_2468)
.L_2468:
        /*00f0*/ 	.word	0x00000400
        /*00f4*/ 	.word	0x00000001
        /*00f8*/ 	.word	0x00000001


	//----- nvinfo : EIATTR_CRS_STACK_SIZE
	.align		4
.L_2469:
        /*00fc*/ 	.byte	0x04, 0x1e
        /*00fe*/ 	.short	(.L_2471 - .L_2470)
.L_2470:
        /*0100*/ 	.word	0x00000000
.L_2471:


//--------------------- .nv.info._ZN10layer_norm40ln_parallel_residual_bwd_finalize_kernelINS_22Kernel_traits_finalizeILj768Ef6__halffS2_fjLb0ELj1024ELj4ENS_18Kernel_traits_baseILj768EfS2_fS2_fjLj1024EEEEELb1EEEvNS_9BwdParamsE --------------------------
	.section	.nv.info._ZN10layer_norm40ln_parallel_residual_bwd_finalize_kernelINS_22Kernel_traits_finalizeILj768Ef6__halffS2_fjLb0ELj1024ELj4ENS_18Kernel_traits_baseILj768EfS2_fS2_fjLj1024EEEEELb1EEEvNS_9BwdParamsE,"",@"SHT_CUDA_INFO"
	.sectionflags	@""
	.align	4


	//----- nvinfo : EIATTR_CUDA_API_VERSION
	.align		4
        /*0000*/ 	.byte	0x04, 0x37
        /*0002*/ 	.short	(.L_2473 - .L_2472)
.L_2472:
        /*0004*/ 	.word	0x00000082


	//----- nvinfo : EIATTR_SW2861232_WAR
	.align		4
.L_2473:
        /*0008*/ 	.byte	0x01, 0x35
	.zero		2


	//----- nvinfo : EIATTR_PARAM_CBANK
	.align		4
        /*000c*/ 	.byte	0x04, 0x0a
        /*000e*/ 	.short	(.L_2475 - .L_2474)
	.align		4
.L_2474:
        /*0010*/ 	.word	index@(.nv.constant0._ZN10layer_norm40ln_parallel_residual_bwd_finalize_kernelINS_22Kernel_traits_finalizeILj768Ef6__halffS2_fjLb0ELj1024ELj4ENS_18Kernel_traits_baseILj768EfS2_fS2_fjLj1024EEEEELb1EEEvNS_9BwdParamsE)
        /*0014*/ 	.short	0x0160
        /*0016*/ 	.short	0x0128


	//----- nvinfo : EIATTR_CBANK_PARAM_SIZE
	.align		4
.L_2475:
        /*0018*/ 	.byte	0x03, 0x19
        /*001a*/ 	.short	0x0128


	//----- nvinfo : EIATTR_KPARAM_INFO
	.align		4
        /*001c*/ 	.byte	0x04, 0x17
        /*001e*/ 	.short	(.L_2477 - .L_2476)
.L_2476:
        /*0020*/ 	.word	0x00000000
        /*0024*/ 	.short	0x0000
        /*0026*/ 	.short	0x0000
        /*0028*/ 	.byte	0x00, 0xf0, 0xa1, 0x04


	//----- nvinfo : EIATTR_MAXREG_COUNT
	.align		4
.L_2477:
        /*002c*/ 	.byte	0x03, 0x1b
        /*002e*/ 	.short	0x0040


	//----- nvinfo : EIATTR_NUM_BARRIERS
	.align		4
        /*0030*/ 	.byte	0x02, 0x4c
        /*0032*/ 	.byte	0x01
	.zero		1


	//----- nvinfo : EIATTR_MERCURY_ISA_VERSION
	.align		4
        /*0034*/ 	.byte	0x03, 0x5f
        /*0036*/ 	.short	0x0000


	//----- nvinfo : EIATTR_COOP_GROUP_MASK_REGIDS
	.align		4
        /*0038*/ 	.byte	0x04, 0x29
        /*003a*/ 	.short	(.L_2479 - .L_2478)


	//   ....[0]....
.L_2478:
        /*003c*/ 	.word	0xffffffff


	//   ....[1]....
        /*0040*/ 	.word	0xffffffff


	//   ....[2]....
        /*0044*/ 	.word	0xffffffff


	//   ....[3]....
        /*0048*/ 	.word	0xffffffff


	//   ....[4]....
        /*004c*/ 	.word	0xffffffff


	//   ....[5]....
        /*0050*/ 	.word	0xffffffff


	//   ....[6]....
        /*0054*/ 	.word	0xffffffff


	//   ....[7]....
        /*0058*/ 	.word	0xffffffff


	//   ....[8]....
        /*005c*/ 	.word	0xffffffff


	//   ....[9]....
        /*0060*/ 	.word	0xffffffff


	//   ....[10]....
        /*0064*/ 	.word	0xffffffff


	//   ....[11]....
        /*0068*/ 	.word	0xffffffff


	//   ....[12]....
        /*006c*/ 	.word	0xffffffff


	//   ....[13]....
        /*0070*/ 	.word	0xffffffff


	//   ....[14]....
        /*0074*/ 	.word	0xffffffff


	//   ....[15]....
        /*0078*/ 	.word	0xffffffff


	//   ....[16]....
        /*007c*/ 	.word	0xffffffff


	//   ....[17]....
        /*0080*/ 	.word	0xffffffff


	//   ....[18]....
        /*0084*/ 	.word	0xffffffff


	//   ....[19]....
        /*0088*/ 	.word	0xffffffff


	//   ....[20]....
        /*008c*/ 	.word	0xffffffff


	//   ....[21]....
        /*0090*/ 	.word	0xffffffff


	//   ....[22]....
        /*0094*/ 	.word	0xffffffff


	//   ....[23]....
        /*0098*/ 	.word	0xffffffff


	//   ....[24]....
        /*009c*/ 	.word	0xffffffff


	//   ....[25]....
        /*00a0*/ 	.word	0xffffffff


	//   ....[26]....
        /*00a4*/ 	.word	0xffffffff


	//   ....[27]....
        /*00a8*/ 	.word	0xffffffff


	//   ....[28]....
        /*00ac*/ 	.word	0xffffffff


	//   ....[29]....
        /*00b0*/ 	.word	0xffffffff


	//   ....[30]....
        /*00b4*/ 	.word	0xffffffff


	//   ....[31]....
        /*00b8*/ 	.word	0xffffffff


	//   ....[32]....
        /*00bc*/ 	.word	0xffffffff


	//   ....[33]....
        /*00c0*/ 	.word	0xffffffff


	//   ....[34]....
        /*00c4*/ 	.word	0xffffffff


	//   ....[35]....
        /*00c8*/ 	.word	0xffffffff


	//   ....[36]....
        /*00cc*/ 	.word	0xffffffff


	//   ....[37]....
        /*00d0*/ 	.word	0xffffffff


	//   ....[38]....
        /*00d4*/ 	.word	0xffffffff


	//   ....[39]....
        /*00d8*/ 	.word	0xffffffff


	//----- nvinfo : EIATTR_COOP_GROUP_INSTR_OFFSETS
	.align		4
.L_2479:
        /*00dc*/ 	.byte	0x04, 0x28
        /*00de*/ 	.short	(.L_2481 - .L_2480)


	//   ....[0]....
.L_2480:
        /*00e0*/ 	.word	0x00000b60


	//   ....[1]....
        /*00e4*/ 	.word	0x00000b90


	//   ....[2]....
        /*00e8*/ 	.word	0x00000ba0


	//   ....[3]....
        /*00ec*/ 	.word	0x00000bb0


	//   ....[4]....
        /*00f0*/ 	.word	0x00000be0


	//   ....[5]....
        /*00f4*/ 	.word	0x00000c00


	//   ....[6]....
        /*00f8*/ 	.word	0x00000c10


	//   ....[7]....
        /*00fc*/ 	.word	0x00000c20


	//   ....[8]....
        /*0100*/ 	.word	0x00000c50


	//   ....[9]....
        /*0104*/ 	.word	0x00000c70


	//   ....[10]....
        /*0108*/ 	.word	0x00000c90


	//   ....[11]....
        /*010c*/ 	.word	0x00000ca0


	//   ....[12]....
        /*0110*/ 	.word	0x00000cd0


	//   ....[13]....
        /*0114*/ 	.word	0x00000cf0


	//   ....[14]....
        /*0118*/ 	.word	0x00000d10


	//   ....[15]....
        /*011c*/ 	.word	0x00000d20


	//   ....[16]....
        /*0120*/ 	.word	0x00000d50


	//   ....[17]....
        /*0124*/ 	.word	0x00000d80


	//   ....[18]....
        /*0128*/ 	.word	0x00000d90


	//   ....[19]....
        /*012c*/ 	.word	0x00000da0


	//   ....[20]....
        /*0130*/ 	.word	0x00001050


	//   ....[21]....
        /*0134*/ 	.word	0x000010c0


	//   ....[22]....
        /*0138*/ 	.word	0x00001120


	//   ....[23]....
        /*013c*/ 	.word	0x00001180


	//   ....[24]....
        /*0140*/ 	.word	0x000011f0


	//   ....[25]....
        /*0144*/ 	.word	0x00001260


	//   ....[26]....
        /*0148*/ 	.word	0x000012c0


	//   ....[27]....
        /*014c*/ 	.word	0x00001320


	//   ....[28]....
        /*0150*/ 	.word	0x00001380


	//   ....[29]....
        /*0154*/ 	.word	0x000013f0


	//   ....[30]....
        /*0158*/ 	.word	0x00001460


	//   ....[31]....
        /*015c*/ 	.word	0x000014c0


	//   ....[32]....
        /*0160*/ 	.word	0x00001520


	//   ....[33]....
        /*0164*/ 	.word	0x00001580


	//   ....[34]....
        /*0168*/ 	.word	0x000015f0


	//   ....[35]....
        /*016c*/ 	.word	0x00001660


	//   ....[36]....
        /*0170*/ 	.word	0x000016c0


	//   ....[37]....
        /*0174*/ 	.word	0x00001720


	//   ....[38]....
        /*0178*/ 	.word	0x00001780


	//   ....[39]....
        /*017c*/ 	.word	0x000017e0


	//----- nvinfo : EIATTR_EXIT_INSTR_OFFSETS
	.align		4
.L_2481:
        /*0180*/ 	.byte	0x04, 0x1c
        /*0182*/ 	.short	(.L_2483 - .L_2482)


	//   ....[0]....
.L_2482:
        /*0184*/ 	.word	0x00000070


	//   ....[1]....
        /*0188*/ 	.word	0x00000ff0


	//----- nvinfo : EIATTR_MAX_THREADS
	.align		4
.L_2483:
        /*018c*/ 	.byte	0x04, 0x05
        /*018e*/ 	.short	(.L_2485 - .L_2484)
.L_2484:
        /*0190*/ 	.word	0x00000400
        /*0194*/ 	.word	0x00000001
        /*0198*/ 	.word	0x00000001


	//----- nvinfo : EIATTR_CRS_STACK_SIZE
	.align		4
.L_2485:
        /*019c*/ 	.byte	0x04, 0x1e
        /*019e*/ 	.short	(.L_2487 - .L_2486)
.L_2486:
        /*01a0*/ 	.word	0x00000000
.L_2487:


//--------------------- .nv.info._ZN10layer_norm31ln_parallel_residual_bwd_kernelINS_13Kernel_traitsIf6__halffS2_fjLj768ELj1ELj4ELj1ELj16ENS_18Kernel_traits_baseILj768EfS2_fS2_fjLj128EEEEELb1ELb1ELb1EEEvNS_9BwdParamsE --------------------------
	.section	.nv.info._ZN10layer_norm31ln_parallel_residual_bwd_kernelINS_13Kernel_traitsIf6__halffS2_fjLj768ELj1ELj4ELj1ELj16ENS_18Kernel_traits_baseILj768EfS2_fS2_fjLj128EEEEELb1ELb1ELb1EEEvNS_9BwdParamsE,"",@"SHT_CUDA_INFO"
	.sectionflags	@""
	.align	4


	//----- nvinfo : EIATTR_CUDA_API_VERSION
	.align		4
        /*0000*/ 	.byte	0x04, 0x37
        /*0002*/ 	.short	(.L_2489 - .L_2488)
.L_2488:
        /*0004*/ 	.word	0x00000082


	//----- nvinfo : EIATTR_SW2861232_WAR
	.align		4
.L_2489:
        /*0008*/ 	.byte	0x01, 0x35
	.zero		2


	//----- nvinfo : EIATTR_PARAM_CBANK
	.align		4
        /*000c*/ 	.byte	0x04, 0x0a
        /*000e*/ 	.short	(.L_2491 - .L_2490)
	.align		4
.L_2490:
        /*0010*/ 	.word	index@(.nv.constant0._ZN10layer_norm31ln_parallel_residual_bwd_kernelINS_13Kernel_traitsIf6__halffS2_fjLj768ELj1ELj4ELj1ELj16ENS_18Kernel_traits_baseILj768EfS2_fS2_fjLj128EEEEELb1ELb1ELb1EEEvNS_9BwdParamsE)
        /*0014*/ 	.short	0x0160
        /*0016*/ 	.short	0x0128


	//----- nvinfo : EIATTR_CBANK_PARAM_SIZE
	.align		4
.L_2491:
        /*0018*/ 	.byte	0x03, 0x19
        /*001a*/ 	.short	0x0128


	//----- nvinfo : EIATTR_KPARAM_INFO
	.align		4
        /*001c*/ 	.byte	0x04, 0x17
        /*001e*/ 	.short	(.L_2493 - .L_2492)
.L_2492:
        /*0020*/ 	.word	0x00000000
        /*0024*/ 	.short	0x0000
        /*0026*/ 	.short	0x0000
        /*0028*/ 	.byte	0x00, 0xf0, 0xa1, 0x04


	//----- nvinfo : EIATTR_MAXREG_COUNT
	.align		4
.L_2493:
        /*002c*/ 	.byte	0x03, 0x1b
        /*002e*/ 	.short	0x00ff


	//----- nvinfo : EIATTR_NUM_BARRIERS
	.align		4
        /*0030*/ 	.byte	0x02, 0x4c
        /*0032*/ 	.byte	0x01
	.zero		1


	//----- nvinfo : EIATTR_MERCURY_ISA_VERSION
	.align		4
        /*0034*/ 	.byte	0x03, 0x5f
        /*0036*/ 	.short	0x0000


	//----- nvinfo : EIATTR_COOP_GROUP_MASK_REGIDS
	.align		4
        /*0038*/ 	.byte	0x04, 0x29
        /*003a*/ 	.short	(.L_2495 - .L_2494)


	//   ....[0]....
.L_2494:
        /*003c*/ 	.word	0xffffffff


	//   ....[1]....
        /*0040*/ 	.word	0xffffffff


	//   ....[2]....
        /*0044*/ 	.word	0xffffffff


	//   ....[3]....
        /*0048*/ 	.word	0xffffffff


	//   ....[4]....
        /*004c*/ 	.word	0xffffffff


	//   ....[5]....
        /*0050*/ 	.word	0xffffffff


	//   ....[6]....
        /*0054*/ 	.word	0xffffffff


	//   ....[7]....
        /*0058*/ 	.word	0xffffffff


	//   ....[8]....
        /*005c*/ 	.word	0xffffffff


	//   ....[9]....
        /*0060*/ 	.word	0xffffffff


	//   ....[10]....
        /*0064*/ 	.word	0xffffffff


	//   ....[11]....
        /*0068*/ 	.word	0xffffffff


	//   ....[12]....
        /*006c*/ 	.word	0xffffffff


	//   ....[13]....
        /*0070*/ 	.word	0xffffffff


	//   ....[14]....
        /*0074*/ 	.word	0xffffffff


	//   ....[15]....
        /*0078*/ 	.word	0xffffffff


	//   ....[16]....
        /*007c*/ 	.word	0xffffffff


	//   ....[17]....
        /*0080*/ 	.word	0xffffffff


	//   ....[18]....
        /*0084*/ 	.word	0xffffffff


	//   ....[19]....
        /*0088*/ 	.word	0xffffffff


	//----- nvinfo : EIATTR_COOP_GROUP_INSTR_OFFSETS
	.align		4
.L_2495:
        /*008c*/ 	.byte	0x04, 0x28
        /*008e*/ 	.short	(.L_2497 - .L_2496)


	//   ....[0]....
.L_2496:
        /*0090*/ 	.word	0x00001420


	//   ....[1]....
        /*0094*/ 	.word	0x00001440


	//   ....[2]....
        /*0098*/ 	.word	0x00001460


	//   ....[3]....
        /*009c*/ 	.word	0x00001480


	//   ....[4]....
        /*00a0*/ 	.word	0x000014a0


	//   ....[5]....
        /*00a4*/ 	.word	0x000014c0


	//   ....[6]....
        /*00a8*/ 	.word	0x000014e0


	//   ....[7]....
        /*00ac*/ 	.word	0x00001500


	//   ....[8]....
        /*00b0*/ 	.word	0x00001520


	//   ....[9]....
        /*00b4*/ 	.word	0x00001540


	//   ....[10]....
        /*00b8*/ 	.word	0x000037a0


	//   ....[11]....
        /*00bc*/ 	.word	0x00003820


	//   ....[12]....
        /*00c0*/ 	.word	0x000038a0


	//   ....[13]....
        /*00c4*/ 	.word	0x00003910


	//   ....[14]....
        /*00c8*/ 	.word	0x00003990


	//   ....[15]....
        /*00cc*/ 	.word	0x00003a00


	//   ....[16]....
        /*00d0*/ 	.word	0x00003a80


	//   ....[17]....
        /*00d4*/ 	.word	0x00003af0


	//   ....[18]....
        /*00d8*/ 	.word	0x00003b70


	//   ....[19]....
        /*00dc*/ 	.word	0x00003be0


	//----- nvinfo : EIATTR_EXIT_INSTR_OFFSETS
	.align		4
.L_2497:
        /*00e0*/ 	.byte	0x04, 0x1c
        /*00e2*/ 	.short	(.L_2499 - .L_2498)


	//   ....[0]....
.L_2498:
        /*00e4*/ 	.word	0x00003740


	//----- nvinfo : EIATTR_MAX_THREADS
	.align		4
.L_2499:
        /*00e8*/ 	.byte	0x04, 0x05
        /*00ea*/ 	.short	(.L_2501 - .L_2500)
.L_2500:
        /*00ec*/ 	.word	0x00000080
        /*00f0*/ 	.word	0x00000001
        /*00f4*/ 	.word	0x00000001


	//----- nvinfo : EIATTR_CRS_STACK_SIZE
	.align		4
.L_2501:
        /*00f8*/ 	.byte	0x04, 0x1e
        /*00fa*/ 	.short	(.L_2503 - .L_2502)
.L_2502:
        /*00fc*/ 	.word	0x00000000
.L_2503:


//--------------------- .nv.info._ZN10layer_norm31ln_parallel_residual_bwd_kernelINS_13Kernel_traitsI6__halfffffjLj768ELj1ELj4ELj1ELj16ENS_18Kernel_traits_baseILj768ES2_ffffjLj128EEEEELb0ELb0ELb0EEEvNS_9BwdParamsE --------------------------
	.section	.nv.info._ZN10layer_norm31ln_parallel_residual_bwd_kernelINS_13Kernel_traitsI6__halfffffjLj768ELj1ELj4ELj1ELj16ENS_18Kernel_traits_baseILj768ES2_ffffjLj128EEEEELb0ELb0ELb0EEEvNS_9BwdParamsE,"",@"SHT_CUDA_INFO"
	.sectionflags	@""
	.align	4


	//----- nvinfo : EIATTR_CUDA_API_VERSION
	.align		4
        /*0000*/ 	.byte	0x04, 0x37
        /*0002*/ 	.short	(.L_2505 - .L_2504)
.L_2504:
        /*0004*/ 	.word	0x00000082


	//----- nvinfo : EIATTR_SW2861232_WAR
	.align		4
.L_2505:
        /*0008*/ 	.byte	0x01, 0x35
	.zero		2


	//----- nvinfo : EIATTR_PARAM_CBANK
	.align		4
        /*000c*/ 	.byte	0x04, 0x0a
        /*000e*/ 	.short	(.L_2507 - .L_2506)
	.align		4
.L_2506:
        /*0010*/ 	.word	index@(.nv.constant0._ZN10layer_norm31ln_parallel_residual_bwd_kernelINS_13Kernel_traitsI6__halfffffjLj768ELj1ELj4ELj1ELj16ENS_18Kernel_traits_baseILj768ES2_ffffjLj128EEEEELb0ELb0ELb0EEEvNS_9BwdParamsE)
        /*0014*/ 	.short	0x0160
        /*0016*/ 	.short	0x0128


	//----- nvinfo : EIATTR_CBANK_PARAM_SIZE
	.align		4
.L_2507:
        /*0018*/ 	.byte	0x03, 0x19
        /*001a*/ 	.short	0x0128


	//----- nvinfo : EIATTR_KPARAM_INFO
	.align		4
        /*001c*/ 	.byte	0x04, 0x17
        /*001e*/ 	.short	(.L_2509 - .L_2508)
.L_2508:
        /*0020*/ 	.word	0x00000000
        /*0024*/ 	.short	0x0000
        /*0026*/ 	.short	0x0000
        /*0028*/ 	.byte	0x00, 0xf0, 0xa1, 0x04


	//----- nvinfo : EIATTR_MAXREG_COUNT
	.align		4
.L_2509:
        /*002c*/ 	.byte	0x03, 0x1b
        /*002e*/ 	.short	0x00ff


	//----- nvinfo : EIATTR_NUM_BARRIERS
	.align		4
        /*0030*/ 	.byte	0x02, 0x4c
        /*0032*/ 	.byte	0x01
	.zero		1


	//----- nvinfo : EIATTR_MERCURY_ISA_VERSION
	.align		4
        /*0034*/ 	.byte	0x03, 0x5f
        /*0036*/ 	.short	0x0000


	//----- nvinfo : EIATTR_COOP_GROUP_MASK_REGIDS
	.align		4
        /*0038*/ 	.byte	0x04, 0x29
        /*003a*/ 	.short	(.L_2511 - .L_2510)


	//   ....[0]....
.L_2510:
        /*003c*/ 	.word	0xffffffff


	//   ....[1]....
        /*0040*/ 	.word	0xffffffff


	//   ....[2]....
        /*0044*/ 	.word	0xffffffff


	//   ....[3]....
        /*0048*/ 	.word	0xffffffff


	//   ....[4]....
        /*004c*/ 	.word	0xffffffff


	//   ....[5]....
        /*0050*/ 	.word	0xffffffff


	//   ....[6]....
        /*0054*/ 	.word	0xffffffff


	//   ....[7]....
        /*0058*/ 	.word	0xffffffff


	//   ....[8]....
        /*005c*/ 	.word	0xffffffff


	//   ....[9]....
        /*0060*/ 	.word	0xffffffff


	//   ....[10]....
        /*0064*/ 	.word	0xffffffff


	//   ....[11]....
        /*0068*/ 	.word	0xffffffff


	//   ....[12]....
        /*006c*/ 	.word	0xffffffff


	//   ....[13]....
        /*0070*/ 	.word	0xffffffff


	//   ....[14]....
        /*0074*/ 	.word	0xffffffff


	//   ....[15]....
        /*0078*/ 	.word	0xffffffff


	//   ....[16]....
        /*007c*/ 	.word	0xffffffff


	//   ....[17]....
        /*0080*/ 	.word	0xffffffff


	//   ....[18]....
        /*0084*/ 	.word	0xffffffff


	//   ....[19]....
        /*0088*/ 	.word	0xffffffff


	//----- nvinfo : EIATTR_COOP_GROUP_INSTR_OFFSETS
	.align		4
.L_2511:
        /*008c*/ 	.byte	0x04, 0x28
        /*008e*/ 	.short	(.L_2513 - .L_2512)


	//   ....[0]....
.L_2512:
        /*0090*/ 	.word	0x000023a0


	//   ....[1]....
        /*0094*/ 	.word	0x000023c0


	//   ....[2]....
        /*0098*/ 	.word	0x000023e0


	//   ....[3]....
        /*009c*/ 	.word	0x00002400


	//   ....[4]....
        /*00a0*/ 	.word	0x00002420


	//   ....[5]....
        /*00a4*/ 	.word	0x00002440


	//   ....[6]....
        /*00a8*/ 	.word	0x00002460


	//   ....[7]....
        /*00ac*/ 	.word	0x00002480


	//   ....[8]....
        /*00b0*/ 	.word	0x000024a0


	//   ....[9]....
        /*00b4*/ 	.word	0x000024c0


	//   ....[10]....
        /*00b8*/ 	.word	0x00004e00


	//   ....[11]....
        /*00bc*/ 	.word	0x00004e80


	//   ....[12]....
        /*00c0*/ 	.word	0x00004f00


	//   ....[13]....
        /*00c4*/ 	.word	0x00004f70


	//   ....[14]....
        /*00c8*/ 	.word	0x00004ff0


	//   ....[15]....
        /*00cc*/ 	.word	0x00005060


	//   ....[16]....
        /*00d0*/ 	.word	0x000050e0


	//   ....[17]....
        /*00d4*/ 	.word	0x00005150


	//   ....[18]....
        /*00d8*/ 	.word	0x000051d0


	//   ....[19]....
        /*00dc*/ 	.word	0x00005240


	//----- nvinfo : EIATTR_EXIT_INSTR_OFFSETS
	.align		4
.L_2513:
        /*00e0*/ 	.byte	0x04, 0x1c
        /*00e2*/ 	.short	(.L_2515 - .L_2514)


	//   ....[0]....
.L_2514:
        /*00e4*/ 	.word	0x00004ce0


	//   ....[1]....
        /*00e8*/ 	.word	0x00004da0


	//----- nvinfo : EIATTR_MAX_THREADS
	.align		4
.L_2515:
        /*00ec*/ 	.byte	0x04, 0x05
        /*00ee*/ 	.short	(.L_2517 - .L_2516)
.L_2516:
        /*00f0*/ 	.word	0x00000080
        /*00f4*/ 	.word	0x00000001
        /*00f8*/ 	.word	0x00000001


	//----- nvinfo : EIATTR_CRS_STACK_SIZE
	.align		4
.L_2517:
        /*00fc*/ 	.byte	0x04, 0x1e
        /*00fe*/ 	.short	(.L_2519 - .L_2518)
.L_2518:
        /*0100*/ 	.word	0x00000000
.L_2519:


//--------------------- .nv.info._ZN10layer_norm31ln_parallel_residual_bwd_kernelINS_13Kernel_traitsI6__halfffffjLj768ELj1ELj4ELj1ELj16ENS_18Kernel_traits_baseILj768ES2_ffffjLj128EEEEELb0ELb0ELb1EEEvNS_9BwdParamsE --------------------------
	.section	.nv.info._ZN10layer_norm31ln_parallel_residual_bwd_kernelINS_13Kernel_traitsI6__halfffffjLj768ELj1ELj4ELj1ELj16ENS_18Kernel_traits_baseILj768ES2_ffffjLj128EEEEELb0ELb0ELb1EEEvNS_9BwdParamsE,"",@"SHT_CUDA_INFO"
	.sectionflags	@""
	.align	4


	//----- nvinfo : EIATTR_CUDA_API_VERSION
	.align		4
        /*0000*/ 	.byte	0x04, 0x37
        /*0002*/ 	.short	(.L_2521 - .L_2520)
.L_2520:
        /*0004*/ 	.word	0x00000082


	//----- nvinfo : EIATTR_SW2861232_WAR
	.align		4
.L_2521:
        /*0008*/ 	.byte	0x01, 0x35
	.zero		2


	//----- nvinfo : EIATTR_PARAM_CBANK
	.align		4
        /*000c*/ 	.byte	0x04, 0x0a
        /*000e*/ 	.short	(.L_2523 - .L_2522)
	.align		4
.L_2522:
        /*0010*/ 	.word	index@(.nv.constant0._ZN10layer_norm31ln_parallel_residual_bwd_kernelINS_13Kernel_traitsI6__halfffffjLj768ELj1ELj4ELj1ELj16ENS_18Kernel_traits_baseILj768ES2_ffffjLj128EEEEELb0ELb0ELb1EEEvNS_9BwdParamsE)
        /*0014*/ 	.short	0x0160
        /*0016*/ 	.short	0x0128


	//----- nvinfo : EIATTR_CBANK_PARAM_SIZE
	.align		4
.L_2523:
        /*0018*/ 	.byte	0x03, 0x19
        /*001a*/ 	.short	0x0128


	//----- nvinfo : EIATTR_KPARAM_INFO
	.align		4
        /*001c*/ 	.byte	0x04, 0x17
        /*001e*/ 	.short	(.L_2525 - .L_2524)
.L_2524:
        /*0020*/ 	.word	0x00000000
        /*0024*/ 	.short	0x0000
        /*0026*/ 	.short	0x0000
        /*0028*/ 	.byte	0x00, 0xf0, 0xa1, 0x04


	//----- nvinfo : EIATTR_MAXREG_COUNT
	.align		4
.L_2525:
        /*002c*/ 	.byte	0x03, 0x1b
        /*002e*/ 	.short	0x00ff


	//----- nvinfo : EIATTR_NUM_BARRIERS
	.align		4
        /*0030*/ 	.byte	0x02, 0x4c
        /*0032*/ 	.byte	0x01
	.zero		1


	//----- nvinfo : EIATTR_ANNOTATIONS
	.align		4
        /*0034*/ 	.byte	0x04, 0x55
        /*0036*/ 	.short	(.L_2527 - .L_2526)


	//   ....[0]....
.L_2526:
        /*0038*/ 	.word	0x00000001
        /*003c*/ 	.byte	0xd0, 0x07, 0x00, 0x00, 0x01, 0x00, 0x00, 0x00, 0xf0, 0x07, 0x00, 0x00, 0x01, 0x00, 0x00, 0x00
        /*004c*/ 	.byte	0x30, 0x08, 0x00, 0x00, 0x01, 0x00, 0x00, 0x00, 0x40, 0x08, 0x00, 0x00, 0x01, 0x00, 0x00, 0x00
        /*005c*/ 	.byte	0x50, 0x08, 0x00, 0x00, 0x01, 0x00, 0x00, 0x00, 0x10, 0x0d, 0x00, 0x00, 0x01, 0x00, 0x00, 0x00
        /*006c*/ 	.byte	0x30, 0x0d, 0x00, 0x00, 0x01, 0x00, 0x00, 0x00, 0x70, 0x0d, 0x00, 0x00, 0x01, 0x00, 0x00, 0x00
        /*007c*/ 	.byte	0x90, 0x0d, 0x00, 0x00, 0x01, 0x00, 0x00, 0x00, 0xb0, 0x0d, 0x00, 0x00


	//----- nvinfo : EIATTR_MERCURY_ISA_VERSION
	.align		4
.L_2527:
        /*0088*/ 	.byte	0x03, 0x5f
        /*008a*/ 	.short	0x0000


	//----- nvinfo : EIATTR_COOP_GROUP_MASK_REGIDS
	.align		4
        /*008c*/ 	.byte	0x04, 0x29
        /*008e*/ 	.short	(.L_2529 - .L_2528)


	//   ....[0]....
.L_2528:
        /*0090*/ 	.word	0xffffffff


	//   ....[1]....
        /*0094*/ 	.word	0xffffffff


	//   ....[2]....
        /*0098*/ 	.word	0xffffffff


	//   ....[3]....
        /*009c*/ 	.word	0xffffffff


	//   ....[4]....
        /*00a0*/ 	.word	0xffffffff


	//   ....[5]....
        /*00a4*/ 	.word	0xffffffff


	//   ....[6]....
        /*00a8*/ 	.word	0xffffffff


	//   ....[7]....
        /*00ac*/ 	.word	0xffffffff


	//   ....[8]....
        /*00b0*/ 	.word	0xffffffff


	//   ....[9]....
        /*00b4*/ 	.word	0xffffffff


	//   ....[10]....
        /*00b8*/ 	.word	0xffffffff


	//   ....[11]....
        /*00bc*/ 	.word	0xffffffff


	//   ....[12]....
        /*00c0*/ 	.word	0xffffffff


	//   ....[13]....
        /*00c4*/ 	.word	0xffffffff


	//   ....[14]....
        /*00c8*/ 	.word	0xffffffff


	//   ....[15]....
        /*00cc*/ 	.word	0xffffffff


	//   ....[16]....
        /*00d0*/ 	.word	0xffffffff


	//   ....[17]....
        /*00d4*/ 	.word	0xffffffff


	//   ....[18]....
        /*00d8*/ 	.word	0xffffffff


	//   ....[19]....
        /*00dc*/ 	.word	0xffffffff


	//----- nvinfo : EIATTR_COOP_GROUP_INSTR_OFFSETS
	.align		4
.L_2529:
        /*00e0*/ 	.byte	0x04, 0x28
        /*00e2*/ 	.short	(.L_2531 - .L_2530)


	//   ....[0]....
.L_2530:
        /*00e4*/ 	.word	0x000020a0


	//   ....[1]....
        /*00e8*/ 	.word	0x000020c0


	//   ....[2]....
        /*00ec*/ 	.word	0x000020e0


	//   ....[3]....
        /*00f0*/ 	.word	0x00002100


	//   ....[4]....
        /*00f4*/ 	.word	0x00002120


	//   ....[5]....
        /*00f8*/ 	.word	0x00002140


	//   ....[6]....
        /*00fc*/ 	.word	0x00002160


	//   ....[7]....
        /*0100*/ 	.word	0x00002180


	//   ....[8]....
        /*0104*/ 	.word	0x000021a0


	//   ....[9]....
        /*0108*/ 	.word	0x000021c0


	//   ....[10]....
        /*010c*/ 	.word	0x000045d0


	//   ....[11]....
        /*0110*/ 	.word	0x00004650


	//   ....[12]....
        /*0114*/ 	.word	0x000046d0


	//   ....[13]....
        /*0118*/ 	.word	0x00004740


	//   ....[14]....
        /*011c*/ 	.word	0x000047c0


	//   ....[15]....
        /*0120*/ 	.word	0x00004830


	//   ....[16]....
        /*0124*/ 	.word	0x000048b0


	//   ....[17]....
        /*0128*/ 	.word	0x00004920


	//   ....[18]....
        /*012c*/ 	.word	0x000049a0


	//   ....[19]....
        /*0130*/ 	.word	0x00004a10


	//----- nvinfo : EIATTR_EXIT_INSTR_OFFSETS
	.align		4
.L_2531:
        /*0134*/ 	.byte	0x04, 0x1c
        /*0136*/ 	.short	(.L_2533 - .L_2532)


	//   ....[0]....
.L_2532:
        /*0138*/ 	.word	0x00004570


	//----- nvinfo : EIATTR_MAX_THREADS
	.align		4
.L_2533:
        /*013c*/ 	.byte	0x04, 0x05
        /*013e*/ 	.short	(.L_2535 - .L_2534)
.L_2534:
        /*0140*/ 	.word	0x00000080
        /*0144*/ 	.word	0x00000001
        /*0148*/ 	.word	0x00000001


	//----- nvinfo : EIATTR_CRS_STACK_SIZE
	.align		4
.L_2535:
        /*014c*/ 	.byte	0x04, 0x1e
        /*014e*/ 	.short	(.L_2537 - .L_2536)
.L_2536:
        /*0150*/ 	.word	0x00000000
.L_2537:


//--------------------- .nv.info._ZN10layer_norm31ln_parallel_residual_bwd_kernelINS_13Kernel_traitsI6__halfffffjLj768ELj1ELj4ELj1ELj16ENS_18Kernel_traits_baseILj768ES2_ffffjLj128EEEEELb0ELb1ELb0EEEvNS_9BwdParamsE --------------------------
	.section	.nv.info._ZN10layer_norm31ln_parallel_residual_bwd_kernelINS_13Kernel_traitsI6__halfffffjLj768ELj1ELj4ELj1ELj16ENS_18Kernel_traits_baseILj768ES2_ffffjLj128EEEEELb0ELb1ELb0EEEvNS_9BwdParamsE,"",@"SHT_CUDA_INFO"
	.sectionflags	@""
	.align	4


	//----- nvinfo : EIATTR_CUDA_API_VERSION
	.align		4
        /*0000*/ 	.byte	0x04, 0x37
        /*0002*/ 	.short	(.L_2539 - .L_2538)
.L_2538:
        /*0004*/ 	.word	0x00000082


	//----- nvinfo : EIATTR_SW2861232_WAR
	.align		4
.L_2539:
        /*0008*/ 	.byte	0x01, 0x35
	.zero		2


	//----- nvinfo : EIATTR_PARAM_CBANK
	.align		4
        /*000c*/ 	.byte	0x04, 0x0a
        /*000e*/ 	.short	(.L_2541 - .L_2540)
	.align		4
.L_2540:
        /*0010*/ 	.word	index@(.nv.constant0._ZN10layer_norm31ln_parallel_residual_bwd_kernelINS_13Kernel_traitsI6__halfffffjLj768ELj1ELj4ELj1ELj16ENS_18Kernel_traits_baseILj768ES2_ffffjLj128EEEEELb0ELb1ELb0EEEvNS_9BwdParamsE)
        /*0014*/ 	.short	0x0160
        /*0016*/ 	.short	0x0128


	//----- nvinfo : EIATTR_CBANK_PARAM_SIZE
	.align		4
.L_2541:
        /*0018*/ 	.byte	0x03, 0x19
        /*001a*/ 	.short	0x0128


	//----- nvinfo : EIATTR_KPARAM_INFO
	.align		4
        /*001c*/ 	.byte	0x04, 0x17
        /*001e*/ 	.short	(.L_2543 - .L_2542)
.L_2542:
        /*0020*/ 	.word	0x00000000
        /*0024*/ 	.short	0x0000
        /*0026*/ 	.short	0x0000
        /*0028*/ 	.byte	0x00, 0xf0, 0xa1, 0x04


	//----- nvinfo : EIATTR_MAXREG_COUNT
	.align		4
.L_2543:
        /*002c*/ 	.byte	0x03, 0x1b
        /*002e*/ 	.short	0x00ff


	//----- nvinfo : EIATTR_NUM_BARRIERS
	.align		4
        /*0030*/ 	.byte	0x02, 0x4c
        /*0032*/ 	.byte	0x01
	.zero		1


	//----- nvinfo : EIATTR_MERCURY_ISA_VERSION
	.align		4
        /*0034*/ 	.byte	0x03, 0x5f
        /*0036*/ 	.short	0x0000


	//----- nvinfo : EIATTR_COOP_GROUP_MASK_REGIDS
	.align		4
        /*0038*/ 	.byte	0x04, 0x29
        /*003a*/ 	.short	(.L_2545 - .L_2544)


	//   ....[0]....
.L_2544:
        /*003c*/ 	.word	0xffffffff


	//   ....[1]....
        /*0040*/ 	.word	0xffffffff


	//   ....[2]....
        /*0044*/ 	.word	0xffffffff


	//   ....[3]....
        /*0048*/ 	.word	0xffffffff


	//   ....[4]....
        /*004c*/ 	.word	0xffffffff


	//   ....[5]....
        /*0050*/ 	.word	0xffffffff


	//   ....[6]....
        /*0054*/ 	.word	0xffffffff


	//   ....[7]....
        /*0058*/ 	.word	0xffffffff


	//   ....[8]....
        /*005c*/ 	.word	0xffffffff


	//   ....[9]....
        /*0060*/ 	.word	0xffffffff


	//   ....[10]....
        /*0064*/ 	.word	0xffffffff


	//   ....[11]....
        /*0068*/ 	.word	0xffffffff


	//   ....[12]....
        /*006c*/ 	.word	0xffffffff


	//   ....[13]....
        /*0070*/ 	.word	0xffffffff


	//   ....[14]....
        /*0074*/ 	.word	0xffffffff


	//   ....[15]....
        /*0078*/ 	.word	0xffffffff


	//   ....[16]....
        /*007c*/ 	.word	0xffffffff


	//   ....[17]....
        /*0080*/ 	.word	0xffffffff


	//   ....[18]....
        /*0084*/ 	.word	0xffffffff


	//   ....[19]....
        /*0088*/ 	.word	0xffffffff


	//----- nvinfo : EIATTR_COOP_GROUP_INSTR_OFFSETS
	.align		4
.L_2545:
        /*008c*/ 	.byte	0x04, 0x28
        /*008e*/ 	.short	(.L_2547 - .L_2546)


	//   ....[0]....
.L_2546:
        /*0090*/ 	.word	0x00001920


	//   ....[1]....
        /*0094*/ 	.word	0x00001940


	//   ....[2]....
        /*0098*/ 	.word	0x00001960


	//   ....[3]....
        /*009c*/ 	.word	0x00001980


	//   ....[4]....
        /*00a0*/ 	.word	0x000019a0


	//   ....[5]....
        /*00a4*/ 	.word	0x000019c0


	//   ....[6]....
        /*00a8*/ 	.word	0x000019e0


	//   ....[7]....
        /*00ac*/ 	.word	0x00001a00


	//   ....[8]....
        /*00b0*/ 	.word	0x00001a20


	//   ....[9]....
        /*00b4*/ 	.word	0x00001a40


	//   ....[10]....
        /*00b8*/ 	.word	0x000037d0


	//   ....[11]....
        /*00bc*/ 	.word	0x00003850


	//   ....[12]....
        /*00c0*/ 	.word	0x000038d0


	//   ....[13]....
        /*00c4*/ 	.word	0x00003940


	//   ....[14]....
        /*00c8*/ 	.word	0x000039c0


	//   ....[15]....
        /*00cc*/ 	.word	0x00003a30


	//   ....[16]....
        /*00d0*/ 	.word	0x00003ab0


	//   ....[17]....
        /*00d4*/ 	.word	0x00003b20


	//   ....[18]....
        /*00d8*/ 	.word	0x00003ba0


	//   ....[19]....
        /*00dc*/ 	.word	0x00003c10


	//----- nvinfo : EIATTR_EXIT_INSTR_OFFSETS
	.align		4
.L_2547:
        /*00e0*/ 	.byte	0x04, 0x1c
        /*00e2*/ 	.short	(.L_2549 - .L_2548)


	//   ....[0]....
.L_2548:
        /*00e4*/ 	.word	0x00003740


	//   ....[1]....
        /*00e8*/ 	.word	0x00003770


	//----- nvinfo : EIATTR_MAX_THREADS
	.align		4
.L_2549:
        /*00ec*/ 	.byte	0x04, 0x05
        /*00ee*/ 	.short	(.L_2551 - .L_2550)
.L_2550:
        /*00f0*/ 	.word	0x00000080
        /*00f4*/ 	.word	0x00000001
        /*00f8*/ 	.word	0x00000001


	//----- nvinfo : EIATTR_CRS_STACK_SIZE
	.align		4
.L_2551:
        /*00fc*/ 	.byte	0x04, 0x1e
        /*00fe*/ 	.short	(.L_2553 - .L_2552)
.L_2552:
        /*0100*/ 	.word	0x00000000
.L_2553:


//--------------------- .nv.info._ZN10layer_norm31ln_parallel_residual_bwd_kernelINS_13Kernel_traitsI6__halfffffjLj768ELj1ELj4ELj1ELj16ENS_18Kernel_traits_baseILj768ES2_ffffjLj128EEEEELb0ELb1ELb1EEEvNS_9BwdParamsE --------------------------
	.section	.nv.info._ZN10layer_norm31ln_parallel_residual_bwd_kernelINS_13Kernel_traitsI6__halfffffjLj768ELj1ELj4ELj1ELj16ENS_18Kernel_traits_baseILj768ES2_ffffjLj128EEEEELb0ELb1ELb1EEEvNS_9BwdParamsE,"",@"SHT_CUDA_INFO"
	.sectionflags	@""
	.align	4


	//----- nvinfo : EIATTR_CUDA_API_VERSION
	.align		4
        /*0000*/ 	.byte	0x04, 0x37
        /*0002*/ 	.short	(.L_2555 - .L_2554)
.L_2554:
        /*0004*/ 	.word	0x00000082


	//----- nvinfo : EIATTR_SW2861232_WAR
	.align		4
.L_2555:
        /*0008*/ 	.byte	0x01, 0x35
	.zero		2


	//----- nvinfo : EIATTR_PARAM_CBANK
	.align		4
        /*000c*/ 	.byte	0x04, 0x0a
        /*000e*/ 	.short	(.L_2557 - .L_2556)
	.align		4
.L_2556:
        /*0010*/ 	.word	index@(.nv.constant0._ZN10layer_norm31ln_parallel_residual_bwd_kernelINS_13Kernel_traitsI6__halfffffjLj768ELj1ELj4ELj1ELj16ENS_18Kernel_traits_baseILj768ES2_ffffjLj128EEEEELb0ELb1ELb1EEEvNS_9BwdParamsE)
        /*0014*/ 	.short	0x0160
        /*0016*/ 	.short	0x0128


	//----- nvinfo : EIATTR_CBANK_PARAM_SIZE
	.align		4
.L_2557:
        /*0018*/ 	.byte	0x03, 0x19
        /*001a*/ 	.short	0x0128


	//----- nvinfo : EIATTR_KPARAM_INFO
	.align		4
        /*001c*/ 	.byte	0x04, 0x17
        /*001e*/ 	.short	(.L_2559 - .L_2558)
.L_2558:
        /*0020*/ 	.word	0x00000000
        /*0024*/ 	.short	0x0000
        /*0026*/ 	.short	0x0000
        /*0028*/ 	.byte	0x00, 0xf0, 0xa1, 0x04


	//----- nvinfo : EIATTR_MAXREG_COUNT
	.align		4
.L_2559:
        /*002c*/ 	.byte	0x03, 0x1b
        /*002e*/ 	.short	0x00ff


	//----- nvinfo : EIATTR_NUM_BARRIERS
	.align		4
        /*0030*/ 	.byte	0x02, 0x4c
        /*0032*/ 	.byte	0x01
	.zero		1


	//----- nvinfo : EIATTR_MERCURY_ISA_VERSION
	.align		4
        /*0034*/ 	.byte	0x03, 0x5f
        /*0036*/ 	.short	0x0000


	//----- nvinfo : EIATTR_COOP_GROUP_MASK_REGIDS
	.align		4
        /*0038*/ 	.byte	0x04, 0x29
        /*003a*/ 	.short	(.L_2561 - .L_2560)


	//   ....[0]....
.L_2560:
        /*003c*/ 	.word	0xffffffff


	//   ....[1]....
        /*0040*/ 	.word	0xffffffff


	//   ....[2]....
        /*0044*/ 	.word	0xffffffff


	//   ....[3]....
        /*0048*/ 	.word	0xffffffff


	//   ....[4]....
        /*004c*/ 	.word	0xffffffff


	//   ....[5]....
        /*0050*/ 	.word	0xffffffff


	//   ....[6]....
        /*0054*/ 	.word	0xffffffff


	//   ....[7]....
        /*0058*/ 	.word	0xffffffff


	//   ....[8]....
        /*005c*/ 	.word	0xffffffff


	//   ....[9]....
        /*0060*/ 	.word	0xffffffff


	//   ....[10]....
        /*0064*/ 	.word	0xffffffff


	//   ....[11]....
        /*0068*/ 	.word	0xffffffff


	//   ....[12]....
        /*006c*/ 	.word	0xffffffff


	//   ....[13]....
        /*0070*/ 	.word	0xffffffff


	//   ....[14]....
        /*0074*/ 	.word	0xffffffff


	//   ....[15]....
        /*0078*/ 	.word	0xffffffff


	//   ....[16]....
        /*007c*/ 	.word	0xffffffff


	//   ....[17]....
        /*0080*/ 	.word	0xffffffff


	//   ....[18]....
        /*0084*/ 	.word	0xffffffff


	//   ....[19]....
        /*0088*/ 	.word	0xffffffff


	//----- nvinfo : EIATTR_COOP_GROUP_INSTR_OFFSETS
	.align		4
.L_2561:
        /*008c*/ 	.byte	0x04, 0x28
        /*008e*/ 	.short	(.L_2563 - .L_2562)


	//   ....[0]....
.L_2562:
        /*0090*/ 	.word	0x00001560


	//   ....[1]....
        /*0094*/ 	.word	0x00001580


	//   ....[2]....
        /*0098*/ 	.word	0x000015a0


	//   ....[3]....
        /*009c*/ 	.word	0x000015c0


	//   ....[4]....
        /*00a0*/ 	.word	0x000015e0


	//   ....[5]....
        /*00a4*/ 	.word	0x00001600


	//   ....[6]....
        /*00a8*/ 	.word	0x00001620


	//   ....[7]....
        /*00ac*/ 	.word	0x00001640


	//   ....[8]....
        /*00b0*/ 	.word	0x00001660


	//   ....[9]....
        /*00b4*/ 	.word	0x00001680


	//   ....[10]....
        /*00b8*/ 	.word	0x00002fa0


	//   ....[11]....
        /*00bc*/ 	.word	0x00003020


	//   ....[12]....
        /*00c0*/ 	.word	0x000030a0


	//   ....[13]....
        /*00c4*/ 	.word	0x00003110


	//   ....[14]....
        /*00c8*/ 	.word	0x00003190


	//   ....[15]....
        /*00cc*/ 	.word	0x00003200


	//   ....[16]....
        /*00d0*/ 	.word	0x00003280


	//   ....[17]....
        /*00d4*/ 	.word	0x000032f0


	//   ....[18]....
        /*00d8*/ 	.word	0x00003370


	//   ....[19]....
        /*00dc*/ 	.word	0x000033e0


	//----- nvinfo : EIATTR_EXIT_INSTR_OFFSETS
	.align		4
.L_2563:
        /*00e0*/ 	.byte	0x04, 0x1c
        /*00e2*/ 	.short	(.L_2565 - .L_2564)


	//   ....[0]....
.L_2564:
        /*00e4*/ 	.word	0x00002f40


	//----- nvinfo : EIATTR_MAX_THREADS
	.align		4
.L_2565:
        /*00e8*/ 	.byte	0x04, 0x05
        /*00ea*/ 	.short	(.L_2567 - .L_2566)
.L_2566:
        /*00ec*/ 	.word	0x00000080
        /*00f0*/ 	.word	0x00000001
        /*00f4*/ 	.word	0x00000001


	//----- nvinfo : EIATTR_CRS_STACK_SIZE
	.align		4
.L_2567:
        /*00f8*/ 	.byte	0x04, 0x1e
        /*00fa*/ 	.short	(.L_2569 - .L_2568)
.L_2568:
        /*00fc*/ 	.word	0x00000000
.L_2569:


//--------------------- .nv.info._ZN10layer_norm31ln_parallel_residual_bwd_kernelINS_13Kernel_traitsI6__halfffffjLj768ELj1ELj4ELj1ELj16ENS_18Kernel_traits_baseILj768ES2_ffffjLj128EEEEELb1ELb0ELb0EEEvNS_9BwdParamsE --------------------------
	.section	.nv.info._ZN10layer_norm31ln_parallel_residual_bwd_kernelINS_13Kernel_traitsI6__halfffffjLj768ELj1ELj4ELj1ELj16ENS_18Kernel_traits_baseILj768ES2_ffffjLj128EEEEELb1ELb0ELb0EEEvNS_9BwdParamsE,"",@"SHT_CUDA_INFO"
	.sectionflags	@""
	.align	4


	//----- nvinfo : EIATTR_CUDA_API_VERSION
	.align		4
        /*0000*/ 	.byte	0x04, 0x37
        /*0002*/ 	.short	(.L_2571 - .L_2570)
.L_2570:
        /*0004*/ 	.word	0x00000082


	//----- nvinfo : EIATTR_SW2861232_WAR
	.align		4
.L_2571:
        /*0008*/ 	.byte	0x01, 0x35
	.zero		2


	//----- nvinfo : EIATTR_PARAM_CBANK
	.align		4
        /*000c*/ 	.byte	0x04, 0x0a
        /*000e*/ 	.short	(.L_2573 - .L_2572)
	.align		4
.L_2572:
        /*0010*/ 	.word	index@(.nv.constant0._ZN10layer_norm31ln_parallel_residual_bwd_kernelINS_13Kernel_traitsI6__halfffffjLj768ELj1ELj4ELj1ELj16ENS_18Kernel_traits_baseILj768ES2_ffffjLj128EEEEELb1ELb0ELb0EEEvNS_9BwdParamsE)
        /*0014*/ 	.short	0x0160
        /*0016*/ 	.short	0x0128


	//----- nvinfo : EIATTR_CBANK_PARAM_SIZE
	.align		4
.L_2573:
        /*0018*/ 	.byte	0x03, 0x19
        /*001a*/ 	.short	0x0128


	//----- nvinfo : EIATTR_KPARAM_INFO
	.align		4
        /*001c*/ 	.byte	0x04, 0x17
        /*001e*/ 	.short	(.L_2575 - .L_2574)
.L_2574:
        /*0020*/ 	.word	0x00000000
        /*0024*/ 	.short	0x0000
        /*0026*/ 	.short	0x0000
        /*0028*/ 	.byte	0x00, 0xf0, 0xa1, 0x04


	//----- nvinfo : EIATTR_MAXREG_COUNT
	.align		4
.L_2575:
        /*002c*/ 	.byte	0x03, 0x1b
        /*002e*/ 	.short	0x00ff


	//----- nvinfo : EIATTR_NUM_BARRIERS
	.align		4
        /*0030*/ 	.byte	0x02, 0x4c
        /*0032*/ 	.byte	0x01
	.zero		1


	//----- nvinfo : EIATTR_ANNOTATIONS
	.align		4
        /*0034*/ 	.byte	0x04, 0x55
        /*0036*/ 	.short	(.L_2577 - .L_2576)


	//   ....[0]....
.L_2576:
        /*0038*/ 	.word	0x00000001
        /*003c*/ 	.byte	0x40, 0x07, 0x00, 0x00, 0x01, 0x00, 0x00, 0x00, 0xa0, 0x07, 0x00, 0x00, 0x01, 0x00, 0x00, 0x00
        /*004c*/ 	.byte	0xf0, 0x07, 0x00, 0x00, 0x01, 0x00, 0x00, 0x00, 0x30, 0x08, 0x00, 0x00, 0x01, 0x00, 0x00, 0x00
        /*005c*/ 	.byte	0x90, 0x08, 0x00, 0x00, 0x01, 0x00, 0x00, 0x00, 0xf0, 0x08, 0x00, 0x00, 0x01, 0x00, 0x00, 0x00
        /*006c*/ 	.byte	0x30, 0x0e, 0x00, 0x00, 0x01, 0x00, 0x00, 0x00, 0x50, 0x0e, 0x00, 0x00, 0x01, 0x00, 0x00, 0x00
        /*007c*/ 	.byte	0x80, 0x0e, 0x00, 0x00, 0x01, 0x00, 0x00, 0x00, 0x90, 0x0e, 0x00, 0x00, 0x01, 0x00, 0x00, 0x00
        /*008c*/ 	.byte	0xb0, 0x0e, 0x00, 0x00, 0x01, 0x00, 0x00, 0x00, 0xd0, 0x0e, 0x00, 0x00


	//----- nvinfo : EIATTR_MERCURY_ISA_VERSION
	.align		4
.L_2577:
        /*0098*/ 	.byte	0x03, 0x5f
        /*009a*/ 	.short	0x0000


	//----- nvinfo : EIATTR_COOP_GROUP_MASK_REGIDS
	.align		4
        /*009c*/ 	.byte	0x04, 0x29
        /*009e*/ 	.short	(.L_2579 - .L_2578)


	//   ....[0]....
.L_2578:
        /*00a0*/ 	.word	0xffffffff


	//   ....[1]....
        /*00a4*/ 	.word	0xffffffff


	//   ....[2]....
        /*00a8*/ 	.word	0xffffffff


	//   ....[3]....
        /*00ac*/ 	.word	0xffffffff


	//   ....[4]....
        /*00b0*/ 	.word	0xffffffff


	//   ....[5]....
        /*00b4*/ 	.word	0xffffffff


	//   ....[6]....
        /*00b8*/ 	.word	0xffffffff


	//   ....[7]....
        /*00bc*/ 	.word	0xffffffff


	//   ....[8]....
        /*00c0*/ 	.word	0xffffffff


	//   ....[9]....
        /*00c4*/ 	.word	0xffffffff


	//   ....[10]....
        /*00c8*/ 	.word	0xffffffff


	//   ....[11]....
        /*00cc*/ 	.word	0xffffffff


	//   ....[12]....
        /*00d0*/ 	.word	0xffffffff


	//   ....[13]....
        /*00d4*/ 	.word	0xffffffff


	//   ....[14]....
        /*00d8*/ 	.word	0xffffffff


	//   ....[15]....
        /*00dc*/ 	.word	0xffffffff


	//   ....[16]....
        /*00e0*/ 	.word	0xffffffff


	//   ....[17]....
        /*00e4*/ 	.word	0xffffffff


	//   ....[18]....
        /*00e8*/ 	.word	0xffffffff


	//   ....[19]....
        /*00ec*/ 	.word	0xffffffff


	//----- nvinfo : EIATTR_COOP_GROUP_INSTR_OFFSETS
	.align		4
.L_2579:
        /*00f0*/ 	.byte	0x04, 0x28
        /*00f2*/ 	.short	(.L_2581 - .L_2580)


	//   ....[0]....
.L_2580:
        /*00f4*/ 	.word	0x00002850


	//   ....[1]....
        /*00f8*/ 	.word	0x00002870


	//   ....[2]....
        /*00fc*/ 	.word	0x00002890


	//   ....[3]....
        /*0100*/ 	.word	0x000028b0


	//   ....[4]....
        /*0104*/ 	.word	0x000028d0


	//   ....[5]....
        /*0108*/ 	.word	0x000028f0


	//   ....[6]....
        /*010c*/ 	.word	0x00002910


	//   ....[7]....
        /*0110*/ 	.word	0x00002930


	//   ....[8]....
        /*0114*/ 	.word	0x00002950


	//   ....[9]....
        /*0118*/ 	.word	0x00002970


	//   ....[10]....
        /*011c*/ 	.word	0x00005b00


	//   ....[11]....
        /*0120*/ 	.word	0x00005b80


	//   ....[12]....
        /*0124*/ 	.word	0x00005c00


	//   ....[13]....
        /*0128*/ 	.word	0x00005c70


	//   ....[14]....
        /*012c*/ 	.word	0x00005cf0


	//   ....[15]....
        /*0130*/ 	.word	0x00005d60


	//   ....[16]....
        /*0134*/ 	.word	0x00005de0


	//   ....[17]....
        /*0138*/ 	.word	0x00005e50


	//   ....[18]....
        /*013c*/ 	.word	0x00005ed0


	//   ....[19]....
        /*0140*/ 	.word	0x00005f40


	//----- nvinfo : EIATTR_EXIT_INSTR_OFFSETS
	.align		4
.L_2581:
        /*0144*/ 	.byte	0x04, 0x1c
        /*0146*/ 	.short	(.L_2583 - .L_2582)


	//   ....[0]....
.L_2582:
        /*0148*/ 	.word	0x000059e0


	//   ....[1]....
        /*014c*/ 	.word	0x00005aa0


	//----- nvinfo : EIATTR_MAX_THREADS
	.align		4
.L_2583:
        /*0150*/ 	.byte	0x04, 0x05
        /*0152*/ 	.short	(.L_2585 - .L_2584)
.L_2584:
        /*0154*/ 	.word	0x00000080
        /*0158*/ 	.word	0x00000001
        /*015c*/ 	.word	0x00000001


	//----- nvinfo : EIATTR_CRS_STACK_SIZE
	.align		4
.L_2585:
        /*0160*/ 	.byte	0x04, 0x1e
        /*0162*/ 	.short	(.L_2587 - .L_2586)
.L_2586:
        /*0164*/ 	.word	0x00000000
.L_2587:


//--------------------- .nv.info._ZN10layer_norm31ln_parallel_residual_bwd_kernelINS_13Kernel_traitsI6__halfffffjLj768ELj1ELj4ELj1ELj16ENS_18Kernel_traits_baseILj768ES2_ffffjLj128EEEEELb1ELb0ELb1EEEvNS_9BwdParamsE --------------------------
	.section	.nv.info._ZN10layer_norm31ln_parallel_residual_bwd_kernelINS_13Kernel_traitsI6__halfffffjLj768ELj1ELj4ELj1ELj16ENS_18Kernel_traits_baseILj768ES2_ffffjLj128EEEEELb1ELb0ELb1EEEvNS_9BwdParamsE,"",@"SHT_CUDA_INFO"
	.sectionflags	@""
	.align	4


	//----- nvinfo : EIATTR_CUDA_API_VERSION
	.align		4
        /*0000*/ 	.byte	0x04, 0x37
        /*0002*/ 	.short	(.L_2589 - .L_2588)
.L_2588:
        /*0004*/ 	.word	0x00000082


	//----- nvinfo : EIATTR_SW2861232_WAR
	.align		4
.L_2589:
        /*0008*/ 	.byte	0x01, 0x35
	.zero		2


	//----- nvinfo : EIATTR_PARAM_CBANK
	.align		4
        /*000c*/ 	.byte	0x04, 0x0a
        /*000e*/ 	.short	(.L_2591 - .L_2590)
	.align		4
.L_2590:
        /*0010*/ 	.word	index@(.nv.constant0._ZN10layer_norm31ln_parallel_residual_bwd_kernelINS_13Kernel_traitsI6__halfffffjLj768ELj1ELj4ELj1ELj16ENS_18Kernel_traits_baseILj768ES2_ffffjLj128EEEEELb1ELb0ELb1EEEvNS_9BwdParamsE)
        /*0014*/ 	.short	0x0160
        /*0016*/ 	.short	0x0128


	//----- nvinfo : EIATTR_CBANK_PARAM_SIZE
	.align		4
.L_2591:
        /*0018*/ 	.byte	0x03, 0x19
        /*001a*/ 	.short	0x0128


	//----- nvinfo : EIATTR_KPARAM_INFO
	.align		4
        /*001c*/ 	.byte	0x04, 0x17
        /*001e*/ 	.short	(.L_2593 - .L_2592)
.L_2592:
        /*0020*/ 	.word	0x00000000
        /*0024*/ 	.short	0x0000
        /*0026*/ 	.short	0x0000
        /*0028*/ 	.byte	0x00, 0xf0, 0xa1, 0x04


	//----- nvinfo : EIATTR_MAXREG_COUNT
	.align		4
.L_2593:
        /*002c*/ 	.byte	0x03, 0x1b
        /*002e*/ 	.short	0x00ff


	//----- nvinfo : EIATTR_NUM_BARRIERS
	.align		4
        /*0030*/ 	.byte	0x02, 0x4c
        /*0032*/ 	.byte	0x01
	.zero		1


	//----- nvinfo : EIATTR_ANNOTATIONS
	.align		4
        /*0034*/ 	.byte	0x04, 0x55
        /*0036*/ 	.short	(.L_2595 - .L_2594)


	//   ....[0]....
.L_2594:
        /* <DEDUP_REMOVED lines=22> */


	//----- nvinfo : EIATTR_MERCURY_ISA_VERSION
	.align		4
.L_2595:
        /*0188*/ 	.byte	0x03, 0x5f
        /*018a*/ 	.short	0x0000


	//----- nvinfo : EIATTR_COOP_GROUP_MASK_REGIDS
	.align		4
        /*018c*/ 	.byte	0x04, 0x29
        /*018e*/ 	.short	(.L_2597 - .L_2596)


	//   ....[0]....
.L_2596:
        /*0190*/ 	.word	0xffffffff


	//   ....[1]....
        /*0194*/ 	.word	0xffffffff


	//   ....[2]....
        /*0198*/ 	.word	0xffffffff


	//   ....[3]....
        /*019c*/ 	.word	0xffffffff


	//   ....[4]....
        /*01a0*/ 	.word	0xffffffff


	//   ....[5]....
        /*01a4*/ 	.word	0xffffffff


	//   ....[6]....
        /*01a8*/ 	.word	0xffffffff


	//   ....[7]....
        /*01ac*/ 	.word	0xffffffff


	//   ....[8]....
        /*01b0*/ 	.word	0xffffffff


	//   ....[9]....
        /*01b4*/ 	.word	0xffffffff


	//   ....[10]....
        /*01b8*/ 	.word	0xffffffff


	//   ....[11]....
        /*01bc*/ 	.word	0xffffffff


	//   ....[12]....
        /*01c0*/ 	.word	0xffffffff


	//   ....[13]....
        /*01c4*/ 	.word	0xffffffff


	//   ....[14]....
        /*01c8*/ 	.word	0xffffffff


	//   ....[15]....
        /*01cc*/ 	.word	0xffffffff


	//   ....[16]....
        /*01d0*/ 	.word	0xffffffff


	//   ....[17]....
        /*01d4*/ 	.word	0xffffffff


	//   ....[18]....
        /*01d8*/ 	.word	0xffffffff


	//   ....[19]....
        /*01dc*/ 	.word	0xffffffff


	//----- nvinfo : EIATTR_COOP_GROUP_INSTR_OFFSETS
	.align		4
.L_2597:
        /*01e0*/ 	.byte	0x04, 0x28
        /*01e2*/ 	.short	(.L_2599 - .L_2598)


	//   ....[0]....
.L_2598:
        /*01e4*/ 	.word	0x00002730


	//   ....[1]....
        /*01e8*/ 	.word	0x00002750


	//   ....[2]....
        /*01ec*/ 	.word	0x00002780


	//   ....[3]....
        /*01f0*/ 	.word	0x000027a0


	//   ....[4]....
        /*01f4*/ 	.word	0x000027c0


	//   ....[5]....
        /*01f8*/ 	.word	0x000027e0


	//   ....[6]....
        /*01fc*/ 	.word	0x00002800


	//   ....[7]....
        /*0200*/ 	.word	0x00002820


	//   ....[8]....
        /*0204*/ 	.word	0x00002830


	//   ....[9]....
        /*0208*/ 	.word	0x00002850


	//   ....[10]....
        /*020c*/ 	.word	0x000052d0


	//   ....[11]....
        /*0210*/ 	.word	0x00005350


	//   ....[12]....
        /*0214*/ 	.word	0x000053d0


	//   ....[13]....
        /*0218*/ 	.word	0x00005440


	//   ....[14]....
        /*021c*/ 	.word	0x000054c0


	//   ....[15]....
        /*0220*/ 	.word	0x00005530


	//   ....[16]....
        /*0224*/ 	.word	0x000055b0


	//   ....[17]....
        /*0228*/ 	.word	0x00005620


	//   ....[18]....
        /*022c*/ 	.word	0x000056a0


	//   ....[19]....
        /*0230*/ 	.word	0x00005710


	//----- nvinfo : EIATTR_EXIT_INSTR_OFFSETS
	.align		4
.L_2599:
        /*0234*/ 	.byte	0x04, 0x1c
        /*0236*/ 	.short	(.L_2601 - .L_2600)


	//   ....[0]....
.L_2600:
        /*0238*/ 	.word	0x00005270


	//----- nvinfo : EIATTR_MAX_THREADS
	.align		4
.L_2601:
        /*023c*/ 	.byte	0x04, 0x05
        /*023e*/ 	.short	(.L_2603 - .L_2602)
.L_2602:
        /*0240*/ 	.word	0x00000080
        /*0244*/ 	.word	0x00000001
        /*0248*/ 	.word	0x00000001


	//----- nvinfo : EIATTR_CRS_STACK_SIZE
	.align		4
.L_2603:
        /*024c*/ 	.byte	0x04, 0x1e
        /*024e*/ 	.short	(.L_2605 - .L_2604)
.L_2604:
        /*0250*/ 	.word	0x00000000
.L_2605:


//--------------------- .nv.info._ZN10layer_norm22ln_bwd_finalize_kernelINS_22Kernel_traits_finalizeILj768E6__halfffffjLb0ELj1024ELj4ENS_18Kernel_traits_baseILj768ES2_ffffjLj1024EEEEELb0ELb0EEEvNS_9BwdParamsE --------------------------
	.section	.nv.info._ZN10layer_norm22ln_bwd_finalize_kernelINS_22Kernel_traits_finalizeILj768E6__halfffffjLb0ELj1024ELj4ENS_18Kernel_traits_baseILj768ES2_ffffjLj1024EEEEELb0ELb0EEEvNS_9BwdParamsE,"",@"SHT_CUDA_INFO"
	.sectionflags	@""
	.align	4


	//----- nvinfo : EIATTR_CUDA_API_VERSION
	.align		4
        /*0000*/ 	.byte	0x04, 0x37
        /*0002*/ 	.short	(.L_2607 - .L_2606)
.L_2606:
        /*0004*/ 	.word	0x00000082


	//----- nvinfo : EIATTR_SW2861232_WAR
	.align		4
.L_2607:
        /*0008*/ 	.byte	0x01, 0x35
	.zero		2


	//----- nvinfo : EIATTR_PARAM_CBANK
	.align		4
        /*000c*/ 	.byte	0x04, 0x0a
        /*000e*/ 	.short	(.L_2609 - .L_2608)
	.align		4
.L_2608:
        /*0010*/ 	.word	index@(.nv.constant0._ZN10layer_norm22ln_bwd_finalize_kernelINS_22Kernel_traits_finalizeILj768E6__halfffffjLb0ELj1024ELj4ENS_18Kernel_traits_baseILj768ES2_ffffjLj1024EEEEELb0ELb0EEEvNS_9BwdParamsE)
        /*0014*/ 	.short	0x0160
        /*0016*/ 	.short	0x0128


	//----- nvinfo : EIATTR_CBANK_PARAM_SIZE
	.align		4
.L_2609:
        /*0018*/ 	.byte	0x03, 0x19
        /*001a*/ 	.short	0x0128


	//----- nvinfo : EIATTR_KPARAM_INFO
	.align		4
        /*001c*/ 	.byte	0x04, 0x17
        /*001e*/ 	.short	(.L_2611 - .L_2610)
.L_2610:
        /*0020*/ 	.word	0x00000000
        /*0024*/ 	.short	0x0000
        /*0026*/ 	.short	0x0000
        /*0028*/ 	.byte	0x00, 0xf0, 0xa1, 0x04


	//----- nvinfo : EIATTR_MAXREG_COUNT
	.align		4
.L_2611:
        /*002c*/ 	.byte	0x03, 0x1b
        /*002e*/ 	.short	0x0040


	//----- nvinfo : EIATTR_NUM_BARRIERS
	.align		4
        /*0030*/ 	.byte	0x02, 0x4c
        /*0032*/ 	.byte	0x01
	.zero		1


	//----- nvinfo : EIATTR_MERCURY_ISA_VERSION
	.align		4
        /*0034*/ 	.byte	0x03, 0x5f
        /*0036*/ 	.short	0x0000


	//----- nvinfo : EIATTR_COOP_GROUP_MASK_REGIDS
	.align		4
        /*0038*/ 	.byte	0x04, 0x29
        /*003a*/ 	.short	(.L_2613 - .L_2612)


	//   ....[0]....
.L_2612:
        /*003c*/ 	.word	0xffffffff


	//   ....[1]....
        /*0040*/ 	.word	0xffffffff


	//   ....[2]....
        /*0044*/ 	.word	0xffffffff


	//   ....[3]....
        /*0048*/ 	.word	0xffffffff


	//   ....[4]....
        /*004c*/ 	.word	0xffffffff


	//   ....[5]....
        /*0050*/ 	.word	0xffffffff


	//   ....[6]....
        /*0054*/ 	.word	0xffffffff


	//   ....[7]....
        /*0058*/ 	.word	0xffffffff


	//   ....[8]....
        /*005c*/ 	.word	0xffffffff


	//   ....[9]....
        /*0060*/ 	.word	0xffffffff


	//   ....[10]....
        /*0064*/ 	.word	0xffffffff


	//   ....[11]....
        /*0068*/ 	.word	0xffffffff


	//   ....[12]....
        /*006c*/ 	.word	0xffffffff


	//   ....[13]....
        /*0070*/ 	.word	0xffffffff


	//   ....[14]....
        /*0074*/ 	.word	0xffffffff


	//   ....[15]....
        /*0078*/ 	.word	0xffffffff


	//   ....[16]....
        /*007c*/ 	.word	0xffffffff


	//   ....[17]....
        /*0080*/ 	.word	0xffffffff


	//   ....[18]....
        /*0084*/ 	.word	0xffffffff


	//   ....[19]....
        /*0088*/ 	.word	0xffffffff


	//----- nvinfo : EIATTR_COOP_GROUP_INSTR_OFFSETS
	.align		4
.L_2613:
        /*008c*/ 	.byte	0x04, 0x28
        /*008e*/ 	.short	(.L_2615 - .L_2614)


	//   ....[0]....
.L_2614:
        /*0090*/ 	.word	0x00000820


	//   ....[1]....
        /*0094*/ 	.word	0x00000850


	//   ....[2]....
        /*0098*/ 	.word	0x00000860


	//   ....[3]....
        /*009c*/ 	.word	0x00000890


	//   ....[4]....
        /*00a0*/ 	.word	0x000008a0


	//   ....[5]....
        /*00a4*/ 	.word	0x000008d0


	//   ....[6]....
        /*00a8*/ 	.word	0x000008f0


	//   ....[7]....
        /*00ac*/ 	.word	0x00000900


	//   ....[8]....
        /*00b0*/ 	.word	0x00000930


	//   ....[9]....
        /*00b4*/ 	.word	0x00000940


	//   ....[10]....
        /*00b8*/ 	.word	0x00000b50


	//   ....[11]....
        /*00bc*/ 	.word	0x00000bc0


	//   ....[12]....
        /*00c0*/ 	.word	0x00000c20


	//   ....[13]....
        /*00c4*/ 	.word	0x00000c80


	//   ....[14]....
        /*00c8*/ 	.word	0x00000cf0


	//   ....[15]....
        /*00cc*/ 	.word	0x00000d60


	//   ....[16]....
        /*00d0*/ 	.word	0x00000dc0


	//   ....[17]....
        /*00d4*/ 	.word	0x00000e20


	//   ....[18]....
        /*00d8*/ 	.word	0x00000e80


	//   ....[19]....
        /*00dc*/ 	.word	0x00000ee0


	//----- nvinfo : EIATTR_EXIT_INSTR_OFFSETS
	.align		4
.L_2615:
        /*00e0*/ 	.byte	0x04, 0x1c
        /*00e2*/ 	.short	(.L_2617 - .L_2616)


	//   ....[0]....
.L_2616:
        /*00e4*/ 	.word	0x00000070


	//   ....[1]....
        /*00e8*/ 	.word	0x00000af0


	//----- nvinfo : EIATTR_MAX_THREADS
	.align		4
.L_2617:
        /*00ec*/ 	.byte	0x04, 0x05
        /*00ee*/ 	.short	(.L_2619 - .L_2618)
.L_2618:
        /*00f0*/ 	.word	0x00000400
        /*00f4*/ 	.word	0x00000001
        /*00f8*/ 	.word	0x00000001


	//----- nvinfo : EIATTR_CRS_STACK_SIZE
	.align		4
.L_2619:
        /*00fc*/ 	.byte	0x04, 0x1e
        /*00fe*/ 	.short	(.L_2621 - .L_2620)
.L_2620:
        /*0100*/ 	.word	0x00000000
.L_2621:


//--------------------- .nv.info._ZN10layer_norm40ln_parallel_residual_bwd_finalize_kernelINS_22Kernel_traits_finalizeILj768E6__halfffffjLb0ELj1024ELj4ENS_18Kernel_traits_baseILj768ES2_ffffjLj1024EEEEELb0EEEvNS_9BwdParamsE --------------------------
	.section	.nv.info._ZN10layer_norm40ln_parallel_residual_bwd_finalize_kernelINS_22Kernel_traits_finalizeILj768E6__halfffffjLb0ELj1024ELj4ENS_18Kernel_traits_baseILj768ES2_ffffjLj1024EEEEELb0EEEvNS_9BwdParamsE,"",@"SHT_CUDA_INFO"
	.sectionflags	@""
	.align	4


	//----- nvinfo : EIATTR_CUDA_API_VERSION
	.align		4
        /*0000*/ 	.byte	0x04, 0x37
        /*0002*/ 	.short	(.L_2623 - .L_2622)
.L_2622:
        /*0004*/ 	.word	0x00000082


	//----- nvinfo : EIATTR_SW2861232_WAR
	.align		4
.L_2623:
        /*0008*/ 	.byte	0x01, 0x35
	.zero		2


	//----- nvinfo : EIATTR_PARAM_CBANK
	.align		4
        /*000c*/ 	.byte	0x04, 0x0a
        /*000e*/ 	.short	(.L_2625 - .L_2624)
	.align		4
.L_2624:
        /*0010*/ 	.word	index@(.nv.constant0._ZN10layer_norm40ln_parallel_residual_bwd_finalize_kernelINS_22Kernel_traits_finalizeILj768E6__halfffffjLb0ELj1024ELj4ENS_18Kernel_traits_baseILj768ES2_ffffjLj1024EEEEELb0EEEvNS_9BwdParamsE)
        /*0014*/ 	.short	0x0160
        /*0016*/ 	.short	0x0128


	//----- nvinfo : EIATTR_CBANK_PARAM_SIZE
	.align		4
.L_2625:
        /*0018*/ 	.byte	0x03, 0x19
        /*001a*/ 	.short	0x0128


	//----- nvinfo : EIATTR_KPARAM_INFO
	.align		4
        /*001c*/ 	.byte	0x04, 0x17
        /*001e*/ 	.short	(.L_2627 - .L_2626)
.L_2626:
        /*0020*/ 	.word	0x00000000
        /*0024*/ 	.short	0x0000
        /*0026*/ 	.short	0x0000
        /*0028*/ 	.byte	0x00, 0xf0, 0xa1, 0x04


	//----- nvinfo : EIATTR_MAXREG_COUNT
	.align		4
.L_2627:
        /*002c*/ 	.byte	0x03, 0x1b
        /*002e*/ 	.short	0x0040


	//----- nvinfo : EIATTR_NUM_BARRIERS
	.align		4
        /*0030*/ 	.byte	0x02, 0x4c
        /*0032*/ 	.byte	0x01
	.zero		1


	//----- nvinfo : EIATTR_MERCURY_ISA_VERSION
	.align		4
        /*0034*/ 	.byte	0x03, 0x5f
        /*0036*/ 	.short	0x0000


	//----- nvinfo : EIATTR_COOP_GROUP_MASK_REGIDS
	.align		4
        /*0038*/ 	.byte	0x04, 0x29
        /*003a*/ 	.short	(.L_2629 - .L_2628)


	//   ....[0]....
.L_2628:
        /*003c*/ 	.word	0xffffffff


	//   ....[1]....
        /*0040*/ 	.word	0xffffffff


	//   ....[2]....
        /*0044*/ 	.word	0xffffffff


	//   ....[3]....
        /*0048*/ 	.word	0xffffffff


	//   ....[4]....
        /*004c*/ 	.word	0xffffffff


	//   ....[5]....
        /*0050*/ 	.word	0xffffffff


	//   ....[6]....
        /*0054*/ 	.word	0xffffffff


	//   ....[7]....
        /*0058*/ 	.word	0xffffffff


	//   ....[8]....
        /*005c*/ 	.word	0xffffffff


	//   ....[9]....
        /*0060*/ 	.word	0xffffffff


	//   ....[10]....
        /*0064*/ 	.word	0xffffffff


	//   ....[11]....
        /*0068*/ 	.word	0xffffffff


	//   ....[12]....
        /*006c*/ 	.word	0xffffffff


	//   ....[13]....
        /*0070*/ 	.word	0xffffffff


	//   ....[14]....
        /*0074*/ 	.word	0xffffffff


	//   ....[15]....
        /*0078*/ 	.word	0xffffffff


	//   ....[16]....
        /*007c*/ 	.word	0xffffffff


	//   ....[17]....
        /*0080*/ 	.word	0xffffffff


	//   ....[18]....
        /*0084*/ 	.word	0xffffffff


	//   ....[19]....
        /*0088*/ 	.word	0xffffffff


	//   ....[20]....
        /*008c*/ 	.word	0xffffffff


	//   ....[21]....
        /*0090*/ 	.word	0xffffffff


	//   ....[22]....
        /*0094*/ 	.word	0xffffffff


	//   ....[23]....
        /*0098*/ 	.word	0xffffffff


	//   ....[24]....
        /*009c*/ 	.word	0xffffffff


	//   ....[25]....
        /*00a0*/ 	.word	0xffffffff


	//   ....[26]....
        /*00a4*/ 	.word	0xffffffff


	//   ....[27]....
        /*00a8*/ 	.word	0xffffffff


	//   ....[28]....
        /*00ac*/ 	.word	0xffffffff


	//   ....[29]....
        /*00b0*/ 	.word	0xffffffff


	//   ....[30]....
        /*00b4*/ 	.word	0xffffffff


	//   ....[31]....
        /*00b8*/ 	.word	0xffffffff


	//   ....[32]....
        /*00bc*/ 	.word	0xffffffff


	//   ....[33]....
        /*00c0*/ 	.word	0xffffffff


	//   ....[34]....
        /*00c4*/ 	.word	0xffffffff


	//   ....[35]....
        /*00c8*/ 	.word	0xffffffff


	//   ....[36]....
        /*00cc*/ 	.word	0xffffffff


	//   ....[37]....
        /*00d0*/ 	.word	0xffffffff


	//   ....[38]....
        /*00d4*/ 	.word	0xffffffff


	//   ....[39]....
        /*00d8*/ 	.word	0xffffffff


	//----- nvinfo : EIATTR_COOP_GROUP_INSTR_OFFSETS
	.align		4
.L_2629:
        /*00dc*/ 	.byte	0x04, 0x28
        /*00de*/ 	.short	(.L_2631 - .L_2630)


	//   ....[0]....
.L_2630:
        /*00e0*/ 	.word	0x00000b70


	//   ....[1]....
        /*00e4*/ 	.word	0x00000ba0


	//   ....[2]....
        /*00e8*/ 	.word	0x00000bb0


	//   ....[3]....
        /*00ec*/ 	.word	0x00000bc0


	//   ....[4]....
        /*00f0*/ 	.word	0x00000bf0


	//   ....[5]....
        /*00f4*/ 	.word	0x00000c10


	//   ....[6]....
        /*00f8*/ 	.word	0x00000c20


	//   ....[7]....
        /*00fc*/ 	.word	0x00000c30


	//   ....[8]....
        /*0100*/ 	.word	0x00000c60


	//   ....[9]....
        /*0104*/ 	.word	0x00000c80


	//   ....[10]....
        /*0108*/ 	.word	0x00000ca0


	//   ....[11]....
        /*010c*/ 	.word	0x00000cb0


	//   ....[12]....
        /*0110*/ 	.word	0x00000ce0


	//   ....[13]....
        /*0114*/ 	.word	0x00000d00


	//   ....[14]....
        /*0118*/ 	.word	0x00000d20


	//   ....[15]....
        /*011c*/ 	.word	0x00000d30


	//   ....[16]....
        /*0120*/ 	.word	0x00000d60


	//   ....[17]....
        /*0124*/ 	.word	0x00000d90


	//   ....[18]....
        /*0128*/ 	.word	0x00000da0


	//   ....[19]....
        /*012c*/ 	.word	0x00000db0


	//   ....[20]....
        /*0130*/ 	.word	0x000010c0


	//   ....[21]....
        /*0134*/ 	.word	0x00001130


	//   ....[22]....
        /*0138*/ 	.word	0x00001190


	//   ....[23]....
        /*013c*/ 	.word	0x000011f0


	//   ....[24]....
        /*0140*/ 	.word	0x00001260


	//   ....[25]....
        /*0144*/ 	.word	0x000012d0


	//   ....[26]....
        /*0148*/ 	.word	0x00001330


	//   ....[27]....
        /*014c*/ 	.word	0x00001390


	//   ....[28]....
        /*0150*/ 	.word	0x000013f0


	//   ....[29]....
        /*0154*/ 	.word	0x00001460


	//   ....[30]....
        /*0158*/ 	.word	0x000014d0


	//   ....[31]....
        /*015c*/ 	.word	0x00001530


	//   ....[32]....
        /*0160*/ 	.word	0x00001590


	//   ....[33]....
        /*0164*/ 	.word	0x000015f0


	//   ....[34]....
        /*0168*/ 	.word	0x00001660


	//   ....[35]....
        /*016c*/ 	.word	0x000016d0


	//   ....[36]....
        /*0170*/ 	.word	0x00001730


	//   ....[37]....
        /*0174*/ 	.word	0x00001790


	//   ....[38]....
        /*0178*/ 	.word	0x000017f0


	//   ....[39]....
        /*017c*/ 	.word	0x00001850


	//----- nvinfo : EIATTR_EXIT_INSTR_OFFSETS
	.align		4
.L_2631:
        /*0180*/ 	.byte	0x04, 0x1c
        /*0182*/ 	.short	(.L_2633 - .L_2632)


	//   ....[0]....
.L_2632:
        /*0184*/ 	.word	0x00000070


	//   ....[1]....
        /*0188*/ 	.word	0x00001060


	//----- nvinfo : EIATTR_MAX_THREADS
	.align		4
.L_2633:
        /*018c*/ 	.byte	0x04, 0x05
        /*018e*/ 	.short	(.L_2635 - .L_2634)
.L_2634:
        /*0190*/ 	.word	0x00000400
        /*0194*/ 	.word	0x00000001
        /*0198*/ 	.word	0x00000001


	//----- nvinfo : EIATTR_CRS_STACK_SIZE
	.align		4
.L_2635:
        /*019c*/ 	.byte	0x04, 0x1e
        /*019e*/ 	.short	(.L_2637 - .L_2636)
.L_2636:
        /*01a0*/ 	.word	0x00000000
.L_2637:


//--------------------- .nv.info._ZN10layer_norm31ln_parallel_residual_bwd_kernelINS_13Kernel_traitsI6__halfffffjLj768ELj1ELj4ELj1ELj16ENS_18Kernel_traits_baseILj768ES2_ffffjLj128EEEEELb1ELb1ELb0EEEvNS_9BwdParamsE --------------------------
	.section	.nv.info._ZN10layer_norm31ln_parallel_residual_bwd_kernelINS_13Kernel_traitsI6__halfffffjLj768ELj1ELj4ELj1ELj16ENS_18Kernel_traits_baseILj768ES2_ffffjLj128EEEEELb1ELb1ELb0EEEvNS_9BwdParamsE,"",@"SHT_CUDA_INFO"
	.sectionflags	@""
	.align	4


	//----- nvinfo : EIATTR_CUDA_API_VERSION
	.align		4
        /*0000*/ 	.byte	0x04, 0x37
        /*0002*/ 	.short	(.L_2639 - .L_2638)
.L_2638:
        /*0004*/ 	.word	0x00000082


	//----- nvinfo : EIATTR_SW2861232_WAR
	.align		4
.L_2639:
        /*0008*/ 	.byte	0x01, 0x35
	.zero		2


	//----- nvinfo : EIATTR_PARAM_CBANK
	.align		4
        /*000c*/ 	.byte	0x04, 0x0a
        /*000e*/ 	.short	(.L_2641 - .L_2640)
	.align		4
.L_2640:
        /*0010*/ 	.word	index@(.nv.constant0._ZN10layer_norm31ln_parallel_residual_bwd_kernelINS_13Kernel_traitsI6__halfffffjLj768ELj1ELj4ELj1ELj16ENS_18Kernel_traits_baseILj768ES2_ffffjLj128EEEEELb1ELb1ELb0EEEvNS_9BwdParamsE)
        /*0014*/ 	.short	0x0160
        /*0016*/ 	.short	0x0128


	//----- nvinfo : EIATTR_CBANK_PARAM_SIZE
	.align		4
.L_2641:
        /*0018*/ 	.byte	0x03, 0x19
        /*001a*/ 	.short	0x0128


	//----- nvinfo : EIATTR_KPARAM_INFO
	.align		4
        /*001c*/ 	.byte	0x04, 0x17
        /*001e*/ 	.short	(.L_2643 - .L_2642)
.L_2642:
        /*0020*/ 	.word	0x00000000
        /*0024*/ 	.short	0x0000
        /*0026*/ 	.short	0x0000
        /*0028*/ 	.byte	0x00, 0xf0, 0xa1, 0x04


	//----- nvinfo : EIATTR_MAXREG_COUNT
	.align		4
.L_2643:
        /*002c*/ 	.byte	0x03, 0x1b
        /*002e*/ 	.short	0x00ff


	//----- nvinfo : EIATTR_NUM_BARRIERS
	.align		4
        /*0030*/ 	.byte	0x02, 0x4c
        /*0032*/ 	.byte	0x01
	.zero		1


	//----- nvinfo : EIATTR_MERCURY_ISA_VERSION
	.align		4
        /*0034*/ 	.byte	0x03, 0x5f
        /*0036*/ 	.short	0x0000


	//----- nvinfo : EIATTR_COOP_GROUP_MASK_REGIDS
	.align		4
        /*0038*/ 	.byte	0x04, 0x29
        /*003a*/ 	.short	(.L_2645 - .L_2644)


	//   ....[0]....
.L_2644:
        /*003c*/ 	.word	0xffffffff


	//   ....[1]....
        /*0040*/ 	.word	0xffffffff


	//   ....[2]....
        /*0044*/ 	.word	0xffffffff


	//   ....[3]....
        /*0048*/ 	.word	0xffffffff


	//   ....[4]....
        /*004c*/ 	.word	0xffffffff


	//   ....[5]....
        /*0050*/ 	.word	0xffffffff


	//   ....[6]....
        /*0054*/ 	.word	0xffffffff


	//   ....[7]....
        /*0058*/ 	.word	0xffffffff


	//   ....[8]....
        /*005c*/ 	.word	0xffffffff


	//   ....[9]....
        /*0060*/ 	.word	0xffffffff


	//   ....[10]....
        /*0064*/ 	.word	0xffffffff


	//   ....[11]....
        /*0068*/ 	.word	0xffffffff


	//   ....[12]....
        /*006c*/ 	.word	0xffffffff


	//   ....[13]....
        /*0070*/ 	.word	0xffffffff


	//   ....[14]....
        /*0074*/ 	.word	0xffffffff


	//   ....[15]....
        /*0078*/ 	.word	0xffffffff


	//   ....[16]....
        /*007c*/ 	.word	0xffffffff


	//   ....[17]....
        /*0080*/ 	.word	0xffffffff


	//   ....[18]....
        /*0084*/ 	.word	0xffffffff


	//   ....[19]....
        /*0088*/ 	.word	0xffffffff


	//----- nvinfo : EIATTR_COOP_GROUP_INSTR_OFFSETS
	.align		4
.L_2645:
        /*008c*/ 	.byte	0x04, 0x28
        /*008e*/ 	.short	(.L_2647 - .L_2646)


	//   ....[0]....
.L_2646:
        /*0090*/ 	.word	0x00001cf0


	//   ....[1]....
        /*0094*/ 	.word	0x00001d10


	//   ....[2]....
        /*0098*/ 	.word	0x00001d30


	//   ....[3]....
        /*009c*/ 	.word	0x00001d50


	//   ....[4]....
        /*00a0*/ 	.word	0x00001d70


	//   ....[5]....
        /*00a4*/ 	.word	0x00001d90


	//   ....[6]....
        /*00a8*/ 	.word	0x00001db0


	//   ....[7]....
        /*00ac*/ 	.word	0x00001dd0


	//   ....[8]....
        /*00b0*/ 	.word	0x00001df0


	//   ....[9]....
        /*00b4*/ 	.word	0x00001e10


	//   ....[10]....
        /*00b8*/ 	.word	0x000043c0


	//   ....[11]....
        /*00bc*/ 	.word	0x00004440


	//   ....[12]....
        /*00c0*/ 	.word	0x000044c0


	//   ....[13]....
        /*00c4*/ 	.word	0x00004530


	//   ....[14]....
        /*00c8*/ 	.word	0x000045b0


	//   ....[15]....
        /*00cc*/ 	.word	0x00004620


	//   ....[16]....
        /*00d0*/ 	.word	0x000046a0


	//   ....[17]....
        /*00d4*/ 	.word	0x00004710


	//   ....[18]....
        /*00d8*/ 	.word	0x00004790


	//   ....[19]....
        /*00dc*/ 	.word	0x00004800


	//----- nvinfo : EIATTR_EXIT_INSTR_OFFSETS
	.align		4
.L_2647:
        /*00e0*/ 	.byte	0x04, 0x1c
        /*00e2*/ 	.short	(.L_2649 - .L_2648)


	//   ....[0]....
.L_2648:
        /*00e4*/ 	.word	0x00004330


	//   ....[1]....
        /*00e8*/ 	.word	0x00004360


	//----- nvinfo : EIATTR_MAX_THREADS
	.align		4
.L_2649:
        /*00ec*/ 	.byte	0x04, 0x05
        /*00ee*/ 	.short	(.L_2651 - .L_2650)
.L_2650:
        /*00f0*/ 	.word	0x00000080
        /*00f4*/ 	.word	0x00000001
        /*00f8*/ 	.word	0x00000001


	//----- nvinfo : EIATTR_CRS_STACK_SIZE
	.align		4
.L_2651:
        /*00fc*/ 	.byte	0x04, 0x1e
        /*00fe*/ 	.short	(.L_2653 - .L_2652)
.L_2652:
        /*0100*/ 	.word	0x00000000
.L_2653:


//--------------------- .nv.info._ZN10layer_norm22ln_bwd_finalize_kernelINS_22Kernel_traits_finalizeILj768E6__halfffffjLb0ELj1024ELj4ENS_18Kernel_traits_baseILj768ES2_ffffjLj1024EEEEELb0ELb1EEEvNS_9BwdParamsE --------------------------
	.section	.nv.info._ZN10layer_norm22ln_bwd_finalize_kernelINS_22Kernel_traits_finalizeILj768E6__halfffffjLb0ELj1024ELj4ENS_18Kernel_traits_baseILj768ES2_ffffjLj1024EEEEELb0ELb1EEEvNS_9BwdParamsE,"",@"SHT_CUDA_INFO"
	.sectionflags	@""
	.align	4


	//----- nvinfo : EIATTR_CUDA_API_VERSION
	.align		4
        /*0000*/ 	.byte	0x04, 0x37
        /*0002*/ 	.short	(.L_2655 - .L_2654)
.L_2654:
        /*0004*/ 	.word	0x00000082


	//----- nvinfo : EIATTR_SW2861232_WAR
	.align		4
.L_2655:
        /*0008*/ 	.byte	0x01, 0x35
	.zero		2


	//----- nvinfo : EIATTR_PARAM_CBANK
	.align		4
        /*000c*/ 	.byte	0x04, 0x0a
        /*000e*/ 	.short	(.L_2657 - .L_2656)
	.align		4
.L_2656:
        /*0010*/ 	.word	index@(.nv.constant0._ZN10layer_norm22ln_bwd_finalize_kernelINS_22Kernel_traits_finalizeILj768E6__halfffffjLb0ELj1024ELj4ENS_18Kernel_traits_baseILj768ES2_ffffjLj1024EEEEELb0ELb1EEEvNS_9BwdParamsE)
        /*0014*/ 	.short	0x0160
        /*0016*/ 	.short	0x0128


	//----- nvinfo : EIATTR_CBANK_PARAM_SIZE
	.align		4
.L_2657:
        /*0018*/ 	.byte	0x03, 0x19
        /*001a*/ 	.short	0x0128


	//----- nvinfo : EIATTR_KPARAM_INFO
	.align		4
        /*001c*/ 	.byte	0x04, 0x17
        /*001e*/ 	.short	(.L_2659 - .L_2658)
.L_2658:
        /*0020*/ 	.word	0x00000000
        /*0024*/ 	.short	0x0000
        /*0026*/ 	.short	0x0000
        /*0028*/ 	.byte	0x00, 0xf0, 0xa1, 0x04


	//----- nvinfo : EIATTR_MAXREG_COUNT
	.align		4
.L_2659:
        /*002c*/ 	.byte	0x03, 0x1b
        /*002e*/ 	.short	0x0040


	//----- nvinfo : EIATTR_NUM_BARRIERS
	.align		4
        /*0030*/ 	.byte	0x02, 0x4c
        /*0032*/ 	.byte	0x01
	.zero		1


	//----- nvinfo : EIATTR_MERCURY_ISA_VERSION
	.align		4
        /*0034*/ 	.byte	0x03, 0x5f
        /*0036*/ 	.short	0x0000


	//----- nvinfo : EIATTR_COOP_GROUP_MASK_REGIDS
	.align		4
        /*0038*/ 	.byte	0x04, 0x29
        /*003a*/ 	.short	(.L_2661 - .L_2660)


	//   ....[0]....
.L_2660:
        /*003c*/ 	.word	0xffffffff


	//   ....[1]....
        /*0040*/ 	.word	0xffffffff


	//   ....[2]....
        /*0044*/ 	.word	0xffffffff


	//   ....[3]....
        /*0048*/ 	.word	0xffffffff


	//   ....[4]....
        /*004c*/ 	.word	0xffffffff


	//   ....[5]....
        /*0050*/ 	.word	0xffffffff


	//   ....[6]....
        /*0054*/ 	.word	0xffffffff


	//   ....[7]....
        /*0058*/ 	.word	0xffffffff


	//   ....[8]....
        /*005c*/ 	.word	0xffffffff


	//   ....[9]....
        /*0060*/ 	.word	0xffffffff


	//   ....[10]....
        /*0064*/ 	.word	0xffffffff


	//   ....[11]....
        /*0068*/ 	.word	0xffffffff


	//   ....[12]....
        /*006c*/ 	.word	0xffffffff


	//   ....[13]....
        /*0070*/ 	.word	0xffffffff


	//   ....[14]....
        /*0074*/ 	.word	0xffffffff


	//   ....[15]....
        /*0078*/ 	.word	0xffffffff


	//   ....[16]....
        /*007c*/ 	.word	0xffffffff


	//   ....[17]....
        /*0080*/ 	.word	0xffffffff


	//   ....[18]....
        /*0084*/ 	.word	0xffffffff


	//   ....[19]....
        /*0088*/ 	.word	0xffffffff


	//----- nvinfo : EIATTR_COOP_GROUP_INSTR_OFFSETS
	.align		4
.L_2661:
        /*008c*/ 	.byte	0x04, 0x28
        /*008e*/ 	.short	(.L_2663 - .L_2662)


	//   ....[0]....
.L_2662:
        /*0090*/ 	.word	0x000007f0


	//   ....[1]....
        /*0094*/ 	.word	0x00000820


	//   ....[2]....
        /*0098*/ 	.word	0x00000840


	//   ....[3]....
        /*009c*/ 	.word	0x00000850


	//   ....[4]....
        /*00a0*/ 	.word	0x00000880


	//   ....[5]....
        /*00a4*/ 	.word	0x00000890


	//   ....[6]....
        /*00a8*/ 	.word	0x000008c0


	//   ....[7]....
        /*00ac*/ 	.word	0x000008d0


	//   ....[8]....
        /*00b0*/ 	.word	0x00000900


	//   ....[9]....
        /*00b4*/ 	.word	0x00000910


	//   ....[10]....
        /*00b8*/ 	.word	0x00000b00


	//   ....[11]....
        /*00bc*/ 	.word	0x00000b80


	//   ....[12]....
        /*00c0*/ 	.word	0x00000be0


	//   ....[13]....
        /*00c4*/ 	.word	0x00000c40


	//   ....[14]....
        /*00c8*/ 	.word	0x00000cb0


	//   ....[15]....
        /*00cc*/ 	.word	0x00000d20


	//   ....[16]....
        /*00d0*/ 	.word	0x00000d80


	//   ....[17]....
        /*00d4*/ 	.word	0x00000de0


	//   ....[18]....
        /*00d8*/ 	.word	0x00000e40


	//   ....[19]....
        /*00dc*/ 	.word	0x00000ea0


	//----- nvinfo : EIATTR_EXIT_INSTR_OFFSETS
	.align		4
.L_2663:
        /*00e0*/ 	.byte	0x04, 0x1c
        /*00e2*/ 	.short	(.L_2665 - .L_2664)


	//   ....[0]....
.L_2664:
        /*00e4*/ 	.word	0x00000070


	//   ....[1]....
        /*00e8*/ 	.word	0x00000aa0


	//----- nvinfo : EIATTR_MAX_THREADS
	.align		4
.L_2665:
        /*00ec*/ 	.byte	0x04, 0x05
        /*00ee*/ 	.short	(.L_2667 - .L_2666)
.L_2666:
        /*00f0*/ 	.word	0x00000400
        /*00f4*/ 	.word	0x00000001
        /*00f8*/ 	.word	0x00000001


	//----- nvinfo : EIATTR_CRS_STACK_SIZE
	.align		4
.L_2667:
        /*00fc*/ 	.byte	0x04, 0x1e
        /*00fe*/ 	.short	(.L_2669 - .L_2668)
.L_2668:
        /*0100*/ 	.word	0x00000000
.L_2669:


//--------------------- .nv.info._ZN10layer_norm40ln_parallel_residual_bwd_finalize_kernelINS_22Kernel_traits_finalizeILj768E6__halfffffjLb0ELj1024ELj4ENS_18Kernel_traits_baseILj768ES2_ffffjLj1024EEEEELb1EEEvNS_9BwdParamsE --------------------------
	.section	.nv.info._ZN10layer_norm40ln_parallel_residual_bwd_finalize_kernelINS_22Kernel_traits_finalizeILj768E6__halfffffjLb0ELj1024ELj4ENS_18Kernel_traits_baseILj768ES2_ffffjLj1024EEEEELb1EEEvNS_9BwdParamsE,"",@"SHT_CUDA_INFO"
	.sectionflags	@""
	.align	4


	//----- nvinfo : EIATTR_CUDA_API_VERSION
	.align		4
        /*0000*/ 	.byte	0x04, 0x37
        /*0002*/ 	.short	(.L_2671 - .L_2670)
.L_2670:
        /*0004*/ 	.word	0x00000082


	//----- nvinfo : EIATTR_SW2861232_WAR
	.align		4
.L_2671:
        /*0008*/ 	.byte	0x01, 0x35
	.zero		2


	//----- nvinfo : EIATTR_PARAM_CBANK
	.align		4
        /*000c*/ 	.byte	0x04, 0x0a
        /*000e*/ 	.short	(.L_2673 - .L_2672)
	.align		4
.L_2672:
        /*0010*/ 	.word	index@(.nv.constant0._ZN10layer_norm40ln_parallel_residual_bwd_finalize_kernelINS_22Kernel_traits_finalizeILj768E6__halfffffjLb0ELj1024ELj4ENS_18Kernel_traits_baseILj768ES2_ffffjLj1024EEEEELb1EEEvNS_9BwdParamsE)
        /*0014*/ 	.short	0x0160
        /*0016*/ 	.short	0x0128


	//----- nvinfo : EIATTR_CBANK_PARAM_SIZE
	.align		4
.L_2673:
        /*0018*/ 	.byte	0x03, 0x19
        /*001a*/ 	.short	0x0128


	//----- nvinfo : EIATTR_KPARAM_INFO
	.align		4
        /*001c*/ 	.byte	0x04, 0x17
        /*001e*/ 	.short	(.L_2675 - .L_2674)
.L_2674:
        /*0020*/ 	.word	0x00000000
        /*0024*/ 	.short	0x0000
        /*0026*/ 	.short	0x0000
        /*0028*/ 	.byte	0x00, 0xf0, 0xa1, 0x04


	//----- nvinfo : EIATTR_MAXREG_COUNT
	.align		4
.L_2675:
        /*002c*/ 	.byte	0x03, 0x1b
        /*002e*/ 	.short	0x0040


	//----- nvinfo : EIATTR_NUM_BARRIERS
	.align		4
        /*0030*/ 	.byte	0x02, 0x4c
        /*0032*/ 	.byte	0x01
	.zero		1


	//----- nvinfo : EIATTR_MERCURY_ISA_VERSION
	.align		4
        /*0034*/ 	.byte	0x03, 0x5f
        /*0036*/ 	.short	0x0000


	//----- nvinfo : EIATTR_COOP_GROUP_MASK_REGIDS
	.align		4
        /*0038*/ 	.byte	0x04, 0x29
        /*003a*/ 	.short	(.L_2677 - .L_2676)


	//   ....[0]....
.L_2676:
        /*003c*/ 	.word	0xffffffff


	//   ....[1]....
        /*0040*/ 	.word	0xffffffff


	//   ....[2]....
        /*0044*/ 	.word	0xffffffff


	//   ....[3]....
        /*0048*/ 	.word	0xffffffff


	//   ....[4]....
        /*004c*/ 	.word	0xffffffff


	//   ....[5]....
        /*0050*/ 	.word	0xffffffff


	//   ....[6]....
        /*0054*/ 	.word	0xffffffff


	//   ....[7]....
        /*0058*/ 	.word	0xffffffff


	//   ....[8]....
        /*005c*/ 	.word	0xffffffff


	//   ....[9]....
        /*0060*/ 	.word	0xffffffff


	//   ....[10]....
        /*0064*/ 	.word	0xffffffff


	//   ....[11]....
        /*0068*/ 	.word	0xffffffff


	//   ....[12]....
        /*006c*/ 	.word	0xffffffff


	//   ....[13]....
        /*0070*/ 	.word	0xffffffff


	//   ....[14]....
        /*0074*/ 	.word	0xffffffff


	//   ....[15]....
        /*0078*/ 	.word	0xffffffff


	//   ....[16]....
        /*007c*/ 	.word	0xffffffff


	//   ....[17]....
        /*0080*/ 	.word	0xffffffff


	//   ....[18]....
        /*0084*/ 	.word	0xffffffff


	//   ....[19]....
        /*0088*/ 	.word	0xffffffff


	//   ....[20]....
        /*008c*/ 	.word	0xffffffff


	//   ....[21]....
        /*0090*/ 	.word	0xffffffff


	//   ....[22]....
        /*0094*/ 	.word	0xffffffff


	//   ....[23]....
        /*0098*/ 	.word	0xffffffff


	//   ....[24]....
        /*009c*/ 	.word	0xffffffff


	//   ....[25]....
        /*00a0*/ 	.word	0xffffffff


	//   ....[26]....
        /*00a4*/ 	.word	0xffffffff


	//   ....[27]....
        /*00a8*/ 	.word	0xffffffff


	//   ....[28]....
        /*00ac*/ 	.word	0xffffffff


	//   ....[29]....
        /*00b0*/ 	.word	0xffffffff


	//   ....[30]....
        /*00b4*/ 	.word	0xffffffff


	//   ....[31]....
        /*00b8*/ 	.word	0xffffffff


	//   ....[32]....
        /*00bc*/ 	.word	0xffffffff


	//   ....[33]....
        /*00c0*/ 	.word	0xffffffff


	//   ....[34]....
        /*00c4*/ 	.word	0xffffffff


	//   ....[35]....
        /*00c8*/ 	.word	0xffffffff


	//   ....[36]....
        /*00cc*/ 	.word	0xffffffff


	//   ....[37]....
        /*00d0*/ 	.word	0xffffffff


	//   ....[38]....
        /*00d4*/ 	.word	0xffffffff


	//   ....[39]....
        /*00d8*/ 	.word	0xffffffff


	//----- nvinfo : EIATTR_COOP_GROUP_INSTR_OFFSETS
	.align		4
.L_2677:
        /*00dc*/ 	.byte	0x04, 0x28
        /*00de*/ 	.short	(.L_2679 - .L_2678)


	//   ....[0]....
.L_2678:
        /*00e0*/ 	.word	0x00000b60


	//   ....[1]....
        /*00e4*/ 	.word	0x00000b90


	//   ....[2]....
        /*00e8*/ 	.word	0x00000ba0


	//   ....[3]....
        /*00ec*/ 	.word	0x00000bb0


	//   ....[4]....
        /*00f0*/ 	.word	0x00000be0


	//   ....[5]....
        /*00f4*/ 	.word	0x00000c00


	//   ....[6]....
        /*00f8*/ 	.word	0x00000c10


	//   ....[7]....
        /*00fc*/ 	.word	0x00000c20


	//   ....[8]....
        /*0100*/ 	.word	0x00000c50


	//   ....[9]....
        /*0104*/ 	.word	0x00000c70


	//   ....[10]....
        /*0108*/ 	.word	0x00000c90


	//   ....[11]....
        /*010c*/ 	.word	0x00000ca0


	//   ....[12]....
        /*0110*/ 	.word	0x00000cd0


	//   ....[13]....
        /*0114*/ 	.word	0x00000cf0


	//   ....[14]....
        /*0118*/ 	.word	0x00000d10


	//   ....[15]....
        /*011c*/ 	.word	0x00000d20


	//   ....[16]....
        /*0120*/ 	.word	0x00000d50


	//   ....[17]....
        /*0124*/ 	.word	0x00000d80


	//   ....[18]....
        /*0128*/ 	.word	0x00000d90


	//   ....[19]....
        /*012c*/ 	.word	0x00000da0


	//   ....[20]....
        /*0130*/ 	.word	0x00001090


	//   ....[21]....
        /*0134*/ 	.word	0x00001100


	//   ....[22]....
        /*0138*/ 	.word	0x00001160


	//   ....[23]....
        /*013c*/ 	.word	0x000011c0


	//   ....[24]....
        /*0140*/ 	.word	0x00001230


	//   ....[25]....
        /*0144*/ 	.word	0x000012a0


	//   ....[26]....
        /*0148*/ 	.word	0x00001300


	//   ....[27]....
        /*014c*/ 	.word	0x00001360


	//   ....[28]....
        /*0150*/ 	.word	0x000013c0


	//   ....[29]....
        /*0154*/ 	.word	0x00001430


	//   ....[30]....
        /*0158*/ 	.word	0x000014a0


	//   ....[31]....
        /*015c*/ 	.word	0x00001500


	//   ....[32]....
        /*0160*/ 	.word	0x00001560


	//   ....[33]....
        /*0164*/ 	.word	0x000015c0


	//   ....[34]....
        /*0168*/ 	.word	0x00001630


	//   ....[35]....
        /*016c*/ 	.word	0x000016a0


	//   ....[36]....
        /*0170*/ 	.word	0x00001700


	//   ....[37]....
        /*0174*/ 	.word	0x00001760


	//   ....[38]....
        /*0178*/ 	.word	0x000017c0


	//   ....[39]....
        /*017c*/ 	.word	0x00001820


	//----- nvinfo : EIATTR_EXIT_INSTR_OFFSETS
	.align		4
.L_2679:
        /*0180*/ 	.byte	0x04, 0x1c
        /*0182*/ 	.short	(.L_2681 - .L_2680)


	//   ....[0]....
.L_2680:
        /*0184*/ 	.word	0x00000070


	//   ....[1]....
        /*0188*/ 	.word	0x00001030


	//----- nvinfo : EIATTR_MAX_THREADS
	.align		4
.L_2681:
        /*018c*/ 	.byte	0x04, 0x05
        /*018e*/ 	.short	(.L_2683 - .L_2682)
.L_2682:
        /*0190*/ 	.word	0x00000400
        /*0194*/ 	.word	0x00000001
        /*0198*/ 	.word	0x00000001


	//----- nvinfo : EIATTR_CRS_STACK_SIZE
	.align		4
.L_2683:
        /*019c*/ 	.byte	0x04, 0x1e
        /*019e*/ 	.short	(.L_2685 - .L_2684)
.L_2684:
        /*01a0*/ 	.word	0x00000000
.L_2685:


//--------------------- .nv.info._ZN10layer_norm31ln_parallel_residual_bwd_kernelINS_13Kernel_traitsI6__halfffffjLj768ELj1ELj4ELj1ELj16ENS_18Kernel_traits_baseILj768ES2_ffffjLj128EEEEELb1ELb1ELb1EEEvNS_9BwdParamsE --------------------------
	.section	.nv.info._ZN10layer_norm31ln_parallel_residual_bwd_kernelINS_13Kernel_traitsI6__halfffffjLj768ELj1ELj4ELj1ELj16ENS_18Kernel_traits_baseILj768ES2_ffffjLj128EEEEELb1ELb1ELb1EEEvNS_9BwdParamsE,"",@"SHT_CUDA_INFO"
	.sectionflags	@""
	.align	4


	//----- nvinfo : EIATTR_CUDA_API_VERSION
	.align		4
        /*0000*/ 	.byte	0x04, 0x37
        /*0002*/ 	.short	(.L_2687 - .L_2686)
.L_2686:
        /*0004*/ 	.word	0x00000082


	//----- nvinfo : EIATTR_SW2861232_WAR
	.align		4
.L_2687:
        /*0008*/ 	.byte	0x01, 0x35
	.zero		2


	//----- nvinfo : EIATTR_PARAM_CBANK
	.align		4
        /*000c*/ 	.byte	0x04, 0x0a
        /*000e*/ 	.short	(.L_2689 - .L_2688)
	.align		4
.L_2688:
        /*0010*/ 	.word	index@(.nv.constant0._ZN10layer_norm31ln_parallel_residual_bwd_kernelINS_13Kernel_traitsI6__halfffffjLj768ELj1ELj4ELj1ELj16ENS_18Kernel_traits_baseILj768ES2_ffffjLj128EEEEELb1ELb1ELb1EEEvNS_9BwdParamsE)
        /*0014*/ 	.short	0x0160
        /*0016*/ 	.short	0x0128


	//----- nvinfo : EIATTR_CBANK_PARAM_SIZE
	.align		4
.L_2689:
        /*0018*/ 	.byte	0x03, 0x19
        /*001a*/ 	.short	0x0128


	//----- nvinfo : EIATTR_KPARAM_INFO
	.align		4
        /*001c*/ 	.byte	0x04, 0x17
        /*001e*/ 	.short	(.L_2691 - .L_2690)
.L_2690:
        /*0020*/ 	.word	0x00000000
        /*0024*/ 	.short	0x0000
        /*0026*/ 	.short	0x0000
        /*0028*/ 	.byte	0x00, 0xf0, 0xa1, 0x04


	//----- nvinfo : EIATTR_MAXREG_COUNT
	.align		4
.L_2691:
        /*002c*/ 	.byte	0x03, 0x1b
        /*002e*/ 	.short	0x00ff


	//----- nvinfo : EIATTR_NUM_BARRIERS
	.align		4
        /*0030*/ 	.byte	0x02, 0x4c
        /*0032*/ 	.byte	0x01
	.zero		1


	//----- nvinfo : EIATTR_MERCURY_ISA_VERSION
	.align		4
        /*0034*/ 	.byte	0x03, 0x5f
        /*0036*/ 	.short	0x0000


	//----- nvinfo : EIATTR_COOP_GROUP_MASK_REGIDS
	.align		4
        /*0038*/ 	.byte	0x04, 0x29
        /*003a*/ 	.short	(.L_2693 - .L_2692)


	//   ....[0]....
.L_2692:
        /*003c*/ 	.word	0xffffffff


	//   ....[1]....
        /*0040*/ 	.word	0xffffffff


	//   ....[2]....
        /*0044*/ 	.word	0xffffffff


	//   ....[3]....
        /*0048*/ 	.word	0xffffffff


	//   ....[4]....
        /*004c*/ 	.word	0xffffffff


	//   ....[5]....
        /*0050*/ 	.word	0xffffffff


	//   ....[6]....
        /*0054*/ 	.word	0xffffffff


	//   ....[7]....
        /*0058*/ 	.word	0xffffffff


	//   ....[8]....
        /*005c*/ 	.word	0xffffffff


	//   ....[9]....
        /*0060*/ 	.word	0xffffffff


	//   ....[10]....
        /*0064*/ 	.word	0xffffffff


	//   ....[11]....
        /*0068*/ 	.word	0xffffffff


	//   ....[12]....
        /*006c*/ 	.word	0xffffffff


	//   ....[13]....
        /*0070*/ 	.word	0xffffffff


	//   ....[14]....
        /*0074*/ 	.word	0xffffffff


	//   ....[15]....
        /*0078*/ 	.word	0xffffffff


	//   ....[16]....
        /*007c*/ 	.word	0xffffffff


	//   ....[17]....
        /*0080*/ 	.word	0xffffffff


	//   ....[18]....
        /*0084*/ 	.word	0xffffffff


	//   ....[19]....
        /*0088*/ 	.word	0xffffffff


	//----- nvinfo : EIATTR_COOP_GROUP_INSTR_OFFSETS
	.align		4
.L_2693:
        /*008c*/ 	.byte	0x04, 0x28
        /*008e*/ 	.short	(.L_2695 - .L_2694)


	//   ....[0]....
.L_2694:
        /*0090*/ 	.word	0x00001a20


	//   ....[1]....
        /*0094*/ 	.word	0x00001a40


	//   ....[2]....
        /*0098*/ 	.word	0x00001a60


	//   ....[3]....
        /*009c*/ 	.word	0x00001a80


	//   ....[4]....
        /*00a0*/ 	.word	0x00001aa0


	//   ....[5]....
        /*00a4*/ 	.word	0x00001ac0


	//   ....[6]....
        /*00a8*/ 	.word	0x00001ae0


	//   ....[7]....
        /*00ac*/ 	.word	0x00001b00


	//   ....[8]....
        /*00b0*/ 	.word	0x00001b20


	//   ....[9]....
        /*00b4*/ 	.word	0x00001b40


	//   ....[10]....
        /*00b8*/ 	.word	0x00003cb0


	//   ....[11]....
        /*00bc*/ 	.word	0x00003d30


	//   ....[12]....
        /*00c0*/ 	.word	0x00003db0


	//   ....[13]....
        /*00c4*/ 	.word	0x00003e20


	//   ....[14]....
        /*00c8*/ 	.word	0x00003ea0


	//   ....[15]....
        /*00cc*/ 	.word	0x00003f10


	//   ....[16]....
        /*00d0*/ 	.word	0x00003f90


	//   ....[17]....
        /*00d4*/ 	.word	0x00004000


	//   ....[18]....
        /*00d8*/ 	.word	0x00004080


	//   ....[19]....
        /*00dc*/ 	.word	0x000040f0


	//----- nvinfo : EIATTR_EXIT_INSTR_OFFSETS
	.align		4
.L_2695:
        /*00e0*/ 	.byte	0x04, 0x1c
        /*00e2*/ 	.short	(.L_2697 - .L_2696)


	//   ....[0]....
.L_2696:
        /*00e4*/ 	.word	0x00003c50


	//----- nvinfo : EIATTR_MAX_THREADS
	.align		4
.L_2697:
        /*00e8*/ 	.byte	0x04, 0x05
        /*00ea*/ 	.short	(.L_2699 - .L_2698)
.L_2698:
        /*00ec*/ 	.word	0x00000080
        /*00f0*/ 	.word	0x00000001
        /*00f4*/ 	.word	0x00000001


	//----- nvinfo : EIATTR_CRS_STACK_SIZE
	.align		4
.L_2699:
        /*00f8*/ 	.byte	0x04, 0x1e
        /*00fa*/ 	.short	(.L_2701 - .L_2700)
.L_2700:
        /*00fc*/ 	.word	0x00000000
.L_2701:


//--------------------- .nv.info._ZN10layer_norm31ln_parallel_residual_bwd_kernelINS_13Kernel_traitsIfffffjLj768ELj1ELj4ELj1ELj16ENS_18Kernel_traits_baseILj768EfffffjLj128EEEEELb0ELb0ELb0EEEvNS_9BwdParamsE --------------------------
	.section	.nv.info._ZN10layer_norm31ln_parallel_residual_bwd_kernelINS_13Kernel_traitsIfffffjLj768ELj1ELj4ELj1ELj16ENS_18Kernel_traits_baseILj768EfffffjLj128EEEEELb0ELb0ELb0EEEvNS_9BwdParamsE,"",@"SHT_CUDA_INFO"
	.sectionflags	@""
	.align	4


	//----- nvinfo : EIATTR_CUDA_API_VERSION
	.align		4
        /*0000*/ 	.byte	0x04, 0x37
        /*0002*/ 	.short	(.L_2703 - .L_2702)
.L_2702:
        /*0004*/ 	.word	0x00000082


	//----- nvinfo : EIATTR_SW2861232_WAR
	.align		4
.L_2703:
        /*0008*/ 	.byte	0x01, 0x35
	.zero		2


	//----- nvinfo : EIATTR_PARAM_CBANK
	.align		4
        /*000c*/ 	.byte	0x04, 0x0a
        /*000e*/ 	.short	(.L_2705 - .L_2704)
	.align		4
.L_2704:
        /*0010*/ 	.word	index@(.nv.constant0._ZN10layer_norm31ln_parallel_residual_bwd_kernelINS_13Kernel_traitsIfffffjLj768ELj1ELj4ELj1ELj16ENS_18Kernel_traits_baseILj768EfffffjLj128EEEEELb0ELb0ELb0EEEvNS_9BwdParamsE)
        /*0014*/ 	.short	0x0160
        /*0016*/ 	.short	0x0128


	//----- nvinfo : EIATTR_CBANK_PARAM_SIZE
	.align		4
.L_2705:
        /*0018*/ 	.byte	0x03, 0x19
        /*001a*/ 	.short	0x0128


	//----- nvinfo : EIATTR_KPARAM_INFO
	.align		4
        /*001c*/ 	.byte	0x04, 0x17
        /*001e*/ 	.short	(.L_2707 - .L_2706)
.L_2706:
        /*0020*/ 	.word	0x00000000
        /*0024*/ 	.short	0x0000
        /*0026*/ 	.short	0x0000
        /*0028*/ 	.byte	0x00, 0xf0, 0xa1, 0x04


	//----- nvinfo : EIATTR_MAXREG_COUNT
	.align		4
.L_2707:
        /*002c*/ 	.byte	0x03, 0x1b
        /*002e*/ 	.short	0x00ff


	//----- nvinfo : EIATTR_NUM_BARRIERS
	.align		4
        /*0030*/ 	.byte	0x02, 0x4c
        /*0032*/ 	.byte	0x01
	.zero		1


	//----- nvinfo : EIATTR_MERCURY_ISA_VERSION
	.align		4
        /*0034*/ 	.byte	0x03, 0x5f
        /*0036*/ 	.short	0x0000


	//----- nvinfo : EIATTR_COOP_GROUP_MASK_REGIDS
	.align		4
        /*0038*/ 	.byte	0x04, 0x29
        /*003a*/ 	.short	(.L_2709 - .L_2708)


	//   ....[0]....
.L_2708:
        /*003c*/ 	.word	0xffffffff


	//   ....[1]....
        /*0040*/ 	.word	0xffffffff


	//   ....[2]....
        /*0044*/ 	.word	0xffffffff


	//   ....[3]....
        /*0048*/ 	.word	0xffffffff


	//   ....[4]....
        /*004c*/ 	.word	0xffffffff


	//   ....[5]....
        /*0050*/ 	.word	0xffffffff


	//   ....[6]....
        /*0054*/ 	.word	0xffffffff


	//   ....[7]....
        /*0058*/ 	.word	0xffffffff


	//   ....[8]....
        /*005c*/ 	.word	0xffffffff


	//   ....[9]....
        /*0060*/ 	.word	0xffffffff


	//   ....[10]....
        /*0064*/ 	.word	0xffffffff


	//   ....[11]....
        /*0068*/ 	.word	0xffffffff


	//   ....[12]....
        /*006c*/ 	.word	0xffffffff


	//   ....[13]....
        /*0070*/ 	.word	0xffffffff


	//   ....[14]....
        /*0074*/ 	.word	0xffffffff


	//   ....[15]....
        /*0078*/ 	.word	0xffffffff


	//   ....[16]....
        /*007c*/ 	.word	0xffffffff


	//   ....[17]....
        /*0080*/ 	.word	0xffffffff


	//   ....[18]....
        /*0084*/ 	.word	0xffffffff


	//   ....[19]....
        /*0088*/ 	.word	0xffffffff


	//----- nvinfo : EIATTR_COOP_GROUP_INSTR_OFFSETS
	.align		4
.L_2709:
        /*008c*/ 	.byte	0x04, 0x28
        /*008e*/ 	.short	(.L_2711 - .L_2710)


	//   ....[0]....
.L_2710:
        /*0090*/ 	.word	0x00001db0


	//   ....[1]....
        /*0094*/ 	.word	0x00001dd0


	//   ....[2]....
        /*0098*/ 	.word	0x00001df0


	//   ....[3]....
        /*009c*/ 	.word	0x00001e10


	//   ....[4]....
        /*00a0*/ 	.word	0x00001e30


	//   ....[5]....
        /*00a4*/ 	.word	0x00001e50


	//   ....[6]....
        /*00a8*/ 	.word	0x00001e70


	//   ....[7]....
        /*00ac*/ 	.word	0x00001e90


	//   ....[8]....
        /*00b0*/ 	.word	0x00001eb0


	//   ....[9]....
        /*00b4*/ 	.word	0x00001ed0


	//   ....[10]....
        /*00b8*/ 	.word	0x00004810


	//   ....[11]....
        /*00bc*/ 	.word	0x00004890


	//   ....[12]....
        /*00c0*/ 	.word	0x00004910


	//   ....[13]....
        /*00c4*/ 	.word	0x00004980


	//   ....[14]....
        /*00c8*/ 	.word	0x00004a00


	//   ....[15]....
        /*00cc*/ 	.word	0x00004a70


	//   ....[16]....
        /*00d0*/ 	.word	0x00004af0


	//   ....[17]....
        /*00d4*/ 	.word	0x00004b60


	//   ....[18]....
        /*00d8*/ 	.word	0x00004be0


	//   ....[19]....
        /*00dc*/ 	.word	0x00004c50


	//----- nvinfo : EIATTR_EXIT_INSTR_OFFSETS
	.align		4
.L_2711:
        /*00e0*/ 	.byte	0x04, 0x1c
        /*00e2*/ 	.short	(.L_2713 - .L_2712)


	//   ....[0]....
.L_2712:
        /*00e4*/ 	.word	0x000046f0


	//   ....[1]....
        /*00e8*/ 	.word	0x000047b0


	//----- nvinfo : EIATTR_MAX_THREADS
	.align		4
.L_2713:
        /*00ec*/ 	.byte	0x04, 0x05
        /*00ee*/ 	.short	(.L_2715 - .L_2714)
.L_2714:
        /*00f0*/ 	.word	0x00000080
        /*00f4*/ 	.word	0x00000001
        /*00f8*/ 	.word	0x00000001


	//----- nvinfo : EIATTR_CRS_STACK_SIZE
	.align		4
.L_2715:
        /*00fc*/ 	.byte	0x04, 0x1e
        /*00fe*/ 	.short	(.L_2717 - .L_2716)
.L_2716:
        /*0100*/ 	.word	0x00000000
.L_2717:


//--------------------- .nv.info._ZN10layer_norm31ln_parallel_residual_bwd_kernelINS_13Kernel_traitsIfffffjLj768ELj1ELj4ELj1ELj16ENS_18Kernel_traits_baseILj768EfffffjLj128EEEEELb0ELb0ELb1EEEvNS_9BwdParamsE --------------------------
	.section	.nv.info._ZN10layer_norm31ln_parallel_residual_bwd_kernelINS_13Kernel_traitsIfffffjLj768ELj1ELj4ELj1ELj16ENS_18Kernel_traits_baseILj768EfffffjLj128EEEEELb0ELb0ELb1EEEvNS_9BwdParamsE,"",@"SHT_CUDA_INFO"
	.sectionflags	@""
	.align	4


	//----- nvinfo : EIATTR_CUDA_API_VERSION
	.align		4
        /*0000*/ 	.byte	0x04, 0x37
        /*0002*/ 	.short	(.L_2719 - .L_2718)
.L_2718:
        /*0004*/ 	.word	0x00000082


	//----- nvinfo : EIATTR_SW2861232_WAR
	.align		4
.L_2719:
        /*0008*/ 	.byte	0x01, 0x35
	.zero		2


	//----- nvinfo : EIATTR_PARAM_CBANK
	.align		4
        /*000c*/ 	.byte	0x04, 0x0a
        /*000e*/ 	.short	(.L_2721 - .L_2720)
	.align		4
.L_2720:
        /*0010*/ 	.word	index@(.nv.constant0._ZN10layer_norm31ln_parallel_residual_bwd_kernelINS_13Kernel_traitsIfffffjLj768ELj1ELj4ELj1ELj16ENS_18Kernel_traits_baseILj768EfffffjLj128EEEEELb0ELb0ELb1EEEvNS_9BwdParamsE)
        /*0014*/ 	.short	0x0160
        /*0016*/ 	.short	0x0128


	//----- nvinfo : EIATTR_CBANK_PARAM_SIZE
	.align		4
.L_2721:
        /*0018*/ 	.byte	0x03, 0x19
        /*001a*/ 	.short	0x0128


	//----- nvinfo : EIATTR_KPARAM_INFO
	.align		4
        /*001c*/ 	.byte	0x04, 0x17
        /*001e*/ 	.short	(.L_2723 - .L_2722)
.L_2722:
        /*0020*/ 	.word	0x00000000
        /*0024*/ 	.short	0x0000
        /*0026*/ 	.short	0x0000
        /*0028*/ 	.byte	0x00, 0xf0, 0xa1, 0x04


	//----- nvinfo : EIATTR_MAXREG_COUNT
	.align		4
.L_2723:
        /*002c*/ 	.byte	0x03, 0x1b
        /*002e*/ 	.short	0x00ff


	//----- nvinfo : EIATTR_NUM_BARRIERS
	.align		4
        /*0030*/ 	.byte	0x02, 0x4c
        /*0032*/ 	.byte	0x01
	.zero		1


	//----- nvinfo : EIATTR_ANNOTATIONS
	.align		4
        /*0034*/ 	.byte	0x04, 0x55
        /*0036*/ 	.short	(.L_2725 - .L_2724)


	//   ....[0]....
.L_2724:
        /* <DEDUP_REMOVED lines=11> */


	//----- nvinfo : EIATTR_MERCURY_ISA_VERSION
	.align		4
.L_2725:
        /*00d8*/ 	.byte	0x03, 0x5f
        /*00da*/ 	.short	0x0000


	//----- nvinfo : EIATTR_COOP_GROUP_MASK_REGIDS
	.align		4
        /*00dc*/ 	.byte	0x04, 0x29
        /*00de*/ 	.short	(.L_2727 - .L_2726)


	//   ....[0]....
.L_2726:
        /*00e0*/ 	.word	0xffffffff


	//   ....[1]....
        /*00e4*/ 	.word	0xffffffff


	//   ....[2]....
        /*00e8*/ 	.word	0xffffffff


	//   ....[3]....
        /*00ec*/ 	.word	0xffffffff


	//   ....[4]....
        /*00f0*/ 	.word	0xffffffff


	//   ....[5]....
        /*00f4*/ 	.word	0xffffffff


	//   ....[6]....
        /*00f8*/ 	.word	0xffffffff


	//   ....[7]....
        /*00fc*/ 	.word	0xffffffff


	//   ....[8]....
        /*0100*/ 	.word	0xffffffff


	//   ....[9]....
        /*0104*/ 	.word	0xffffffff


	//   ....[10]....
        /*0108*/ 	.word	0xffffffff


	//   ....[11]....
        /*010c*/ 	.word	0xffffffff


	//   ....[12]....
        /*0110*/ 	.word	0xffffffff


	//   ....[13]....
        /*0114*/ 	.word	0xffffffff


	//   ....[14]....
        /*0118*/ 	.word	0xffffffff


	//   ....[15]....
        /*011c*/ 	.word	0xffffffff


	//   ....[16]....
        /*0120*/ 	.word	0xffffffff


	//   ....[17]....
        /*0124*/ 	.word	0xffffffff


	//   ....[18]....
        /*0128*/ 	.word	0xffffffff


	//   ....[19]....
        /*012c*/ 	.word	0xffffffff


	//----- nvinfo : EIATTR_COOP_GROUP_INSTR_OFFSETS
	.align		4
.L_2727:
        /*0130*/ 	.byte	0x04, 0x28
        /*0132*/ 	.short	(.L_2729 - .L_2728)


	//   ....[0]....
.L_2728:
        /*0134*/ 	.word	0x00001c60


	//   ....[1]....
        /*0138*/ 	.word	0x00001c80


	//   ....[2]....
        /*013c*/ 	.word	0x00001ca0


	//   ....[3]....
        /*0140*/ 	.word	0x00001cc0


	//   ....[4]....
        /*0144*/ 	.word	0x00001ce0


	//   ....[5]....
        /*0148*/ 	.word	0x00001d00


	//   ....[6]....
        /*014c*/ 	.word	0x00001d20


	//   ....[7]....
        /*0150*/ 	.word	0x00001d40


	//   ....[8]....
        /*0154*/ 	.word	0x00001d60


	//   ....[9]....
        /*0158*/ 	.word	0x00001d80


	//   ....[10]....
        /*015c*/ 	.word	0x000040a0


	//   ....[11]....
        /*0160*/ 	.word	0x00004120


	//   ....[12]....
        /*0164*/ 	.word	0x000041a0


	//   ....[13]....
        /*0168*/ 	.word	0x00004210


	//   ....[14]....
        /*016c*/ 	.word	0x00004290


	//   ....[15]....
        /*0170*/ 	.word	0x00004300


	//   ....[16]....
        /*0174*/ 	.word	0x00004380


	//   ....[17]....
        /*0178*/ 	.word	0x000043f0


	//   ....[18]....
        /*017c*/ 	.word	0x00004470


	//   ....[19]....
        /*0180*/ 	.word	0x000044e0


	//----- nvinfo : EIATTR_EXIT_INSTR_OFFSETS
	.align		4
.L_2729:
        /*0184*/ 	.byte	0x04, 0x1c
        /*0186*/ 	.short	(.L_2731 - .L_2730)


	//   ....[0]....
.L_2730:
        /*0188*/ 	.word	0x00004040


	//----- nvinfo : EIATTR_MAX_THREADS
	.align		4
.L_2731:
        /*018c*/ 	.byte	0x04, 0x05
        /*018e*/ 	.short	(.L_2733 - .L_2732)
.L_2732:
        /*0190*/ 	.word	0x00000080
        /*0194*/ 	.word	0x00000001
        /*0198*/ 	.word	0x00000001


	//----- nvinfo : EIATTR_CRS_STACK_SIZE
	.align		4
.L_2733:
        /*019c*/ 	.byte	0x04, 0x1e
        /*019e*/ 	.short	(.L_2735 - .L_2734)
.L_2734:
        /*01a0*/ 	.word	0x00000000
.L_2735:


//--------------------- .nv.info._ZN10layer_norm31ln_parallel_residual_bwd_kernelINS_13Kernel_traitsIfffffjLj768ELj1ELj4ELj1ELj16ENS_18Kernel_traits_baseILj768EfffffjLj128EEEEELb0ELb1ELb0EEEvNS_9BwdParamsE --------------------------
	.section	.nv.info._ZN10layer_norm31ln_parallel_residual_bwd_kernelINS_13Kernel_traitsIfffffjLj768ELj1ELj4ELj1ELj16ENS_18Kernel_traits_baseILj768EfffffjLj128EEEEELb0ELb1ELb0EEEvNS_9BwdParamsE,"",@"SHT_CUDA_INFO"
	.sectionflags	@""
	.align	4


	//----- nvinfo : EIATTR_CUDA_API_VERSION
	.align		4
        /*0000*/ 	.byte	0x04, 0x37
        /*0002*/ 	.short	(.L_2737 - .L_2736)
.L_2736:
        /*0004*/ 	.word	0x00000082


	//----- nvinfo : EIATTR_SW2861232_WAR
	.align		4
.L_2737:
        /*0008*/ 	.byte	0x01, 0x35
	.zero		2


	//----- nvinfo : EIATTR_PARAM_CBANK
	.align		4
        /*000c*/ 	.byte	0x04, 0x0a
        /*000e*/ 	.short	(.L_2739 - .L_2738)
	.align		4
.L_2738:
        /*0010*/ 	.word	index@(.nv.constant0._ZN10layer_norm31ln_parallel_residual_bwd_kernelINS_13Kernel_traitsIfffffjLj768ELj1ELj4ELj1ELj16ENS_18Kernel_traits_baseILj768EfffffjLj128EEEEELb0ELb1ELb0EEEvNS_9BwdParamsE)
        /*0014*/ 	.short	0x0160
        /*0016*/ 	.short	0x0128


	//----- nvinfo : EIATTR_CBANK_PARAM_SIZE
	.align		4
.L_2739:
        /*0018*/ 	.byte	0x03, 0x19
        /*001a*/ 	.short	0x0128


	//----- nvinfo : EIATTR_KPARAM_INFO
	.align		4
        /*001c*/ 	.byte	0x04, 0x17
        /*001e*/ 	.short	(.L_2741 - .L_2740)
.L_2740:
        /*0020*/ 	.word	0x00000000
        /*0024*/ 	.short	0x0000
        /*0026*/ 	.short	0x0000
        /*0028*/ 	.byte	0x00, 0xf0, 0xa1, 0x04


	//----- nvinfo : EIATTR_MAXREG_COUNT
	.align		4
.L_2741:
        /*002c*/ 	.byte	0x03, 0x1b
        /*002e*/ 	.short	0x00ff


	//----- nvinfo : EIATTR_NUM_BARRIERS
	.align		4
        /*0030*/ 	.byte	0x02, 0x4c
        /*0032*/ 	.byte	0x01
	.zero		1


	//----- nvinfo : EIATTR_MERCURY_ISA_VERSION
	.align		4
        /*0034*/ 	.byte	0x03, 0x5f
        /*0036*/ 	.short	0x0000


	//----- nvinfo : EIATTR_COOP_GROUP_MASK_REGIDS
	.align		4
        /*0038*/ 	.byte	0x04, 0x29
        /*003a*/ 	.short	(.L_2743 - .L_2742)


	//   ....[0]....
.L_2742:
        /*003c*/ 	.word	0xffffffff


	//   ....[1]....
        /*0040*/ 	.word	0xffffffff


	//   ....[2]....
        /*0044*/ 	.word	0xffffffff


	//   ....[3]....
        /*0048*/ 	.word	0xffffffff


	//   ....[4]....
        /*004c*/ 	.word	0xffffffff


	//   ....[5]....
        /*0050*/ 	.word	0xffffffff


	//   ....[6]....
        /*0054*/ 	.word	0xffffffff


	//   ....[7]....
        /*0058*/ 	.word	0xffffffff


	//   ....[8]....
        /*005c*/ 	.word	0xffffffff


	//   ....[9]....
        /*0060*/ 	.word	0xffffffff


	//   ....[10]....
        /*0064*/ 	.word	0xffffffff


	//   ....[11]....
        /*0068*/ 	.word	0xffffffff


	//   ....[12]....
        /*006c*/ 	.word	0xffffffff


	//   ....[13]....
        /*0070*/ 	.word	0xffffffff


	//   ....[14]....
        /*0074*/ 	.word	0xffffffff


	//   ....[15]....
        /*0078*/ 	.word	0xffffffff


	//   ....[16]....
        /*007c*/ 	.word	0xffffffff


	//   ....[17]....
        /*0080*/ 	.word	0xffffffff


	//   ....[18]....
        /*0084*/ 	.word	0xffffffff


	//   ....[19]....
        /*0088*/ 	.word	0xffffffff


	//----- nvinfo : EIATTR_COOP_GROUP_INSTR_OFFSETS
	.align		4
.L_2743:
        /*008c*/ 	.byte	0x04, 0x28
        /*008e*/ 	.short	(.L_2745 - .L_2744)


	//   ....[0]....
.L_2744:
        /*0090*/ 	.word	0x00001630


	//   ....[1]....
        /*0094*/ 	.word	0x00001650


	//   ....[2]....
        /*0098*/ 	.word	0x00001670


	//   ....[3]....
        /*009c*/ 	.word	0x00001690


	//   ....[4]....
        /*00a0*/ 	.word	0x000016b0


	//   ....[5]....
        /*00a4*/ 	.word	0x000016d0


	//   ....[6]....
        /*00a8*/ 	.word	0x000016f0


	//   ....[7]....
        /*00ac*/ 	.word	0x00001710


	//   ....[8]....
        /*00b0*/ 	.word	0x00001730


	//   ....[9]....
        /*00b4*/ 	.word	0x00001750


	//   ....[10]....
        /*00b8*/ 	.word	0x000034e0


	//   ....[11]....
        /*00bc*/ 	.word	0x00003560


	//   ....[12]....
        /*00c0*/ 	.word	0x000035e0


	//   ....[13]....
        /*00c4*/ 	.word	0x00003650


	//   ....[14]....
        /*00c8*/ 	.word	0x000036d0


	//   ....[15]....
        /*00cc*/ 	.word	0x00003740


	//   ....[16]....
        /*00d0*/ 	.word	0x000037c0


	//   ....[17]....
        /*00d4*/ 	.word	0x00003830


	//   ....[18]....
        /*00d8*/ 	.word	0x000038b0


	//   ....[19]....
        /*00dc*/ 	.word	0x00003920


	//----- nvinfo : EIATTR_EXIT_INSTR_OFFSETS
	.align		4
.L_2745:
        /*00e0*/ 	.byte	0x04, 0x1c
        /*00e2*/ 	.short	(.L_2747 - .L_2746)


	//   ....[0]....
.L_2746:
        /*00e4*/ 	.word	0x00003450


	//   ....[1]....
        /*00e8*/ 	.word	0x00003480


	//----- nvinfo : EIATTR_MAX_THREADS
	.align		4
.L_2747:
        /*00ec*/ 	.byte	0x04, 0x05
        /*00ee*/ 	.short	(.L_2749 - .L_2748)
.L_2748:
        /*00f0*/ 	.word	0x00000080
        /*00f4*/ 	.word	0x00000001
        /*00f8*/ 	.word	0x00000001


	//----- nvinfo : EIATTR_CRS_STACK_SIZE
	.align		4
.L_2749:
        /*00fc*/ 	.byte	0x04, 0x1e
        /*00fe*/ 	.short	(.L_2751 - .L_2750)
.L_2750:
        /*0100*/ 	.word	0x00000000
.L_2751:


//--------------------- .nv.info._ZN10layer_norm31ln_parallel_residual_bwd_kernelINS_13Kernel_traitsIfffffjLj768ELj1ELj4ELj1ELj16ENS_18Kernel_traits_baseILj768EfffffjLj128EEEEELb0ELb1ELb1EEEvNS_9BwdParamsE --------------------------
	.section	.nv.info._ZN10layer_norm31ln_parallel_residual_bwd_kernelINS_13Kernel_traitsIfffffjLj768ELj1ELj4ELj1ELj16ENS_18Kernel_traits_baseILj768EfffffjLj128EEEEELb0ELb1ELb1EEEvNS_9BwdParamsE,"",@"SHT_CUDA_INFO"
	.sectionflags	@""
	.align	4


	//----- nvinfo : EIATTR_CUDA_API_VERSION
	.align		4
        /*0000*/ 	.byte	0x04, 0x37
        /*0002*/ 	.short	(.L_2753 - .L_2752)
.L_2752:
        /*0004*/ 	.word	0x00000082


	//----- nvinfo : EIATTR_SW2861232_WAR
	.align		4
.L_2753:
        /*0008*/ 	.byte	0x01, 0x35
	.zero		2


	//----- nvinfo : EIATTR_PARAM_CBANK
	.align		4
        /*000c*/ 	.byte	0x04, 0x0a
        /*000e*/ 	.short	(.L_2755 - .L_2754)
	.align		4
.L_2754:
        /*0010*/ 	.word	index@(.nv.constant0._ZN10layer_norm31ln_parallel_residual_bwd_kernelINS_13Kernel_traitsIfffffjLj768ELj1ELj4ELj1ELj16ENS_18Kernel_traits_baseILj768EfffffjLj128EEEEELb0ELb1ELb1EEEvNS_9BwdParamsE)
        /*0014*/ 	.short	0x0160
        /*0016*/ 	.short	0x0128


	//----- nvinfo : EIATTR_CBANK_PARAM_SIZE
	.align		4
.L_2755:
        /*0018*/ 	.byte	0x03, 0x19
        /*001a*/ 	.short	0x0128


	//----- nvinfo : EIATTR_KPARAM_INFO
	.align		4
        /*001c*/ 	.byte	0x04, 0x17
        /*001e*/ 	.short	(.L_2757 - .L_2756)
.L_2756:
        /*0020*/ 	.word	0x00000000
        /*0024*/ 	.short	0x0000
        /*0026*/ 	.short	0x0000
        /*0028*/ 	.byte	0x00, 0xf0, 0xa1, 0x04


	//----- nvinfo : EIATTR_MAXREG_COUNT
	.align		4
.L_2757:
        /*002c*/ 	.byte	0x03, 0x1b
        /*002e*/ 	.short	0x00ff


	//----- nvinfo : EIATTR_NUM_BARRIERS
	.align		4
        /*0030*/ 	.byte	0x02, 0x4c
        /*0032*/ 	.byte	0x01
	.zero		1


	//----- nvinfo : EIATTR_MERCURY_ISA_VERSION
	.align		4
        /*0034*/ 	.byte	0x03, 0x5f
        /*0036*/ 	.short	0x0000


	//----- nvinfo : EIATTR_COOP_GROUP_MASK_REGIDS
	.align		4
        /*0038*/ 	.byte	0x04, 0x29
        /*003a*/ 	.short	(.L_2759 - .L_2758)


	//   ....[0]....
.L_2758:
        /*003c*/ 	.word	0xffffffff


	//   ....[1]....
        /*0040*/ 	.word	0xffffffff


	//   ....[2]....
        /*0044*/ 	.word	0xffffffff


	//   ....[3]....
        /*0048*/ 	.word	0xffffffff


	//   ....[4]....
        /*004c*/ 	.word	0xffffffff


	//   ....[5]....
        /*0050*/ 	.word	0xffffffff


	//   ....[6]....
        /*0054*/ 	.word	0xffffffff


	//   ....[7]....
        /*0058*/ 	.word	0xffffffff


	//   ....[8]....
        /*005c*/ 	.word	0xffffffff


	//   ....[9]....
        /*0060*/ 	.word	0xffffffff


	//   ....[10]....
        /*0064*/ 	.word	0xffffffff


	//   ....[11]....
        /*0068*/ 	.word	0xffffffff


	//   ....[12]....
        /*006c*/ 	.word	0xffffffff


	//   ....[13]....
        /*0070*/ 	.word	0xffffffff


	//   ....[14]....
        /*0074*/ 	.word	0xffffffff


	//   ....[15]....
        /*0078*/ 	.word	0xffffffff


	//   ....[16]....
        /*007c*/ 	.word	0xffffffff


	//   ....[17]....
        /*0080*/ 	.word	0xffffffff


	//   ....[18]....
        /*0084*/ 	.word	0xffffffff


	//   ....[19]....
        /*0088*/ 	.word	0xffffffff


	//----- nvinfo : EIATTR_COOP_GROUP_INSTR_OFFSETS
	.align		4
.L_2759:
        /*008c*/ 	.byte	0x04, 0x28
        /*008e*/ 	.short	(.L_2761 - .L_2760)


	//   ....[0]....
.L_2760:
        /*0090*/ 	.word	0x00001370


	//   ....[1]....
        /*0094*/ 	.word	0x00001390


	//   ....[2]....
        /*0098*/ 	.word	0x000013b0


	//   ....[3]....
        /*009c*/ 	.word	0x000013d0


	//   ....[4]....
        /*00a0*/ 	.word	0x000013f0


	//   ....[5]....
        /*00a4*/ 	.word	0x00001410


	//   ....[6]....
        /*00a8*/ 	.word	0x00001430


	//   ....[7]....
        /*00ac*/ 	.word	0x00001450


	//   ....[8]....
        /*00b0*/ 	.word	0x00001470


	//   ....[9]....
        /*00b4*/ 	.word	0x00001490


	//   ....[10]....
        /*00b8*/ 	.word	0x00002ea0


	//   ....[11]....
        /*00bc*/ 	.word	0x00002f20


	//   ....[12]....
        /*00c0*/ 	.word	0x00002fa0


	//   ....[13]....
        /*00c4*/ 	.word	0x00003010


	//   ....[14]....
        /*00c8*/ 	.word	0x00003090


	//   ....[15]....
        /*00cc*/ 	.word	0x00003100


	//   ....[16]....
        /*00d0*/ 	.word	0x00003180


	//   ....[17]....
        /*00d4*/ 	.word	0x000031f0


	//   ....[18]....
        /*00d8*/ 	.word	0x00003270


	//   ....[19]....
        /*00dc*/ 	.word	0x000032e0


	//----- nvinfo : EIATTR_EXIT_INSTR_OFFSETS
	.align		4
.L_2761:
        /*00e0*/ 	.byte	0x04, 0x1c
        /*00e2*/ 	.short	(.L_2763 - .L_2762)


	//   ....[0]....
.L_2762:
        /*00e4*/ 	.word	0x00002e40


	//----- nvinfo : EIATTR_MAX_THREADS
	.align		4
.L_2763:
        /*00e8*/ 	.byte	0x04, 0x05
        /*00ea*/ 	.short	(.L_2765 - .L_2764)
.L_2764:
        /*00ec*/ 	.word	0x00000080
        /*00f0*/ 	.word	0x00000001
        /*00f4*/ 	.word	0x00000001


	//----- nvinfo : EIATTR_CRS_STACK_SIZE
	.align		4
.L_2765:
        /*00f8*/ 	.byte	0x04, 0x1e
        /*00fa*/ 	.short	(.L_2767 - .L_2766)
.L_2766:
        /*00fc*/ 	.word	0x00000000
.L_2767:


//--------------------- .nv.info._ZN10layer_norm31ln_parallel_residual_bwd_kernelINS_13Kernel_traitsIfffffjLj768ELj1ELj4ELj1ELj16ENS_18Kernel_traits_baseILj768EfffffjLj128EEEEELb1ELb0ELb0EEEvNS_9BwdParamsE --------------------------
	.section	.nv.info._ZN10layer_norm31ln_parallel_residual_bwd_kernelINS_13Kernel_traitsIfffffjLj768ELj1ELj4ELj1ELj16ENS_18Kernel_traits_baseILj768EfffffjLj128EEEEELb1ELb0ELb0EEEvNS_9BwdParamsE,"",@"SHT_CUDA_INFO"
	.sectionflags	@""
	.align	4


	//----- nvinfo : EIATTR_CUDA_API_VERSION
	.align		4
        /*0000*/ 	.byte	0x04, 0x37
        /*0002*/ 	.short	(.L_2769 - .L_2768)
.L_2768:
        /*0004*/ 	.word	0x00000082


	//----- nvinfo : EIATTR_SW2861232_WAR
	.align		4
.L_2769:
        /*0008*/ 	.byte	0x01, 0x35
	.zero		2


	//----- nvinfo : EIATTR_PARAM_CBANK
	.align		4
        /*000c*/ 	.byte	0x04, 0x0a
        /*000e*/ 	.short	(.L_2771 - .L_2770)
	.align		4
.L_2770:
        /*0010*/ 	.word	index@(.nv.constant0._ZN10layer_norm31ln_parallel_residual_bwd_kernelINS_13Kernel_traitsIfffffjLj768ELj1ELj4ELj1ELj16ENS_18Kernel_traits_baseILj768EfffffjLj128EEEEELb1ELb0ELb0EEEvNS_9BwdParamsE)
        /*0014*/ 	.short	0x0160
        /*0016*/ 	.short	0x0128


	//----- nvinfo : EIATTR_CBANK_PARAM_SIZE
	.align		4
.L_2771:
        /*0018*/ 	.byte	0x03, 0x19
        /*001a*/ 	.short	0x0128


	//----- nvinfo : EIATTR_KPARAM_INFO
	.align		4
        /*001c*/ 	.byte	0x04, 0x17
        /*001e*/ 	.short	(.L_2773 - .L_2772)
.L_2772:
        /*0020*/ 	.word	0x00000000
        /*0024*/ 	.short	0x0000
        /*0026*/ 	.short	0x0000
        /*0028*/ 	.byte	0x00, 0xf0, 0xa1, 0x04


	//----- nvinfo : EIATTR_MAXREG_COUNT
	.align		4
.L_2773:
        /*002c*/ 	.byte	0x03, 0x1b
        /*002e*/ 	.short	0x00ff


	//----- nvinfo : EIATTR_NUM_BARRIERS
	.align		4
        /*0030*/ 	.byte	0x02, 0x4c
        /*0032*/ 	.byte	0x01
	.zero		1


	//----- nvinfo : EIATTR_ANNOTATIONS
	.align		4
        /*0034*/ 	.byte	0x04, 0x55
        /*0036*/ 	.short	(.L_2775 - .L_2774)


	//   ....[0]....
.L_2774:
        /*0038*/ 	.word	0x00000001
        /*003c*/ 	.byte	0xa0, 0x0e, 0x00, 0x00, 0x01, 0x00, 0x00, 0x00, 0x30, 0x20, 0x00, 0x00, 0x01, 0x00, 0x00, 0x00
        /*004c*/ 	.byte	0x00, 0x28, 0x00, 0x00, 0x01, 0x00, 0x00, 0x00, 0xa0, 0x38, 0x00, 0x00


	//----- nvinfo : EIATTR_MERCURY_ISA_VERSION
	.align		4
.L_2775:
        /*0058*/ 	.byte	0x03, 0x5f
        /*005a*/ 	.short	0x0000


	//----- nvinfo : EIATTR_COOP_GROUP_MASK_REGIDS
	.align		4
        /*005c*/ 	.byte	0x04, 0x29
        /*005e*/ 	.short	(.L_2777 - .L_2776)


	//   ....[0]....
.L_2776:
        /*0060*/ 	.word	0xffffffff


	//   ....[1]....
        /*0064*/ 	.word	0xffffffff


	//   ....[2]....
        /*0068*/ 	.word	0xffffffff


	//   ....[3]....
        /*006c*/ 	.word	0xffffffff


	//   ....[4]....
        /*0070*/ 	.word	0xffffffff


	//   ....[5]....
        /*0074*/ 	.word	0xffffffff


	//   ....[6]....
        /*0078*/ 	.word	0xffffffff


	//   ....[7]....
        /*007c*/ 	.word	0xffffffff


	//   ....[8]....
        /*0080*/ 	.word	0xffffffff


	//   ....[9]....
        /*0084*/ 	.word	0xffffffff


	//   ....[10]....
        /*0088*/ 	.word	0xffffffff


	//   ....[11]....
        /*008c*/ 	.word	0xffffffff


	//   ....[12]....
        /*0090*/ 	.word	0xffffffff


	//   ....[13]....
        /*0094*/ 	.word	0xffffffff


	//   ....[14]....
        /*0098*/ 	.word	0xffffffff


	//   ....[15]....
        /*009c*/ 	.word	0xffffffff


	//   ....[16]....
        /*00a0*/ 	.word	0xffffffff


	//   ....[17]....
        /*00a4*/ 	.word	0xffffffff


	//   ....[18]....
        /*00a8*/ 	.word	0xffffffff


	//   ....[19]....
        /*00ac*/ 	.word	0xffffffff


	//----- nvinfo : EIATTR_COOP_GROUP_INSTR_OFFSETS
	.align		4
.L_2777:
        /*00b0*/ 	.byte	0x04, 0x28
        /*00b2*/ 	.short	(.L_2779 - .L_2778)


	//   ....[0]....
.L_2778:
        /*00b4*/ 	.word	0x00002230


	//   ....[1]....
        /*00b8*/ 	.word	0x00002250


	//   ....[2]....
        /*00bc*/ 	.word	0x00002270


	//   ....[3]....
        /*00c0*/ 	.word	0x00002290


	//   ....[4]....
        /*00c4*/ 	.word	0x000022b0


	//   ....[5]....
        /*00c8*/ 	.word	0x000022d0


	//   ....[6]....
        /*00cc*/ 	.word	0x000022f0


	//   ....[7]....
        /*00d0*/ 	.word	0x00002310


	//   ....[8]....
        /*00d4*/ 	.word	0x00002330


	//   ....[9]....
        /*00d8*/ 	.word	0x00002350


	//   ....[10]....
        /*00dc*/ 	.word	0x00005500


	//   ....[11]....
        /*00e0*/ 	.word	0x00005580


	//   ....[12]....
        /*00e4*/ 	.word	0x00005600


	//   ....[13]....
        /*00e8*/ 	.word	0x00005670


	//   ....[14]....
        /*00ec*/ 	.word	0x000056f0


	//   ....[15]....
        /*00f0*/ 	.word	0x00005760


	//   ....[16]....
        /*00f4*/ 	.word	0x000057e0


	//   ....[17]....
        /*00f8*/ 	.word	0x00005850


	//   ....[18]....
        /*00fc*/ 	.word	0x000058d0


	//   ....[19]....
        /*0100*/ 	.word	0x00005940


	//----- nvinfo : EIATTR_EXIT_INSTR_OFFSETS
	.align		4
.L_2779:
        /*0104*/ 	.byte	0x04, 0x1c
        /*0106*/ 	.short	(.L_2781 - .L_2780)


	//   ....[0]....
.L_2780:
        /*0108*/ 	.word	0x000053e0


	//   ....[1]....
        /*010c*/ 	.word	0x000054a0


	//----- nvinfo : EIATTR_MAX_THREADS
	.align		4
.L_2781:
        /*0110*/ 	.byte	0x04, 0x05
        /*0112*/ 	.short	(.L_2783 - .L_2782)
.L_2782:
        /*0114*/ 	.word	0x00000080
        /*0118*/ 	.word	0x00000001
        /*011c*/ 	.word	0x00000001


	//----- nvinfo : EIATTR_CRS_STACK_SIZE
	.align		4
.L_2783:
        /*0120*/ 	.byte	0x04, 0x1e
        /*0122*/ 	.short	(.L_2785 - .L_2784)
.L_2784:
        /*0124*/ 	.word	0x00000000
.L_2785:


//--------------------- .nv.info._ZN10layer_norm31ln_parallel_residual_bwd_kernelINS_13Kernel_traitsIfffffjLj768ELj1ELj4ELj1ELj16ENS_18Kernel_traits_baseILj768EfffffjLj128EEEEELb1ELb0ELb1EEEvNS_9BwdParamsE --------------------------
	.section	.nv.info._ZN10layer_norm31ln_parallel_residual_bwd_kernelINS_13Kernel_traitsIfffffjLj768ELj1ELj4ELj1ELj16ENS_18Kernel_traits_baseILj768EfffffjLj128EEEEELb1ELb0ELb1EEEvNS_9BwdParamsE,"",@"SHT_CUDA_INFO"
	.sectionflags	@""
	.align	4


	//----- nvinfo : EIATTR_CUDA_API_VERSION
	.align		4
        /*0000*/ 	.byte	0x04, 0x37
        /*0002*/ 	.short	(.L_2787 - .L_2786)
.L_2786:
        /*0004*/ 	.word	0x00000082


	//----- nvinfo : EIATTR_SW2861232_WAR
	.align		4
.L_2787:
        /*0008*/ 	.byte	0x01, 0x35
	.zero		2


	//----- nvinfo : EIATTR_PARAM_CBANK
	.align		4
        /*000c*/ 	.byte	0x04, 0x0a
        /*000e*/ 	.short	(.L_2789 - .L_2788)
	.align		4
.L_2788:
        /*0010*/ 	.word	index@(.nv.constant0._ZN10layer_norm31ln_parallel_residual_bwd_kernelINS_13Kernel_traitsIfffffjLj768ELj1ELj4ELj1ELj16ENS_18Kernel_traits_baseILj768EfffffjLj128EEEEELb1ELb0ELb1EEEvNS_9BwdParamsE)
        /*0014*/ 	.short	0x0160
        /*0016*/ 	.short	0x0128


	//----- nvinfo : EIATTR_CBANK_PARAM_SIZE
	.align		4
.L_2789:
        /*0018*/ 	.byte	0x03, 0x19
        /*001a*/ 	.short	0x0128


	//----- nvinfo : EIATTR_KPARAM_INFO
	.align		4
        /*001c*/ 	.byte	0x04, 0x17
        /*001e*/ 	.short	(.L_2791 - .L_2790)
.L_2790:
        /*0020*/ 	.word	0x00000000
        /*0024*/ 	.short	0x0000
        /*0026*/ 	.short	0x0000
        /*0028*/ 	.byte	0x00, 0xf0, 0xa1, 0x04


	//----- nvinfo : EIATTR_MAXREG_COUNT
	.align		4
.L_2791:
        /*002c*/ 	.byte	0x03, 0x1b
        /*002e*/ 	.short	0x00ff


	//----- nvinfo : EIATTR_NUM_BARRIERS
	.align		4
        /*0030*/ 	.byte	0x02, 0x4c
        /*0032*/ 	.byte	0x01
	.zero		1


	//----- nvinfo : EIATTR_ANNOTATIONS
	.align		4
        /*0034*/ 	.byte	0x04, 0x55
        /*0036*/ 	.short	(.L_2793 - .L_2792)


	//   ....[0]....
.L_2792:
        /* <DEDUP_REMOVED lines=39> */


	//----- nvinfo : EIATTR_MERCURY_ISA_VERSION
	.align		4
.L_2793:
        /*0298*/ 	.byte	0x03, 0x5f
        /*029a*/ 	.short	0x0000


	//----- nvinfo : EIATTR_COOP_GROUP_MASK_REGIDS
	.align		4
        /*029c*/ 	.byte	0x04, 0x29
        /*029e*/ 	.short	(.L_2795 - .L_2794)


	//   ....[0]....
.L_2794:
        /*02a0*/ 	.word	0xffffffff


	//   ....[1]....
        /*02a4*/ 	.word	0xffffffff


	//   ....[2]....
        /*02a8*/ 	.word	0xffffffff


	//   ....[3]....
        /*02ac*/ 	.word	0xffffffff


	//   ....[4]....
        /*02b0*/ 	.word	0xffffffff


	//   ....[5]....
        /*02b4*/ 	.word	0xffffffff


	//   ....[6]....
        /*02b8*/ 	.word	0xffffffff


	//   ....[7]....
        /*02bc*/ 	.word	0xffffffff


	//   ....[8]....
        /*02c0*/ 	.word	0xffffffff


	//   ....[9]....
        /*02c4*/ 	.word	0xffffffff


	//   ....[10]....
        /*02c8*/ 	.word	0xffffffff


	//   ....[11]....
        /*02cc*/ 	.word	0xffffffff


	//   ....[12]....
        /*02d0*/ 	.word	0xffffffff


	//   ....[13]....
        /*02d4*/ 	.word	0xffffffff


	//   ....[14]....
        /*02d8*/ 	.word	0xffffffff


	//   ....[15]....
        /*02dc*/ 	.word	0xffffffff


	//   ....[16]....
        /*02e0*/ 	.word	0xffffffff


	//   ....[17]....
        /*02e4*/ 	.word	0xffffffff


	//   ....[18]....
        /*02e8*/ 	.word	0xffffffff


	//   ....[19]....
        /*02ec*/ 	.word	0xffffffff


	//----- nvinfo : EIATTR_COOP_GROUP_INSTR_OFFSETS
	.align		4
.L_2795:
        /*02f0*/ 	.byte	0x04, 0x28
        /*02f2*/ 	.short	(.L_2797 - .L_2796)


	//   ....[0]....
.L_2796:
        /*02f4*/ 	.word	0x00002310


	//   ....[1]....
        /*02f8*/ 	.word	0x00002330


	//   ....[2]....
        /*02fc*/ 	.word	0x00002360


	//   ....[3]....
        /*0300*/ 	.word	0x00002380


	//   ....[4]....
        /*0304*/ 	.word	0x000023a0


	//   ....[5]....
        /*0308*/ 	.word	0x000023c0


	//   ....[6]....
        /*030c*/ 	.word	0x000023e0


	//   ....[7]....
        /*0310*/ 	.word	0x00002400


	//   ....[8]....
        /*0314*/ 	.word	0x00002410


	//   ....[9]....
        /*0318*/ 	.word	0x00002430


	//   ....[10]....
        /*031c*/ 	.word	0x000050b0


	//   ....[11]....
        /*0320*/ 	.word	0x00005130


	//   ....[12]....
        /*0324*/ 	.word	0x000051b0


	//   ....[13]....
        /*0328*/ 	.word	0x00005220


	//   ....[14]....
        /*032c*/ 	.word	0x000052a0


	//   ....[15]....
        /*0330*/ 	.word	0x00005310


	//   ....[16]....
        /*0334*/ 	.word	0x00005390


	//   ....[17]....
        /*0338*/ 	.word	0x00005400


	//   ....[18]....
        /*033c*/ 	.word	0x00005480


	//   ....[19]....
        /*0340*/ 	.word	0x000054f0


	//----- nvinfo : EIATTR_EXIT_INSTR_OFFSETS
	.align		4
.L_2797:
        /*0344*/ 	.byte	0x04, 0x1c
        /*0346*/ 	.short	(.L_2799 - .L_2798)


	//   ....[0]....
.L_2798:
        /*0348*/ 	.word	0x00005050


	//----- nvinfo : EIATTR_MAX_THREADS
	.align		4
.L_2799:
        /*034c*/ 	.byte	0x04, 0x05
        /*034e*/ 	.short	(.L_2801 - .L_2800)
.L_2800:
        /*0350*/ 	.word	0x00000080
        /*0354*/ 	.word	0x00000001
        /*0358*/ 	.word	0x00000001


	//----- nvinfo : EIATTR_CRS_STACK_SIZE
	.align		4
.L_2801:
        /*035c*/ 	.byte	0x04, 0x1e
        /*035e*/ 	.short	(.L_2803 - .L_2802)
.L_2802:
        /*0360*/ 	.word	0x00000000
.L_2803:


//--------------------- .nv.info._ZN10layer_norm22ln_bwd_finalize_kernelINS_22Kernel_traits_finalizeILj768EfffffjLb0ELj1024ELj4ENS_18Kernel_traits_baseILj768EfffffjLj1024EEEEELb0ELb0EEEvNS_9BwdParamsE --------------------------
	.section	.nv.info._ZN10layer_norm22ln_bwd_finalize_kernelINS_22Kernel_traits_finalizeILj768EfffffjLb0ELj1024ELj4ENS_18Kernel_traits_baseILj768EfffffjLj1024EEEEELb0ELb0EEEvNS_9BwdParamsE,"",@"SHT_CUDA_INFO"
	.sectionflags	@""
	.align	4


	//----- nvinfo : EIATTR_CUDA_API_VERSION
	.align		4
        /*0000*/ 	.byte	0x04, 0x37
        /*0002*/ 	.short	(.L_2805 - .L_2804)
.L_2804:
        /*0004*/ 	.word	0x00000082


	//----- nvinfo : EIATTR_SW2861232_WAR
	.align		4
.L_2805:
        /*0008*/ 	.byte	0x01, 0x35
	.zero		2


	//----- nvinfo : EIATTR_PARAM_CBANK
	.align		4
        /*000c*/ 	.byte	0x04, 0x0a
        /*000e*/ 	.short	(.L_2807 - .L_2806)
	.align		4
.L_2806:
        /*0010*/ 	.word	index@(.nv.constant0._ZN10layer_norm22ln_bwd_finalize_kernelINS_22Kernel_traits_finalizeILj768EfffffjLb0ELj1024ELj4ENS_18Kernel_traits_baseILj768EfffffjLj1024EEEEELb0ELb0EEEvNS_9BwdParamsE)
        /*0014*/ 	.short	0x0160
        /*0016*/ 	.short	0x0128


	//----- nvinfo : EIATTR_CBANK_PARAM_SIZE
	.align		4
.L_2807:
        /*0018*/ 	.byte	0x03, 0x19
        /*001a*/ 	.short	0x0128


	//----- nvinfo : EIATTR_KPARAM_INFO
	.align		4
        /*001c*/ 	.byte	0x04, 0x17
        /*001e*/ 	.short	(.L_2809 - .L_2808)
.L_2808:
        /*0020*/ 	.word	0x00000000
        /*0024*/ 	.short	0x0000
        /*0026*/ 	.short	0x0000
        /*0028*/ 	.byte	0x00, 0xf0, 0xa1, 0x04


	//----- nvinfo : EIATTR_MAXREG_COUNT
	.align		4
.L_2809:
        /*002c*/ 	.byte	0x03, 0x1b
        /*002e*/ 	.short	0x0040


	//----- nvinfo : EIATTR_NUM_BARRIERS
	.align		4
        /*0030*/ 	.byte	0x02, 0x4c
        /*0032*/ 	.byte	0x01
	.zero		1


	//----- nvinfo : EIATTR_MERCURY_ISA_VERSION
	.align		4
        /*0034*/ 	.byte	0x03, 0x5f
        /*0036*/ 	.short	0x0000


	//----- nvinfo : EIATTR_COOP_GROUP_MASK_REGIDS
	.align		4
        /*0038*/ 	.byte	0x04, 0x29
        /*003a*/ 	.short	(.L_2811 - .L_2810)


	//   ....[0]....
.L_2810:
        /*003c*/ 	.word	0xffffffff


	//   ....[1]....
        /*0040*/ 	.word	0xffffffff


	//   ....[2]....
        /*0044*/ 	.word	0xffffffff


	//   ....[3]....
        /*0048*/ 	.word	0xffffffff


	//   ....[4]....
        /*004c*/ 	.word	0xffffffff


	//   ....[5]....
        /*0050*/ 	.word	0xffffffff


	//   ....[6]....
        /*0054*/ 	.word	0xffffffff


	//   ....[7]....
        /*0058*/ 	.word	0xffffffff


	//   ....[8]....
        /*005c*/ 	.word	0xffffffff


	//   ....[9]....
        /*0060*/ 	.word	0xffffffff


	//   ....[10]....
        /*0064*/ 	.word	0xffffffff


	//   ....[11]....
        /*0068*/ 	.word	0xffffffff


	//   ....[12]....
        /*006c*/ 	.word	0xffffffff


	//   ....[13]....
        /*0070*/ 	.word	0xffffffff


	//   ....[14]....
        /*0074*/ 	.word	0xffffffff


	//   ....[15]....
        /*0078*/ 	.word	0xffffffff


	//   ....[16]....
        /*007c*/ 	.word	0xffffffff


	//   ....[17]....
        /*0080*/ 	.word	0xffffffff


	//   ....[18]....
        /*0084*/ 	.word	0xffffffff


	//   ....[19]....
        /*0088*/ 	.word	0xffffffff


	//----- nvinfo : EIATTR_COOP_GROUP_INSTR_OFFSETS
	.align		4
.L_2811:
        /*008c*/ 	.byte	0x04, 0x28
        /*008e*/ 	.short	(.L_2813 - .L_2812)


	//   ....[0]....
.L_2812:
        /*0090*/ 	.word	0x00000820


	//   ....[1]....
        /*0094*/ 	.word	0x00000850


	//   ....[2]....
        /*0098*/ 	.word	0x00000860


	//   ....[3]....
        /*009c*/ 	.word	0x00000890


	//   ....[4]....
        /*00a0*/ 	.word	0x000008a0


	//   ....[5]....
        /*00a4*/ 	.word	0x000008d0


	//   ....[6]....
        /*00a8*/ 	.word	0x000008f0


	//   ....[7]....
        /*00ac*/ 	.word	0x00000900


	//   ....[8]....
        /*00b0*/ 	.word	0x00000930


	//   ....[9]....
        /*00b4*/ 	.word	0x00000940


	//   ....[10]....
        /*00b8*/ 	.word	0x00000b30


	//   ....[11]....
        /*00bc*/ 	.word	0x00000ba0


	//   ....[12]....
        /*00c0*/ 	.word	0x00000c00


	//   ....[13]....
        /*00c4*/ 	.word	0x00000c60


	//   ....[14]....
        /*00c8*/ 	.word	0x00000cd0


	//   ....[15]....
        /*00cc*/ 	.word	0x00000d40


	//   ....[16]....
        /*00d0*/ 	.word	0x00000da0


	//   ....[17]....
        /*00d4*/ 	.word	0x00000e00


	//   ....[18]....
        /*00d8*/ 	.word	0x00000e60


	//   ....[19]....
        /*00dc*/ 	.word	0x00000ec0


	//----- nvinfo : EIATTR_EXIT_INSTR_OFFSETS
	.align		4
.L_2813:
        /*00e0*/ 	.byte	0x04, 0x1c
        /*00e2*/ 	.short	(.L_2815 - .L_2814)


	//   ....[0]....
.L_2814:
        /*00e4*/ 	.word	0x00000070


	//   ....[1]....
        /*00e8*/ 	.word	0x00000ad0


	//----- nvinfo : EIATTR_MAX_THREADS
	.align		4
.L_2815:
        /*00ec*/ 	.byte	0x04, 0x05
        /*00ee*/ 	.short	(.L_2817 - .L_2816)
.L_2816:
        /*00f0*/ 	.word	0x00000400
        /*00f4*/ 	.word	0x00000001
        /*00f8*/ 	.word	0x00000001


	//----- nvinfo : EIATTR_CRS_STACK_SIZE
	.align		4
.L_2817:
        /*00fc*/ 	.byte	0x04, 0x1e
        /*00fe*/ 	.short	(.L_2819 - .L_2818)
.L_2818:
        /*0100*/ 	.word	0x00000000
.L_2819:


//--------------------- .nv.info._ZN10layer_norm40ln_parallel_residual_bwd_finalize_kernelINS_22Kernel_traits_finalizeILj768EfffffjLb0ELj1024ELj4ENS_18Kernel_traits_baseILj768EfffffjLj1024EEEEELb0EEEvNS_9BwdParamsE --------------------------
	.section	.nv.info._ZN10layer_norm40ln_parallel_residual_bwd_finalize_kernelINS_22Kernel_traits_finalizeILj768EfffffjLb0ELj1024ELj4ENS_18Kernel_traits_baseILj768EfffffjLj1024EEEEELb0EEEvNS_9BwdParamsE,"",@"SHT_CUDA_INFO"
	.sectionflags	@""
	.align	4


	//----- nvinfo : EIATTR_CUDA_API_VERSION
	.align		4
        /*0000*/ 	.byte	0x04, 0x37
        /*0002*/ 	.short	(.L_2821 - .L_2820)
.L_2820:
        /*0004*/ 	.word	0x00000082


	//----- nvinfo : EIATTR_SW2861232_WAR
	.align		4
.L_2821:
        /*0008*/ 	.byte	0x01, 0x35
	.zero		2


	//----- nvinfo : EIATTR_PARAM_CBANK
	.align		4
        /*000c*/ 	.byte	0x04, 0x0a
        /*000e*/ 	.short	(.L_2823 - .L_2822)
	.align		4
.L_2822:
        /*0010*/ 	.word	index@(.nv.constant0._ZN10layer_norm40ln_parallel_residual_bwd_finalize_kernelINS_22Kernel_traits_finalizeILj768EfffffjLb0ELj1024ELj4ENS_18Kernel_traits_baseILj768EfffffjLj1024EEEEELb0EEEvNS_9BwdParamsE)
        /*0014*/ 	.short	0x0160
        /*0016*/ 	.short	0x0128


	//----- nvinfo : EIATTR_CBANK_PARAM_SIZE
	.align		4
.L_2823:
        /*0018*/ 	.byte	0x03, 0x19
        /*001a*/ 	.short	0x0128


	//----- nvinfo : EIATTR_KPARAM_INFO
	.align		4
        /*001c*/ 	.byte	0x04, 0x17
        /*001e*/ 	.short	(.L_2825 - .L_2824)
.L_2824:
        /*0020*/ 	.word	0x00000000
        /*0024*/ 	.short	0x0000
        /*0026*/ 	.short	0x0000
        /*0028*/ 	.byte	0x00, 0xf0, 0xa1, 0x04


	//----- nvinfo : EIATTR_MAXREG_COUNT
	.align		4
.L_2825:
        /*002c*/ 	.byte	0x03, 0x1b
        /*002e*/ 	.short	0x0040


	//----- nvinfo : EIATTR_NUM_BARRIERS
	.align		4
        /*0030*/ 	.byte	0x02, 0x4c
        /*0032*/ 	.byte	0x01
	.zero		1


	//----- nvinfo : EIATTR_MERCURY_ISA_VERSION
	.align		4
        /*0034*/ 	.byte	0x03, 0x5f
        /*0036*/ 	.short	0x0000


	//----- nvinfo : EIATTR_COOP_GROUP_MASK_REGIDS
	.align		4
        /*0038*/ 	.byte	0x04, 0x29
        /*003a*/ 	.short	(.L_2827 - .L_2826)


	//   ....[0]....
.L_2826:
        /*003c*/ 	.word	0xffffffff


	//   ....[1]....
        /*0040*/ 	.word	0xffffffff


	//   ....[2]....
        /*0044*/ 	.word	0xffffffff


	//   ....[3]....
        /*0048*/ 	.word	0xffffffff


	//   ....[4]....
        /*004c*/ 	.word	0xffffffff


	//   ....[5]....
        /*0050*/ 	.word	0xffffffff


	//   ....[6]....
        /*0054*/ 	.word	0xffffffff


	//   ....[7]....
        /*0058*/ 	.word	0xffffffff


	//   ....[8]....
        /*005c*/ 	.word	0xffffffff


	//   ....[9]....
        /*0060*/ 	.word	0xffffffff


	//   ....[10]....
        /*0064*/ 	.word	0xffffffff


	//   ....[11]....
        /*0068*/ 	.word	0xffffffff


	//   ....[12]....
        /*006c*/ 	.word	0xffffffff


	//   ....[13]....
        /*0070*/ 	.word	0xffffffff


	//   ....[14]....
        /*0074*/ 	.word	0xffffffff


	//   ....[15]....
        /*0078*/ 	.word	0xffffffff


	//   ....[16]....
        /*007c*/ 	.word	0xffffffff


	//   ....[17]....
        /*0080*/ 	.word	0xffffffff


	//   ....[18]....
        /*0084*/ 	.word	0xffffffff


	//   ....[19]....
        /*0088*/ 	.word	0xffffffff


	//   ....[20]....
        /*008c*/ 	.word	0xffffffff


	//   ....[21]....
        /*0090*/ 	.word	0xffffffff


	//   ....[22]....
        /*0094*/ 	.word	0xffffffff


	//   ....[23]....
        /*0098*/ 	.word	0xffffffff


	//   ....[24]....
        /*009c*/ 	.word	0xffffffff


	//   ....[25]....
        /*00a0*/ 	.word	0xffffffff


	//   ....[26]....
        /*00a4*/ 	.word	0xffffffff


	//   ....[27]....
        /*00a8*/ 	.word	0xffffffff


	//   ....[28]....
        /*00ac*/ 	.word	0xffffffff


	//   ....[29]....
        /*00b0*/ 	.word	0xffffffff


	//   ....[30]....
        /*00b4*/ 	.word	0xffffffff


	//   ....[31]....
        /*00b8*/ 	.word	0xffffffff


	//   ....[32]....
        /*00bc*/ 	.word	0xffffffff


	//   ....[33]....
        /*00c0*/ 	.word	0xffffffff


	//   ....[34]....
        /*00c4*/ 	.word	0xffffffff


	//   ....[35]....
        /*00c8*/ 	.word	0xffffffff


	//   ....[36]....
        /*00cc*/ 	.word	0xffffffff


	//   ....[37]....
        /*00d0*/ 	.word	0xffffffff


	//   ....[38]....
        /*00d4*/ 	.word	0xffffffff


	//   ....[39]....
        /*00d8*/ 	.word	0xffffffff


	//----- nvinfo : EIATTR_COOP_GROUP_INSTR_OFFSETS
	.align		4
.L_2827:
        /*00dc*/ 	.byte	0x04, 0x28
        /*00de*/ 	.short	(.L_2829 - .L_2828)


	//   ....[0]....
.L_2828:
        /*00e0*/ 	.word	0x00000b70


	//   ....[1]....
        /*00e4*/ 	.word	0x00000ba0


	//   ....[2]....
        /*00e8*/ 	.word	0x00000bb0


	//   ....[3]....
        /*00ec*/ 	.word	0x00000bc0


	//   ....[4]....
        /*00f0*/ 	.word	0x00000bf0


	//   ....[5]....
        /*00f4*/ 	.word	0x00000c10


	//   ....[6]....
        /*00f8*/ 	.word	0x00000c20


	//   ....[7]....
        /*00fc*/ 	.word	0x00000c30


	//   ....[8]....
        /*0100*/ 	.word	0x00000c60


	//   ....[9]....
        /*0104*/ 	.word	0x00000c80


	//   ....[10]....
        /*0108*/ 	.word	0x00000ca0


	//   ....[11]....
        /*010c*/ 	.word	0x00000cb0


	//   ....[12]....
        /*0110*/ 	.word	0x00000ce0


	//   ....[13]....
        /*0114*/ 	.word	0x00000d00


	//   ....[14]....
        /*0118*/ 	.word	0x00000d20


	//   ....[15]....
        /*011c*/ 	.word	0x00000d30


	//   ....[16]....
        /*0120*/ 	.word	0x00000d60


	//   ....[17]....
        /*0124*/ 	.word	0x00000d90


	//   ....[18]....
        /*0128*/ 	.word	0x00000da0


	//   ....[19]....
        /*012c*/ 	.word	0x00000db0


	//   ....[20]....
        /*0130*/ 	.word	0x00001080


	//   ....[21]....
        /*0134*/ 	.word	0x000010f0


	//   ....[22]....
        /*0138*/ 	.word	0x00001150


	//   ....[23]....
        /*013c*/ 	.word	0x000011b0


	//   ....[24]....
        /*0140*/ 	.word	0x00001220


	//   ....[25]....
        /*0144*/ 	.word	0x00001290


	//   ....[26]....
        /*0148*/ 	.word	0x000012f0


	//   ....[27]....
        /*014c*/ 	.word	0x00001350


	//   ....[28]....
        /*0150*/ 	.word	0x000013b0


	//   ....[29]....
        /*0154*/ 	.word	0x00001420


	//   ....[30]....
        /*0158*/ 	.word	0x00001490


	//   ....[31]....
        /*015c*/ 	.word	0x000014f0


	//   ....[32]....
        /*0160*/ 	.word	0x00001550


	//   ....[33]....
        /*0164*/ 	.word	0x000015b0


	//   ....[34]....
        /*0168*/ 	.word	0x00001620


	//   ....[35]....
        /*016c*/ 	.word	0x00001690


	//   ....[36]....
        /*0170*/ 	.word	0x000016f0


	//   ....[37]....
        /*0174*/ 	.word	0x00001750


	//   ....[38]....
        /*0178*/ 	.word	0x000017b0


	//   ....[39]....
        /*017c*/ 	.word	0x00001810


	//----- nvinfo : EIATTR_EXIT_INSTR_OFFSETS
	.align		4
.L_2829:
        /*0180*/ 	.byte	0x04, 0x1c
        /*0182*/ 	.short	(.L_2831 - .L_2830)


	//   ....[0]....
.L_2830:
        /*0184*/ 	.word	0x00000070


	//   ....[1]....
        /*0188*/ 	.word	0x00001020


	//----- nvinfo : EIATTR_MAX_THREADS
	.align		4
.L_2831:
        /*018c*/ 	.byte	0x04, 0x05
        /*018e*/ 	.short	(.L_2833 - .L_2832)
.L_2832:
        /*0190*/ 	.word	0x00000400
        /*0194*/ 	.word	0x00000001
        /*0198*/ 	.word	0x00000001


	//----- nvinfo : EIATTR_CRS_STACK_SIZE
	.align		4
.L_2833:
        /*019c*/ 	.byte	0x04, 0x1e
        /*019e*/ 	.short	(.L_2835 - .L_2834)
.L_2834:
        /*01a0*/ 	.word	0x00000000
.L_2835:


//--------------------- .nv.info._ZN10layer_norm31ln_parallel_residual_bwd_kernelINS_13Kernel_traitsIfffffjLj768ELj1ELj4ELj1ELj16ENS_18Kernel_traits_baseILj768EfffffjLj128EEEEELb1ELb1ELb0EEEvNS_9BwdParamsE --------------------------
	.section	.nv.info._ZN10layer_norm31ln_parallel_residual_bwd_kernelINS_13Kernel_traitsIfffffjLj768ELj1ELj4ELj1ELj16ENS_18Kernel_traits_baseILj768EfffffjLj128EEEEELb1ELb1ELb0EEEvNS_9BwdParamsE,"",@"SHT_CUDA_INFO"
	.sectionflags	@""
	.align	4


	//----- nvinfo : EIATTR_CUDA_API_VERSION
	.align		4
        /*0000*/ 	.byte	0x04, 0x37
        /*0002*/ 	.short	(.L_2837 - .L_2836)
.L_2836:
        /*0004*/ 	.word	0x00000082


	//----- nvinfo : EIATTR_SW2861232_WAR
	.align		4
.L_2837:
        /*0008*/ 	.byte	0x01, 0x35
	.zero		2


	//----- nvinfo : EIATTR_PARAM_CBANK
	.align		4
        /*000c*/ 	.byte	0x04, 0x0a
        /*000e*/ 	.short	(.L_2839 - .L_2838)
	.align		4
.L_2838:
        /*0010*/ 	.word	index@(.nv.constant0._ZN10layer_norm31ln_parallel_residual_bwd_kernelINS_13Kernel_traitsIfffffjLj768ELj1ELj4ELj1ELj16ENS_18Kernel_traits_baseILj768EfffffjLj128EEEEELb1ELb1ELb0EEEvNS_9BwdParamsE)
        /*0014*/ 	.short	0x0160
        /*0016*/ 	.short	0x0128


	//----- nvinfo : EIATTR_CBANK_PARAM_SIZE
	.align		4
.L_2839:
        /*0018*/ 	.byte	0x03, 0x19
        /*001a*/ 	.short	0x0128


	//----- nvinfo : EIATTR_KPARAM_INFO
	.align		4
        /*001c*/ 	.byte	0x04, 0x17
        /*001e*/ 	.short	(.L_2841 - .L_2840)
.L_2840:
        /*0020*/ 	.word	0x00000000
        /*0024*/ 	.short	0x0000
        /*0026*/ 	.short	0x0000
        /*0028*/ 	.byte	0x00, 0xf0, 0xa1, 0x04


	//----- nvinfo : EIATTR_MAXREG_COUNT
	.align		4
.L_2841:
        /*002c*/ 	.byte	0x03, 0x1b
        /*002e*/ 	.short	0x00ff


	//----- nvinfo : EIATTR_NUM_BARRIERS
	.align		4
        /*0030*/ 	.byte	0x02, 0x4c
        /*0032*/ 	.byte	0x01
	.zero		1


	//----- nvinfo : EIATTR_MERCURY_ISA_VERSION
	.align		4
        /*0034*/ 	.byte	0x03, 0x5f
        /*0036*/ 	.short	0x0000


	//----- nvinfo : EIATTR_COOP_GROUP_MASK_REGIDS
	.align		4
        /*0038*/ 	.byte	0x04, 0x29
        /*003a*/ 	.short	(.L_2843 - .L_2842)


	//   ....[0]....
.L_2842:
        /*003c*/ 	.word	0xffffffff


	//   ....[1]....
        /*0040*/ 	.word	0xffffffff


	//   ....[2]....
        /*0044*/ 	.word	0xffffffff


	//   ....[3]....
        /*0048*/ 	.word	0xffffffff


	//   ....[4]....
        /*004c*/ 	.word	0xffffffff


	//   ....[5]....
        /*0050*/ 	.word	0xffffffff


	//   ....[6]....
        /*0054*/ 	.word	0xffffffff


	//   ....[7]....
        /*0058*/ 	.word	0xffffffff


	//   ....[8]....
        /*005c*/ 	.word	0xffffffff


	//   ....[9]....
        /*0060*/ 	.word	0xffffffff


	//   ....[10]....
        /*0064*/ 	.word	0xffffffff


	//   ....[11]....
        /*0068*/ 	.word	0xffffffff


	//   ....[12]....
        /*006c*/ 	.word	0xffffffff


	//   ....[13]....
        /*0070*/ 	.word	0xffffffff


	//   ....[14]....
        /*0074*/ 	.word	0xffffffff


	//   ....[15]....
        /*0078*/ 	.word	0xffffffff


	//   ....[16]....
        /*007c*/ 	.word	0xffffffff


	//   ....[17]....
        /*0080*/ 	.word	0xffffffff


	//   ....[18]....
        /*0084*/ 	.word	0xffffffff


	//   ....[19]....
        /*0088*/ 	.word	0xffffffff


	//----- nvinfo : EIATTR_COOP_GROUP_INSTR_OFFSETS
	.align		4
.L_2843:
        /*008c*/ 	.byte	0x04, 0x28
        /*008e*/ 	.short	(.L_2845 - .L_2844)


	//   ....[0]....
.L_2844:
        /*0090*/ 	.word	0x000019e0


	//   ....[1]....
        /*0094*/ 	.word	0x00001a00


	//   ....[2]....
        /*0098*/ 	.word	0x00001a20


	//   ....[3]....
        /*009c*/ 	.word	0x00001a40


	//   ....[4]....
        /*00a0*/ 	.word	0x00001a60


	//   ....[5]....
        /*00a4*/ 	.word	0x00001a80


	//   ....[6]....
        /*00a8*/ 	.word	0x00001aa0


	//   ....[7]....
        /*00ac*/ 	.word	0x00001ac0


	//   ....[8]....
        /*00b0*/ 	.word	0x00001ae0


	//   ....[9]....
        /*00b4*/ 	.word	0x00001b00


	//   ....[10]....
        /*00b8*/ 	.word	0x000040b0


	//   ....[11]....
        /*00bc*/ 	.word	0x00004130


	//   ....[12]....
        /*00c0*/ 	.word	0x000041b0


	//   ....[13]....
        /*00c4*/ 	.word	0x00004220


	//   ....[14]....
        /*00c8*/ 	.word	0x000042a0


	//   ....[15]....
        /*00cc*/ 	.word	0x00004310


	//   ....[16]....
        /*00d0*/ 	.word	0x00004390


	//   ....[17]....
        /*00d4*/ 	.word	0x00004400


	//   ....[18]....
        /*00d8*/ 	.word	0x00004480


	//   ....[19]....
        /*00dc*/ 	.word	0x000044f0


	//----- nvinfo : EIATTR_EXIT_INSTR_OFFSETS
	.align		4
.L_2845:
        /*00e0*/ 	.byte	0x04, 0x1c
        /*00e2*/ 	.short	(.L_2847 - .L_2846)


	//   ....[0]....
.L_2846:
        /*00e4*/ 	.word	0x00004020


	//   ....[1]....
        /*00e8*/ 	.word	0x00004050


	//----- nvinfo : EIATTR_MAX_THREADS
	.align		4
.L_2847:
        /*00ec*/ 	.byte	0x04, 0x05
        /*00ee*/ 	.short	(.L_2849 - .L_2848)
.L_2848:
        /*00f0*/ 	.word	0x00000080
        /*00f4*/ 	.word	0x00000001
        /*00f8*/ 	.word	0x00000001


	//----- nvinfo : EIATTR_CRS_STACK_SIZE
	.align		4
.L_2849:
        /*00fc*/ 	.byte	0x04, 0x1e
        /*00fe*/ 	.short	(.L_2851 - .L_2850)
.L_2850:
        /*0100*/ 	.word	0x00000000
.L_2851:


//--------------------- .nv.info._ZN10layer_norm22ln_bwd_finalize_kernelINS_22Kernel_traits_finalizeILj768EfffffjLb0ELj1024ELj4ENS_18Kernel_traits_baseILj768EfffffjLj1024EEEEELb0ELb1EEEvNS_9BwdParamsE --------------------------
	.section	.nv.info._ZN10layer_norm22ln_bwd_finalize_kernelINS_22Kernel_traits_finalizeILj768EfffffjLb0ELj1024ELj4ENS_18Kernel_traits_baseILj768EfffffjLj1024EEEEELb0ELb1EEEvNS_9BwdParamsE,"",@"SHT_CUDA_INFO"
	.sectionflags	@""
	.align	4


	//----- nvinfo : EIATTR_CUDA_API_VERSION
	.align		4
        /*0000*/ 	.byte	0x04, 0x37
        /*0002*/ 	.short	(.L_2853 - .L_2852)
.L_2852:
        /*0004*/ 	.word	0x00000082


	//----- nvinfo : EIATTR_SW2861232_WAR
	.align		4
.L_2853:
        /*0008*/ 	.byte	0x01, 0x35
	.zero		2


	//----- nvinfo : EIATTR_PARAM_CBANK
	.align		4
        /*000c*/ 	.byte	0x04, 0x0a
        /*000e*/ 	.short	(.L_2855 - .L_2854)
	.align		4
.L_2854:
        /*0010*/ 	.word	index@(.nv.constant0._ZN10layer_norm22ln_bwd_finalize_kernelINS_22Kernel_traits_finalizeILj768EfffffjLb0ELj1024ELj4ENS_18Kernel_traits_baseILj768EfffffjLj1024EEEEELb0ELb1EEEvNS_9BwdParamsE)
        /*0014*/ 	.short	0x0160
        /*0016*/ 	.short	0x0128


	//----- nvinfo : EIATTR_CBANK_PARAM_SIZE
	.align		4
.L_2855:
        /*0018*/ 	.byte	0x03, 0x19
        /*001a*/ 	.short	0x0128


	//----- nvinfo : EIATTR_KPARAM_INFO
	.align		4
        /*001c*/ 	.byte	0x04, 0x17
        /*001e*/ 	.short	(.L_2857 - .L_2856)
.L_2856:
        /*0020*/ 	.word	0x00000000
        /*0024*/ 	.short	0x0000
        /*0026*/ 	.short	0x0000
        /*0028*/ 	.byte	0x00, 0xf0, 0xa1, 0x04


	//----- nvinfo : EIATTR_MAXREG_COUNT
	.align		4
.L_2857:
        /*002c*/ 	.byte	0x03, 0x1b
        /*002e*/ 	.short	0x0040


	//----- nvinfo : EIATTR_NUM_BARRIERS
	.align		4
        /*0030*/ 	.byte	0x02, 0x4c
        /*0032*/ 	.byte	0x01
	.zero		1


	//----- nvinfo : EIATTR_MERCURY_ISA_VERSION
	.align		4
        /*0034*/ 	.byte	0x03, 0x5f
        /*0036*/ 	.short	0x0000


	//----- nvinfo : EIATTR_COOP_GROUP_MASK_REGIDS
	.align		4
        /*0038*/ 	.byte	0x04, 0x29
        /*003a*/ 	.short	(.L_2859 - .L_2858)


	//   ....[0]....
.L_2858:
        /*003c*/ 	.word	0xffffffff


	//   ....[1]....
        /*0040*/ 	.word	0xffffffff


	//   ....[2]....
        /*0044*/ 	.word	0xffffffff


	//   ....[3]....
        /*0048*/ 	.word	0xffffffff


	//   ....[4]....
        /*004c*/ 	.word	0xffffffff


	//   ....[5]....
        /*0050*/ 	.word	0xffffffff


	//   ....[6]....
        /*0054*/ 	.word	0xffffffff


	//   ....[7]....
        /*0058*/ 	.word	0xffffffff


	//   ....[8]....
        /*005c*/ 	.word	0xffffffff


	//   ....[9]....
        /*0060*/ 	.word	0xffffffff


	//   ....[10]....
        /*0064*/ 	.word	0xffffffff


	//   ....[11]....
        /*0068*/ 	.word	0xffffffff


	//   ....[12]....
        /*006c*/ 	.word	0xffffffff


	//   ....[13]....
        /*0070*/ 	.word	0xffffffff


	//   ....[14]....
        /*0074*/ 	.word	0xffffffff


	//   ....[15]....
        /*0078*/ 	.word	0xffffffff


	//   ....[16]....
        /*007c*/ 	.word	0xffffffff


	//   ....[17]....
        /*0080*/ 	.word	0xffffffff


	//   ....[18]....
        /*0084*/ 	.word	0xffffffff


	//   ....[19]....
        /*0088*/ 	.word	0xffffffff


	//----- nvinfo : EIATTR_COOP_GROUP_INSTR_OFFSETS
	.align		4
.L_2859:
        /*008c*/ 	.byte	0x04, 0x28
        /*008e*/ 	.short	(.L_2861 - .L_2860)


	//   ....[0]....
.L_2860:
        /*0090*/ 	.word	0x000007f0


	//   ....[1]....
        /*0094*/ 	.word	0x00000820


	//   ....[2]....
        /*0098*/ 	.word	0x00000840


	//   ....[3]....
        /*009c*/ 	.word	0x00000850


	//   ....[4]....
        /*00a0*/ 	.word	0x00000880


	//   ....[5]....
        /*00a4*/ 	.word	0x00000890


	//   ....[6]....
        /*00a8*/ 	.word	0x000008c0


	//   ....[7]....
        /*00ac*/ 	.word	0x000008d0


	//   ....[8]....
        /*00b0*/ 	.word	0x00000900


	//   ....[9]....
        /*00b4*/ 	.word	0x00000910


	//   ....[10]....
        /*00b8*/ 	.word	0x00000ab0


	//   ....[11]....
        /*00bc*/ 	.word	0x00000b30


	//   ....[12]....
        /*00c0*/ 	.word	0x00000b90


	//   ....[13]....
        /*00c4*/ 	.word	0x00000bf0


	//   ....[14]....
        /*00c8*/ 	.word	0x00000c60


	//   ....[15]....
        /*00cc*/ 	.word	0x00000cd0


	//   ....[16]....
        /*00d0*/ 	.word	0x00000d30


	//   ....[17]....
        /*00d4*/ 	.word	0x00000d90


	//   ....[18]....
        /*00d8*/ 	.word	0x00000df0


	//   ....[19]....
        /*00dc*/ 	.word	0x00000e50


	//----- nvinfo : EIATTR_EXIT_INSTR_OFFSETS
	.align		4
.L_2861:
        /*00e0*/ 	.byte	0x04, 0x1c
        /*00e2*/ 	.short	(.L_2863 - .L_2862)


	//   ....[0]....
.L_2862:
        /*00e4*/ 	.word	0x00000070


	//   ....[1]....
        /*00e8*/ 	.word	0x00000a50


	//----- nvinfo : EIATTR_MAX_THREADS
	.align		4
.L_2863:
        /*00ec*/ 	.byte	0x04, 0x05
        /*00ee*/ 	.short	(.L_2865 - .L_2864)
.L_2864:
        /*00f0*/ 	.word	0x00000400
        /*00f4*/ 	.word	0x00000001
        /*00f8*/ 	.word	0x00000001


	//----- nvinfo : EIATTR_CRS_STACK_SIZE
	.align		4
.L_2865:
        /*00fc*/ 	.byte	0x04, 0x1e
        /*00fe*/ 	.short	(.L_2867 - .L_2866)
.L_2866:
        /*0100*/ 	.word	0x00000000
.L_2867:


//--------------------- .nv.info._ZN10layer_norm40ln_parallel_residual_bwd_finalize_kernelINS_22Kernel_traits_finalizeILj768EfffffjLb0ELj1024ELj4ENS_18Kernel_traits_baseILj768EfffffjLj1024EEEEELb1EEEvNS_9BwdParamsE --------------------------
	.section	.nv.info._ZN10layer_norm40ln_parallel_residual_bwd_finalize_kernelINS_22Kernel_traits_finalizeILj768EfffffjLb0ELj1024ELj4ENS_18Kernel_traits_baseILj768EfffffjLj1024EEEEELb1EEEvNS_9BwdParamsE,"",@"SHT_CUDA_INFO"
	.sectionflags	@""
	.align	4


	//----- nvinfo : EIATTR_CUDA_API_VERSION
	.align		4
        /*0000*/ 	.byte	0x04, 0x37
        /*0002*/ 	.short	(.L_2869 - .L_2868)
.L_2868:
        /*0004*/ 	.word	0x00000082


	//----- nvinfo : EIATTR_SW2861232_WAR
	.align		4
.L_2869:
        /*0008*/ 	.byte	0x01, 0x35
	.zero		2


	//----- nvinfo : EIATTR_PARAM_CBANK
	.align		4
        /*000c*/ 	.byte	0x04, 0x0a
        /*000e*/ 	.short	(.L_2871 - .L_2870)
	.align		4
.L_2870:
        /*0010*/ 	.word	index@(.nv.constant0._ZN10layer_norm40ln_parallel_residual_bwd_finalize_kernelINS_22Kernel_traits_finalizeILj768EfffffjLb0ELj1024ELj4ENS_18Kernel_traits_baseILj768EfffffjLj1024EEEEELb1EEEvNS_9BwdParamsE)
        /*0014*/ 	.short	0x0160
        /*0016*/ 	.short	0x0128


	//----- nvinfo : EIATTR_CBANK_PARAM_SIZE
	.align		4
.L_2871:
        /*0018*/ 	.byte	0x03, 0x19
        /*001a*/ 	.short	0x0128


	//----- nvinfo : EIATTR_KPARAM_INFO
	.align		4
        /*001c*/ 	.byte	0x04, 0x17
        /*001e*/ 	.short	(.L_2873 - .L_2872)
.L_2872:
        /*0020*/ 	.word	0x00000000
        /*0024*/ 	.short	0x0000
        /*0026*/ 	.short	0x0000
        /*0028*/ 	.byte	0x00, 0xf0, 0xa1, 0x04


	//----- nvinfo : EIATTR_MAXREG_COUNT
	.align		4
.L_2873:
        /*002c*/ 	.byte	0x03, 0x1b
        /*002e*/ 	.short	0x0040


	//----- nvinfo : EIATTR_NUM_BARRIERS
	.align		4
        /*0030*/ 	.byte	0x02, 0x4c
        /*0032*/ 	.byte	0x01
	.zero		1


	//----- nvinfo : EIATTR_MERCURY_ISA_VERSION
	.align		4
        /*0034*/ 	.byte	0x03, 0x5f
        /*0036*/ 	.short	0x0000


	//----- nvinfo : EIATTR_COOP_GROUP_MASK_REGIDS
	.align		4
        /*0038*/ 	.byte	0x04, 0x29
        /*003a*/ 	.short	(.L_2875 - .L_2874)


	//   ....[0]....
.L_2874:
        /*003c*/ 	.word	0xffffffff


	//   ....[1]....
        /*0040*/ 	.word	0xffffffff


	//   ....[2]....
        /*0044*/ 	.word	0xffffffff


	//   ....[3]....
        /*0048*/ 	.word	0xffffffff


	//   ....[4]....
        /*004c*/ 	.word	0xffffffff


	//   ....[5]....
        /*0050*/ 	.word	0xffffffff


	//   ....[6]....
        /*0054*/ 	.word	0xffffffff


	//   ....[7]....
        /*0058*/ 	.word	0xffffffff


	//   ....[8]....
        /*005c*/ 	.word	0xffffffff


	//   ....[9]....
        /*0060*/ 	.word	0xffffffff


	//   ....[10]....
        /*0064*/ 	.word	0xffffffff


	//   ....[11]....
        /*0068*/ 	.word	0xffffffff


	//   ....[12]....
        /*006c*/ 	.word	0xffffffff


	//   ....[13]....
        /*0070*/ 	.word	0xffffffff


	//   ....[14]....
        /*0074*/ 	.word	0xffffffff


	//   ....[15]....
        /*0078*/ 	.word	0xffffffff


	//   ....[16]....
        /*007c*/ 	.word	0xffffffff


	//   ....[17]....
        /*0080*/ 	.word	0xffffffff


	//   ....[18]....
        /*0084*/ 	.word	0xffffffff


	//   ....[19]....
        /*0088*/ 	.word	0xffffffff


	//   ....[20]....
        /*008c*/ 	.word	0xffffffff


	//   ....[21]....
        /*0090*/ 	.word	0xffffffff


	//   ....[22]....
        /*0094*/ 	.word	0xffffffff


	//   ....[23]....
        /*0098*/ 	.word	0xffffffff


	//   ....[24]....
        /*009c*/ 	.word	0xffffffff


	//   ....[25]....
        /*00a0*/ 	.word	0xffffffff


	//   ....[26]....
        /*00a4*/ 	.word	0xffffffff


	//   ....[27]....
        /*00a8*/ 	.word	0xffffffff


	//   ....[28]....
        /*00ac*/ 	.word	0xffffffff


	//   ....[29]....
        /*00b0*/ 	.word	0xffffffff


	//   ....[30]....
        /*00b4*/ 	.word	0xffffffff


	//   ....[31]....
        /*00b8*/ 	.word	0xffffffff


	//   ....[32]....
        /*00bc*/ 	.word	0xffffffff


	//   ....[33]....
        /*00c0*/ 	.word	0xffffffff


	//   ....[34]....
        /*00c4*/ 	.word	0xffffffff


	//   ....[35]....
        /*00c8*/ 	.word	0xffffffff


	//   ....[36]....
        /*00cc*/ 	.word	0xffffffff


	//   ....[37]....
        /*00d0*/ 	.word	0xffffffff


	//   ....[38]....
        /*00d4*/ 	.word	0xffffffff


	//   ....[39]....
        /*00d8*/ 	.word	0xffffffff


	//----- nvinfo : EIATTR_COOP_GROUP_INSTR_OFFSETS
	.align		4
.L_2875:
        /*00dc*/ 	.byte	0x04, 0x28
        /*00de*/ 	.short	(.L_2877 - .L_2876)


	//   ....[0]....
.L_2876:
        /*00e0*/ 	.word	0x00000b60


	//   ....[1]....
        /*00e4*/ 	.word	0x00000b90


	//   ....[2]....
        /*00e8*/ 	.word	0x00000ba0


	//   ....[3]....
        /*00ec*/ 	.word	0x00000bb0


	//   ....[4]....
        /*00f0*/ 	.word	0x00000be0


	//   ....[5]....
        /*00f4*/ 	.word	0x00000c00


	//   ....[6]....
        /*00f8*/ 	.word	0x00000c10


	//   ....[7]....
        /*00fc*/ 	.word	0x00000c20


	//   ....[8]....
        /*0100*/ 	.word	0x00000c50


	//   ....[9]....
        /*0104*/ 	.word	0x00000c70


	//   ....[10]....
        /*0108*/ 	.word	0x00000c90


	//   ....[11]....
        /*010c*/ 	.word	0x00000ca0


	//   ....[12]....
        /*0110*/ 	.word	0x00000cd0


	//   ....[13]....
        /*0114*/ 	.word	0x00000cf0


	//   ....[14]....
        /*0118*/ 	.word	0x00000d10


	//   ....[15]....
        /*011c*/ 	.word	0x00000d20


	//   ....[16]....
        /*0120*/ 	.word	0x00000d50


	//   ....[17]....
        /*0124*/ 	.word	0x00000d80


	//   ....[18]....
        /*0128*/ 	.word	0x00000d90


	//   ....[19]....
        /*012c*/ 	.word	0x00000da0


	//   ....[20]....
        /*0130*/ 	.word	0x00001050


	//   ....[21]....
        /*0134*/ 	.word	0x000010c0


	//   ....[22]....
        /*0138*/ 	.word	0x00001120


	//   ....[23]....
        /*013c*/ 	.word	0x00001180


	//   ....[24]....
        /*0140*/ 	.word	0x000011f0


	//   ....[25]....
        /*0144*/ 	.word	0x00001260


	//   ....[26]....
        /*0148*/ 	.word	0x000012c0


	//   ....[27]....
        /*014c*/ 	.word	0x00001320


	//   ....[28]....
        /*0150*/ 	.word	0x00001380


	//   ....[29]....
        /*0154*/ 	.word	0x000013f0


	//   ....[30]....
        /*0158*/ 	.word	0x00001460


	//   ....[31]....
        /*015c*/ 	.word	0x000014c0


	//   ....[32]....
        /*0160*/ 	.word	0x00001520


	//   ....[33]....
        /*0164*/ 	.word	0x00001580


	//   ....[34]....
        /*0168*/ 	.word	0x000015f0


	//   ....[35]....
        /*016c*/ 	.word	0x00001660


	//   ....[36]....
        /*0170*/ 	.word	0x000016c0


	//   ....[37]....
        /*0174*/ 	.word	0x00001720


	//   ....[38]....
        /*0178*/ 	.word	0x00001780


	//   ....[39]....
        /*017c*/ 	.word	0x000017e0


	//----- nvinfo : EIATTR_EXIT_INSTR_OFFSETS
	.align		4
.L_2877:
        /*0180*/ 	.byte	0x04, 0x1c
        /*0182*/ 	.short	(.L_2879 - .L_2878)


	//   ....[0]....
.L_2878:
        /*0184*/ 	.word	0x00000070


	//   ....[1]....
        /*0188*/ 	.word	0x00000ff0


	//----- nvinfo : EIATTR_MAX_THREADS
	.align		4
.L_2879:
        /*018c*/ 	.byte	0x04, 0x05
        /*018e*/ 	.short	(.L_2881 - .L_2880)
.L_2880:
        /*0190*/ 	.word	0x00000400
        /*0194*/ 	.word	0x00000001
        /*0198*/ 	.word	0x00000001


	//----- nvinfo : EIATTR_CRS_STACK_SIZE
	.align		4
.L_2881:
        /*019c*/ 	.byte	0x04, 0x1e
        /*019e*/ 	.short	(.L_2883 - .L_2882)
.L_2882:
        /*01a0*/ 	.word	0x00000000
.L_2883:


//--------------------- .nv.info._ZN10layer_norm31ln_parallel_residual_bwd_kernelINS_13Kernel_traitsIfffffjLj768ELj1ELj4ELj1ELj16ENS_18Kernel_traits_baseILj768EfffffjLj128EEEEELb1ELb1ELb1EEEvNS_9BwdParamsE --------------------------
	.section	.nv.info._ZN10layer_norm31ln_parallel_residual_bwd_kernelINS_13Kernel_traitsIfffffjLj768ELj1ELj4ELj1ELj16ENS_18Kernel_traits_baseILj768EfffffjLj128EEEEELb1ELb1ELb1EEEvNS_9BwdParamsE,"",@"SHT_CUDA_INFO"
	.sectionflags	@""
	.align	4


	//----- nvinfo : EIATTR_CUDA_API_VERSION
	.align		4
        /*0000*/ 	.byte	0x04, 0x37
        /*0002*/ 	.short	(.L_2885 - .L_2884)
.L_2884:
        /*0004*/ 	.word	0x00000082


	//----- nvinfo : EIATTR_SW2861232_WAR
	.align		4
.L_2885:
        /*0008*/ 	.byte	0x01, 0x35
	.zero		2


	//----- nvinfo : EIATTR_PARAM_CBANK
	.align		4
        /*000c*/ 	.byte	0x04, 0x0a
        /*000e*/ 	.short	(.L_2887 - .L_2886)
	.align		4
.L_2886:
        /*0010*/ 	.word	index@(.nv.constant0._ZN10layer_norm31ln_parallel_residual_bwd_kernelINS_13Kernel_traitsIfffffjLj768ELj1ELj4ELj1ELj16ENS_18Kernel_traits_baseILj768EfffffjLj128EEEEELb1ELb1ELb1EEEvNS_9BwdParamsE)
        /*0014*/ 	.short	0x0160
        /*0016*/ 	.short	0x0128


	//----- nvinfo : EIATTR_CBANK_PARAM_SIZE
	.align		4
.L_2887:
        /*0018*/ 	.byte	0x03, 0x19
        /*001a*/ 	.short	0x0128


	//----- nvinfo : EIATTR_KPARAM_INFO
	.align		4
        /*001c*/ 	.byte	0x04, 0x17
        /*001e*/ 	.short	(.L_2889 - .L_2888)
.L_2888:
        /*0020*/ 	.word	0x00000000
        /*0024*/ 	.short	0x0000
        /*0026*/ 	.short	0x0000
        /*0028*/ 	.byte	0x00, 0xf0, 0xa1, 0x04


	//----- nvinfo : EIATTR_MAXREG_COUNT
	.align		4
.L_2889:
        /*002c*/ 	.byte	0x03, 0x1b
        /*002e*/ 	.short	0x00ff


	//----- nvinfo : EIATTR_NUM_BARRIERS
	.align		4
        /*0030*/ 	.byte	0x02, 0x4c
        /*0032*/ 	.byte	0x01
	.zero		1


	//----- nvinfo : EIATTR_MERCURY_ISA_VERSION
	.align		4
        /*0034*/ 	.byte	0x03, 0x5f
        /*0036*/ 	.short	0x0000


	//----- nvinfo : EIATTR_COOP_GROUP_MASK_REGIDS
	.align		4
        /*0038*/ 	.byte	0x04, 0x29
        /*003a*/ 	.short	(.L_2891 - .L_2890)


	//   ....[0]....
.L_2890:
        /*003c*/ 	.word	0xffffffff


	//   ....[1]....
        /*0040*/ 	.word	0xffffffff


	//   ....[2]....
        /*0044*/ 	.word	0xffffffff


	//   ....[3]....
        /*0048*/ 	.word	0xffffffff


	//   ....[4]....
        /*004c*/ 	.word	0xffffffff


	//   ....[5]....
        /*0050*/ 	.word	0xffffffff


	//   ....[6]....
        /*0054*/ 	.word	0xffffffff


	//   ....[7]....
        /*0058*/ 	.word	0xffffffff


	//   ....[8]....
        /*005c*/ 	.word	0xffffffff


	//   ....[9]....
        /*0060*/ 	.word	0xffffffff


	//   ....[10]....
        /*0064*/ 	.word	0xffffffff


	//   ....[11]....
        /*0068*/ 	.word	0xffffffff


	//   ....[12]....
        /*006c*/ 	.word	0xffffffff


	//   ....[13]....
        /*0070*/ 	.word	0xffffffff


	//   ....[14]....
        /*0074*/ 	.word	0xffffffff


	//   ....[15]....
        /*0078*/ 	.word	0xffffffff


	//   ....[16]....
        /*007c*/ 	.word	0xffffffff


	//   ....[17]....
        /*0080*/ 	.word	0xffffffff


	//   ....[18]....
        /*0084*/ 	.word	0xffffffff


	//   ....[19]....
        /*0088*/ 	.word	0xffffffff


	//----- nvinfo : EIATTR_COOP_GROUP_INSTR_OFFSETS
	.align		4
.L_2891:
        /*008c*/ 	.byte	0x04, 0x28
        /*008e*/ 	.short	(.L_2893 - .L_2892)


	//   ....[0]....
.L_2892:
        /*0090*/ 	.word	0x00001720


	//   ....[1]....
        /*0094*/ 	.word	0x00001740


	//   ....[2]....
        /*0098*/ 	.word	0x00001760


	//   ....[3]....
        /*009c*/ 	.word	0x00001780


	//   ....[4]....
        /*00a0*/ 	.word	0x000017a0


	//   ....[5]....
        /*00a4*/ 	.word	0x000017c0


	//   ....[6]....
        /*00a8*/ 	.word	0x000017e0


	//   ....[7]....
        /*00ac*/ 	.word	0x00001800


	//   ....[8]....
        /*00b0*/ 	.word	0x00001820


	//   ....[9]....
        /*00b4*/ 	.word	0x00001840


	//   ....[10]....
        /*00b8*/ 	.word	0x000039b0


	//   ....[11]....
        /*00bc*/ 	.word	0x00003a30


	//   ....[12]....
        /*00c0*/ 	.word	0x00003ab0


	//   ....[13]....
        /*00c4*/ 	.word	0x00003b20


	//   ....[14]....
        /*00c8*/ 	.word	0x00003ba0


	//   ....[15]....
        /*00cc*/ 	.word	0x00003c10


	//   ....[16]....
        /*00d0*/ 	.word	0x00003c90


	//   ....[17]....
        /*00d4*/ 	.word	0x00003d00


	//   ....[18]....
        /*00d8*/ 	.word	0x00003d80


	//   ....[19]....
        /*00dc*/ 	.word	0x00003df0


	//----- nvinfo : EIATTR_EXIT_INSTR_OFFSETS
	.align		4
.L_2893:
        /*00e0*/ 	.byte	0x04, 0x1c
        /*00e2*/ 	.short	(.L_2895 - .L_2894)


	//   ....[0]....
.L_2894:
        /*00e4*/ 	.word	0x00003950


	//----- nvinfo : EIATTR_MAX_THREADS
	.align		4
.L_2895:
        /*00e8*/ 	.byte	0x04, 0x05
        /*00ea*/ 	.short	(.L_2897 - .L_2896)
.L_2896:
        /*00ec*/ 	.word	0x00000080
        /*00f0*/ 	.word	0x00000001
        /*00f4*/ 	.word	0x00000001


	//----- nvinfo : EIATTR_CRS_STACK_SIZE
	.align		4
.L_2897:
        /*00f8*/ 	.byte	0x04, 0x1e
        /*00fa*/ 	.short	(.L_2899 - .L_2898)
.L_2898:
        /*00fc*/ 	.word	0x00000000
.L_2899:


//--------------------- .nv.callgraph             --------------------------
	.section	.nv.callgraph,"",@"SHT_CUDA_CALLGRAPH"
	.align	4
	.sectionentsize	8
	.align		4
        /*0000*/ 	.word	0x00000000
	.align		4
        /*0004*/ 	.word	0xffffffff
	.align		4
        /*0008*/ 	.word	0x00000000
	.align		4
        /*000c*/ 	.word	0xfffffffe
	.align		4
        /*0010*/ 	.word	0x00000000
	.align		4
        /*0014*/ 	.word	0xfffffffd
	.align		4
        /*0018*/ 	.word	0x00000000
	.align		4
        /*001c*/ 	.word	0xfffffffc


//--------------------- .nv.rel.action            --------------------------
	.section	.nv.rel.action,"",@"SHT_CUDA_RELOCINFO"
	.align	8
	.sectionentsize	8
        /*0000*/ 	.byte	0x73, 0x00, 0x00, 0x00, 0x00, 0x00, 0x00, 0x00, 0x00, 0x00, 0x00, 0x11, 0x25, 0x00, 0x05, 0x36


//--------------------- .nv.constant0._ZN10layer_norm31ln_parallel_residual_bwd_kernelINS_13Kernel_traitsI13__nv_bfloat16S2_S2_S2_fjLj768ELj1ELj4ELj1ELj16ENS_18Kernel_traits_baseILj768ES2_S2_S2_S2_fjLj128EEEEELb0ELb0ELb0EEEvNS_9BwdParamsE --------------------------
	.section	.nv.constant0._ZN10layer_norm31ln_parallel_residual_bwd_kernelINS_13Kernel_traitsI13__nv_bfloat16S2_S2_S2_fjLj768ELj1ELj4ELj1ELj16ENS_18Kernel_traits_baseILj768ES2_S2_S2_S2_fjLj128EEEEELb0ELb0ELb0EEEvNS_9BwdParamsE,"a",@progbits
	.sectionflags	@""
	.align	4
.nv.constant0._ZN10layer_norm31ln_parallel_residual_bwd_kernelINS_13Kernel_traitsI13__nv_bfloat16S2_S2_S2_fjLj768ELj1ELj4ELj1ELj16ENS_18Kernel_traits_baseILj768ES2_S2_S2_S2_fjLj128EEEEELb0ELb0ELb0EEEvNS_9BwdParamsE:
	.zero		648


//--------------------- .nv.constant0._ZN10layer_norm31ln_parallel_residual_bwd_kernelINS_13Kernel_traitsI13__nv_bfloat16S2_S2_S2_fjLj768ELj1ELj4ELj1ELj16ENS_18Kernel_traits_baseILj768ES2_S2_S2_S2_fjLj128EEEEELb0ELb0ELb1EEEvNS_9BwdParamsE --------------------------
	.section	.nv.constant0._ZN10layer_norm31ln_parallel_residual_bwd_kernelINS_13Kernel_traitsI13__nv_bfloat16S2_S2_S2_fjLj768ELj1ELj4ELj1ELj16ENS_18Kernel_traits_baseILj768ES2_S2_S2_S2_fjLj128EEEEELb0ELb0ELb1EEEvNS_9BwdParamsE,"a",@progbits
	.sectionflags	@""
	.align	4
.nv.constant0._ZN10layer_norm31ln_parallel_residual_bwd_kernelINS_13Kernel_traitsI13__nv_bfloat16S2_S2_S2_fjLj768ELj1ELj4ELj1ELj16ENS_18Kernel_traits_baseILj768ES2_S2_S2_S2_fjLj128EEEEELb0ELb0ELb1EEEvNS_9BwdParamsE:
	.zero		648


//--------------------- .nv.constant0._ZN10layer_norm31ln_parallel_residual_bwd_kernelINS_13Kernel_traitsI13__nv_bfloat16S2_S2_S2_fjLj768ELj1ELj4ELj1ELj16ENS_18Kernel_traits_baseILj768ES2_S2_S2_S2_fjLj128EEEEELb0ELb1ELb0EEEvNS_9BwdParamsE --------------------------
	.section	.nv.constant0._ZN10layer_norm31ln_parallel_residual_bwd_kernelINS_13Kernel_traitsI13__nv_bfloat16S2_S2_S2_fjLj768ELj1ELj4ELj1ELj16ENS_18Kernel_traits_baseILj768ES2_S2_S2_S2_fjLj128EEEEELb0ELb1ELb0EEEvNS_9BwdParamsE,"a",@progbits
	.sectionflags	@""
	.align	4
.nv.constant0._ZN10layer_norm31ln_parallel_residual_bwd_kernelINS_13Kernel_traitsI13__nv_bfloat16S2_S2_S2_fjLj768ELj1ELj4ELj1ELj16ENS_18Kernel_traits_baseILj768ES2_S2_S2_S2_fjLj128EEEEELb0ELb1ELb0EEEvNS_9BwdParamsE:
	.zero		648


//--------------------- .nv.constant0._ZN10layer_norm31ln_parallel_residual_bwd_kernelINS_13Kernel_traitsI13__nv_bfloat16S2_S2_S2_fjLj768ELj1ELj4ELj1ELj16ENS_18Kernel_traits_baseILj768ES2_S2_S2_S2_fjLj128EEEEELb0ELb1ELb1EEEvNS_9BwdParamsE --------------------------
	.section	.nv.constant0._ZN10layer_norm31ln_parallel_residual_bwd_kernelINS_13Kernel_traitsI13__nv_bfloat16S2_S2_S2_fjLj768ELj1ELj4ELj1ELj16ENS_18Kernel_traits_baseILj768ES2_S2_S2_S2_fjLj128EEEEELb0ELb1ELb1EEEvNS_9BwdParamsE,"a",@progbits
	.sectionflags	@""
	.align	4
.nv.constant0._ZN10layer_norm31ln_parallel_residual_bwd_kernelINS_13Kernel_traitsI13__nv_bfloat16S2_S2_S2_fjLj768ELj1ELj4ELj1ELj16ENS_18Kernel_traits_baseILj768ES2_S2_S2_S2_fjLj128EEEEELb0ELb1ELb1EEEvNS_9BwdParamsE:
	.zero		648


//--------------------- .nv.constant0._ZN10layer_norm31ln_parallel_residual_bwd_kernelINS_13Kernel_traitsI13__nv_bfloat16S2_S2_S2_fjLj768ELj1ELj4ELj1ELj16ENS_18Kernel_traits_baseILj768ES2_S2_S2_S2_fjLj128EEEEELb1ELb0ELb0EEEvNS_9BwdParamsE --------------------------
	.section	.nv.constant0._ZN10layer_norm31ln_parallel_residual_bwd_kernelINS_13Kernel_traitsI13__nv_bfloat16S2_S2_S2_fjLj768ELj1ELj4ELj1ELj16ENS_18Kernel_traits_baseILj768ES2_S2_S2_S2_fjLj128EEEEELb1ELb0ELb0EEEvNS_9BwdParamsE,"a",@progbits
	.sectionflags	@""
	.align	4
.nv.constant0._ZN10layer_norm31ln_parallel_residual_bwd_kernelINS_13Kernel_traitsI13__nv_bfloat16S2_S2_S2_fjLj768ELj1ELj4ELj1ELj16ENS_18Kernel_traits_baseILj768ES2_S2_S2_S2_fjLj128EEEEELb1ELb0ELb0EEEvNS_9BwdParamsE:
	.zero		648


//--------------------- .nv.constant0._ZN10layer_norm31ln_parallel_residual_bwd_kernelINS_13Kernel_traitsI13__nv_bfloat16S2_S2_S2_fjLj768ELj1ELj4ELj1ELj16ENS_18Kernel_traits_baseILj768ES2_S2_S2_S2_fjLj128EEEEELb1ELb0ELb1EEEvNS_9BwdParamsE --------------------------
	.section	.nv.constant0._ZN10layer_norm31ln_parallel_residual_bwd_kernelINS_13Kernel_traitsI13__nv_bfloat16S2_S2_S2_fjLj768ELj1ELj4ELj1ELj16ENS_18Kernel_traits_baseILj768ES2_S2_S2_S2_fjLj128EEEEELb1ELb0ELb1EEEvNS_9BwdParamsE,"a",@progbits
	.sectionflags	@""
	.align	4
.nv.constant0._ZN10layer_norm31ln_parallel_residual_bwd_kernelINS_13Kernel_traitsI13__nv_bfloat16S2_S2_S2_fjLj768ELj1ELj4ELj1ELj16ENS_18Kernel_traits_baseILj768ES2_S2_S2_S2_fjLj128EEEEELb1ELb0ELb1EEEvNS_9BwdParamsE:
	.zero		648


//--------------------- .nv.constant0._ZN10layer_norm22ln_bwd_finalize_kernelINS_22Kernel_traits_finalizeILj768E13__nv_bfloat16S2_S2_S2_fjLb0ELj1024ELj4ENS_18Kernel_traits_baseILj768ES2_S2_S2_S2_fjLj1024EEEEELb0ELb0EEEvNS_9BwdParamsE --------------------------
	.section	.nv.constant0._ZN10layer_norm22ln_bwd_finalize_kernelINS_22Kernel_traits_finalizeILj768E13__nv_bfloat16S2_S2_S2_fjLb0ELj1024ELj4ENS_18Kernel_traits_baseILj768ES2_S2_S2_S2_fjLj1024EEEEELb0ELb0EEEvNS_9BwdParamsE,"a",@progbits
	.sectionflags	@""
	.align	4
.nv.constant0._ZN10layer_norm22ln_bwd_finalize_kernelINS_22Kernel_traits_finalizeILj768E13__nv_bfloat16S2_S2_S2_fjLb0ELj1024ELj4ENS_18Kernel_traits_baseILj768ES2_S2_S2_S2_fjLj1024EEEEELb0ELb0EEEvNS_9BwdParamsE:
	.zero		648


//--------------------- .nv.constant0._ZN10layer_norm40ln_parallel_residual_bwd_finalize_kernelINS_22Kernel_traits_finalizeILj768E13__nv_bfloat16S2_S2_S2_fjLb0ELj1024ELj4ENS_18Kernel_traits_baseILj768ES2_S2_S2_S2_fjLj1024EEEEELb0EEEvNS_9BwdParamsE --------------------------
	.section	.nv.constant0._ZN10layer_norm40ln_parallel_residual_bwd_finalize_kernelINS_22Kernel_traits_finalizeILj768E13__nv_bfloat16S2_S2_S2_fjLb0ELj1024ELj4ENS_18Kernel_traits_baseILj768ES2_S2_S2_S2_fjLj1024EEEEELb0EEEvNS_9BwdParamsE,"a",@progbits
	.sectionflags	@""
	.align	4
.nv.constant0._ZN10layer_norm40ln_parallel_residual_bwd_finalize_kernelINS_22Kernel_traits_finalizeILj768E13__nv_bfloat16S2_S2_S2_fjLb0ELj1024ELj4ENS_18Kernel_traits_baseILj768ES2_S2_S2_S2_fjLj1024EEEEELb0EEEvNS_9BwdParamsE:
	.zero		648


//--------------------- .nv.constant0._ZN10layer_norm31ln_parallel_residual_bwd_kernelINS_13Kernel_traitsI13__nv_bfloat16S2_S2_S2_fjLj768ELj1ELj4ELj1ELj16ENS_18Kernel_traits_baseILj768ES2_S2_S2_S2_fjLj128EEEEELb1ELb1ELb0EEEvNS_9BwdParamsE --------------------------
	.section	.nv.constant0._ZN10layer_norm31ln_parallel_residual_bwd_kernelINS_13Kernel_traitsI13__nv_bfloat16S2_S2_S2_fjLj768ELj1ELj4ELj1ELj16ENS_18Kernel_traits_baseILj768ES2_S2_S2_S2_fjLj128EEEEELb1ELb1ELb0EEEvNS_9BwdParamsE,"a",@progbits
	.sectionflags	@""
	.align	4
.nv.constant0._ZN10layer_norm31ln_parallel_residual_bwd_kernelINS_13Kernel_traitsI13__nv_bfloat16S2_S2_S2_fjLj768ELj1ELj4ELj1ELj16ENS_18Kernel_traits_baseILj768ES2_S2_S2_S2_fjLj128EEEEELb1ELb1ELb0EEEvNS_9BwdParamsE:
	.zero		648


//--------------------- .nv.constant0._ZN10layer_norm22ln_bwd_finalize_kernelINS_22Kernel_traits_finalizeILj768E13__nv_bfloat16S2_S2_S2_fjLb0ELj1024ELj4ENS_18Kernel_traits_baseILj768ES2_S2_S2_S2_fjLj1024EEEEELb0ELb1EEEvNS_9BwdParamsE --------------------------
	.section	.nv.constant0._ZN10layer_norm22ln_bwd_finalize_kernelINS_22Kernel_traits_finalizeILj768E13__nv_bfloat16S2_S2_S2_fjLb0ELj1024ELj4ENS_18Kernel_traits_baseILj768ES2_S2_S2_S2_fjLj1024EEEEELb0ELb1EEEvNS_9BwdParamsE,"a",@progbits
	.sectionflags	@""
	.align	4
.nv.constant0._ZN10layer_norm22ln_bwd_finalize_kernelINS_22Kernel_traits_finalizeILj768E13__nv_bfloat16S2_S2_S2_fjLb0ELj1024ELj4ENS_18Kernel_traits_baseILj768ES2_S2_S2_S2_fjLj1024EEEEELb0ELb1EEEvNS_9BwdParamsE:
	.zero		648


//--------------------- .nv.constant0._ZN10layer_norm40ln_parallel_residual_bwd_finalize_kernelINS_22Kernel_traits_finalizeILj768E13__nv_bfloat16S2_S2_S2_fjLb0ELj1024ELj4ENS_18Kernel_traits_baseILj768ES2_S2_S2_S2_fjLj1024EEEEELb1EEEvNS_9BwdParamsE --------------------------
	.section	.nv.constant0._ZN10layer_norm40ln_parallel_residual_bwd_finalize_kernelINS_22Kernel_traits_finalizeILj768E13__nv_bfloat16S2_S2_S2_fjLb0ELj1024ELj4ENS_18Kernel_traits_baseILj768ES2_S2_S2_S2_fjLj1024EEEEELb1EEEvNS_9BwdParamsE,"a",@progbits
	.sectionflags	@""
	.align	4
.nv.constant0._ZN10layer_norm40ln_parallel_residual_bwd_finalize_kernelINS_22Kernel_traits_finalizeILj768E13__nv_bfloat16S2_S2_S2_fjLb0ELj1024ELj4ENS_18Kernel_traits_baseILj768ES2_S2_S2_S2_fjLj1024EEEEELb1EEEvNS_9BwdParamsE:
	.zero		648


//--------------------- .nv.constant0._ZN10layer_norm31ln_parallel_residual_bwd_kernelINS_13Kernel_traitsI13__nv_bfloat16S2_S2_S2_fjLj768ELj1ELj4ELj1ELj16ENS_18Kernel_traits_baseILj768ES2_S2_S2_S2_fjLj128EEEEELb1ELb1ELb1EEEvNS_9BwdParamsE --------------------------
	.section	.nv.constant0._ZN10layer_norm31ln_parallel_residual_bwd_kernelINS_13Kernel_traitsI13__nv_bfloat16S2_S2_S2_fjLj768ELj1ELj4ELj1ELj16ENS_18Kernel_traits_baseILj768ES2_S2_S2_S2_fjLj128EEEEELb1ELb1ELb1EEEvNS_9BwdParamsE,"a",@progbits
	.sectionflags	@""
	.align	4
.nv.constant0._ZN10layer_norm31ln_parallel_residual_bwd_kernelINS_13Kernel_traitsI13__nv_bfloat16S2_S2_S2_fjLj768ELj1ELj4ELj1ELj16ENS_18Kernel_traits_baseILj768ES2_S2_S2_S2_fjLj128EEEEELb1ELb1ELb1EEEvNS_9BwdParamsE:
	.zero		648


//--------------------- .nv.constant0._ZN10layer_norm31ln_parallel_residual_bwd_kernelINS_13Kernel_traitsI6__halfS2_S2_S2_fjLj768ELj1ELj4ELj1ELj16ENS_18Kernel_traits_baseILj768ES2_S2_S2_S2_fjLj128EEEEELb0ELb0ELb0EEEvNS_9BwdParamsE --------------------------
	.section	.nv.constant0._ZN10layer_norm31ln_parallel_residual_bwd_kernelINS_13Kernel_traitsI6__halfS2_S2_S2_fjLj768ELj1ELj4ELj1ELj16ENS_18Kernel_traits_baseILj768ES2_S2_S2_S2_fjLj128EEEEELb0ELb0ELb0EEEvNS_9BwdParamsE,"a",@progbits
	.sectionflags	@""
	.align	4
.nv.constant0._ZN10layer_norm31ln_parallel_residual_bwd_kernelINS_13Kernel_traitsI6__halfS2_S2_S2_fjLj768ELj1ELj4ELj1ELj16ENS_18Kernel_traits_baseILj768ES2_S2_S2_S2_fjLj128EEEEELb0ELb0ELb0EEEvNS_9BwdParamsE:
	.zero		648


//--------------------- .nv.constant0._ZN10layer_norm31ln_parallel_residual_bwd_kernelINS_13Kernel_traitsI6__halfS2_S2_S2_fjLj768ELj1ELj4ELj1ELj16ENS_18Kernel_traits_baseILj768ES2_S2_S2_S2_fjLj128EEEEELb0ELb0ELb1EEEvNS_9BwdParamsE --------------------------
	.section	.nv.constant0._ZN10layer_norm31ln_parallel_residual_bwd_kernelINS_13Kernel_traitsI6__halfS2_S2_S2_fjLj768ELj1ELj4ELj1ELj16ENS_18Kernel_traits_baseILj768ES2_S2_S2_S2_fjLj128EEEEELb0ELb0ELb1EEEvNS_9BwdParamsE,"a",@progbits
	.sectionflags	@""
	.align	4
.nv.constant0._ZN10layer_norm31ln_parallel_residual_bwd_kernelINS_13Kernel_traitsI6__halfS2_S2_S2_fjLj768ELj1ELj4ELj1ELj16ENS_18Kernel_traits_baseILj768ES2_S2_S2_S2_fjLj128EEEEELb0ELb0ELb1EEEvNS_9BwdParamsE:
	.zero		648


//--------------------- .nv.constant0._ZN10layer_norm31ln_parallel_residual_bwd_kernelINS_13Kernel_traitsI6__halfS2_S2_S2_fjLj768ELj1ELj4ELj1ELj16ENS_18Kernel_traits_baseILj768ES2_S2_S2_S2_fjLj128EEEEELb0ELb1ELb0EEEvNS_9BwdParamsE --------------------------
	.section	.nv.constant0._ZN10layer_norm31ln_parallel_residual_bwd_kernelINS_13Kernel_traitsI6__halfS2_S2_S2_fjLj768ELj1ELj4ELj1ELj16ENS_18Kernel_traits_baseILj768ES2_S2_S2_S2_fjLj128EEEEELb0ELb1ELb0EEEvNS_9BwdParamsE,"a",@progbits
	.sectionflags	@""
	.align	4
.nv.constant0._ZN10layer_norm31ln_parallel_residual_bwd_kernelINS_13Kernel_traitsI6__halfS2_S2_S2_fjLj768ELj1ELj4ELj1ELj16ENS_18Kernel_traits_baseILj768ES2_S2_S2_S2_fjLj128EEEEELb0ELb1ELb0EEEvNS_9BwdParamsE:
	.zero		648


//--------------------- .nv.constant0._ZN10layer_norm31ln_parallel_residual_bwd_kernelINS_13Kernel_traitsI6__halfS2_S2_S2_fjLj768ELj1ELj4ELj1ELj16ENS_18Kernel_traits_baseILj768ES2_S2_S2_S2_fjLj128EEEEELb0ELb1ELb1EEEvNS_9BwdParamsE --------------------------
	.section	.nv.constant0._ZN10layer_norm31ln_parallel_residual_bwd_kernelINS_13Kernel_traitsI6__halfS2_S2_S2_fjLj768ELj1ELj4ELj1ELj16ENS_18Kernel_traits_baseILj768ES2_S2_S2_S2_fjLj128EEEEELb0ELb1ELb1EEEvNS_9BwdParamsE,"a",@progbits
	.sectionflags	@""
	.align	4
.nv.constant0._ZN10layer_norm31ln_parallel_residual_bwd_kernelINS_13Kernel_traitsI6__halfS2_S2_S2_fjLj768ELj1ELj4ELj1ELj16ENS_18Kernel_traits_baseILj768ES2_S2_S2_S2_fjLj128EEEEELb0ELb1ELb1EEEvNS_9BwdParamsE:
	.zero		648


//--------------------- .nv.constant0._ZN10layer_norm31ln_parallel_residual_bwd_kernelINS_13Kernel_traitsI6__halfS2_S2_S2_fjLj768ELj1ELj4ELj1ELj16ENS_18Kernel_traits_baseILj768ES2_S2_S2_S2_fjLj128EEEEELb1ELb0ELb0EEEvNS_9BwdParamsE --------------------------
	.section	.nv.constant0._ZN10layer_norm31ln_parallel_residual_bwd_kernelINS_13Kernel_traitsI6__halfS2_S2_S2_fjLj768ELj1ELj4ELj1ELj16ENS_18Kernel_traits_baseILj768ES2_S2_S2_S2_fjLj128EEEEELb1ELb0ELb0EEEvNS_9BwdParamsE,"a",@progbits
	.sectionflags	@""
	.align	4
.nv.constant0._ZN10layer_norm31ln_parallel_residual_bwd_kernelINS_13Kernel_traitsI6__halfS2_S2_S2_fjLj768ELj1ELj4ELj1ELj16ENS_18Kernel_traits_baseILj768ES2_S2_S2_S2_fjLj128EEEEELb1ELb0ELb0EEEvNS_9BwdParamsE:
	.zero		648


//--------------------- .nv.constant0._ZN10layer_norm31ln_parallel_residual_bwd_kernelINS_13Kernel_traitsI6__halfS2_S2_S2_fjLj768ELj1ELj4ELj1ELj16ENS_18Kernel_traits_baseILj768ES2_S2_S2_S2_fjLj128EEEEELb1ELb0ELb1EEEvNS_9BwdParamsE --------------------------
	.section	.nv.constant0._ZN10layer_norm31ln_parallel_residual_bwd_kernelINS_13Kernel_traitsI6__halfS2_S2_S2_fjLj768ELj1ELj4ELj1ELj16ENS_18Kernel_traits_baseILj768ES2_S2_S2_S2_fjLj128EEEEELb1ELb0ELb1EEEvNS_9BwdParamsE,"a",@progbits
	.sectionflags	@""
	.align	4
.nv.constant0._ZN10layer_norm31ln_parallel_residual_bwd_kernelINS_13Kernel_traitsI6__halfS2_S2_S2_fjLj768ELj1ELj4ELj1ELj16ENS_18Kernel_traits_baseILj768ES2_S2_S2_S2_fjLj128EEEEELb1ELb0ELb1EEEvNS_9BwdParamsE:
	.zero		648


//--------------------- .nv.constant0._ZN10layer_norm22ln_bwd_finalize_kernelINS_22Kernel_traits_finalizeILj768E6__halfS2_S2_S2_fjLb0ELj1024ELj4ENS_18Kernel_traits_baseILj768ES2_S2_S2_S2_fjLj1024EEEEELb0ELb0EEEvNS_9BwdParamsE --------------------------
	.section	.nv.constant0._ZN10layer_norm22ln_bwd_finalize_kernelINS_22Kernel_traits_finalizeILj768E6__halfS2_S2_S2_fjLb0ELj1024ELj4ENS_18Kernel_traits_baseILj768ES2_S2_S2_S2_fjLj1024EEEEELb0ELb0EEEvNS_9BwdParamsE,"a",@progbits
	.sectionflags	@""
	.align	4
.nv.constant0._ZN10layer_norm22ln_bwd_finalize_kernelINS_22Kernel_traits_finalizeILj768E6__halfS2_S2_S2_fjLb0ELj1024ELj4ENS_18Kernel_traits_baseILj768ES2_S2_S2_S2_fjLj1024EEEEELb0ELb0EEEvNS_9BwdParamsE:
	.zero		648


//--------------------- .nv.constant0._ZN10layer_norm40ln_parallel_residual_bwd_finalize_kernelINS_22Kernel_traits_finalizeILj768E6__halfS2_S2_S2_fjLb0ELj1024ELj4ENS_18Kernel_traits_baseILj768ES2_S2_S2_S2_fjLj1024EEEEELb0EEEvNS_9BwdParamsE --------------------------
	.section	.nv.constant0._ZN10layer_norm40ln_parallel_residual_bwd_finalize_kernelINS_22Kernel_traits_finalizeILj768E6__halfS2_S2_S2_fjLb0ELj1024ELj4ENS_18Kernel_traits_baseILj768ES2_S2_S2_S2_fjLj1024EEEEELb0EEEvNS_9BwdParamsE,"a",@progbits
	.sectionflags	@""
	.align	4
.nv.constant0._ZN10layer_norm40ln_parallel_residual_bwd_finalize_kernelINS_22Kernel_traits_finalizeILj768E6__halfS2_S2_S2_fjLb0ELj1024ELj4ENS_18Kernel_traits_baseILj768ES2_S2_S2_S2_fjLj1024EEEEELb0EEEvNS_9BwdParamsE:
	.zero		648


//--------------------- .nv.constant0._ZN10layer_norm31ln_parallel_residual_bwd_kernelINS_13Kernel_traitsI6__halfS2_S2_S2_fjLj768ELj1ELj4ELj1ELj16ENS_18Kernel_traits_baseILj768ES2_S2_S2_S2_fjLj128EEEEELb1ELb1ELb0EEEvNS_9BwdParamsE --------------------------
	.section	.nv.constant0._ZN10layer_norm31ln_parallel_residual_bwd_kernelINS_13Kernel_traitsI6__halfS2_S2_S2_fjLj768ELj1ELj4ELj1ELj16ENS_18Kernel_traits_baseILj768ES2_S2_S2_S2_fjLj128EEEEELb1ELb1ELb0EEEvNS_9BwdParamsE,"a",@progbits
	.sectionflags	@""
	.align	4
.nv.constant0._ZN10layer_norm31ln_parallel_residual_bwd_kernelINS_13Kernel_traitsI6__halfS2_S2_S2_fjLj768ELj1ELj4ELj1ELj16ENS_18Kernel_traits_baseILj768ES2_S2_S2_S2_fjLj128EEEEELb1ELb1ELb0EEEvNS_9BwdParamsE:
	.zero		648


//--------------------- .nv.constant0._ZN10layer_norm22ln_bwd_finalize_kernelINS_22Kernel_traits_finalizeILj768E6__halfS2_S2_S2_fjLb0ELj1024ELj4ENS_18Kernel_traits_baseILj768ES2_S2_S2_S2_fjLj1024EEEEELb0ELb1EEEvNS_9BwdParamsE --------------------------
	.section	.nv.constant0._ZN10layer_norm22ln_bwd_finalize_kernelINS_22Kernel_traits_finalizeILj768E6__halfS2_S2_S2_fjLb0ELj1024ELj4ENS_18Kernel_traits_baseILj768ES2_S2_S2_S2_fjLj1024EEEEELb0ELb1EEEvNS_9BwdParamsE,"a",@progbits
	.sectionflags	@""
	.align	4
.nv.constant0._ZN10layer_norm22ln_bwd_finalize_kernelINS_22Kernel_traits_finalizeILj768E6__halfS2_S2_S2_fjLb0ELj1024ELj4ENS_18Kernel_traits_baseILj768ES2_S2_S2_S2_fjLj1024EEEEELb0ELb1EEEvNS_9BwdParamsE:
	.zero		648


//--------------------- .nv.constant0._ZN10layer_norm40ln_parallel_residual_bwd_finalize_kernelINS_22Kernel_traits_finalizeILj768E6__halfS2_S2_S2_fjLb0ELj1024ELj4ENS_18Kernel_traits_baseILj768ES2_S2_S2_S2_fjLj1024EEEEELb1EEEvNS_9BwdParamsE --------------------------
	.section	.nv.constant0._ZN10layer_norm40ln_parallel_residual_bwd_finalize_kernelINS_22Kernel_traits_finalizeILj768E6__halfS2_S2_S2_fjLb0ELj1024ELj4ENS_18Kernel_traits_baseILj768ES2_S2_S2_S2_fjLj1024EEEEELb1EEEvNS_9BwdParamsE,"a",@progbits
	.sectionflags	@""
	.align	4
.nv.constant0._ZN10layer_norm40ln_parallel_residual_bwd_finalize_kernelINS_22Kernel_traits_finalizeILj768E6__halfS2_S2_S2_fjLb0ELj1024ELj4ENS_18Kernel_traits_baseILj768ES2_S2_S2_S2_fjLj1024EEEEELb1EEEvNS_9BwdParamsE:
	.zero		648


//--------------------- .nv.constant0._ZN10layer_norm31ln_parallel_residual_bwd_kernelINS_13Kernel_traitsI6__halfS2_S2_S2_fjLj768ELj1ELj4ELj1ELj16ENS_18Kernel_traits_baseILj768ES2_S2_S2_S2_fjLj128EEEEELb1ELb1ELb1EEEvNS_9BwdParamsE --------------------------
	.section	.nv.constant0._ZN10layer_norm31ln_parallel_residual_bwd_kernelINS_13Kernel_traitsI6__halfS2_S2_S2_fjLj768ELj1ELj4ELj1ELj16ENS_18Kernel_traits_baseILj768ES2_S2_S2_S2_fjLj128EEEEELb1ELb1ELb1EEEvNS_9BwdParamsE,"a",@progbits
	.sectionflags	@""
	.align	4
.nv.constant0._ZN10layer_norm31ln_parallel_residual_bwd_kernelINS_13Kernel_traitsI6__halfS2_S2_S2_fjLj768ELj1ELj4ELj1ELj16ENS_18Kernel_traits_baseILj768ES2_S2_S2_S2_fjLj128EEEEELb1ELb1ELb1EEEvNS_9BwdParamsE:
	.zero		648


//--------------------- .nv.constant0._ZN10layer_norm31ln_parallel_residual_bwd_kernelINS_13Kernel_traitsIf13__nv_bfloat16S2_S2_fjLj768ELj1ELj4ELj1ELj16ENS_18Kernel_traits_baseILj768EfS2_S2_S2_fjLj128EEEEELb0ELb0ELb0EEEvNS_9BwdParamsE --------------------------
	.section	.nv.constant0._ZN10layer_norm31ln_parallel_residual_bwd_kernelINS_13Kernel_traitsIf13__nv_bfloat16S2_S2_fjLj768ELj1ELj4ELj1ELj16ENS_18Kernel_traits_baseILj768EfS2_S2_S2_fjLj128EEEEELb0ELb0ELb0EEEvNS_9BwdParamsE,"a",@progbits
	.sectionflags	@""
	.align	4
.nv.constant0._ZN10layer_norm31ln_parallel_residual_bwd_kernelINS_13Kernel_traitsIf13__nv_bfloat16S2_S2_fjLj768ELj1ELj4ELj1ELj16ENS_18Kernel_traits_baseILj768EfS2_S2_S2_fjLj128EEEEELb0ELb0ELb0EEEvNS_9BwdParamsE:
	.zero		648


//--------------------- .nv.constant0._ZN10layer_norm31ln_parallel_residual_bwd_kernelINS_13Kernel_traitsIf13__nv_bfloat16S2_S2_fjLj768ELj1ELj4ELj1ELj16ENS_18Kernel_traits_baseILj768EfS2_S2_S2_fjLj128EEEEELb0ELb0ELb1EEEvNS_9BwdParamsE --------------------------
	.section	.nv.constant0._ZN10layer_norm31ln_parallel_residual_bwd_kernelINS_13Kernel_traitsIf13__nv_bfloat16S2_S2_fjLj768ELj1ELj4ELj1ELj16ENS_18Kernel_traits_baseILj768EfS2_S2_S2_fjLj128EEEEELb0ELb0ELb1EEEvNS_9BwdParamsE,"a",@progbits
	.sectionflags	@""
	.align	4
.nv.constant0._ZN10layer_norm31ln_parallel_residual_bwd_kernelINS_13Kernel_traitsIf13__nv_bfloat16S2_S2_fjLj768ELj1ELj4ELj1ELj16ENS_18Kernel_traits_baseILj768EfS2_S2_S2_fjLj128EEEEELb0ELb0ELb1EEEvNS_9BwdParamsE:
	.zero		648


//--------------------- .nv.constant0._ZN10layer_norm31ln_parallel_residual_bwd_kernelINS_13Kernel_traitsIf13__nv_bfloat16S2_S2_fjLj768ELj1ELj4ELj1ELj16ENS_18Kernel_traits_baseILj768EfS2_S2_S2_fjLj128EEEEELb0ELb1ELb0EEEvNS_9BwdParamsE --------------------------
	.section	.nv.constant0._ZN10layer_norm31ln_parallel_residual_bwd_kernelINS_13Kernel_traitsIf13__nv_bfloat16S2_S2_fjLj768ELj1ELj4ELj1ELj16ENS_18Kernel_traits_baseILj768EfS2_S2_S2_fjLj128EEEEELb0ELb1ELb0EEEvNS_9BwdParamsE,"a",@progbits
	.sectionflags	@""
	.align	4
.nv.constant0._ZN10layer_norm31ln_parallel_residual_bwd_kernelINS_13Kernel_traitsIf13__nv_bfloat16S2_S2_fjLj768ELj1ELj4ELj1ELj16ENS_18Kernel_traits_baseILj768EfS2_S2_S2_fjLj128EEEEELb0ELb1ELb0EEEvNS_9BwdParamsE:
	.zero		648


//--------------------- .nv.constant0._ZN10layer_norm31ln_parallel_residual_bwd_kernelINS_13Kernel_traitsIf13__nv_bfloat16S2_S2_fjLj768ELj1ELj4ELj1ELj16ENS_18Kernel_traits_baseILj768EfS2_S2_S2_fjLj128EEEEELb0ELb1ELb1EEEvNS_9BwdParamsE --------------------------
	.section	.nv.constant0._ZN10layer_norm31ln_parallel_residual_bwd_kernelINS_13Kernel_traitsIf13__nv_bfloat16S2_S2_fjLj768ELj1ELj4ELj1ELj16ENS_18Kernel_traits_baseILj768EfS2_S2_S2_fjLj128EEEEELb0ELb1ELb1EEEvNS_9BwdParamsE,"a",@progbits
	.sectionflags	@""
	.align	4
.nv.constant0._ZN10layer_norm31ln_parallel_residual_bwd_kernelINS_13Kernel_traitsIf13__nv_bfloat16S2_S2_fjLj768ELj1ELj4ELj1ELj16ENS_18Kernel_traits_baseILj768EfS2_S2_S2_fjLj128EEEEELb0ELb1ELb1EEEvNS_9BwdParamsE:
	.zero		648


//--------------------- .nv.constant0._ZN10layer_norm31ln_parallel_residual_bwd_kernelINS_13Kernel_traitsIf13__nv_bfloat16S2_S2_fjLj768ELj1ELj4ELj1ELj16ENS_18Kernel_traits_baseILj768EfS2_S2_S2_fjLj128EEEEELb1ELb0ELb0EEEvNS_9BwdParamsE --------------------------
	.section	.nv.constant0._ZN10layer_norm31ln_parallel_residual_bwd_kernelINS_13Kernel_traitsIf13__nv_bfloat16S2_S2_fjLj768ELj1ELj4ELj1ELj16ENS_18Kernel_traits_baseILj768EfS2_S2_S2_fjLj128EEEEELb1ELb0ELb0EEEvNS_9BwdParamsE,"a",@progbits
	.sectionflags	@""
	.align	4
.nv.constant0._ZN10layer_norm31ln_parallel_residual_bwd_kernelINS_13Kernel_traitsIf13__nv_bfloat16S2_S2_fjLj768ELj1ELj4ELj1ELj16ENS_18Kernel_traits_baseILj768EfS2_S2_S2_fjLj128EEEEELb1ELb0ELb0EEEvNS_9BwdParamsE:
	.zero		648


//--------------------- .nv.constant0._ZN10layer_norm31ln_parallel_residual_bwd_kernelINS_13Kernel_traitsIf13__nv_bfloat16S2_S2_fjLj768ELj1ELj4ELj1ELj16ENS_18Kernel_traits_baseILj768EfS2_S2_S2_fjLj128EEEEELb1ELb0ELb1EEEvNS_9BwdParamsE --------------------------
	.section	.nv.constant0._ZN10layer_norm31ln_parallel_residual_bwd_kernelINS_13Kernel_traitsIf13__nv_bfloat16S2_S2_fjLj768ELj1ELj4ELj1ELj16ENS_18Kernel_traits_baseILj768EfS2_S2_S2_fjLj128EEEEELb1ELb0ELb1EEEvNS_9BwdParamsE,"a",@progbits
	.sectionflags	@""
	.align	4
.nv.constant0._ZN10layer_norm31ln_parallel_residual_bwd_kernelINS_13Kernel_traitsIf13__nv_bfloat16S2_S2_fjLj768ELj1ELj4ELj1ELj16ENS_18Kernel_traits_baseILj768EfS2_S2_S2_fjLj128EEEEELb1ELb0ELb1EEEvNS_9BwdParamsE:
	.zero		648


//--------------------- .nv.constant0._ZN10layer_norm22ln_bwd_finalize_kernelINS_22Kernel_traits_finalizeILj768Ef13__nv_bfloat16S2_S2_fjLb0ELj1024ELj4ENS_18Kernel_traits_baseILj768EfS2_S2_S2_fjLj1024EEEEELb0ELb0EEEvNS_9BwdParamsE --------------------------
	.section	.nv.constant0._ZN10layer_norm22ln_bwd_finalize_kernelINS_22Kernel_traits_finalizeILj768Ef13__nv_bfloat16S2_S2_fjLb0ELj1024ELj4ENS_18Kernel_traits_baseILj768EfS2_S2_S2_fjLj1024EEEEELb0ELb0EEEvNS_9BwdParamsE,"a",@progbits
	.sectionflags	@""
	.align	4
.nv.constant0._ZN10layer_norm22ln_bwd_finalize_kernelINS_22Kernel_traits_finalizeILj768Ef13__nv_bfloat16S2_S2_fjLb0ELj1024ELj4ENS_18Kernel_traits_baseILj768EfS2_S2_S2_fjLj1024EEEEELb0ELb0EEEvNS_9BwdParamsE:
	.zero		648


//--------------------- .nv.constant0._ZN10layer_norm40ln_parallel_residual_bwd_finalize_kernelINS_22Kernel_traits_finalizeILj768Ef13__nv_bfloat16S2_S2_fjLb0ELj1024ELj4ENS_18Kernel_traits_baseILj768EfS2_S2_S2_fjLj1024EEEEELb0EEEvNS_9BwdParamsE --------------------------
	.section	.nv.constant0._ZN10layer_norm40ln_parallel_residual_bwd_finalize_kernelINS_22Kernel_traits_finalizeILj768Ef13__nv_bfloat16S2_S2_fjLb0ELj1024ELj4ENS_18Kernel_traits_baseILj768EfS2_S2_S2_fjLj1024EEEEELb0EEEvNS_9BwdParamsE,"a",@progbits
	.sectionflags	@""
	.align	4
.nv.constant0._ZN10layer_norm40ln_parallel_residual_bwd_finalize_kernelINS_22Kernel_traits_finalizeILj768Ef13__nv_bfloat16S2_S2_fjLb0ELj1024ELj4ENS_18Kernel_traits_baseILj768EfS2_S2_S2_fjLj1024EEEEELb0EEEvNS_9BwdParamsE:
	.zero		648


//--------------------- .nv.constant0._ZN10layer_norm31ln_parallel_residual_bwd_kernelINS_13Kernel_traitsIf13__nv_bfloat16S2_S2_fjLj768ELj1ELj4ELj1ELj16ENS_18Kernel_traits_baseILj768EfS2_S2_S2_fjLj128EEEEELb1ELb1ELb0EEEvNS_9BwdParamsE --------------------------
	.section	.nv.constant0._ZN10layer_norm31ln_parallel_residual_bwd_kernelINS_13Kernel_traitsIf13__nv_bfloat16S2_S2_fjLj768ELj1ELj4ELj1ELj16ENS_18Kernel_traits_baseILj768EfS2_S2_S2_fjLj128EEEEELb1ELb1ELb0EEEvNS_9BwdParamsE,"a",@progbits
	.sectionflags	@""
	.align	4
.nv.constant0._ZN10layer_norm31ln_parallel_residual_bwd_kernelINS_13Kernel_traitsIf13__nv_bfloat16S2_S2_fjLj768ELj1ELj4ELj1ELj16ENS_18Kernel_traits_baseILj768EfS2_S2_S2_fjLj128EEEEELb1ELb1ELb0EEEvNS_9BwdParamsE:
	.zero		648


//--------------------- .nv.constant0._ZN10layer_norm22ln_bwd_finalize_kernelINS_22Kernel_traits_finalizeILj768Ef13__nv_bfloat16S2_S2_fjLb0ELj1024ELj4ENS_18Kernel_traits_baseILj768EfS2_S2_S2_fjLj1024EEEEELb0ELb1EEEvNS_9BwdParamsE --------------------------
	.section	.nv.constant0._ZN10layer_norm22ln_bwd_finalize_kernelINS_22Kernel_traits_finalizeILj768Ef13__nv_bfloat16S2_S2_fjLb0ELj1024ELj4ENS_18Kernel_traits_baseILj768EfS2_S2_S2_fjLj1024EEEEELb0ELb1EEEvNS_9BwdParamsE,"a",@progbits
	.sectionflags	@""
	.align	4
.nv.constant0._ZN10layer_norm22ln_bwd_finalize_kernelINS_22Kernel_traits_finalizeILj768Ef13__nv_bfloat16S2_S2_fjLb0ELj1024ELj4ENS_18Kernel_traits_baseILj768EfS2_S2_S2_fjLj1024EEEEELb0ELb1EEEvNS_9BwdParamsE:
	.zero		648


//--------------------- .nv.constant0._ZN10layer_norm40ln_parallel_residual_bwd_finalize_kernelINS_22Kernel_traits_finalizeILj768Ef13__nv_bfloat16S2_S2_fjLb0ELj1024ELj4ENS_18Kernel_traits_baseILj768EfS2_S2_S2_fjLj1024EEEEELb1EEEvNS_9BwdParamsE --------------------------
	.section	.nv.constant0._ZN10layer_norm40ln_parallel_residual_bwd_finalize_kernelINS_22Kernel_traits_finalizeILj768Ef13__nv_bfloat16S2_S2_fjLb0ELj1024ELj4ENS_18Kernel_traits_baseILj768EfS2_S2_S2_fjLj1024EEEEELb1EEEvNS_9BwdParamsE,"a",@progbits
	.sectionflags	@""
	.align	4
.nv.constant0._ZN10layer_norm40ln_parallel_residual_bwd_finalize_kernelINS_22Kernel_traits_finalizeILj768Ef13__nv_bfloat16S2_S2_fjLb0ELj1024ELj4ENS_18Kernel_traits_baseILj768EfS2_S2_S2_fjLj1024EEEEELb1EEEvNS_9BwdParamsE:
	.zero		648


//--------------------- .nv.constant0._ZN10layer_norm31ln_parallel_residual_bwd_kernelINS_13Kernel_traitsIf13__nv_bfloat16S2_S2_fjLj768ELj1ELj4ELj1ELj16ENS_18Kernel_traits_baseILj768EfS2_S2_S2_fjLj128EEEEELb1ELb1ELb1EEEvNS_9BwdParamsE --------------------------
	.section	.nv.constant0._ZN10layer_norm31ln_parallel_residual_bwd_kernelINS_13Kernel_traitsIf13__nv_bfloat16S2_S2_fjLj768ELj1ELj4ELj1ELj16ENS_18Kernel_traits_baseILj768EfS2_S2_S2_fjLj128EEEEELb1ELb1ELb1EEEvNS_9BwdParamsE,"a",@progbits
	.sectionflags	@""
	.align	4
.nv.constant0._ZN10layer_norm31ln_parallel_residual_bwd_kernelINS_13Kernel_traitsIf13__nv_bfloat16S2_S2_fjLj768ELj1ELj4ELj1ELj16ENS_18Kernel_traits_baseILj768EfS2_S2_S2_fjLj128EEEEELb1ELb1ELb1EEEvNS_9BwdParamsE:
	.zero		648


//--------------------- .nv.constant0._ZN10layer_norm31ln_parallel_residual_bwd_kernelINS_13Kernel_traitsI13__nv_bfloat16S2_fS2_fjLj768ELj1ELj4ELj1ELj16ENS_18Kernel_traits_baseILj768ES2_S2_fS2_fjLj128EEEEELb0ELb0ELb0EEEvNS_9BwdParamsE --------------------------
	.section	.nv.constant0._ZN10layer_norm31ln_parallel_residual_bwd_kernelINS_13Kernel_traitsI13__nv_bfloat16S2_fS2_fjLj768ELj1ELj4ELj1ELj16ENS_18Kernel_traits_baseILj768ES2_S2_fS2_fjLj128EEEEELb0ELb0ELb0EEEvNS_9BwdParamsE,"a",@progbits
	.sectionflags	@""
	.align	4
.nv.constant0._ZN10layer_norm31ln_parallel_residual_bwd_kernelINS_13Kernel_traitsI13__nv_bfloat16S2_fS2_fjLj768ELj1ELj4ELj1ELj16ENS_18Kernel_traits_baseILj768ES2_S2_fS2_fjLj128EEEEELb0ELb0ELb0EEEvNS_9BwdParamsE:
	.zero		648


//--------------------- .nv.constant0._ZN10layer_norm31ln_parallel_residual_bwd_kernelINS_13Kernel_traitsI13__nv_bfloat16S2_fS2_fjLj768ELj1ELj4ELj1ELj16ENS_18Kernel_traits_baseILj768ES2_S2_fS2_fjLj128EEEEELb0ELb0ELb1EEEvNS_9BwdParamsE --------------------------
	.section	.nv.constant0._ZN10layer_norm31ln_parallel_residual_bwd_kernelINS_13Kernel_traitsI13__nv_bfloat16S2_fS2_fjLj768ELj1ELj4ELj1ELj16ENS_18Kernel_traits_baseILj768ES2_S2_fS2_fjLj128EEEEELb0ELb0ELb1EEEvNS_9BwdParamsE,"a",@progbits
	.sectionflags	@""
	.align	4
.nv.constant0._ZN10layer_norm31ln_parallel_residual_bwd_kernelINS_13Kernel_traitsI13__nv_bfloat16S2_fS2_fjLj768ELj1ELj4ELj1ELj16ENS_18Kernel_traits_baseILj768ES2_S2_fS2_fjLj128EEEEELb0ELb0ELb1EEEvNS_9BwdParamsE:
	.zero		648


//--------------------- .nv.constant0._ZN10layer_norm31ln_parallel_residual_bwd_kernelINS_13Kernel_traitsI13__nv_bfloat16S2_fS2_fjLj768ELj1ELj4ELj1ELj16ENS_18Kernel_traits_baseILj768ES2_S2_fS2_fjLj128EEEEELb0ELb1ELb0EEEvNS_9BwdParamsE --------------------------
	.section	.nv.constant0._ZN10layer_norm31ln_parallel_residual_bwd_kernelINS_13Kernel_traitsI13__nv_bfloat16S2_fS2_fjLj768ELj1ELj4ELj1ELj16ENS_18Kernel_traits_baseILj768ES2_S2_fS2_fjLj128EEEEELb0ELb1ELb0EEEvNS_9BwdParamsE,"a",@progbits
	.sectionflags	@""
	.align	4
.nv.constant0._ZN10layer_norm31ln_parallel_residual_bwd_kernelINS_13Kernel_traitsI13__nv_bfloat16S2_fS2_fjLj768ELj1ELj4ELj1ELj16ENS_18Kernel_traits_baseILj768ES2_S2_fS2_fjLj128EEEEELb0ELb1ELb0EEEvNS_9BwdParamsE:
	.zero		648


//--------------------- .nv.constant0._ZN10layer_norm31ln_parallel_residual_bwd_kernelINS_13Kernel_traitsI13__nv_bfloat16S2_fS2_fjLj768ELj1ELj4ELj1ELj16ENS_18Kernel_traits_baseILj768ES2_S2_fS2_fjLj128EEEEELb0ELb1ELb1EEEvNS_9BwdParamsE --------------------------
	.section	.nv.constant0._ZN10layer_norm31ln_parallel_residual_bwd_kernelINS_13Kernel_traitsI13__nv_bfloat16S2_fS2_fjLj768ELj1ELj4ELj1ELj16ENS_18Kernel_traits_baseILj768ES2_S2_fS2_fjLj128EEEEELb0ELb1ELb1EEEvNS_9BwdParamsE,"a",@progbits
	.sectionflags	@""
	.align	4
.nv.constant0._ZN10layer_norm31ln_parallel_residual_bwd_kernelINS_13Kernel_traitsI13__nv_bfloat16S2_fS2_fjLj768ELj1ELj4ELj1ELj16ENS_18Kernel_traits_baseILj768ES2_S2_fS2_fjLj128EEEEELb0ELb1ELb1EEEvNS_9BwdParamsE:
	.zero		648


//--------------------- .nv.constant0._ZN10layer_norm31ln_parallel_residual_bwd_kernelINS_13Kernel_traitsI13__nv_bfloat16S2_fS2_fjLj768ELj1ELj4ELj1ELj16ENS_18Kernel_traits_baseILj768ES2_S2_fS2_fjLj128EEEEELb1ELb0ELb0EEEvNS_9BwdParamsE --------------------------
	.section	.nv.constant0._ZN10layer_norm31ln_parallel_residual_bwd_kernelINS_13Kernel_traitsI13__nv_bfloat16S2_fS2_fjLj768ELj1ELj4ELj1ELj16ENS_18Kernel_traits_baseILj768ES2_S2_fS2_fjLj128EEEEELb1ELb0ELb0EEEvNS_9BwdParamsE,"a",@progbits
	.sectionflags	@""
	.align	4
.nv.constant0._ZN10layer_norm31ln_parallel_residual_bwd_kernelINS_13Kernel_traitsI13__nv_bfloat16S2_fS2_fjLj768ELj1ELj4ELj1ELj16ENS_18Kernel_traits_baseILj768ES2_S2_fS2_fjLj128EEEEELb1ELb0ELb0EEEvNS_9BwdParamsE:
	.zero		648


//--------------------- .nv.constant0._ZN10layer_norm31ln_parallel_residual_bwd_kernelINS_13Kernel_traitsI13__nv_bfloat16S2_fS2_fjLj768ELj1ELj4ELj1ELj16ENS_18Kernel_traits_baseILj768ES2_S2_fS2_fjLj128EEEEELb1ELb0ELb1EEEvNS_9BwdParamsE --------------------------
	.section	.nv.constant0._ZN10layer_norm31ln_parallel_residual_bwd_kernelINS_13Kernel_traitsI13__nv_bfloat16S2_fS2_fjLj768ELj1ELj4ELj1ELj16ENS_18Kernel_traits_baseILj768ES2_S2_fS2_fjLj128EEEEELb1ELb0ELb1EEEvNS_9BwdParamsE,"a",@progbits
	.sectionflags	@""
	.align	4
.nv.constant0._ZN10layer_norm31ln_parallel_residual_bwd_kernelINS_13Kernel_traitsI13__nv_bfloat16S2_fS2_fjLj768ELj1ELj4ELj1ELj16ENS_18Kernel_traits_baseILj768ES2_S2_fS2_fjLj128EEEEELb1ELb0ELb1EEEvNS_9BwdParamsE:
	.zero		648


//--------------------- .nv.constant0._ZN10layer_norm22ln_bwd_finalize_kernelINS_22Kernel_traits_finalizeILj768E13__nv_bfloat16S2_fS2_fjLb0ELj1024ELj4ENS_18Kernel_traits_baseILj768ES2_S2_fS2_fjLj1024EEEEELb0ELb0EEEvNS_9BwdParamsE --------------------------
	.section	.nv.constant0._ZN10layer_norm22ln_bwd_finalize_kernelINS_22Kernel_traits_finalizeILj768E13__nv_bfloat16S2_fS2_fjLb0ELj1024ELj4ENS_18Kernel_traits_baseILj768ES2_S2_fS2_fjLj1024EEEEELb0ELb0EEEvNS_9BwdParamsE,"a",@progbits
	.sectionflags	@""
	.align	4
.nv.constant0._ZN10layer_norm22ln_bwd_finalize_kernelINS_22Kernel_traits_finalizeILj768E13__nv_bfloat16S2_fS2_fjLb0ELj1024ELj4ENS_18Kernel_traits_baseILj768ES2_S2_fS2_fjLj1024EEEEELb0ELb0EEEvNS_9BwdParamsE:
	.zero		648


//--------------------- .nv.constant0._ZN10layer_norm40ln_parallel_residual_bwd_finalize_kernelINS_22Kernel_traits_finalizeILj768E13__nv_bfloat16S2_fS2_fjLb0ELj1024ELj4ENS_18Kernel_traits_baseILj768ES2_S2_fS2_fjLj1024EEEEELb0EEEvNS_9BwdParamsE --------------------------
	.section	.nv.constant0._ZN10layer_norm40ln_parallel_residual_bwd_finalize_kernelINS_22Kernel_traits_finalizeILj768E13__nv_bfloat16S2_fS2_fjLb0ELj1024ELj4ENS_18Kernel_traits_baseILj768ES2_S2_fS2_fjLj1024EEEEELb0EEEvNS_9BwdParamsE,"a",@progbits
	.sectionflags	@""
	.align	4
.nv.constant0._ZN10layer_norm40ln_parallel_residual_bwd_finalize_kernelINS_22Kernel_traits_finalizeILj768E13__nv_bfloat16S2_fS2_fjLb0ELj1024ELj4ENS_18Kernel_traits_baseILj768ES2_S2_fS2_fjLj1024EEEEELb0EEEvNS_9BwdParamsE:
	.zero		648


//--------------------- .nv.constant0._ZN10layer_norm31ln_parallel_residual_bwd_kernelINS_13Kernel_traitsI13__nv_bfloat16S2_fS2_fjLj768ELj1ELj4ELj1ELj16ENS_18Kernel_traits_baseILj768ES2_S2_fS2_fjLj128EEEEELb1ELb1ELb0EEEvNS_9BwdParamsE --------------------------
	.section	.nv.constant0._ZN10layer_norm31ln_parallel_residual_bwd_kernelINS_13Kernel_traitsI13__nv_bfloat16S2_fS2_fjLj768ELj1ELj4ELj1ELj16ENS_18Kernel_traits_baseILj768ES2_S2_fS2_fjLj128EEEEELb1ELb1ELb0EEEvNS_9BwdParamsE,"a",@progbits
	.sectionflags	@""
	.align	4
.nv.constant0._ZN10layer_norm31ln_parallel_residual_bwd_kernelINS_13Kernel_traitsI13__nv_bfloat16S2_fS2_fjLj768ELj1ELj4ELj1ELj16ENS_18Kernel_traits_baseILj768ES2_S2_fS2_fjLj128EEEEELb1ELb1ELb0EEEvNS_9BwdParamsE:
	.zero		648


//--------------------- .nv.constant0._ZN10layer_norm22ln_bwd_finalize_kernelINS_22Kernel_traits_finalizeILj768E13__nv_bfloat16S2_fS2_fjLb0ELj1024ELj4ENS_18Kernel_traits_baseILj768ES2_S2_fS2_fjLj1024EEEEELb0ELb1EEEvNS_9BwdParamsE --------------------------
	.section	.nv.constant0._ZN10layer_norm22ln_bwd_finalize_kernelINS_22Kernel_traits_finalizeILj768E13__nv_bfloat16S2_fS2_fjLb0ELj1024ELj4ENS_18Kernel_traits_baseILj768ES2_S2_fS2_fjLj1024EEEEELb0ELb1EEEvNS_9BwdParamsE,"a",@progbits
	.sectionflags	@""
	.align	4
.nv.constant0._ZN10layer_norm22ln_bwd_finalize_kernelINS_22Kernel_traits_finalizeILj768E13__nv_bfloat16S2_fS2_fjLb0ELj1024ELj4ENS_18Kernel_traits_baseILj768ES2_S2_fS2_fjLj1024EEEEELb0ELb1EEEvNS_9BwdParamsE:
	.zero		648


//--------------------- .nv.constant0._ZN10layer_norm40ln_parallel_residual_bwd_finalize_kernelINS_22Kernel_traits_finalizeILj768E13__nv_bfloat16S2_fS2_fjLb0ELj1024ELj4ENS_18Kernel_traits_baseILj768ES2_S2_fS2_fjLj1024EEEEELb1EEEvNS_9BwdParamsE --------------------------
	.section	.nv.constant0._ZN10layer_norm40ln_parallel_residual_bwd_finalize_kernelINS_22Kernel_traits_finalizeILj768E13__nv_bfloat16S2_fS2_fjLb0ELj1024ELj4ENS_18Kernel_traits_baseILj768ES2_S2_fS2_fjLj1024EEEEELb1EEEvNS_9BwdParamsE,"a",@progbits
	.sectionflags	@""
	.align	4
.nv.constant0._ZN10layer_norm40ln_parallel_residual_bwd_finalize_kernelINS_22Kernel_traits_finalizeILj768E13__nv_bfloat16S2_fS2_fjLb0ELj1024ELj4ENS_18Kernel_traits_baseILj768ES2_S2_fS2_fjLj1024EEEEELb1EEEvNS_9BwdParamsE:
	.zero		648


//--------------------- .nv.constant0._ZN10layer_norm31ln_parallel_residual_bwd_kernelINS_13Kernel_traitsI13__nv_bfloat16S2_fS2_fjLj768ELj1ELj4ELj1ELj16ENS_18Kernel_traits_baseILj768ES2_S2_fS2_fjLj128EEEEELb1ELb1ELb1EEEvNS_9BwdParamsE --------------------------
	.section	.nv.constant0._ZN10layer_norm31ln_parallel_residual_bwd_kernelINS_13Kernel_traitsI13__nv_bfloat16S2_fS2_fjLj768ELj1ELj4ELj1ELj16ENS_18Kernel_traits_baseILj768ES2_S2_fS2_fjLj128EEEEELb1ELb1ELb1EEEvNS_9BwdParamsE,"a",@progbits
	.sectionflags	@""
	.align	4
.nv.constant0._ZN10layer_norm31ln_parallel_residual_bwd_kernelINS_13Kernel_traitsI13__nv_bfloat16S2_fS2_fjLj768ELj1ELj4ELj1ELj16ENS_18Kernel_traits_baseILj768ES2_S2_fS2_fjLj128EEEEELb1ELb1ELb1EEEvNS_9BwdParamsE:
	.zero		648


//--------------------- .nv.constant0._ZN10layer_norm31ln_parallel_residual_bwd_kernelINS_13Kernel_traitsIf13__nv_bfloat16fS2_fjLj768ELj1ELj4ELj1ELj16ENS_18Kernel_traits_baseILj768EfS2_fS2_fjLj128EEEEELb0ELb0ELb0EEEvNS_9BwdParamsE --------------------------
	.section	.nv.constant0._ZN10layer_norm31ln_parallel_residual_bwd_kernelINS_13Kernel_traitsIf13__nv_bfloat16fS2_fjLj768ELj1ELj4ELj1ELj16ENS_18Kernel_traits_baseILj768EfS2_fS2_fjLj128EEEEELb0ELb0ELb0EEEvNS_9BwdParamsE,"a",@progbits
	.sectionflags	@""
	.align	4
.nv.constant0._ZN10layer_norm31ln_parallel_residual_bwd_kernelINS_13Kernel_traitsIf13__nv_bfloat16fS2_fjLj768ELj1ELj4ELj1ELj16ENS_18Kernel_traits_baseILj768EfS2_fS2_fjLj128EEEEELb0ELb0ELb0EEEvNS_9BwdParamsE:
	.zero		648


//--------------------- .nv.constant0._ZN10layer_norm31ln_parallel_residual_bwd_kernelINS_13Kernel_traitsIf13__nv_bfloat16fS2_fjLj768ELj1ELj4ELj1ELj16ENS_18Kernel_traits_baseILj768EfS2_fS2_fjLj128EEEEELb0ELb0ELb1EEEvNS_9BwdParamsE --------------------------
	.section	.nv.constant0._ZN10layer_norm31ln_parallel_residual_bwd_kernelINS_13Kernel_traitsIf13__nv_bfloat16fS2_fjLj768ELj1ELj4ELj1ELj16ENS_18Kernel_traits_baseILj768EfS2_fS2_fjLj128EEEEELb0ELb0ELb1EEEvNS_9BwdParamsE,"a",@progbits
	.sectionflags	@""
	.align	4
.nv.constant0._ZN10layer_norm31ln_parallel_residual_bwd_kernelINS_13Kernel_traitsIf13__nv_bfloat16fS2_fjLj768ELj1ELj4ELj1ELj16ENS_18Kernel_traits_baseILj768EfS2_fS2_fjLj128EEEEELb0ELb0ELb1EEEvNS_9BwdParamsE:
	.zero		648


//--------------------- .nv.constant0._ZN10layer_norm31ln_parallel_residual_bwd_kernelINS_13Kernel_traitsIf13__nv_bfloat16fS2_fjLj768ELj1ELj4ELj1ELj16ENS_18Kernel_traits_baseILj768EfS2_fS2_fjLj128EEEEELb0ELb1ELb0EEEvNS_9BwdParamsE --------------------------
	.section	.nv.constant0._ZN10layer_norm31ln_parallel_residual_bwd_kernelINS_13Kernel_traitsIf13__nv_bfloat16fS2_fjLj768ELj1ELj4ELj1ELj16ENS_18Kernel_traits_baseILj768EfS2_fS2_fjLj128EEEEELb0ELb1ELb0EEEvNS_9BwdParamsE,"a",@progbits
	.sectionflags	@""
	.align	4
.nv.constant0._ZN10layer_norm31ln_parallel_residual_bwd_kernelINS_13Kernel_traitsIf13__nv_bfloat16fS2_fjLj768ELj1ELj4ELj1ELj16ENS_18Kernel_traits_baseILj768EfS2_fS2_fjLj128EEEEELb0ELb1ELb0EEEvNS_9BwdParamsE:
	.zero		648


//--------------------- .nv.constant0._ZN10layer_norm31ln_parallel_residual_bwd_kernelINS_13Kernel_traitsIf13__nv_bfloat16fS2_fjLj768ELj1ELj4ELj1ELj16ENS_18Kernel_traits_baseILj768EfS2_fS2_fjLj128EEEEELb0ELb1ELb1EEEvNS_9BwdParamsE --------------------------
	.section	.nv.constant0._ZN10layer_norm31ln_parallel_residual_bwd_kernelINS_13Kernel_traitsIf13__nv_bfloat16fS2_fjLj768ELj1ELj4ELj1ELj16ENS_18Kernel_traits_baseILj768EfS2_fS2_fjLj128EEEEELb0ELb1ELb1EEEvNS_9BwdParamsE,"a",@progbits
	.sectionflags	@""
	.align	4
.nv.constant0._ZN10layer_norm31ln_parallel_residual_bwd_kernelINS_13Kernel_traitsIf13__nv_bfloat16fS2_fjLj768ELj1ELj4ELj1ELj16ENS_18Kernel_traits_baseILj768EfS2_fS2_fjLj128EEEEELb0ELb1ELb1EEEvNS_9BwdParamsE:
	.zero		648


//--------------------- .nv.constant0._ZN10layer_norm31ln_parallel_residual_bwd_kernelINS_13Kernel_traitsIf13__nv_bfloat16fS2_fjLj768ELj1ELj4ELj1ELj16ENS_18Kernel_traits_baseILj768EfS2_fS2_fjLj128EEEEELb1ELb0ELb0EEEvNS_9BwdParamsE --------------------------
	.section	.nv.constant0._ZN10layer_norm31ln_parallel_residual_bwd_kernelINS_13Kernel_traitsIf13__nv_bfloat16fS2_fjLj768ELj1ELj4ELj1ELj16ENS_18Kernel_traits_baseILj768EfS2_fS2_fjLj128EEEEELb1ELb0ELb0EEEvNS_9BwdParamsE,"a",@progbits
	.sectionflags	@""
	.align	4
.nv.constant0._ZN10layer_norm31ln_parallel_residual_bwd_kernelINS_13Kernel_traitsIf13__nv_bfloat16fS2_fjLj768ELj1ELj4ELj1ELj16ENS_18Kernel_traits_baseILj768EfS2_fS2_fjLj128EEEEELb1ELb0ELb0EEEvNS_9BwdParamsE:
	.zero		648


//--------------------- .nv.constant0._ZN10layer_norm31ln_parallel_residual_bwd_kernelINS_13Kernel_traitsIf13__nv_bfloat16fS2_fjLj768ELj1ELj4ELj1ELj16ENS_18Kernel_traits_baseILj768EfS2_fS2_fjLj128EEEEELb1ELb0ELb1EEEvNS_9BwdParamsE --------------------------
	.section	.nv.constant0._ZN10layer_norm31ln_parallel_residual_bwd_kernelINS_13Kernel_traitsIf13__nv_bfloat16fS2_fjLj768ELj1ELj4ELj1ELj16ENS_18Kernel_traits_baseILj768EfS2_fS2_fjLj128EEEEELb1ELb0ELb1EEEvNS_9BwdParamsE,"a",@progbits
	.sectionflags	@""
	.align	4
.nv.constant0._ZN10layer_norm31ln_parallel_residual_bwd_kernelINS_13Kernel_traitsIf13__nv_bfloat16fS2_fjLj768ELj1ELj4ELj1ELj16ENS_18Kernel_traits_baseILj768EfS2_fS2_fjLj128EEEEELb1ELb0ELb1EEEvNS_9BwdParamsE:
	.zero		648


//--------------------- .nv.constant0._ZN10layer_norm22ln_bwd_finalize_kernelINS_22Kernel_traits_finalizeILj768Ef13__nv_bfloat16fS2_fjLb0ELj1024ELj4ENS_18Kernel_traits_baseILj768EfS2_fS2_fjLj1024EEEEELb0ELb0EEEvNS_9BwdParamsE --------------------------
	.section	.nv.constant0._ZN10layer_norm22ln_bwd_finalize_kernelINS_22Kernel_traits_finalizeILj768Ef13__nv_bfloat16fS2_fjLb0ELj1024ELj4ENS_18Kernel_traits_baseILj768EfS2_fS2_fjLj1024EEEEELb0ELb0EEEvNS_9BwdParamsE,"a",@progbits
	.sectionflags	@""
	.align	4
.nv.constant0._ZN10layer_norm22ln_bwd_finalize_kernelINS_22Kernel_traits_finalizeILj768Ef13__nv_bfloat16fS2_fjLb0ELj1024ELj4ENS_18Kernel_traits_baseILj768EfS2_fS2_fjLj1024EEEEELb0ELb0EEEvNS_9BwdParamsE:
	.zero		648


//--------------------- .nv.constant0._ZN10layer_norm40ln_parallel_residual_bwd_finalize_kernelINS_22Kernel_traits_finalizeILj768Ef13__nv_bfloat16fS2_fjLb0ELj1024ELj4ENS_18Kernel_traits_baseILj768EfS2_fS2_fjLj1024EEEEELb0EEEvNS_9BwdParamsE --------------------------
	.section	.nv.constant0._ZN10layer_norm40ln_parallel_residual_bwd_finalize_kernelINS_22Kernel_traits_finalizeILj768Ef13__nv_bfloat16fS2_fjLb0ELj1024ELj4ENS_18Kernel_traits_baseILj768EfS2_fS2_fjLj1024EEEEELb0EEEvNS_9BwdParamsE,"a",@progbits
	.sectionflags	@""
	.align	4
.nv.constant0._ZN10layer_norm40ln_parallel_residual_bwd_finalize_kernelINS_22Kernel_traits_finalizeILj768Ef13__nv_bfloat16fS2_fjLb0ELj1024ELj4ENS_18Kernel_traits_baseILj768EfS2_fS2_fjLj1024EEEEELb0EEEvNS_9BwdParamsE:
	.zero		648


//--------------------- .nv.constant0._ZN10layer_norm31ln_parallel_residual_bwd_kernelINS_13Kernel_traitsIf13__nv_bfloat16fS2_fjLj768ELj1ELj4ELj1ELj16ENS_18Kernel_traits_baseILj768EfS2_fS2_fjLj128EEEEELb1ELb1ELb0EEEvNS_9BwdParamsE --------------------------
	.section	.nv.constant0._ZN10layer_norm31ln_parallel_residual_bwd_kernelINS_13Kernel_traitsIf13__nv_bfloat16fS2_fjLj768ELj1ELj4ELj1ELj16ENS_18Kernel_traits_baseILj768EfS2_fS2_fjLj128EEEEELb1ELb1ELb0EEEvNS_9BwdParamsE,"a",@progbits
	.sectionflags	@""
	.align	4
.nv.constant0._ZN10layer_norm31ln_parallel_residual_bwd_kernelINS_13Kernel_traitsIf13__nv_bfloat16fS2_fjLj768ELj1ELj4ELj1ELj16ENS_18Kernel_traits_baseILj768EfS2_fS2_fjLj128EEEEELb1ELb1ELb0EEEvNS_9BwdParamsE:
	.zero		648


//--------------------- .nv.constant0._ZN10layer_norm22ln_bwd_finalize_kernelINS_22Kernel_traits_finalizeILj768Ef13__nv_bfloat16fS2_fjLb0ELj1024ELj4ENS_18Kernel_traits_baseILj768EfS2_fS2_fjLj1024EEEEELb0ELb1EEEvNS_9BwdParamsE --------------------------
	.section	.nv.constant0._ZN10layer_norm22ln_bwd_finalize_kernelINS_22Kernel_traits_finalizeILj768Ef13__nv_bfloat16fS2_fjLb0ELj1024ELj4ENS_18Kernel_traits_baseILj768EfS2_fS2_fjLj1024EEEEELb0ELb1EEEvNS_9BwdParamsE,"a",@progbits
	.sectionflags	@""
	.align	4
.nv.constant0._ZN10layer_norm22ln_bwd_finalize_kernelINS_22Kernel_traits_finalizeILj768Ef13__nv_bfloat16fS2_fjLb0ELj1024ELj4ENS_18Kernel_traits_baseILj768EfS2_fS2_fjLj1024EEEEELb0ELb1EEEvNS_9BwdParamsE:
	.zero		648


//--------------------- .nv.constant0._ZN10layer_norm40ln_parallel_residual_bwd_finalize_kernelINS_22Kernel_traits_finalizeILj768Ef13__nv_bfloat16fS2_fjLb0ELj1024ELj4ENS_18Kernel_traits_baseILj768EfS2_fS2_fjLj1024EEEEELb1EEEvNS_9BwdParamsE --------------------------
	.section	.nv.constant0._ZN10layer_norm40ln_parallel_residual_bwd_finalize_kernelINS_22Kernel_traits_finalizeILj768Ef13__nv_bfloat16fS2_fjLb0ELj1024ELj4ENS_18Kernel_traits_baseILj768EfS2_fS2_fjLj1024EEEEELb1EEEvNS_9BwdParamsE,"a",@progbits
	.sectionflags	@""
	.align	4
.nv.constant0._ZN10layer_norm40ln_parallel_residual_bwd_finalize_kernelINS_22Kernel_traits_finalizeILj768Ef13__nv_bfloat16fS2_fjLb0ELj1024ELj4ENS_18Kernel_traits_baseILj768EfS2_fS2_fjLj1024EEEEELb1EEEvNS_9BwdParamsE:
	.zero		648


//--------------------- .nv.constant0._ZN10layer_norm31ln_parallel_residual_bwd_kernelINS_13Kernel_traitsIf13__nv_bfloat16fS2_fjLj768ELj1ELj4ELj1ELj16ENS_18Kernel_traits_baseILj768EfS2_fS2_fjLj128EEEEELb1ELb1ELb1EEEvNS_9BwdParamsE --------------------------
	.section	.nv.constant0._ZN10layer_norm31ln_parallel_residual_bwd_kernelINS_13Kernel_traitsIf13__nv_bfloat16fS2_fjLj768ELj1ELj4ELj1ELj16ENS_18Kernel_traits_baseILj768EfS2_fS2_fjLj128EEEEELb1ELb1ELb1EEEvNS_9BwdParamsE,"a",@progbits
	.sectionflags	@""
	.align	4
.nv.constant0._ZN10layer_norm31ln_parallel_residual_bwd_kernelINS_13Kernel_traitsIf13__nv_bfloat16fS2_fjLj768ELj1ELj4ELj1ELj16ENS_18Kernel_traits_baseILj768EfS2_fS2_fjLj128EEEEELb1ELb1ELb1EEEvNS_9BwdParamsE:
	.zero		648


//--------------------- .nv.constant0._ZN10layer_norm31ln_parallel_residual_bwd_kernelINS_13Kernel_traitsIf6__halfS2_S2_fjLj768ELj1ELj4ELj1ELj16ENS_18Kernel_traits_baseILj768EfS2_S2_S2_fjLj128EEEEELb0ELb0ELb0EEEvNS_9BwdParamsE --------------------------
	.section	.nv.constant0._ZN10layer_norm31ln_parallel_residual_bwd_kernelINS_13Kernel_traitsIf6__halfS2_S2_fjLj768ELj1ELj4ELj1ELj16ENS_18Kernel_traits_baseILj768EfS2_S2_S2_fjLj128EEEEELb0ELb0ELb0EEEvNS_9BwdParamsE,"a",@progbits
	.sectionflags	@""
	.align	4
.nv.constant0._ZN10layer_norm31ln_parallel_residual_bwd_kernelINS_13Kernel_traitsIf6__halfS2_S2_fjLj768ELj1ELj4ELj1ELj16ENS_18Kernel_traits_baseILj768EfS2_S2_S2_fjLj128EEEEELb0ELb0ELb0EEEvNS_9BwdParamsE:
	.zero		648


//--------------------- .nv.constant0._ZN10layer_norm31ln_parallel_residual_bwd_kernelINS_13Kernel_traitsIf6__halfS2_S2_fjLj768ELj1ELj4ELj1ELj16ENS_18Kernel_traits_baseILj768EfS2_S2_S2_fjLj128EEEEELb0ELb0ELb1EEEvNS_9BwdParamsE --------------------------
	.section	.nv.constant0._ZN10layer_norm31ln_parallel_residual_bwd_kernelINS_13Kernel_traitsIf6__halfS2_S2_fjLj768ELj1ELj4ELj1ELj16ENS_18Kernel_traits_baseILj768EfS2_S2_S2_fjLj128EEEEELb0ELb0ELb1EEEvNS_9BwdParamsE,"a",@progbits
	.sectionflags	@""
	.align	4
.nv.constant0._ZN10layer_norm31ln_parallel_residual_bwd_kernelINS_13Kernel_traitsIf6__halfS2_S2_fjLj768ELj1ELj4ELj1ELj16ENS_18Kernel_traits_baseILj768EfS2_S2_S2_fjLj128EEEEELb0ELb0ELb1EEEvNS_9BwdParamsE:
	.zero		648


//--------------------- .nv.constant0._ZN10layer_norm31ln_parallel_residual_bwd_kernelINS_13Kernel_traitsIf6__halfS2_S2_fjLj768ELj1ELj4ELj1ELj16ENS_18Kernel_traits_baseILj768EfS2_S2_S2_fjLj128EEEEELb0ELb1ELb0EEEvNS_9BwdParamsE --------------------------
	.section	.nv.constant0._ZN10layer_norm31ln_parallel_residual_bwd_kernelINS_13Kernel_traitsIf6__halfS2_S2_fjLj768ELj1ELj4ELj1ELj16ENS_18Kernel_traits_baseILj768EfS2_S2_S2_fjLj128EEEEELb0ELb1ELb0EEEvNS_9BwdParamsE,"a",@progbits
	.sectionflags	@""
	.align	4
.nv.constant0._ZN10layer_norm31ln_parallel_residual_bwd_kernelINS_13Kernel_traitsIf6__halfS2_S2_fjLj768ELj1ELj4ELj1ELj16ENS_18Kernel_traits_baseILj768EfS2_S2_S2_fjLj128EEEEELb0ELb1ELb0EEEvNS_9BwdParamsE:
	.zero		648


//--------------------- .nv.constant0._ZN10layer_norm31ln_parallel_residual_bwd_kernelINS_13Kernel_traitsIf6__halfS2_S2_fjLj768ELj1ELj4ELj1ELj16ENS_18Kernel_traits_baseILj768EfS2_S2_S2_fjLj128EEEEELb0ELb1ELb1EEEvNS_9BwdParamsE --------------------------
	.section	.nv.constant0._ZN10layer_norm31ln_parallel_residual_bwd_kernelINS_13Kernel_traitsIf6__halfS2_S2_fjLj768ELj1ELj4ELj1ELj16ENS_18Kernel_traits_baseILj768EfS2_S2_S2_fjLj128EEEEELb0ELb1ELb1EEEvNS_9BwdParamsE,"a",@progbits
	.sectionflags	@""
	.align	4
.nv.constant0._ZN10layer_norm31ln_parallel_residual_bwd_kernelINS_13Kernel_traitsIf6__halfS2_S2_fjLj768ELj1ELj4ELj1ELj16ENS_18Kernel_traits_baseILj768EfS2_S2_S2_fjLj128EEEEELb0ELb1ELb1EEEvNS_9BwdParamsE:
	.zero		648


//--------------------- .nv.constant0._ZN10layer_norm31ln_parallel_residual_bwd_kernelINS_13Kernel_traitsIf6__halfS2_S2_fjLj768ELj1ELj4ELj1ELj16ENS_18Kernel_traits_baseILj768EfS2_S2_S2_fjLj128EEEEELb1ELb0ELb0EEEvNS_9BwdParamsE --------------------------
	.section	.nv.constant0._ZN10layer_norm31ln_parallel_residual_bwd_kernelINS_13Kernel_traitsIf6__halfS2_S2_fjLj768ELj1ELj4ELj1ELj16ENS_18Kernel_traits_baseILj768EfS2_S2_S2_fjLj128EEEEELb1ELb0ELb0EEEvNS_9BwdParamsE,"a",@progbits
	.sectionflags	@""
	.align	4
.nv.constant0._ZN10layer_norm31ln_parallel_residual_bwd_kernelINS_13Kernel_traitsIf6__halfS2_S2_fjLj768ELj1ELj4ELj1ELj16ENS_18Kernel_traits_baseILj768EfS2_S2_S2_fjLj128EEEEELb1ELb0ELb0EEEvNS_9BwdParamsE:
	.zero		648


//--------------------- .nv.constant0._ZN10layer_norm31ln_parallel_residual_bwd_kernelINS_13Kernel_traitsIf6__halfS2_S2_fjLj768ELj1ELj4ELj1ELj16ENS_18Kernel_traits_baseILj768EfS2_S2_S2_fjLj128EEEEELb1ELb0ELb1EEEvNS_9BwdParamsE --------------------------
	.section	.nv.constant0._ZN10layer_norm31ln_parallel_residual_bwd_kernelINS_13Kernel_traitsIf6__halfS2_S2_fjLj768ELj1ELj4ELj1ELj16ENS_18Kernel_traits_baseILj768EfS2_S2_S2_fjLj128EEEEELb1ELb0ELb1EEEvNS_9BwdParamsE,"a",@progbits
	.sectionflags	@""
	.align	4
.nv.constant0._ZN10layer_norm31ln_parallel_residual_bwd_kernelINS_13Kernel_traitsIf6__halfS2_S2_fjLj768ELj1ELj4ELj1ELj16ENS_18Kernel_traits_baseILj768EfS2_S2_S2_fjLj128EEEEELb1ELb0ELb1EEEvNS_9BwdParamsE:
	.zero		648


//--------------------- .nv.constant0._ZN10layer_norm22ln_bwd_finalize_kernelINS_22Kernel_traits_finalizeILj768Ef6__halfS2_S2_fjLb0ELj1024ELj4ENS_18Kernel_traits_baseILj768EfS2_S2_S2_fjLj1024EEEEELb0ELb0EEEvNS_9BwdParamsE --------------------------
	.section	.nv.constant0._ZN10layer_norm22ln_bwd_finalize_kernelINS_22Kernel_traits_finalizeILj768Ef6__halfS2_S2_fjLb0ELj1024ELj4ENS_18Kernel_traits_baseILj768EfS2_S2_S2_fjLj1024EEEEELb0ELb0EEEvNS_9BwdParamsE,"a",@progbits
	.sectionflags	@""
	.align	4
.nv.constant0._ZN10layer_norm22ln_bwd_finalize_kernelINS_22Kernel_traits_finalizeILj768Ef6__halfS2_S2_fjLb0ELj1024ELj4ENS_18Kernel_traits_baseILj768EfS2_S2_S2_fjLj1024EEEEELb0ELb0EEEvNS_9BwdParamsE:
	.zero		648


//--------------------- .nv.constant0._ZN10layer_norm40ln_parallel_residual_bwd_finalize_kernelINS_22Kernel_traits_finalizeILj768Ef6__halfS2_S2_fjLb0ELj1024ELj4ENS_18Kernel_traits_baseILj768EfS2_S2_S2_fjLj1024EEEEELb0EEEvNS_9BwdParamsE --------------------------
	.section	.nv.constant0._ZN10layer_norm40ln_parallel_residual_bwd_finalize_kernelINS_22Kernel_traits_finalizeILj768Ef6__halfS2_S2_fjLb0ELj1024ELj4ENS_18Kernel_traits_baseILj768EfS2_S2_S2_fjLj1024EEEEELb0EEEvNS_9BwdParamsE,"a",@progbits
	.sectionflags	@""
	.align	4
.nv.constant0._ZN10layer_norm40ln_parallel_residual_bwd_finalize_kernelINS_22Kernel_traits_finalizeILj768Ef6__halfS2_S2_fjLb0ELj1024ELj4ENS_18Kernel_traits_baseILj768EfS2_S2_S2_fjLj1024EEEEELb0EEEvNS_9BwdParamsE:
	.zero		648


//--------------------- .nv.constant0._ZN10layer_norm31ln_parallel_residual_bwd_kernelINS_13Kernel_traitsIf6__halfS2_S2_fjLj768ELj1ELj4ELj1ELj16ENS_18Kernel_traits_baseILj768EfS2_S2_S2_fjLj128EEEEELb1ELb1ELb0EEEvNS_9BwdParamsE --------------------------
	.section	.nv.constant0._ZN10layer_norm31ln_parallel_residual_bwd_kernelINS_13Kernel_traitsIf6__halfS2_S2_fjLj768ELj1ELj4ELj1ELj16ENS_18Kernel_traits_baseILj768EfS2_S2_S2_fjLj128EEEEELb1ELb1ELb0EEEvNS_9BwdParamsE,"a",@progbits
	.sectionflags	@""
	.align	4
.nv.constant0._ZN10layer_norm31ln_parallel_residual_bwd_kernelINS_13Kernel_traitsIf6__halfS2_S2_fjLj768ELj1ELj4ELj1ELj16ENS_18Kernel_traits_baseILj768EfS2_S2_S2_fjLj128EEEEELb1ELb1ELb0EEEvNS_9BwdParamsE:
	.zero		648


//--------------------- .nv.constant0._ZN10layer_norm22ln_bwd_finalize_kernelINS_22Kernel_traits_finalizeILj768Ef6__halfS2_S2_fjLb0ELj1024ELj4ENS_18Kernel_traits_baseILj768EfS2_S2_S2_fjLj1024EEEEELb0ELb1EEEvNS_9BwdParamsE --------------------------
	.section	.nv.constant0._ZN10layer_norm22ln_bwd_finalize_kernelINS_22Kernel_traits_finalizeILj768Ef6__halfS2_S2_fjLb0ELj1024ELj4ENS_18Kernel_traits_baseILj768EfS2_S2_S2_fjLj1024EEEEELb0ELb1EEEvNS_9BwdParamsE,"a",@progbits
	.sectionflags	@""
	.align	4
.nv.constant0._ZN10layer_norm22ln_bwd_finalize_kernelINS_22Kernel_traits_finalizeILj768Ef6__halfS2_S2_fjLb0ELj1024ELj4ENS_18Kernel_traits_baseILj768EfS2_S2_S2_fjLj1024EEEEELb0ELb1EEEvNS_9BwdParamsE:
	.zero		648


//--------------------- .nv.constant0._ZN10layer_norm40ln_parallel_residual_bwd_finalize_kernelINS_22Kernel_traits_finalizeILj768Ef6__halfS2_S2_fjLb0ELj1024ELj4ENS_18Kernel_traits_baseILj768EfS2_S2_S2_fjLj1024EEEEELb1EEEvNS_9BwdParamsE --------------------------
	.section	.nv.constant0._ZN10layer_norm40ln_parallel_residual_bwd_finalize_kernelINS_22Kernel_traits_finalizeILj768Ef6__halfS2_S2_fjLb0ELj1024ELj4ENS_18Kernel_traits_baseILj768EfS2_S2_S2_fjLj1024EEEEELb1EEEvNS_9BwdParamsE,"a",@progbits
	.sectionflags	@""
	.align	4
.nv.constant0._ZN10layer_norm40ln_parallel_residual_bwd_finalize_kernelINS_22Kernel_traits_finalizeILj768Ef6__halfS2_S2_fjLb0ELj1024ELj4ENS_18Kernel_traits_baseILj768EfS2_S2_S2_fjLj1024EEEEELb1EEEvNS_9BwdParamsE:
	.zero		648


//--------------------- .nv.constant0._ZN10layer_norm31ln_parallel_residual_bwd_kernelINS_13Kernel_traitsIf6__halfS2_S2_fjLj768ELj1ELj4ELj1ELj16ENS_18Kernel_traits_baseILj768EfS2_S2_S2_fjLj128EEEEELb1ELb1ELb1EEEvNS_9BwdParamsE --------------------------
	.section	.nv.constant0._ZN10layer_norm31ln_parallel_residual_bwd_kernelINS_13Kernel_traitsIf6__halfS2_S2_fjLj768ELj1ELj4ELj1ELj16ENS_18Kernel_traits_baseILj768EfS2_S2_S2_fjLj128EEEEELb1ELb1ELb1EEEvNS_9BwdParamsE,"a",@progbits
	.sectionflags	@""
	.align	4
.nv.constant0._ZN10layer_norm31ln_parallel_residual_bwd_kernelINS_13Kernel_traitsIf6__halfS2_S2_fjLj768ELj1ELj4ELj1ELj16ENS_18Kernel_traits_baseILj768EfS2_S2_S2_fjLj128EEEEELb1ELb1ELb1EEEvNS_9BwdParamsE:
	.zero		648


//--------------------- .nv.constant0._ZN10layer_norm31ln_parallel_residual_bwd_kernelINS_13Kernel_traitsI6__halfS2_fS2_fjLj768ELj1ELj4ELj1ELj16ENS_18Kernel_traits_baseILj768ES2_S2_fS2_fjLj128EEEEELb0ELb0ELb0EEEvNS_9BwdParamsE --------------------------
	.section	.nv.constant0._ZN10layer_norm31ln_parallel_residual_bwd_kernelINS_13Kernel_traitsI6__halfS2_fS2_fjLj768ELj1ELj4ELj1ELj16ENS_18Kernel_traits_baseILj768ES2_S2_fS2_fjLj128EEEEELb0ELb0ELb0EEEvNS_9BwdParamsE,"a",@progbits
	.sectionflags	@""
	.align	4
.nv.constant0._ZN10layer_norm31ln_parallel_residual_bwd_kernelINS_13Kernel_traitsI6__halfS2_fS2_fjLj768ELj1ELj4ELj1ELj16ENS_18Kernel_traits_baseILj768ES2_S2_fS2_fjLj128EEEEELb0ELb0ELb0EEEvNS_9BwdParamsE:
	.zero		648


//--------------------- .nv.constant0._ZN10layer_norm31ln_parallel_residual_bwd_kernelINS_13Kernel_traitsI6__halfS2_fS2_fjLj768ELj1ELj4ELj1ELj16ENS_18Kernel_traits_baseILj768ES2_S2_fS2_fjLj128EEEEELb0ELb0ELb1EEEvNS_9BwdParamsE --------------------------
	.section	.nv.constant0._ZN10layer_norm31ln_parallel_residual_bwd_kernelINS_13Kernel_traitsI6__halfS2_fS2_fjLj768ELj1ELj4ELj1ELj16ENS_18Kernel_traits_baseILj768ES2_S2_fS2_fjLj128EEEEELb0ELb0ELb1EEEvNS_9BwdParamsE,"a",@progbits
	.sectionflags	@""
	.align	4
.nv.constant0._ZN10layer_norm31ln_parallel_residual_bwd_kernelINS_13Kernel_traitsI6__halfS2_fS2_fjLj768ELj1ELj4ELj1ELj16ENS_18Kernel_traits_baseILj768ES2_S2_fS2_fjLj128EEEEELb0ELb0ELb1EEEvNS_9BwdParamsE:
	.zero		648


//--------------------- .nv.constant0._ZN10layer_norm31ln_parallel_residual_bwd_kernelINS_13Kernel_traitsI6__halfS2_fS2_fjLj768ELj1ELj4ELj1ELj16ENS_18Kernel_traits_baseILj768ES2_S2_fS2_fjLj128EEEEELb0ELb1ELb0EEEvNS_9BwdParamsE --------------------------
	.section	.nv.constant0._ZN10layer_norm31ln_parallel_residual_bwd_kernelINS_13Kernel_traitsI6__halfS2_fS2_fjLj768ELj1ELj4ELj1ELj16ENS_18Kernel_traits_baseILj768ES2_S2_fS2_fjLj128EEEEELb0ELb1ELb0EEEvNS_9BwdParamsE,"a",@progbits
	.sectionflags	@""
	.align	4
.nv.constant0._ZN10layer_norm31ln_parallel_residual_bwd_kernelINS_13Kernel_traitsI6__halfS2_fS2_fjLj768ELj1ELj4ELj1ELj16ENS_18Kernel_traits_baseILj768ES2_S2_fS2_fjLj128EEEEELb0ELb1ELb0EEEvNS_9BwdParamsE:
	.zero		648


//--------------------- .nv.constant0._ZN10layer_norm31ln_parallel_residual_bwd_kernelINS_13Kernel_traitsI6__halfS2_fS2_fjLj768ELj1ELj4ELj1ELj16ENS_18Kernel_traits_baseILj768ES2_S2_fS2_fjLj128EEEEELb0ELb1ELb1EEEvNS_9BwdParamsE --------------------------
	.section	.nv.constant0._ZN10layer_norm31ln_parallel_residual_bwd_kernelINS_13Kernel_traitsI6__halfS2_fS2_fjLj768ELj1ELj4ELj1ELj16ENS_18Kernel_traits_baseILj768ES2_S2_fS2_fjLj128EEEEELb0ELb1ELb1EEEvNS_9BwdParamsE,"a",@progbits
	.sectionflags	@""
	.align	4
.nv.constant0._ZN10layer_norm31ln_parallel_residual_bwd_kernelINS_13Kernel_traitsI6__halfS2_fS2_fjLj768ELj1ELj4ELj1ELj16ENS_18Kernel_traits_baseILj768ES2_S2_fS2_fjLj128EEEEELb0ELb1ELb1EEEvNS_9BwdParamsE:
	.zero		648


//--------------------- .nv.constant0._ZN10layer_norm31ln_parallel_residual_bwd_kernelINS_13Kernel_traitsI6__halfS2_fS2_fjLj768ELj1ELj4ELj1ELj16ENS_18Kernel_traits_baseILj768ES2_S2_fS2_fjLj128EEEEELb1ELb0ELb0EEEvNS_9BwdParamsE --------------------------
	.section	.nv.constant0._ZN10layer_norm31ln_parallel_residual_bwd_kernelINS_13Kernel_traitsI6__halfS2_fS2_fjLj768ELj1ELj4ELj1ELj16ENS_18Kernel_traits_baseILj768ES2_S2_fS2_fjLj128EEEEELb1ELb0ELb0EEEvNS_9BwdParamsE,"a",@progbits
	.sectionflags	@""
	.align	4
.nv.constant0._ZN10layer_norm31ln_parallel_residual_bwd_kernelINS_13Kernel_traitsI6__halfS2_fS2_fjLj768ELj1ELj4ELj1ELj16ENS_18Kernel_traits_baseILj768ES2_S2_fS2_fjLj128EEEEELb1ELb0ELb0EEEvNS_9BwdParamsE:
	.zero		648


//--------------------- .nv.constant0._ZN10layer_norm31ln_parallel_residual_bwd_kernelINS_13Kernel_traitsI6__halfS2_fS2_fjLj768ELj1ELj4ELj1ELj16ENS_18Kernel_traits_baseILj768ES2_S2_fS2_fjLj128EEEEELb1ELb0ELb1EEEvNS_9BwdParamsE --------------------------
	.section	.nv.constant0._ZN10layer_norm31ln_parallel_residual_bwd_kernelINS_13Kernel_traitsI6__halfS2_fS2_fjLj768ELj1ELj4ELj1ELj16ENS_18Kernel_traits_baseILj768ES2_S2_fS2_fjLj128EEEEELb1ELb0ELb1EEEvNS_9BwdParamsE,"a",@progbits
	.sectionflags	@""
	.align	4
.nv.constant0._ZN10layer_norm31ln_parallel_residual_bwd_kernelINS_13Kernel_traitsI6__halfS2_fS2_fjLj768ELj1ELj4ELj1ELj16ENS_18Kernel_traits_baseILj768ES2_S2_fS2_fjLj128EEEEELb1ELb0ELb1EEEvNS_9BwdParamsE:
	.zero		648


//--------------------- .nv.constant0._ZN10layer_norm22ln_bwd_finalize_kernelINS_22Kernel_traits_finalizeILj768E6__halfS2_fS2_fjLb0ELj1024ELj4ENS_18Kernel_traits_baseILj768ES2_S2_fS2_fjLj1024EEEEELb0ELb0EEEvNS_9BwdParamsE --------------------------
	.section	.nv.constant0._ZN10layer_norm22ln_bwd_finalize_kernelINS_22Kernel_traits_finalizeILj768E6__halfS2_fS2_fjLb0ELj1024ELj4ENS_18Kernel_traits_baseILj768ES2_S2_fS2_fjLj1024EEEEELb0ELb0EEEvNS_9BwdParamsE,"a",@progbits
	.sectionflags	@""
	.align	4
.nv.constant0._ZN10layer_norm22ln_bwd_finalize_kernelINS_22Kernel_traits_finalizeILj768E6__halfS2_fS2_fjLb0ELj1024ELj4ENS_18Kernel_traits_baseILj768ES2_S2_fS2_fjLj1024EEEEELb0ELb0EEEvNS_9BwdParamsE:
	.zero		648


//--------------------- .nv.constant0._ZN10layer_norm40ln_parallel_residual_bwd_finalize_kernelINS_22Kernel_traits_finalizeILj768E6__halfS2_fS2_fjLb0ELj1024ELj4ENS_18Kernel_traits_baseILj768ES2_S2_fS2_fjLj1024EEEEELb0EEEvNS_9BwdParamsE --------------------------
	.section	.nv.constant0._ZN10layer_norm40ln_parallel_residual_bwd_finalize_kernelINS_22Kernel_traits_finalizeILj768E6__halfS2_fS2_fjLb0ELj1024ELj4ENS_18Kernel_traits_baseILj768ES2_S2_fS2_fjLj1024EEEEELb0EEEvNS_9BwdParamsE,"a",@progbits
	.sectionflags	@""
	.align	4
.nv.constant0._ZN10layer_norm40ln_parallel_residual_bwd_finalize_kernelINS_22Kernel_traits_finalizeILj768E6__halfS2_fS2_fjLb0ELj1024ELj4ENS_18Kernel_traits_baseILj768ES2_S2_fS2_fjLj1024EEEEELb0EEEvNS_9BwdParamsE:
	.zero		648


//--------------------- .nv.constant0._ZN10layer_norm31ln_parallel_residual_bwd_kernelINS_13Kernel_traitsI6__halfS2_fS2_fjLj768ELj1ELj4ELj1ELj16ENS_18Kernel_traits_baseILj768ES2_S2_fS2_fjLj128EEEEELb1ELb1ELb0EEEvNS_9BwdParamsE --------------------------
	.section	.nv.constant0._ZN10layer_norm31ln_parallel_residual_bwd_kernelINS_13Kernel_traitsI6__halfS2_fS2_fjLj768ELj1ELj4ELj1ELj16ENS_18Kernel_traits_baseILj768ES2_S2_fS2_fjLj128EEEEELb1ELb1ELb0EEEvNS_9BwdParamsE,"a",@progbits
	.sectionflags	@""
	.align	4
.nv.constant0._ZN10layer_norm31ln_parallel_residual_bwd_kernelINS_13Kernel_traitsI6__halfS2_fS2_fjLj768ELj1ELj4ELj1ELj16ENS_18Kernel_traits_baseILj768ES2_S2_fS2_fjLj128EEEEELb1ELb1ELb0EEEvNS_9BwdParamsE:
	.zero		648


//--------------------- .nv.constant0._ZN10layer_norm22ln_bwd_finalize_kernelINS_22Kernel_traits_finalizeILj768E6__halfS2_fS2_fjLb0ELj1024ELj4ENS_18Kernel_traits_baseILj768ES2_S2_fS2_fjLj1024EEEEELb0ELb1EEEvNS_9BwdParamsE --------------------------
	.section	.nv.constant0._ZN10layer_norm22ln_bwd_finalize_kernelINS_22Kernel_traits_finalizeILj768E6__halfS2_fS2_fjLb0ELj1024ELj4ENS_18Kernel_traits_baseILj768ES2_S2_fS2_fjLj1024EEEEELb0ELb1EEEvNS_9BwdParamsE,"a",@progbits
	.sectionflags	@""
	.align	4
.nv.constant0._ZN10layer_norm22ln_bwd_finalize_kernelINS_22Kernel_traits_finalizeILj768E6__halfS2_fS2_fjLb0ELj1024ELj4ENS_18Kernel_traits_baseILj768ES2_S2_fS2_fjLj1024EEEEELb0ELb1EEEvNS_9BwdParamsE:
	.zero		648


//--------------------- .nv.constant0._ZN10layer_norm40ln_parallel_residual_bwd_finalize_kernelINS_22Kernel_traits_finalizeILj768E6__halfS2_fS2_fjLb0ELj1024ELj4ENS_18Kernel_traits_baseILj768ES2_S2_fS2_fjLj1024EEEEELb1EEEvNS_9BwdParamsE --------------------------
	.section	.nv.constant0._ZN10layer_norm40ln_parallel_residual_bwd_finalize_kernelINS_22Kernel_traits_finalizeILj768E6__halfS2_fS2_fjLb0ELj1024ELj4ENS_18Kernel_traits_baseILj768ES2_S2_fS2_fjLj1024EEEEELb1EEEvNS_9BwdParamsE,"a",@progbits
	.sectionflags	@""
	.align	4
.nv.constant0._ZN10layer_norm40ln_parallel_residual_bwd_finalize_kernelINS_22Kernel_traits_finalizeILj768E6__halfS2_fS2_fjLb0ELj1024ELj4ENS_18Kernel_traits_baseILj768ES2_S2_fS2_fjLj1024EEEEELb1EEEvNS_9BwdParamsE:
	.zero		648


//--------------------- .nv.constant0._ZN10layer_norm31ln_parallel_residual_bwd_kernelINS_13Kernel_traitsI6__halfS2_fS2_fjLj768ELj1ELj4ELj1ELj16ENS_18Kernel_traits_baseILj768ES2_S2_fS2_fjLj128EEEEELb1ELb1ELb1EEEvNS_9BwdParamsE --------------------------
	.section	.nv.constant0._ZN10layer_norm31ln_parallel_residual_bwd_kernelINS_13Kernel_traitsI6__halfS2_fS2_fjLj768ELj1ELj4ELj1ELj16ENS_18Kernel_traits_baseILj768ES2_S2_fS2_fjLj128EEEEELb1ELb1ELb1EEEvNS_9BwdParamsE,"a",@progbits
	.sectionflags	@""
	.align	4
.nv.constant0._ZN10layer_norm31ln_parallel_residual_bwd_kernelINS_13Kernel_traitsI6__halfS2_fS2_fjLj768ELj1ELj4ELj1ELj16ENS_18Kernel_traits_baseILj768ES2_S2_fS2_fjLj128EEEEELb1ELb1ELb1EEEvNS_9BwdParamsE:
	.zero		648


//--------------------- .nv.constant0._ZN10layer_norm31ln_parallel_residual_bwd_kernelINS_13Kernel_traitsIf6__halffS2_fjLj768ELj1ELj4ELj1ELj16ENS_18Kernel_traits_baseILj768EfS2_fS2_fjLj128EEEEELb0ELb0ELb0EEEvNS_9BwdParamsE --------------------------
	.section	.nv.constant0._ZN10layer_norm31ln_parallel_residual_bwd_kernelINS_13Kernel_traitsIf6__halffS2_fjLj768ELj1ELj4ELj1ELj16ENS_18Kernel_traits_baseILj768EfS2_fS2_fjLj128EEEEELb0ELb0ELb0EEEvNS_9BwdParamsE,"a",@progbits
	.sectionflags	@""
	.align	4
.nv.constant0._ZN10layer_norm31ln_parallel_residual_bwd_kernelINS_13Kernel_traitsIf6__halffS2_fjLj768ELj1ELj4ELj1ELj16ENS_18Kernel_traits_baseILj768EfS2_fS2_fjLj128EEEEELb0ELb0ELb0EEEvNS_9BwdParamsE:
	.zero		648


//--------------------- .nv.constant0._ZN10layer_norm31ln_parallel_residual_bwd_kernelINS_13Kernel_traitsIf6__halffS2_fjLj768ELj1ELj4ELj1ELj16ENS_18Kernel_traits_baseILj768EfS2_fS2_fjLj128EEEEELb0ELb0ELb1EEEvNS_9BwdParamsE --------------------------
	.section	.nv.constant0._ZN10layer_norm31ln_parallel_residual_bwd_kernelINS_13Kernel_traitsIf6__halffS2_fjLj768ELj1ELj4ELj1ELj16ENS_18Kernel_traits_baseILj768EfS2_fS2_fjLj128EEEEELb0ELb0ELb1EEEvNS_9BwdParamsE,"a",@progbits
	.sectionflags	@""
	.align	4
.nv.constant0._ZN10layer_norm31ln_parallel_residual_bwd_kernelINS_13Kernel_traitsIf6__halffS2_fjLj768ELj1ELj4ELj1ELj16ENS_18Kernel_traits_baseILj768EfS2_fS2_fjLj128EEEEELb0ELb0ELb1EEEvNS_9BwdParamsE:
	.zero		648


//--------------------- .nv.constant0._ZN10layer_norm31ln_parallel_residual_bwd_kernelINS_13Kernel_traitsIf6__halffS2_fjLj768ELj1ELj4ELj1ELj16ENS_18Kernel_traits_baseILj768EfS2_fS2_fjLj128EEEEELb0ELb1ELb0EEEvNS_9BwdParamsE --------------------------
	.section	.nv.constant0._ZN10layer_norm31ln_parallel_residual_bwd_kernelINS_13Kernel_traitsIf6__halffS2_fjLj768ELj1ELj4ELj1ELj16ENS_18Kernel_traits_baseILj768EfS2_fS2_fjLj128EEEEELb0ELb1ELb0EEEvNS_9BwdParamsE,"a",@progbits
	.sectionflags	@""
	.align	4
.nv.constant0._ZN10layer_norm31ln_parallel_residual_bwd_kernelINS_13Kernel_traitsIf6__halffS2_fjLj768ELj1ELj4ELj1ELj16ENS_18Kernel_traits_baseILj768EfS2_fS2_fjLj128EEEEELb0ELb1ELb0EEEvNS_9BwdParamsE:
	.zero		648


//--------------------- .nv.constant0._ZN10layer_norm31ln_parallel_residual_bwd_kernelINS_13Kernel_traitsIf6__halffS2_fjLj768ELj1ELj4ELj1ELj16ENS_18Kernel_traits_baseILj768EfS2_fS2_fjLj128EEEEELb0ELb1ELb1EEEvNS_9BwdParamsE --------------------------
	.section	.nv.constant0._ZN10layer_norm31ln_parallel_residual_bwd_kernelINS_13Kernel_traitsIf6__halffS2_fjLj768ELj1ELj4ELj1ELj16ENS_18Kernel_traits_baseILj768EfS2_fS2_fjLj128EEEEELb0ELb1ELb1EEEvNS_9BwdParamsE,"a",@progbits
	.sectionflags	@""
	.align	4
.nv.constant0._ZN10layer_norm31ln_parallel_residual_bwd_kernelINS_13Kernel_traitsIf6__halffS2_fjLj768ELj1ELj4ELj1ELj16ENS_18Kernel_traits_baseILj768EfS2_fS2_fjLj128EEEEELb0ELb1ELb1EEEvNS_9BwdParamsE:
	.zero		648


//--------------------- .nv.constant0._ZN10layer_norm31ln_parallel_residual_bwd_kernelINS_13Kernel_traitsIf6__halffS2_fjLj768ELj1ELj4ELj1ELj16ENS_18Kernel_traits_baseILj768EfS2_fS2_fjLj128EEEEELb1ELb0ELb0EEEvNS_9BwdParamsE --------------------------
	.section	.nv.constant0._ZN10layer_norm31ln_parallel_residual_bwd_kernelINS_13Kernel_traitsIf6__halffS2_fjLj768ELj1ELj4ELj1ELj16ENS_18Kernel_traits_baseILj768EfS2_fS2_fjLj128EEEEELb1ELb0ELb0EEEvNS_9BwdParamsE,"a",@progbits
	.sectionflags	@""
	.align	4
.nv.constant0._ZN10layer_norm31ln_parallel_residual_bwd_kernelINS_13Kernel_traitsIf6__halffS2_fjLj768ELj1ELj4ELj1ELj16ENS_18Kernel_traits_baseILj768EfS2_fS2_fjLj128EEEEELb1ELb0ELb0EEEvNS_9BwdParamsE:
	.zero		648


//--------------------- .nv.constant0._ZN10layer_norm31ln_parallel_residual_bwd_kernelINS_13Kernel_traitsIf6__halffS2_fjLj768ELj1ELj4ELj1ELj16ENS_18Kernel_traits_baseILj768EfS2_fS2_fjLj128EEEEELb1ELb0ELb1EEEvNS_9BwdParamsE --------------------------
	.section	.nv.constant0._ZN10layer_norm31ln_parallel_residual_bwd_kernelINS_13Kernel_traitsIf6__halffS2_fjLj768ELj1ELj4ELj1ELj16ENS_18Kernel_traits_baseILj768EfS2_fS2_fjLj128EEEEELb1ELb0ELb1EEEvNS_9BwdParamsE,"a",@progbits
	.sectionflags	@""
	.align	4
.nv.constant0._ZN10layer_norm31ln_parallel_residual_bwd_kernelINS_13Kernel_traitsIf6__halffS2_fjLj768ELj1ELj4ELj1ELj16ENS_18Kernel_traits_baseILj768EfS2_fS2_fjLj128EEEEELb1ELb0ELb1EEEvNS_9BwdParamsE:
	.zero		648


//--------------------- .nv.constant0._ZN10layer_norm22ln_bwd_finalize_kernelINS_22Kernel_traits_finalizeILj768Ef6__halffS2_fjLb0ELj1024ELj4ENS_18Kernel_traits_baseILj768EfS2_fS2_fjLj1024EEEEELb0ELb0EEEvNS_9BwdParamsE --------------------------
	.section	.nv.constant0._ZN10layer_norm22ln_bwd_finalize_kernelINS_22Kernel_traits_finalizeILj768Ef6__halffS2_fjLb0ELj1024ELj4ENS_18Kernel_traits_baseILj768EfS2_fS2_fjLj1024EEEEELb0ELb0EEEvNS_9BwdParamsE,"a",@progbits
	.sectionflags	@""
	.align	4
.nv.constant0._ZN10layer_norm22ln_bwd_finalize_kernelINS_22Kernel_traits_finalizeILj768Ef6__halffS2_fjLb0ELj1024ELj4ENS_18Kernel_traits_baseILj768EfS2_fS2_fjLj1024EEEEELb0ELb0EEEvNS_9BwdParamsE:
	.zero		648


//--------------------- .nv.constant0._ZN10layer_norm40ln_parallel_residual_bwd_finalize_kernelINS_22Kernel_traits_finalizeILj768Ef6__halffS2_fjLb0ELj1024ELj4ENS_18Kernel_traits_baseILj768EfS2_fS2_fjLj1024EEEEELb0EEEvNS_9BwdParamsE --------------------------
	.section	.nv.constant0._ZN10layer_norm40ln_parallel_residual_bwd_finalize_kernelINS_22Kernel_traits_finalizeILj768Ef6__halffS2_fjLb0ELj1024ELj4ENS_18Kernel_traits_baseILj768EfS2_fS2_fjLj1024EEEEELb0EEEvNS_9BwdParamsE,"a",@progbits
	.sectionflags	@""
	.align	4
.nv.constant0._ZN10layer_norm40ln_parallel_residual_bwd_finalize_kernelINS_22Kernel_traits_finalizeILj768Ef6__halffS2_fjLb0ELj1024ELj4ENS_18Kernel_traits_baseILj768EfS2_fS2_fjLj1024EEEEELb0EEEvNS_9BwdParamsE:
	.zero		648


//--------------------- .nv.constant0._ZN10layer_norm31ln_parallel_residual_bwd_kernelINS_13Kernel_traitsIf6__halffS2_fjLj768ELj1ELj4ELj1ELj16ENS_18Kernel_traits_baseILj768EfS2_fS2_fjLj128EEEEELb1ELb1ELb0EEEvNS_9BwdParamsE --------------------------
	.section	.nv.constant0._ZN10layer_norm31ln_parallel_residual_bwd_kernelINS_13Kernel_traitsIf6__halffS2_fjLj768ELj1ELj4ELj1ELj16ENS_18Kernel_traits_baseILj768EfS2_fS2_fjLj128EEEEELb1ELb1ELb0EEEvNS_9BwdParamsE,"a",@progbits
	.sectionflags	@""
	.align	4
.nv.constant0._ZN10layer_norm31ln_parallel_residual_bwd_kernelINS_13Kernel_traitsIf6__halffS2_fjLj768ELj1ELj4ELj1ELj16ENS_18Kernel_traits_baseILj768EfS2_fS2_fjLj128EEEEELb1ELb1ELb0EEEvNS_9BwdParamsE:
	.zero		648


//--------------------- .nv.constant0._ZN10layer_norm22ln_bwd_finalize_kernelINS_22Kernel_traits_finalizeILj768Ef6__halffS2_fjLb0ELj1024ELj4ENS_18Kernel_traits_baseILj768EfS2_fS2_fjLj1024EEEEELb0ELb1EEEvNS_9BwdParamsE --------------------------
	.section	.nv.constant0._ZN10layer_norm22ln_bwd_finalize_kernelINS_22Kernel_traits_finalizeILj768Ef6__halffS2_fjLb0ELj1024ELj4ENS_18Kernel_traits_baseILj768EfS2_fS2_fjLj1024EEEEELb0ELb1EEEvNS_9BwdParamsE,"a",@progbits
	.sectionflags	@""
	.align	4
.nv.constant0._ZN10layer_norm22ln_bwd_finalize_kernelINS_22Kernel_traits_finalizeILj768Ef6__halffS2_fjLb0ELj1024ELj4ENS_18Kernel_traits_baseILj768EfS2_fS2_fjLj1024EEEEELb0ELb1EEEvNS_9BwdParamsE:
	.zero		648


//--------------------- .nv.constant0._ZN10layer_norm40ln_parallel_residual_bwd_finalize_kernelINS_22Kernel_traits_finalizeILj768Ef6__halffS2_fjLb0ELj1024ELj4ENS_18Kernel_traits_baseILj768EfS2_fS2_fjLj1024EEEEELb1EEEvNS_9BwdParamsE --------------------------
	.section	.nv.constant0._ZN10layer_norm40ln_parallel_residual_bwd_finalize_kernelINS_22Kernel_traits_finalizeILj768Ef6__halffS2_fjLb0ELj1024ELj4ENS_18Kernel_traits_baseILj768EfS2_fS2_fjLj1024EEEEELb1EEEvNS_9BwdParamsE,"a",@progbits
	.sectionflags	@""
	.align	4
.nv.constant0._ZN10layer_norm40ln_parallel_residual_bwd_finalize_kernelINS_22Kernel_traits_finalizeILj768Ef6__halffS2_fjLb0ELj1024ELj4ENS_18Kernel_traits_baseILj768EfS2_fS2_fjLj1024EEEEELb1EEEvNS_9BwdParamsE:
	.zero		648


//--------------------- .nv.constant0._ZN10layer_norm31ln_parallel_residual_bwd_kernelINS_13Kernel_traitsIf6__halffS2_fjLj768ELj1ELj4ELj1ELj16ENS_18Kernel_traits_baseILj768EfS2_fS2_fjLj128EEEEELb1ELb1ELb1EEEvNS_9BwdParamsE --------------------------
	.section	.nv.constant0._ZN10layer_norm31ln_parallel_residual_bwd_kernelINS_13Kernel_traitsIf6__halffS2_fjLj768ELj1ELj4ELj1ELj16ENS_18Kernel_traits_baseILj768EfS2_fS2_fjLj128EEEEELb1ELb1ELb1EEEvNS_9BwdParamsE,"a",@progbits
	.sectionflags	@""
	.align	4
.nv.constant0._ZN10layer_norm31ln_parallel_residual_bwd_kernelINS_13Kernel_traitsIf6__halffS2_fjLj768ELj1ELj4ELj1ELj16ENS_18Kernel_traits_baseILj768EfS2_fS2_fjLj128EEEEELb1ELb1ELb1EEEvNS_9BwdParamsE:
	.zero		648


//--------------------- .nv.constant0._ZN10layer_norm31ln_parallel_residual_bwd_kernelINS_13Kernel_traitsI6__halfffffjLj768ELj1ELj4ELj1ELj16ENS_18Kernel_traits_baseILj768ES2_ffffjLj128EEEEELb0ELb0ELb0EEEvNS_9BwdParamsE --------------------------
	.section	.nv.constant0._ZN10layer_norm31ln_parallel_residual_bwd_kernelINS_13Kernel_traitsI6__halfffffjLj768ELj1ELj4ELj1ELj16ENS_18Kernel_traits_baseILj768ES2_ffffjLj128EEEEELb0ELb0ELb0EEEvNS_9BwdParamsE,"a",@progbits
	.sectionflags	@""
	.align	4
.nv.constant0._ZN10layer_norm31ln_parallel_residual_bwd_kernelINS_13Kernel_traitsI6__halfffffjLj768ELj1ELj4ELj1ELj16ENS_18Kernel_traits_baseILj768ES2_ffffjLj128EEEEELb0ELb0ELb0EEEvNS_9BwdParamsE:
	.zero		648


//--------------------- .nv.constant0._ZN10layer_norm31ln_parallel_residual_bwd_kernelINS_13Kernel_traitsI6__halfffffjLj768ELj1ELj4ELj1ELj16ENS_18Kernel_traits_baseILj768ES2_ffffjLj128EEEEELb0ELb0ELb1EEEvNS_9BwdParamsE --------------------------
	.section	.nv.constant0._ZN10layer_norm31ln_parallel_residual_bwd_kernelINS_13Kernel_traitsI6__halfffffjLj768ELj1ELj4ELj1ELj16ENS_18Kernel_traits_baseILj768ES2_ffffjLj128EEEEELb0ELb0ELb1EEEvNS_9BwdParamsE,"a",@progbits
	.sectionflags	@""
	.align	4
.nv.constant0._ZN10layer_norm31ln_parallel_residual_bwd_kernelINS_13Kernel_traitsI6__halfffffjLj768ELj1ELj4ELj1ELj16ENS_18Kernel_traits_baseILj768ES2_ffffjLj128EEEEELb0ELb0ELb1EEEvNS_9BwdParamsE:
	.zero		648


//--------------------- .nv.constant0._ZN10layer_norm31ln_parallel_residual_bwd_kernelINS_13Kernel_traitsI6__halfffffjLj768ELj1ELj4ELj1ELj16ENS_18Kernel_traits_baseILj768ES2_ffffjLj128EEEEELb0ELb1ELb0EEEvNS_9BwdParamsE --------------------------
	.section	.nv.constant0._ZN10layer_norm31ln_parallel_residual_bwd_kernelINS_13Kernel_traitsI6__halfffffjLj768ELj1ELj4ELj1ELj16ENS_18Kernel_traits_baseILj768ES2_ffffjLj128EEEEELb0ELb1ELb0EEEvNS_9BwdParamsE,"a",@progbits
	.sectionflags	@""
	.align	4
.nv.constant0._ZN10layer_norm31ln_parallel_residual_bwd_kernelINS_13Kernel_traitsI6__halfffffjLj768ELj1ELj4ELj1ELj16ENS_18Kernel_traits_baseILj768ES2_ffffjLj128EEEEELb0ELb1ELb0EEEvNS_9BwdParamsE:
	.zero		648


//--------------------- .nv.constant0._ZN10layer_norm31ln_parallel_residual_bwd_kernelINS_13Kernel_traitsI6__halfffffjLj768ELj1ELj4ELj1ELj16ENS_18Kernel_traits_baseILj768ES2_ffffjLj128EEEEELb0ELb1ELb1EEEvNS_9BwdParamsE --------------------------
	.section	.nv.constant0._ZN10layer_norm31ln_parallel_residual_bwd_kernelINS_13Kernel_traitsI6__halfffffjLj768ELj1ELj4ELj1ELj16ENS_18Kernel_traits_baseILj768ES2_ffffjLj128EEEEELb0ELb1ELb1EEEvNS_9BwdParamsE,"a",@progbits
	.sectionflags	@""
	.align	4
.nv.constant0._ZN10layer_norm31ln_parallel_residual_bwd_kernelINS_13Kernel_traitsI6__halfffffjLj768ELj1ELj4ELj1ELj16ENS_18Kernel_traits_baseILj768ES2_ffffjLj128EEEEELb0ELb1ELb1EEEvNS_9BwdParamsE:
	.zero		648


//--------------------- .nv.constant0._ZN10layer_norm31ln_parallel_residual_bwd_kernelINS_13Kernel_traitsI6__halfffffjLj768ELj1ELj4ELj1ELj16ENS_18Kernel_traits_baseILj768ES2_ffffjLj128EEEEELb1ELb0ELb0EEEvNS_9BwdParamsE --------------------------
	.section	.nv.constant0._ZN10layer_norm31ln_parallel_residual_bwd_kernelINS_13Kernel_traitsI6__halfffffjLj768ELj1ELj4ELj1ELj16ENS_18Kernel_traits_baseILj768ES2_ffffjLj128EEEEELb1ELb0ELb0EEEvNS_9BwdParamsE,"a",@progbits
	.sectionflags	@""
	.align	4
.nv.constant0._ZN10layer_norm31ln_parallel_residual_bwd_kernelINS_13Kernel_traitsI6__halfffffjLj768ELj1ELj4ELj1ELj16ENS_18Kernel_traits_baseILj768ES2_ffffjLj128EEEEELb1ELb0ELb0EEEvNS_9BwdParamsE:
	.zero		648


//--------------------- .nv.constant0._ZN10layer_norm31ln_parallel_residual_bwd_kernelINS_13Kernel_traitsI6__halfffffjLj768ELj1ELj4ELj1ELj16ENS_18Kernel_traits_baseILj768ES2_ffffjLj128EEEEELb1ELb0ELb1EEEvNS_9BwdParamsE --------------------------
	.section	.nv.constant0._ZN10layer_norm31ln_parallel_residual_bwd_kernelINS_13Kernel_traitsI6__halfffffjLj768ELj1ELj4ELj1ELj16ENS_18Kernel_traits_baseILj768ES2_ffffjLj128EEEEELb1ELb0ELb1EEEvNS_9BwdParamsE,"a",@progbits
	.sectionflags	@""
	.align	4
.nv.constant0._ZN10layer_norm31ln_parallel_residual_bwd_kernelINS_13Kernel_traitsI6__halfffffjLj768ELj1ELj4ELj1ELj16ENS_18Kernel_traits_baseILj768ES2_ffffjLj128EEEEELb1ELb0ELb1EEEvNS_9BwdParamsE:
	.zero		648


//--------------------- .nv.constant0._ZN10layer_norm22ln_bwd_finalize_kernelINS_22Kernel_traits_finalizeILj768E6__halfffffjLb0ELj1024ELj4ENS_18Kernel_traits_baseILj768ES2_ffffjLj1024EEEEELb0ELb0EEEvNS_9BwdParamsE --------------------------
	.section	.nv.constant0._ZN10layer_norm22ln_bwd_finalize_kernelINS_22Kernel_traits_finalizeILj768E6__halfffffjLb0ELj1024ELj4ENS_18Kernel_traits_baseILj768ES2_ffffjLj1024EEEEELb0ELb0EEEvNS_9BwdParamsE,"a",@progbits
	.sectionflags	@""
	.align	4
.nv.constant0._ZN10layer_norm22ln_bwd_finalize_kernelINS_22Kernel_traits_finalizeILj768E6__halfffffjLb0ELj1024ELj4ENS_18Kernel_traits_baseILj768ES2_ffffjLj1024EEEEELb0ELb0EEEvNS_9BwdParamsE:
	.zero		648


//--------------------- .nv.constant0._ZN10layer_norm40ln_parallel_residual_bwd_finalize_kernelINS_22Kernel_traits_finalizeILj768E6__halfffffjLb0ELj1024ELj4ENS_18Kernel_traits_baseILj768ES2_ffffjLj1024EEEEELb0EEEvNS_9BwdParamsE --------------------------
	.section	.nv.constant0._ZN10layer_norm40ln_parallel_residual_bwd_finalize_kernelINS_22Kernel_traits_finalizeILj768E6__halfffffjLb0ELj1024ELj4ENS_18Kernel_traits_baseILj768ES2_ffffjLj1024EEEEELb0EEEvNS_9BwdParamsE,"a",@progbits
	.sectionflags	@""
	.align	4
.nv.constant0._ZN10layer_norm40ln_parallel_residual_bwd_finalize_kernelINS_22Kernel_traits_finalizeILj768E6__halfffffjLb0ELj1024ELj4ENS_18Kernel_traits_baseILj768ES2_ffffjLj1024EEEEELb0EEEvNS_9BwdParamsE:
	.zero		648


//--------------------- .nv.constant0._ZN10layer_norm31ln_parallel_residual_bwd_kernelINS_13Kernel_traitsI6__halfffffjLj768ELj1ELj4ELj1ELj16ENS_18Kernel_traits_baseILj768ES2_ffffjLj128EEEEELb1ELb1ELb0EEEvNS_9BwdParamsE --------------------------
	.section	.nv.constant0._ZN10layer_norm31ln_parallel_residual_bwd_kernelINS_13Kernel_traitsI6__halfffffjLj768ELj1ELj4ELj1ELj16ENS_18Kernel_traits_baseILj768ES2_ffffjLj128EEEEELb1ELb1ELb0EEEvNS_9BwdParamsE,"a",@progbits
	.sectionflags	@""
	.align	4
.nv.constant0._ZN10layer_norm31ln_parallel_residual_bwd_kernelINS_13Kernel_traitsI6__halfffffjLj768ELj1ELj4ELj1ELj16ENS_18Kernel_traits_baseILj768ES2_ffffjLj128EEEEELb1ELb1ELb0EEEvNS_9BwdParamsE:
	.zero		648


//--------------------- .nv.constant0._ZN10layer_norm22ln_bwd_finalize_kernelINS_22Kernel_traits_finalizeILj768E6__halfffffjLb0ELj1024ELj4ENS_18Kernel_traits_baseILj768ES2_ffffjLj1024EEEEELb0ELb1EEEvNS_9BwdParamsE --------------------------
	.section	.nv.constant0._ZN10layer_norm22ln_bwd_finalize_kernelINS_22Kernel_traits_finalizeILj768E6__halfffffjLb0ELj1024ELj4ENS_18Kernel_traits_baseILj768ES2_ffffjLj1024EEEEELb0ELb1EEEvNS_9BwdParamsE,"a",@progbits
	.sectionflags	@""
	.align	4
.nv.constant0._ZN10layer_norm22ln_bwd_finalize_kernelINS_22Kernel_traits_finalizeILj768E6__halfffffjLb0ELj1024ELj4ENS_18Kernel_traits_baseILj768ES2_ffffjLj1024EEEEELb0ELb1EEEvNS_9BwdParamsE:
	.zero		648


//--------------------- .nv.constant0._ZN10layer_norm40ln_parallel_residual_bwd_finalize_kernelINS_22Kernel_traits_finalizeILj768E6__halfffffjLb0ELj1024ELj4ENS_18Kernel_traits_baseILj768ES2_ffffjLj1024EEEEELb1EEEvNS_9BwdParamsE --------------------------
	.section	.nv.constant0._ZN10layer_norm40ln_parallel_residual_bwd_finalize_kernelINS_22Kernel_traits_finalizeILj768E6__halfffffjLb0ELj1024ELj4ENS_18Kernel_traits_baseILj768ES2_ffffjLj1024EEEEELb1EEEvNS_9BwdParamsE,"a",@progbits
	.sectionflags	@""
	.align	4
.nv.constant0._ZN10layer_norm40ln_parallel_residual_bwd_finalize_kernelINS_22Kernel_traits_finalizeILj768E6__halfffffjLb0ELj1024ELj4ENS_18Kernel_traits_baseILj768ES2_ffffjLj1024EEEEELb1EEEvNS_9BwdParamsE:
	.zero		648


//--------------------- .nv.constant0._ZN10layer_norm31ln_parallel_residual_bwd_kernelINS_13Kernel_traitsI6__halfffffjLj768ELj1ELj4ELj1ELj16ENS_18Kernel_traits_baseILj768ES2_ffffjLj128EEEEELb1ELb1ELb1EEEvNS_9BwdParamsE --------------------------
	.section	.nv.constant0._ZN10layer_norm31ln_parallel_residual_bwd_kernelINS_13Kernel_traitsI6__halfffffjLj768ELj1ELj4ELj1ELj16ENS_18Kernel_traits_baseILj768ES2_ffffjLj128EEEEELb1ELb1ELb1EEEvNS_9BwdParamsE,"a",@progbits
	.sectionflags	@""
	.align	4
.nv.constant0._ZN10layer_norm31ln_parallel_residual_bwd_kernelINS_13Kernel_traitsI6__halfffffjLj768ELj1ELj4ELj1ELj16ENS_18Kernel_traits_baseILj768ES2_ffffjLj128EEEEELb1ELb1ELb1EEEvNS_9BwdParamsE:
	.zero		648


//--------------------- .nv.constant0._ZN10layer_norm31ln_parallel_residual_bwd_kernelINS_13Kernel_traitsIfffffjLj768ELj1ELj4ELj1ELj16ENS_18Kernel_traits_baseILj768EfffffjLj128EEEEELb0ELb0ELb0EEEvNS_9BwdParamsE --------------------------
	.section	.nv.constant0._ZN10layer_norm31ln_parallel_residual_bwd_kernelINS_13Kernel_traitsIfffffjLj768ELj1ELj4ELj1ELj16ENS_18Kernel_traits_baseILj768EfffffjLj128EEEEELb0ELb0ELb0EEEvNS_9BwdParamsE,"a",@progbits
	.sectionflags	@""
	.align	4
.nv.constant0._ZN10layer_norm31ln_parallel_residual_bwd_kernelINS_13Kernel_traitsIfffffjLj768ELj1ELj4ELj1ELj16ENS_18Kernel_traits_baseILj768EfffffjLj128EEEEELb0ELb0ELb0EEEvNS_9BwdParamsE:
	.zero		648


//--------------------- .nv.constant0._ZN10layer_norm31ln_parallel_residual_bwd_kernelINS_13Kernel_traitsIfffffjLj768ELj1ELj4ELj1ELj16ENS_18Kernel_traits_baseILj768EfffffjLj128EEEEELb0ELb0ELb1EEEvNS_9BwdParamsE --------------------------
	.section	.nv.constant0._ZN10layer_norm31ln_parallel_residual_bwd_kernelINS_13Kernel_traitsIfffffjLj768ELj1ELj4ELj1ELj16ENS_18Kernel_traits_baseILj768EfffffjLj128EEEEELb0ELb0ELb1EEEvNS_9BwdParamsE,"a",@progbits
	.sectionflags	@""
	.align	4
.nv.constant0._ZN10layer_norm31ln_parallel_residual_bwd_kernelINS_13Kernel_traitsIfffffjLj768ELj1ELj4ELj1ELj16ENS_18Kernel_traits_baseILj768EfffffjLj128EEEEELb0ELb0ELb1EEEvNS_9BwdParamsE:
	.zero		648


//--------------------- .nv.constant0._ZN10layer_norm31ln_parallel_residual_bwd_kernelINS_13Kernel_traitsIfffffjLj768ELj1ELj4ELj1ELj16ENS_18Kernel_traits_baseILj768EfffffjLj128EEEEELb0ELb1ELb0EEEvNS_9BwdParamsE --------------------------
	.section	.nv.constant0._ZN10layer_norm31ln_parallel_residual_bwd_kernelINS_13Kernel_traitsIfffffjLj768ELj1ELj4ELj1ELj16ENS_18Kernel_traits_baseILj768EfffffjLj128EEEEELb0ELb1ELb0EEEvNS_9BwdParamsE,"a",@progbits
	.sectionflags	@""
	.align	4
.nv.constant0._ZN10layer_norm31ln_parallel_residual_bwd_kernelINS_13Kernel_traitsIfffffjLj768ELj1ELj4ELj1ELj16ENS_18Kernel_traits_baseILj768EfffffjLj128EEEEELb0ELb1ELb0EEEvNS_9BwdParamsE:
	.zero		648


//--------------------- .nv.constant0._ZN10layer_norm31ln_parallel_residual_bwd_kernelINS_13Kernel_traitsIfffffjLj768ELj1ELj4ELj1ELj16ENS_18Kernel_traits_baseILj768EfffffjLj128EEEEELb0ELb1ELb1EEEvNS_9BwdParamsE --------------------------
	.section	.nv.constant0._ZN10layer_norm31ln_parallel_residual_bwd_kernelINS_13Kernel_traitsIfffffjLj768ELj1ELj4ELj1ELj16ENS_18Kernel_traits_baseILj768EfffffjLj128EEEEELb0ELb1ELb1EEEvNS_9BwdParamsE,"a",@progbits
	.sectionflags	@""
	.align	4
.nv.constant0._ZN10layer_norm31ln_parallel_residual_bwd_kernelINS_13Kernel_traitsIfffffjLj768ELj1ELj4ELj1ELj16ENS_18Kernel_traits_baseILj768EfffffjLj128EEEEELb0ELb1ELb1EEEvNS_9BwdParamsE:
	.zero		648


//--------------------- .nv.constant0._ZN10layer_norm31ln_parallel_residual_bwd_kernelINS_13Kernel_traitsIfffffjLj768ELj1ELj4ELj1ELj16ENS_18Kernel_traits_baseILj768EfffffjLj128EEEEELb1ELb0ELb0EEEvNS_9BwdParamsE --------------------------
	.section	.nv.constant0._ZN10layer_norm31ln_parallel_residual_bwd_kernelINS_13Kernel_traitsIfffffjLj768ELj1ELj4ELj1ELj16ENS_18Kernel_traits_baseILj768EfffffjLj128EEEEELb1ELb0ELb0EEEvNS_9BwdParamsE,"a",@progbits
	.sectionflags	@""
	.align	4
.nv.constant0._ZN10layer_norm31ln_parallel_residual_bwd_kernelINS_13Kernel_traitsIfffffjLj768ELj1ELj4ELj1ELj16ENS_18Kernel_traits_baseILj768EfffffjLj128EEEEELb1ELb0ELb0EEEvNS_9BwdParamsE:
	.zero		648


//--------------------- .nv.constant0._ZN10layer_norm31ln_parallel_residual_bwd_kernelINS_13Kernel_traitsIfffffjLj768ELj1ELj4ELj1ELj16ENS_18Kernel_traits_baseILj768EfffffjLj128EEEEELb1ELb0ELb1EEEvNS_9BwdParamsE --------------------------
	.section	.nv.constant0._ZN10layer_norm31ln_parallel_residual_bwd_kernelINS_13Kernel_traitsIfffffjLj768ELj1ELj4ELj1ELj16ENS_18Kernel_traits_baseILj768EfffffjLj128EEEEELb1ELb0ELb1EEEvNS_9BwdParamsE,"a",@progbits
	.sectionflags	@""
	.align	4
.nv.constant0._ZN10layer_norm31ln_parallel_residual_bwd_kernelINS_13Kernel_traitsIfffffjLj768ELj1ELj4ELj1ELj16ENS_18Kernel_traits_baseILj768EfffffjLj128EEEEELb1ELb0ELb1EEEvNS_9BwdParamsE:
	.zero		648


//--------------------- .nv.constant0._ZN10layer_norm22ln_bwd_finalize_kernelINS_22Kernel_traits_finalizeILj768EfffffjLb0ELj1024ELj4ENS_18Kernel_traits_baseILj768EfffffjLj1024EEEEELb0ELb0EEEvNS_9BwdParamsE --------------------------
	.section	.nv.constant0._ZN10layer_norm22ln_bwd_finalize_kernelINS_22Kernel_traits_finalizeILj768EfffffjLb0ELj1024ELj4ENS_18Kernel_traits_baseILj768EfffffjLj1024EEEEELb0ELb0EEEvNS_9BwdParamsE,"a",@progbits
	.sectionflags	@""
	.align	4
.nv.constant0._ZN10layer_norm22ln_bwd_finalize_kernelINS_22Kernel_traits_finalizeILj768EfffffjLb0ELj1024ELj4ENS_18Kernel_traits_baseILj768EfffffjLj1024EEEEELb0ELb0EEEvNS_9BwdParamsE:
	.zero		648


//--------------------- .nv.constant0._ZN10layer_norm40ln_parallel_residual_bwd_finalize_kernelINS_22Kernel_traits_finalizeILj768EfffffjLb0ELj1024ELj4ENS_18Kernel_traits_baseILj768EfffffjLj1024EEEEELb0EEEvNS_9BwdParamsE --------------------------
	.section	.nv.constant0._ZN10layer_norm40ln_parallel_residual_bwd_finalize_kernelINS_22Kernel_traits_finalizeILj768EfffffjLb0ELj1024ELj4ENS_18Kernel_traits_baseILj768EfffffjLj1024EEEEELb0EEEvNS_9BwdParamsE,"a",@progbits
	.sectionflags	@""
	.align	4
.nv.constant0._ZN10layer_norm40ln_parallel_residual_bwd_finalize_kernelINS_22Kernel_traits_finalizeILj768EfffffjLb0ELj1024ELj4ENS_18Kernel_traits_baseILj768EfffffjLj1024EEEEELb0EEEvNS_9BwdParamsE:
	.zero		648


//--------------------- .nv.constant0._ZN10layer_norm31ln_parallel_residual_bwd_kernelINS_13Kernel_traitsIfffffjLj768ELj1ELj4ELj1ELj16ENS_18Kernel_traits_baseILj768EfffffjLj128EEEEELb1ELb1ELb0EEEvNS_9BwdParamsE --------------------------
	.section	.nv.constant0._ZN10layer_norm31ln_parallel_residual_bwd_kernelINS_13Kernel_traitsIfffffjLj768ELj1ELj4ELj1ELj16ENS_18Kernel_traits_baseILj768EfffffjLj128EEEEELb1ELb1ELb0EEEvNS_9BwdParamsE,"a",@progbits
	.sectionflags	@""
	.align	4
.nv.constant0._ZN10layer_norm31ln_parallel_residual_bwd_kernelINS_13Kernel_traitsIfffffjLj768ELj1ELj4ELj1ELj16ENS_18Kernel_traits_baseILj768EfffffjLj128EEEEELb1ELb1ELb0EEEvNS_9BwdParamsE:
	.zero		648


//--------------------- .nv.constant0._ZN10layer_norm22ln_bwd_finalize_kernelINS_22Kernel_traits_finalizeILj768EfffffjLb0ELj1024ELj4ENS_18Kernel_traits_baseILj768EfffffjLj1024EEEEELb0ELb1EEEvNS_9BwdParamsE --------------------------
	.section	.nv.constant0._ZN10layer_norm22ln_bwd_finalize_kernelINS_22Kernel_traits_finalizeILj768EfffffjLb0ELj1024ELj4ENS_18Kernel_traits_baseILj768EfffffjLj1024EEEEELb0ELb1EEEvNS_9BwdParamsE,"a",@progbits
	.sectionflags	@""
	.align	4
.nv.constant0._ZN10layer_norm22ln_bwd_finalize_kernelINS_22Kernel_traits_finalizeILj768EfffffjLb0ELj1024ELj4ENS_18Kernel_traits_baseILj768EfffffjLj1024EEEEELb0ELb1EEEvNS_9BwdParamsE:
	.zero		648


//--------------------- .nv.constant0._ZN10layer_norm40ln_parallel_residual_bwd_finalize_kernelINS_22Kernel_traits_finalizeILj768EfffffjLb0ELj1024ELj4ENS_18Kernel_traits_baseILj768EfffffjLj1024EEEEELb1EEEvNS_9BwdParamsE --------------------------
	.section	.nv.constant0._ZN10layer_norm40ln_parallel_residual_bwd_finalize_kernelINS_22Kernel_traits_finalizeILj768EfffffjLb0ELj1024ELj4ENS_18Kernel_traits_baseILj768EfffffjLj1024EEEEELb1EEEvNS_9BwdParamsE,"a",@progbits
	.sectionflags	@""
	.align	4
.nv.constant0._ZN10layer_norm40ln_parallel_residual_bwd_finalize_kernelINS_22Kernel_traits_finalizeILj768EfffffjLb0ELj1024ELj4ENS_18Kernel_traits_baseILj768EfffffjLj1024EEEEELb1EEEvNS_9BwdParamsE:
	.zero		648


//--------------------- .nv.constant0._ZN10layer_norm31ln_parallel_residual_bwd_kernelINS_13Kernel_traitsIfffffjLj768ELj1ELj4ELj1ELj16ENS_18Kernel_traits_baseILj768EfffffjLj128EEEEELb1ELb1ELb1EEEvNS_9BwdParamsE --------------------------
	.section	.nv.constant0._ZN10layer_norm31ln_parallel_residual_bwd_kernelINS_13Kernel_traitsIfffffjLj768ELj1ELj4ELj1ELj16ENS_18Kernel_traits_baseILj768EfffffjLj128EEEEELb1ELb1ELb1EEEvNS_9BwdParamsE,"a",@progbits
	.sectionflags	@""
	.align	4
.nv.constant0._ZN10layer_norm31ln_parallel_residual_bwd_kernelINS_13Kernel_traitsIfffffjLj768ELj1ELj4ELj1ELj16ENS_18Kernel_traits_baseILj768EfffffjLj128EEEEELb1ELb1ELb1EEEvNS_9BwdParamsE:
	.zero		648


//--------------------- .text._ZN10layer_norm31ln_parallel_residual_bwd_kernelINS_13Kernel_traitsI13__nv_bfloat16S2_S2_S2_fjLj768ELj1ELj4ELj1ELj16ENS_18Kernel_traits_baseILj768ES2_S2_S2_S2_fjLj128EEEEELb0ELb0ELb0EEEvNS_9BwdParamsE --------------------------
	.section	.text._ZN10layer_norm31ln_parallel_residual_bwd_kernelINS_13Kernel_traitsI13__nv_bfloat16S2_S2_S2_fjLj768ELj1ELj4ELj1ELj16ENS_18Kernel_traits_baseILj768ES2_S2_S2_S2_fjLj128EEEEELb0ELb0ELb0EEEvNS_9BwdParamsE,"ax",@progbits
	.sectioninfo	@"SHI_REGISTERS=246"
	.align	128
        .global         _ZN10layer_norm31ln_parallel_residual_bwd_kernelINS_13Kernel_traitsI13__nv_bfloat16S2_S2_S2_fjLj768ELj1ELj4ELj1ELj16ENS_18Kernel_traits_baseILj768ES2_S2_S2_S2_fjLj128EEEEELb0ELb0ELb0EEEvNS_9BwdParamsE
        .type           _ZN10layer_norm31ln_parallel_residual_bwd_kernelINS_13Kernel_traitsI13__nv_bfloat16S2_S2_S2_fjLj768ELj1ELj4ELj1ELj16ENS_18Kernel_traits_baseILj768ES2_S2_S2_S2_fjLj128EEEEELb0ELb0ELb0EEEvNS_9BwdParamsE,@function
        .size           _ZN10layer_norm31ln_parallel_residual_bwd_kernelINS_13Kernel_traitsI13__nv_bfloat16S2_S2_S2_fjLj768ELj1ELj4ELj1ELj16ENS_18Kernel_traits_baseILj768ES2_S2_S2_S2_fjLj128EEEEELb0ELb0ELb0EEEvNS_9BwdParamsE,(.L_x_2237 - _ZN10layer_norm31ln_parallel_residual_bwd_kernelINS_13Kernel_traitsI13__nv_bfloat16S2_S2_S2_fjLj768ELj1ELj4ELj1ELj16ENS_18Kernel_traits_baseILj768ES2_S2_S2_S2_fjLj128EEEEELb0ELb0ELb0EEEvNS_9BwdParamsE)
        .other          _ZN10layer_norm31ln_parallel_residual_bwd_kernelINS_13Kernel_traitsI13__nv_bfloat16S2_S2_S2_fjLj768ELj1ELj4ELj1ELj16ENS_18Kernel_traits_baseILj768ES2_S2_S2_S2_fjLj128EEEEELb0ELb0ELb0EEEvNS_9BwdParamsE,@"STO_CUDA_ENTRY STV_DEFAULT"
_ZN10layer_norm31ln_parallel_residual_bwd_kernelINS_13Kernel_traitsI13__nv_bfloat16S2_S2_S2_fjLj768ELj1ELj4ELj1ELj16ENS_18Kernel_traits_baseILj768ES2_S2_S2_S2_fjLj128EEEEELb0ELb0ELb0EEEvNS_9BwdParamsE:
.text._ZN10layer_norm31ln_parallel_residual_bwd_kernelINS_13Kernel_traitsI13__nv_bfloat16S2_S2_S2_fjLj768ELj1ELj4ELj1ELj16ENS_18Kernel_traits_baseILj768ES2_S2_S2_S2_fjLj128EEEEELb0ELb0ELb0EEEvNS_9BwdParamsE:
[----:B------:R-:W-:Y:S02]  /*0000*/  MOV R1, c[0x0][0x28] ;  /* 0x00000a0000017a02 */ /* 0x000fe40000000f00 */
[----:B------:R-:W0:Y:S01]  /*0010*/  S2R R163, SR_TID.X ;  /* 0x0000000000a37919 */ /* 0x000e220000002100 */
[----:B------:R-:W-:Y:S01]  /*0020*/  MOV R0, c[0x0][0x168] ;  /* 0x00005a0000007a02 */ /* 0x000fe20000000f00 */
[----:B------:R-:W-:-:S03]  /*0030*/  ULDC.64 UR4, c[0x0][0x118] ;  /* 0x0000460000047ab9 */ /* 0x000fc60000000a00 */
[----:B------:R-:W-:-:S04]  /*0040*/  SHF.R.S32.HI R0, RZ, 0x1f, R0 ;  /* 0x0000001fff007819 */ /* 0x000fc80000011400 */
[----:B------:R-:W-:Y:S02]  /*0050*/  LEA.HI R0, R0, c[0x0][0x168], RZ, 0x3 ;  /* 0x00005a0000007a11 */ /* 0x000fe400078f18ff */
[C---:B0-----:R-:W-:Y:S02]  /*0060*/  LOP3.LUT R3, R163.reuse, 0x1f, RZ, 0xc, !PT ;  /* 0x0000001fa3037812 */ /* 0x041fe400078e0cff */
[----:B------:R-:W-:Y:S02]  /*0070*/  LOP3.LUT R12, R163, 0x1f, RZ, 0xc0, !PT ;  /* 0x0000001fa30c7812 */ /* 0x000fe400078ec0ff */
[----:B------:R-:W-:-:S04]  /*0080*/  LEA.HI.SX32 R0, R0, R3, 0x1d ;  /* 0x0000000300007211 */ /* 0x000fc800078feaff */
[C---:B------:R-:W-:Y:S02]  /*0090*/  LOP3.LUT P3, RZ, R0.reuse, 0xffffffe0, RZ, 0xc0, !PT ;  /* 0xffffffe000ff7812 */ /* 0x040fe4000786c0ff */
[C---:B------:R-:W-:Y:S02]  /*00a0*/  ISETP.GE.U32.AND P4, PT, R0.reuse, 0x40, PT ;  /* 0x000000400000780c */ /* 0x040fe40003f86070 */
[----:B------:R-:W-:-:S09]  /*00b0*/  ISETP.GE.U32.AND P5, PT, R0, 0x60, PT ;  /* 0x000000600000780c */ /* 0x000fd20003fa6070 */
[----:B------:R-:W-:Y:S02]  /*00c0*/  @P3 MOV R5, 0x10 ;  /* 0x0000001000053802 */ /* 0x000fe40000000f00 */
[----:B------:R-:W-:Y:S02]  /*00d0*/  @P4 MOV R21, 0x10 ;  /* 0x0000001000154802 */ /* 0x000fe40000000f00 */
[----:B------:R-:W-:Y:S01]  /*00e0*/  @P5 MOV R13, 0x10 ;  /* 0x00000010000d5802 */ /* 0x000fe20000000f00 */
[----:B------:R-:W-:-:S04]  /*00f0*/  @P3 IMAD.WIDE.U32 R2, R12, R5, c[0x0][0x1b0] ;  /* 0x00006c000c023625 */ /* 0x000fc800078e0005 */
[C---:B------:R-:W-:Y:S01]  /*0100*/  @P3 IMAD.WIDE.U32 R4, R12.reuse, R5, c[0x0][0x1b8] ;  /* 0x00006e000c043625 */ /* 0x040fe200078e0005 */
[----:B------:R-:W-:Y:S01]  /*0110*/  @P3 LOP3.LUT R12, R12, 0x20, RZ, 0xfc, !PT ;  /* 0x000000200c0c3812 */ /* 0x000fe200078efcff */
[----:B------:R0:W5:Y:S04]  /*0120*/  @P3 LDG.E.128 R24, [R2.64] ;  /* 0x0000000402183981 */ /* 0x000168000c1e1d00 */
[CC--:B------:R-:W-:Y:S01]  /*0130*/  @P4 IMAD.WIDE.U32 R14, R12.reuse, R21.reuse, c[0x0][0x1b0] ;  /* 0x00006c000c0e4625 */ /* 0x0c0fe200078e0015 */
[----:B------:R0:W5:Y:S03]  /*0140*/  @P3 LDG.E.128 R16, [R4.64] ;  /* 0x0000000404103981 */ /* 0x000166000c1e1d00 */
[C---:B------:R-:W-:Y:S01]  /*0150*/  @P4 IMAD.WIDE.U32 R20, R12.reuse, R21, c[0x0][0x1b8] ;  /* 0x00006e000c144625 */ /* 0x040fe200078e0015 */
[----:B------:R-:W-:Y:S01]  /*0160*/  @P4 IADD3 R12, R12, 0x20, RZ ;  /* 0x000000200c0c4810 */ /* 0x000fe20007ffe0ff */
[----:B------:R0:W5:Y:S04]  /*0170*/  @P4 LDG.E.128 R8, [R14.64] ;  /* 0x000000040e084981 */ /* 0x000168000c1e1d00 */
[CC--:B------:R-:W-:Y:S01]  /*0180*/  @P5 IMAD.WIDE.U32 R6, R12.reuse, R13.reuse, c[0x0][0x1b0] ;  /* 0x00006c000c065625 */ /* 0x0c0fe200078e000d */
[----:B------:R0:W5:Y:S03]  /*0190*/  @P4 LDG.E.128 R128, [R20.64] ;  /* 0x0000000414804981 */ /* 0x000166000c1e1d00 */
[----:B------:R-:W-:Y:S01]  /*01a0*/  @P5 IMAD.WIDE.U32 R12, R12, R13, c[0x0][0x1b8] ;  /* 0x00006e000c0c5625 */ /* 0x000fe200078e000d */
[----:B------:R0:W5:Y:S04]  /*01b0*/  @P5 LDG.E.128 R116, [R6.64] ;  /* 0x0000000406745981 */ /* 0x000168000c1e1d00 */
[----:B------:R0:W5:Y:S04]  /*01c0*/  @P5 LDG.E.128 R32, [R12.64] ;  /* 0x000000040c205981 */ /* 0x000168000c1e1d00 */
[----:B------:R-:W1:Y:S01]  /*01d0*/  S2R R171, SR_CTAID.X ;  /* 0x0000000000ab7919 */ /* 0x000e620000002500 */
[----:B------:R-:W-:Y:S01]  /*01e0*/  SHF.R.U32.HI R0, RZ, 0x5, R163 ;  /* 0x00000005ff007819 */ /* 0x000fe200000116a3 */
[----:B------:R-:W-:Y:S01]  /*01f0*/  BSSY B0, `(.L_x_0) ;  /* 0x0000320000007945 */ /* 0x000fe20003800000 */
[----:B------:R-:W-:Y:S01]  /*0200*/  CS2R R36, SRZ ;  /* 0x0000000000247805 */ /* 0x000fe2000001ff00 */
[----:B------:R-:W-:Y:S01]  /*0210*/  CS2R R38, SRZ ;  /* 0x0000000000267805 */ /* 0x000fe2000001ff00 */
[----:B------:R-:W-:Y:S01]  /*0220*/  CS2R R40, SRZ ;  /* 0x0000000000287805 */ /* 0x000fe2000001ff00 */
[----:B-1----:R-:W-:-:S04]  /*0230*/  LEA R171, R171, R0, 0x2 ;  /* 0x00000000abab7211 */ /* 0x002fc800078e10ff */
[----:B------:R-:W-:Y:S01]  /*0240*/  ISETP.GE.AND P0, PT, R171, c[0x0][0x164], PT ;  /* 0x00005900ab007a0c */ /* 0x000fe20003f06270 */
[----:B------:R-:W-:Y:S01]  /*0250*/  CS2R R42, SRZ ;  /* 0x00000000002a7805 */ /* 0x000fe2000001ff00 */
        /* <DEDUP_REMOVED lines=44> */
[----:B------:R-:W-:Y:S05]  /*0520*/  @P0 BRA `(.L_x_1) ;  /* 0x00002ec000000947 */ /* 0x000fea0003800000 */
[--C-:B0----5:R-:W-:Y:S01]  /*0530*/  PRMT R162, RZ, 0x5410, R24.reuse ;  /* 0x00005410ffa27816 */ /* 0x121fe20000000018 */
[----:B------:R-:W-:Y:S01]  /*0540*/  IMAD.MOV.U32 R37, RZ, RZ, RZ ;  /* 0x000000ffff257224 */ /* 0x000fe200078e00ff */
[----:B------:R-:W-:-:S02]  /*0550*/  PRMT R161, RZ, 0x7610, R24 ;  /* 0x00007610ffa17816 */ /* 0x000fc40000000018 */
[--C-:B------:R-:W-:Y:S02]  /*0560*/  PRMT R24, RZ, 0x5410, R17.reuse ;  /* 0x00005410ff187816 */ /* 0x100fe40000000011 */
[----:B------:R-:W-:Y:S02]  /*0570*/  PRMT R23, RZ, 0x7610, R17 ;  /* 0x00007610ff177816 */ /* 0x000fe40000000011 */
[--C-:B------:R-:W-:Y:S02]  /*0580*/  PRMT R22, RZ, 0x5410, R18.reuse ;  /* 0x00005410ff167816 */ /* 0x100fe40000000012 */
[----:B------:R-:W-:Y:S02]  /*0590*/  PRMT R21, RZ, 0x7610, R18 ;  /* 0x00007610ff157816 */ /* 0x000fe40000000012 */
[--C-:B------:R-:W-:Y:S02]  /*05a0*/  PRMT R18, RZ, 0x5410, R8.reuse ;  /* 0x00005410ff127816 */ /* 0x100fe40000000008 */
[----:B------:R-:W-:-:S02]  /*05b0*/  PRMT R17, RZ, 0x7610, R8 ;  /* 0x00007610ff117816 */ /* 0x000fc40000000008 */
[----:B------:R-:W0:Y:S01]  /*05c0*/  LDC.U8 R8, c[0x0][0x1f0] ;  /* 0x00007c00ff087b82 */ /* 0x000e220000000000 */
[--C-:B------:R-:W-:Y:S02]  /*05d0*/  PRMT R160, RZ, 0x5410, R25.reuse ;  /* 0x00005410ffa07816 */ /* 0x100fe40000000019 */
[----:B------:R-:W-:Y:S02]  /*05e0*/  PRMT R31, RZ, 0x7610, R25 ;  /* 0x00007610ff1f7816 */ /* 0x000fe40000000019 */
[--C-:B------:R-:W-:Y:S02]  /*05f0*/  PRMT R30, RZ, 0x5410, R26.reuse ;  /* 0x00005410ff1e7816 */ /* 0x100fe4000000001a */
[----:B------:R-:W-:Y:S02]  /*0600*/  PRMT R29, RZ, 0x7610, R26 ;  /* 0x00007610ff1d7816 */ /* 0x000fe4000000001a */
[--C-:B------:R-:W-:Y:S02]  /*0610*/  PRMT R26, RZ, 0x5410, R16.reuse ;  /* 0x00005410ff1a7816 */ /* 0x100fe40000000010 */
[----:B------:R-:W-:-:S02]  /*0620*/  PRMT R25, RZ, 0x7610, R16 ;  /* 0x00007610ff197816 */ /* 0x000fc40000000010 */
[----:B------:R-:W-:Y:S02]  /*0630*/  PRMT R28, RZ, 0x5410, R27 ;  /* 0x00005410ff1c7816 */ /* 0x000fe4000000001b */
[----:B------:R-:W-:Y:S02]  /*0640*/  PRMT R20, RZ, 0x5410, R19 ;  /* 0x00005410ff147816 */ /* 0x000fe40000000013 */
[--C-:B------:R-:W-:Y:S02]  /*0650*/  PRMT R16, RZ, 0x5410, R9.reuse ;  /* 0x00005410ff107816 */ /* 0x100fe40000000009 */
[----:B------:R-:W-:Y:S02]  /*0660*/  PRMT R15, RZ, 0x7610, R9 ;  /* 0x00007610ff0f7816 */ /* 0x000fe40000000009 */
[--C-:B------:R-:W-:Y:S02]  /*0670*/  PRMT R14, RZ, 0x5410, R10.reuse ;  /* 0x00005410ff0e7816 */ /* 0x100fe4000000000a */
[----:B------:R-:W-:-:S02]  /*0680*/  PRMT R13, RZ, 0x7610, R10 ;  /* 0x00007610ff0d7816 */ /* 0x000fc4000000000a */
[----:B------:R-:W-:Y:S02]  /*0690*/  PRMT R12, RZ, 0x5410, R11 ;  /* 0x00005410ff0c7816 */ /* 0x000fe4000000000b */
[----:B------:R-:W-:Y:S02]  /*06a0*/  PRMT R27, RZ, 0x7610, R27 ;  /* 0x00007610ff1b7816 */ /* 0x000fe4000000001b */
[----:B------:R-:W-:Y:S02]  /*06b0*/  PRMT R19, RZ, 0x7610, R19 ;  /* 0x00007610ff137816 */ /* 0x000fe40000000013 */
[----:B------:R-:W-:Y:S02]  /*06c0*/  PRMT R11, RZ, 0x7610, R11 ;  /* 0x00007610ff0b7816 */ /* 0x000fe4000000000b */
[--C-:B------:R-:W-:Y:S02]  /*06d0*/  PRMT R10, RZ, 0x5410, R128.reuse ;  /* 0x00005410ff0a7816 */ /* 0x100fe40000000080 */
[----:B------:R-:W-:-:S02]  /*06e0*/  PRMT R9, RZ, 0x7610, R128 ;  /* 0x00007610ff097816 */ /* 0x000fc40000000080 */
[--C-:B------:R-:W-:Y:S02]  /*06f0*/  PRMT R7, RZ, 0x5410, R129.reuse ;  /* 0x00005410ff077816 */ /* 0x100fe40000000081 */
[----:B------:R-:W-:Y:S02]  /*0700*/  PRMT R6, RZ, 0x7610, R129 ;  /* 0x00007610ff067816 */ /* 0x000fe40000000081 */
[--C-:B------:R-:W-:Y:S02]  /*0710*/  PRMT R5, RZ, 0x5410, R130.reuse ;  /* 0x00005410ff057816 */ /* 0x100fe40000000082 */
        /* <DEDUP_REMOVED lines=18> */
[----:B0-----:R-:W-:Y:S02]  /*0840*/  PRMT R180, RZ, 0x7610, R35 ;  /* 0x00007610ffb47816 */ /* 0x001fe40000000023 */
.L_x_16:
[----:B------:R-:W-:-:S10]  /*0850*/  HFMA2.MMA R148, -RZ, RZ, 0, 2.384185791015625e-07 ;  /* 0x00000004ff947435 */ /* 0x000fd400000001ff */
[----:B------:R-:W-:-:S04]  /*0860*/  IMAD.WIDE R230, R171, R148, c[0x0][0x1a0] ;  /* 0x00006800abe67625 */ /* 0x000fc800078e0294 */
[C---:B------:R-:W-:Y:S02]  /*0870*/  IMAD.WIDE R148, R171.reuse, R148, c[0x0][0x1a8] ;  /* 0x00006a00ab947625 */ /* 0x040fe400078e0294 */
[----:B------:R0:W5:Y:S04]  /*0880*/  LDG.E R230, [R230.64] ;  /* 0x00000004e6e67981 */ /* 0x000168000c1e1900 */
[----:B------:R0:W5:Y:S01]  /*0890*/  LDG.E R181, [R148.64] ;  /* 0x0000000494b57981 */ /* 0x000162000c1e1900 */
[----:B------:R-:W-:Y:S01]  /*08a0*/  IMAD R150, R171, c[0x0][0x168], RZ ;  /* 0x00005a00ab967a24 */ /* 0x000fe200078e02ff */
[----:B------:R-:W-:Y:S01]  /*08b0*/  BSSY B1, `(.L_x_2) ;  /* 0x0000080000017945 */ /* 0x000fe20003800000 */
[----:B------:R-:W-:-:S03]  /*08c0*/  CS2R R232, SRZ ;  /* 0x0000000000e87805 */ /* 0x000fc6000001ff00 */
[----:B------:R-:W-:-:S04]  /*08d0*/  SHF.R.S32.HI R151, RZ, 0x1f, R150 ;  /* 0x0000001fff977819 */ /* 0x000fc80000011496 */
[----:B------:R-:W-:Y:S02]  /*08e0*/  LEA.HI R151, R151, R150, RZ, 0x3 ;  /* 0x0000009697977211 */ /* 0x000fe400078f18ff */
[----:B------:R-:W-:-:S04]  /*08f0*/  LOP3.LUT R150, R163, 0x1f, RZ, 0xc0, !PT ;  /* 0x0000001fa3967812 */ /* 0x000fc800078ec0ff */
[----:B------:R-:W-:-:S04]  /*0900*/  LEA.HI.SX32 R179, R151, R150, 0x1d ;  /* 0x0000009697b37211 */ /* 0x000fc800078feaff */
[----:B------:R-:W-:Y:S01]  /*0910*/  MOV R234, R179 ;  /* 0x000000b300ea7202 */ /* 0x000fe20000000f00 */
[----:B------:R-:W-:Y:S05]  /*0920*/  @!P3 BRA `(.L_x_3) ;  /* 0x000007800000b947 */ /* 0x000fea0003800000 */
[C---:B0-----:R-:W-:Y:S02]  /*0930*/  LEA R148, P0, R179.reuse, c[0x0][0x188], 0x4 ;  /* 0x00006200b3947a11 */ /* 0x041fe400078020ff */
[----:B------:R-:W-:Y:S02]  /*0940*/  MOV R156, 0x10 ;  /* 0x00000010009c7802 */ /* 0x000fe40000000f00 */
[----:B------:R-:W-:-:S03]  /*0950*/  LEA.HI.X R149, R179, c[0x0][0x18c], RZ, 0x4, P0 ;  /* 0x00006300b3957a11 */ /* 0x000fc600000f24ff */
[----:B------:R-:W-:-:S03]  /*0960*/  IMAD.WIDE.U32 R152, R179, R156, c[0x0][0x208] ;  /* 0x00008200b3987625 */ /* 0x000fc600078e009c */
[----:B------:R-:W2:Y:S01]  /*0970*/  LDG.E.128 R148, [R148.64] ;  /* 0x0000000494947981 */ /* 0x000ea2000c1e1d00 */
[----:B------:R-:W-:-:S03]  /*0980*/  IMAD.WIDE.U32 R156, R179, R156, c[0x0][0x210] ;  /* 0x00008400b39c7625 */ /* 0x000fc600078e009c */
[----:B------:R-:W3:Y:S04]  /*0990*/  LDG.E.128 R152, [R152.64] ;  /* 0x0000000498987981 */ /* 0x000ee8000c1e1d00 */
[----:B------:R-:W4:Y:S01]  /*09a0*/  LDG.E.128 R156, [R156.64] ;  /* 0x000000049c9c7981 */ /* 0x000f22000c1e1d00 */
[----:B------:R-:W-:-:S04]  /*09b0*/  ISETP.NE.U32.AND P0, PT, RZ, c[0x0][0x218], PT ;  /* 0x00008600ff007a0c */ /* 0x000fc80003f05070 */
[----:B------:R-:W-:-:S13]  /*09c0*/  ISETP.NE.AND.EX P0, PT, RZ, c[0x0][0x21c], PT, P0 ;  /* 0x00008700ff007a0c */ /* 0x000fda0003f05300 */
[----:B------:R-:W-:-:S04]  /*09d0*/  @P0 LEA R182, P1, R179, c[0x0][0x218], 0x4 ;  /* 0x00008600b3b60a11 */ /* 0x000fc800078220ff */
[----:B------:R-:W-:-:S05]  /*09e0*/  @P0 LEA.HI.X R183, R179, c[0x0][0x21c], RZ, 0x4, P1 ;  /* 0x00008700b3b70a11 */ /* 0x000fca00008f24ff */
[----:B------:R0:W5:Y:S01]  /*09f0*/  @P0 LDG.E.128 R116, [R182.64] ;  /* 0x00000004b6740981 */ /* 0x000162000c1e1d00 */
[----:B------:R-:W-:-:S04]  /*0a00*/  ISETP.NE.AND P0, PT, R8, RZ, PT ;  /* 0x000000ff0800720c */ /* 0x000fc80003f05270 */
[----:B-----5:R-:W-:Y:S02]  /*0a10*/  FSEL R185, R230, RZ, !P0 ;  /* 0x000000ffe6b97208 */ /* 0x020fe40004000000 */
[----:B--2---:R-:W-:Y:S02]  /*0a20*/  PRMT R186, RZ, 0x5410, R149 ;  /* 0x00005410ffba7816 */ /* 0x004fe40000000095 */
[--C-:B0-----:R-:W-:Y:S02]  /*0a30*/  PRMT R182, RZ, 0x5410, R148.reuse ;  /* 0x00005410ffb67816 */ /* 0x101fe40000000094 */
[----:B------:R-:W-:Y:S01]  /*0a40*/  PRMT R148, RZ, 0x7610, R148 ;  /* 0x00007610ff947816 */ /* 0x000fe20000000094 */
[C---:B------:R-:W-:Y:S01]  /*0a50*/  FADD.FTZ R188, -R185.reuse, R186 ;  /* 0x000000bab9bc7221 */ /* 0x040fe20000010100 */
[--C-:B---3--:R-:W-:Y:S01]  /*0a60*/  PRMT R183, RZ, 0x5410, R152.reuse ;  /* 0x00005410ffb77816 */ /* 0x108fe20000000098 */
[----:B------:R-:W-:Y:S01]  /*0a70*/  FADD.FTZ R182, R182, -R185 ;  /* 0x800000b9b6b67221 */ /* 0x000fe20000010000 */
[----:B------:R-:W-:Y:S01]  /*0a80*/  PRMT R186, RZ, 0x7610, R152 ;  /* 0x00007610ffba7816 */ /* 0x000fe20000000098 */
[----:B------:R-:W-:Y:S01]  /*0a90*/  FADD.FTZ R184, -R185, R148 ;  /* 0x00000094b9b87221 */ /* 0x000fe20000010100 */
[--C-:B------:R-:W-:Y:S01]  /*0aa0*/  PRMT R195, RZ, 0x5410, R155.reuse ;  /* 0x00005410ffc37816 */ /* 0x100fe2000000009b */
[C---:B------:R-:W-:Y:S01]  /*0ab0*/  FMUL.FTZ R229, R181.reuse, R182 ;  /* 0x000000b6b5e57220 */ /* 0x040fe20000410000 */
[----:B------:R-:W-:Y:S01]  /*0ac0*/  PRMT R152, RZ, 0x7610, R155 ;  /* 0x00007610ff987816 */ /* 0x000fe2000000009b */
[----:B------:R-:W-:Y:S01]  /*0ad0*/  FMUL.FTZ R184, R181, R184 ;  /* 0x000000b8b5b87220 */ /* 0x000fe20000410000 */
[--C-:B----4-:R-:W-:Y:S01]  /*0ae0*/  PRMT R155, RZ, 0x5410, R156.reuse ;  /* 0x00005410ff9b7816 */ /* 0x110fe2000000009c */
[----:B------:R-:W-:Y:S01]  /*0af0*/  FADD.FTZ R56, R56, R183 ;  /* 0x000000b738387221 */ /* 0x000fe20000010000 */
[----:B------:R-:W-:Y:S01]  /*0b00*/  PRMT R156, RZ, 0x7610, R156 ;  /* 0x00007610ff9c7816 */ /* 0x000fe2000000009c */
[----:B------:R-:W-:Y:S01]  /*0b10*/  FFMA.FTZ R36, R229, R183, R36 ;  /* 0x000000b7e5247223 */ /* 0x000fe20000010024 */
[----:B------:R-:W-:Y:S01]  /*0b20*/  PRMT R192, RZ, 0x5410, R150 ;  /* 0x00005410ffc07816 */ /* 0x000fe20000000096 */
[----:B------:R-:W-:Y:S01]  /*0b30*/  FADD.FTZ R57, R57, R186 ;  /* 0x000000ba39397221 */ /* 0x000fe20000010000 */
[----:B------:R-:W-:Y:S01]  /*0b40*/  PRMT R187, RZ, 0x5410, R153 ;  /* 0x00005410ffbb7816 */ /* 0x000fe20000000099 */
[----:B------:R-:W-:Y:S01]  /*0b50*/  FFMA.FTZ R37, R184, R186, R37 ;  /* 0x000000bab8257223 */ /* 0x000fe20000010025 */
[----:B------:R-:W-:Y:S01]  /*0b60*/  PRMT R232, RZ, 0x7610, R153 ;  /* 0x00007610ffe87816 */ /* 0x000fe20000000099 */
[----:B------:R-:W-:Y:S01]  /*0b70*/  FADD.FTZ R234, -R185, R192 ;  /* 0x000000c0b9ea7221 */ /* 0x000fe20000010100 */
[--C-:B------:R-:W-:Y:S01]  /*0b80*/  PRMT R191, RZ, 0x5410, R154.reuse ;  /* 0x00005410ffbf7816 */ /* 0x100fe2000000009a */
[----:B------:R-:W-:Y:S01]  /*0b90*/  FADD.FTZ R58, R58, R187 ;  /* 0x000000bb3a3a7221 */ /* 0x000fe20000010000 */
[----:B------:R-:W-:Y:S01]  /*0ba0*/  PRMT R236, RZ, 0x7610, R154 ;  /* 0x00007610ffec7816 */ /* 0x000fe2000000009a */
[----:B------:R-:W-:Y:S01]  /*0bb0*/  FMUL.FTZ R154, R26, R155 ;  /* 0x0000009b1a9a7220 */ /* 0x000fe20000410000 */
[----:B------:R-:W-:Y:S01]  /*0bc0*/  PRMT R190, RZ, 0x7610, R149 ;  /* 0x00007610ffbe7816 */ /* 0x000fe20000000095 */
[----:B------:R-:W-:Y:S01]  /*0bd0*/  FMUL.FTZ R189, R181, R234 ;  /* 0x000000eab5bd7220 */ /* 0x000fe20000410000 */
[----:B------:R-:W-:Y:S01]  /*0be0*/  PRMT R150, RZ, 0x7610, R150 ;  /* 0x00007610ff967816 */ /* 0x000fe20000000096 */
[----:B------:R-:W-:Y:S01]  /*0bf0*/  FFMA.FTZ R182, R162, R183, R154 ;  /* 0x000000b7a2b67223 */ /* 0x000fe2000001009a */
[--C-:B------:R-:W-:Y:S01]  /*0c00*/  PRMT R194, RZ, 0x5410, R151.reuse ;  /* 0x00005410ffc27816 */ /* 0x100fe20000000097 */
[C---:B------:R-:W-:Y:S01]  /*0c10*/  FADD.FTZ R190, -R185.reuse, R190 ;  /* 0x000000beb9be7221 */ /* 0x040fe20000010100 */
[----:B------:R-:W-:Y:S01]  /*0c20*/  PRMT R196, RZ, 0x7610, R151 ;  /* 0x00007610ffc47816 */ /* 0x000fe20000000097 */
[C---:B------:R-:W-:Y:S01]  /*0c30*/  FADD.FTZ R192, -R185.reuse, R150 ;  /* 0x00000096b9c07221 */ /* 0x040fe20000010100 */
[--C-:B------:R-:W-:Y:S01]  /*0c40*/  PRMT R153, RZ, 0x5410, R157.reuse ;  /* 0x00005410ff997816 */ /* 0x100fe2000000009d */
[----:B------:R-:W-:Y:S01]  /*0c50*/  FADD.FTZ R194, -R185, R194 ;  /* 0x000000c2b9c27221 */ /* 0x000fe20000010100 */
[----:B------:R-:W-:Y:S01]  /*0c60*/  PRMT R148, RZ, 0x7610, R157 ;  /* 0x00007610ff947816 */ /* 0x000fe2000000009d */
[----:B------:R-:W-:Y:S01]  /*0c70*/  FMUL.FTZ R157, R25, R156 ;  /* 0x0000009c199d7220 */ /* 0x000fe20000410000 */
[----:B------:R-:W-:Y:S01]  /*0c80*/  PRMT R149, RZ, 0x5410, R158 ;  /* 0x00005410ff957816 */ /* 0x000fe2000000009e */
[----:B------:R-:W-:Y:S01]  /*0c90*/  FADD.FTZ R196, -R185, R196 ;  /* 0x000000c4b9c47221 */ /* 0x000fe20000010100 */
[----:B------:R-:W-:Y:S01]  /*0ca0*/  PRMT R158, RZ, 0x7610, R158 ;  /* 0x00007610ff9e7816 */ /* 0x000fe2000000009e */
[----:B------:R-:W-:Y:S01]  /*0cb0*/  FFMA.FTZ R183, R161, R186, R157 ;  /* 0x000000baa1b77223 */ /* 0x000fe2000001009d */
[--C-:B------:R-:W-:Y:S01]  /*0cc0*/  PRMT R151, RZ, 0x5410, R159.reuse ;  /* 0x00005410ff977816 */ /* 0x100fe2000000009f */
[----:B------:R-:W-:Y:S01]  /*0cd0*/  FMUL.FTZ R186, R24, R153 ;  /* 0x0000009918ba7220 */ /* 0x000fe20000410000 */
[----:B------:R-:W-:Y:S01]  /*0ce0*/  PRMT R150, RZ, 0x7610, R159 ;  /* 0x00007610ff967816 */ /* 0x000fe2000000009f */
[----:B------:R-:W-:Y:S01]  /*0cf0*/  FMUL.FTZ R185, R181, R188 ;  /* 0x000000bcb5b97220 */ /* 0x000fe20000410000 */
[----:B------:R-:W-:Y:S01]  /*0d00*/  IADD3 R234, R179, 0x20, RZ ;  /* 0x00000020b3ea7810 */ /* 0x000fe20007ffe0ff */
[----:B------:R-:W-:-:S02]  /*0d10*/  FMUL.FTZ R154, R23, R148 ;  /* 0x00000094179a7220 */ /* 0x000fc40000410000 */
[-C--:B------:R-:W-:Y:S02]  /*0d20*/  FFMA.FTZ R186, R160, R187.reuse, R186 ;  /* 0x000000bba0ba7223 */ /* 0x080fe400000100ba */
[----:B------:R-:W-:Y:S02]  /*0d30*/  FMUL.FTZ R188, R181, R190 ;  /* 0x000000beb5bc7220 */ /* 0x000fe40000410000 */
[----:B------:R-:W-:Y:S02]  /*0d40*/  FFMA.FTZ R38, R185, R187, R38 ;  /* 0x000000bbb9267223 */ /* 0x000fe40000010026 */
[----:B------:R-:W-:Y:S02]  /*0d50*/  FFMA.FTZ R187, R31, R232, R154 ;  /* 0x000000e81fbb7223 */ /* 0x000fe4000001009a */
[----:B------:R-:W-:Y:S02]  /*0d60*/  FMUL.FTZ R190, R22, R149 ;  /* 0x0000009516be7220 */ /* 0x000fe40000410000 */
[----:B------:R-:W-:-:S02]  /*0d70*/  FMUL.FTZ R154, R21, R158 ;  /* 0x0000009e159a7220 */ /* 0x000fc40000410000 */
[----:B------:R-:W-:Y:S02]  /*0d80*/  FADD.FTZ R60, R60, R191 ;  /* 0x000000bf3c3c7221 */ /* 0x000fe40000010000 */
[-C--:B------:R-:W-:Y:S02]  /*0d90*/  FFMA.FTZ R190, R30, R191.reuse, R190 ;  /* 0x000000bf1ebe7223 */ /* 0x080fe400000100be */
[----:B------:R-:W-:Y:S02]  /*0da0*/  FFMA.FTZ R40, R189, R191, R40 ;  /* 0x000000bfbd287223 */ /* 0x000fe40000010028 */
[----:B------:R-:W-:Y:S02]  /*0db0*/  FFMA.FTZ R191, R29, R236, R154 ;  /* 0x000000ec1dbf7223 */ /* 0x000fe4000001009a */
[----:B------:R-:W-:Y:S02]  /*0dc0*/  FMUL.FTZ R154, R20, R151 ;  /* 0x00000097149a7220 */ /* 0x000fe40000410000 */
[----:B------:R-:W-:-:S02]  /*0dd0*/  FMUL.FTZ R193, R181, R194 ;  /* 0x000000c2b5c17220 */ /* 0x000fc40000410000 */
[----:B------:R-:W-:Y:S02]  /*0de0*/  FMUL.FTZ R157, R19, R150 ;  /* 0x00000096139d7220 */ /* 0x000fe40000410000 */
[----:B------:R-:W-:Y:S02]  /*0df0*/  FMUL.FTZ R196, R181, R196 ;  /* 0x000000c4b5c47220 */ /* 0x000fe40000410000 */
[----:B------:R-:W-:Y:S02]  /*0e00*/  FADD.FTZ R62, R62, R195 ;  /* 0x000000c33e3e7221 */ /* 0x000fe40000010000 */
[-C--:B------:R-:W-:Y:S02]  /*0e10*/  FFMA.FTZ R194, R28, R195.reuse, R154 ;  /* 0x000000c31cc27223 */ /* 0x080fe4000001009a */
[----:B------:R-:W-:Y:S02]  /*0e20*/  FFMA.FTZ R42, R193, R195, R42 ;  /* 0x000000c3c12a7223 */ /* 0x000fe4000001002a */
[----:B------:R-:W-:-:S02]  /*0e30*/  FADD.FTZ R63, R63, R152 ;  /* 0x000000983f3f7221 */ /* 0x000fc40000010000 */
[-C--:B------:R-:W-:Y:S02]  /*0e40*/  FFMA.FTZ R195, R27, R152.reuse, R157 ;  /* 0x000000981bc37223 */ /* 0x080fe4000001009d */
[----:B------:R-:W-:Y:S02]  /*0e50*/  FFMA.FTZ R43, R196, R152, R43 ;  /* 0x00000098c42b7223 */ /* 0x000fe4000001002b */
[----:B------:R-:W-:Y:S02]  /*0e60*/  FADD.FTZ R152, RZ, R182 ;  /* 0x000000b6ff987221 */ /* 0x000fe40000010000 */
[C---:B------:R-:W-:Y:S02]  /*0e70*/  FFMA.FTZ R154, R229.reuse, R182, RZ ;  /* 0x000000b6e59a7223 */ /* 0x040fe400000100ff */
[----:B------:R-:W-:Y:S02]  /*0e80*/  FADD.FTZ R92, R92, R155 ;  /* 0x0000009b5c5c7221 */ /* 0x000fe40000010000 */
[----:B------:R-:W-:-:S02]  /*0e90*/  FFMA.FTZ R76, R229, R155, R76 ;  /* 0x0000009be54c7223 */ /* 0x000fc4000001004c */
[----:B------:R-:W-:Y:S02]  /*0ea0*/  FADD.FTZ R155, R152, R183 ;  /* 0x000000b7989b7221 */ /* 0x000fe40000010000 */
[----:B------:R-:W-:Y:S02]  /*0eb0*/  FFMA.FTZ R154, R184, R183, R154 ;  /* 0x000000b7b89a7223 */ /* 0x000fe4000001009a */
[----:B------:R-:W-:Y:S02]  /*0ec0*/  FADD.FTZ R152, R155, R186 ;  /* 0x000000ba9b987221 */ /* 0x000fe40000010000 */
[C---:B------:R-:W-:Y:S02]  /*0ed0*/  FFMA.FTZ R154, R185.reuse, R186, R154 ;  /* 0x000000bab99a7223 */ /* 0x040fe4000001009a */
[----:B------:R-:W-:Y:S02]  /*0ee0*/  FADD.FTZ R94, R94, R153 ;  /* 0x000000995e5e7221 */ /* 0x000fe40000010000 */
[----:B------:R-:W-:-:S02]  /*0ef0*/  FFMA.FTZ R78, R185, R153, R78 ;  /* 0x00000099b94e7223 */ /* 0x000fc4000001004e */
[----:B------:R-:W-:Y:S02]  /*0f00*/  FADD.FTZ R153, R152, R187 ;  /* 0x000000bb98997221 */ /* 0x000fe40000010000 */
[C---:B------:R-:W-:Y:S02]  /*0f10*/  FFMA.FTZ R154, R188.reuse, R187, R154 ;  /* 0x000000bbbc9a7223 */ /* 0x040fe4000001009a */
[----:B------:R-:W-:Y:S02]  /*0f20*/  FADD.FTZ R95, R95, R148 ;  /* 0x000000945f5f7221 */ /* 0x000fe40000010000 */
[----:B------:R-:W-:Y:S02]  /*0f30*/  FFMA.FTZ R79, R188, R148, R79 ;  /* 0x00000094bc4f7223 */ /* 0x000fe4000001004f */
[----:B------:R-:W-:Y:S02]  /*0f40*/  FMUL.FTZ R192, R181, R192 ;  /* 0x000000c0b5c07220 */ /* 0x000fe40000410000 */
[----:B------:R-:W-:-:S02]  /*0f50*/  FADD.FTZ R148, R153, R190 ;  /* 0x000000be99947221 */ /* 0x000fc40000010000 */
[C---:B------:R-:W-:Y:S02]  /*0f60*/  FFMA.FTZ R154, R189.reuse, R190, R154 ;  /* 0x000000bebd9a7223 */ /* 0x040fe4000001009a */
[----:B------:R-:W-:Y:S02]  /*0f70*/  FADD.FTZ R96, R96, R149 ;  /* 0x0000009560607221 */ /* 0x000fe40000010000 */
[----:B------:R-:W-:Y:S02]  /*0f80*/  FFMA.FTZ R80, R189, R149, R80 ;  /* 0x00000095bd507223 */ /* 0x000fe40000010050 */
[----:B------:R-:W-:Y:S02]  /*0f90*/  FADD.FTZ R149, R148, R191 ;  /* 0x000000bf94957221 */ /* 0x000fe40000010000 */
[----:B------:R-:W-:Y:S02]  /*0fa0*/  FFMA.FTZ R154, R192, R191, R154 ;  /* 0x000000bfc09a7223 */ /* 0x000fe4000001009a */
[----:B------:R-:W-:-:S02]  /*0fb0*/  FADD.FTZ R148, R149, R194 ;  /* 0x000000c295947221 */ /* 0x000fc40000010000 */
[----:B------:R-:W-:Y:S02]  /*0fc0*/  FFMA.FTZ R154, R193, R194, R154 ;  /* 0x000000c2c19a7223 */ /* 0x000fe4000001009a */
        /* <DEDUP_REMOVED lines=14> */
.L_x_3:
[----:B0-----:R-:W-:Y:S05]  /*10b0*/  BSYNC B1 ;  /* 0x0000000000017941 */ /* 0x001fea0003800000 */
.L_x_2:
[----:B------:R-:W-:Y:S01]  /*10c0*/  BSSY B1, `(.L_x_4) ;  /* 0x000007a000017945 */ /* 0x000fe20003800000 */
[----:B------:R-:W-:Y:S05]  /*10d0*/  @!P4 BRA `(.L_x_5) ;  /* 0x000007800000c947 */ /* 0x000fea0003800000 */
[----:B------:R-:W-:Y:S01]  /*10e0*/  HFMA2.MMA R153, -RZ, RZ, 0, 9.5367431640625e-07 ;  /* 0x00000010ff997435 */ /* 0x000fe200000001ff */
[----:B------:R-:W-:-:S04]  /*10f0*/  LEA R156, P0, R234, c[0x0][0x188], 0x4 ;  /* 0x00006200ea9c7a11 */ /* 0x000fc800078020ff */
[----:B------:R-:W-:-:S05]  /*1100*/  LEA.HI.X R157, R234, c[0x0][0x18c], RZ, 0x4, P0 ;  /* 0x00006300ea9d7a11 */ /* 0x000fca00000f24ff */
[CC--:B------:R-:W-:Y:S01]  /*1110*/  IMAD.WIDE.U32 R148, R234.reuse, R153.reuse, c[0x0][0x208] ;  /* 0x00008200ea947625 */ /* 0x0c0fe200078e0099 */
[----:B------:R-:W2:Y:S03]  /*1120*/  LDG.E.128 R156, [R156.64] ;  /* 0x000000049c9c7981 */ /* 0x000ea6000c1e1d00 */
[----:B------:R-:W-:Y:S02]  /*1130*/  IMAD.WIDE.U32 R152, R234, R153, c[0x0][0x210] ;  /* 0x00008400ea987625 */ /* 0x000fe400078e0099 */
        /* <DEDUP_REMOVED lines=9> */
[----:B------:R-:W-:Y:S02]  /*11d0*/  IADD3 R234, R234, 0x20, RZ ;  /* 0x00000020eaea7810 */ /* 0x000fe40007ffe0ff */
[--C-:B--2---:R-:W-:Y:S02]  /*11e0*/  PRMT R197, RZ, 0x5410, R156.reuse ;  /* 0x00005410ffc57816 */ /* 0x104fe4000000009c */
[----:B------:R-:W-:-:S03]  /*11f0*/  PRMT R200, RZ, 0x7610, R156 ;  /* 0x00007610ffc87816 */ /* 0x000fc6000000009c */
[----:B------:R-:W-:Y:S01]  /*1200*/  FADD.FTZ R156, -R242, R197 ;  /* 0x000000c5f29c7221 */ /* 0x000fe20000010100 */
[----:B----4-:R-:W-:-:S03]  /*1210*/  PRMT R201, RZ, 0x5410, R152 ;  /* 0x00005410ffc97816 */ /* 0x010fc60000000098 */
[----:B------:R-:W-:Y:S01]  /*1220*/  FMUL.FTZ R197, R181, R156 ;  /* 0x0000009cb5c57220 */ /* 0x000fe20000410000 */
[----:B---3--:R-:W-:Y:S01]  /*1230*/  PRMT R199, RZ, 0x5410, R148 ;  /* 0x00005410ffc77816 */ /* 0x008fe20000000094 */
[----:B------:R-:W-:Y:S01]  /*1240*/  FADD.FTZ R200, -R242, R200 ;  /* 0x000000c8f2c87221 */ /* 0x000fe20000010100 */
[----:B------:R-:W-:Y:S01]  /*1250*/  PRMT R204, RZ, 0x7610, R152 ;  /* 0x00007610ffcc7816 */ /* 0x000fe20000000098 */
[----:B------:R-:W-:Y:S01]  /*1260*/  FMUL.FTZ R198, R10, R201 ;  /* 0x000000c90ac67220 */ /* 0x000fe20000410000 */
[--C-:B------:R-:W-:Y:S02]  /*1270*/  PRMT R205, RZ, 0x5410, R157.reuse ;  /* 0x00005410ffcd7816 */ /* 0x100fe4000000009d */
[----:B------:R-:W-:Y:S01]  /*1280*/  PRMT R157, RZ, 0x7610, R157 ;  /* 0x00007610ff9d7816 */ /* 0x000fe2000000009d */
[----:B------:R-:W-:Y:S01]  /*1290*/  FADD.FTZ R104, R104, R199 ;  /* 0x000000c768687221 */ /* 0x000fe20000010000 */
[----:B------:R-:W-:Y:S01]  /*12a0*/  PRMT R202, RZ, 0x7610, R148 ;  /* 0x00007610ffca7816 */ /* 0x000fe20000000094 */
[-C--:B------:R-:W-:Y:S01]  /*12b0*/  FFMA.FTZ R198, R18, R199.reuse, R198 ;  /* 0x000000c712c67223 */ /* 0x080fe200000100c6 */
[--C-:B------:R-:W-:Y:S01]  /*12c0*/  PRMT R152, RZ, 0x5410, R153.reuse ;  /* 0x00005410ff987816 */ /* 0x100fe20000000099 */
[----:B------:R-:W-:Y:S01]  /*12d0*/  FFMA.FTZ R120, R197, R199, R120 ;  /* 0x000000c7c5787223 */ /* 0x000fe20000010078 */
[--C-:B------:R-:W-:Y:S01]  /*12e0*/  PRMT R209, RZ, 0x5410, R158.reuse ;  /* 0x00005410ffd17816 */ /* 0x100fe2000000009e */
[----:B------:R-:W-:Y:S01]  /*12f0*/  FMUL.FTZ R199, R9, R204 ;  /* 0x000000cc09c77220 */ /* 0x000fe20000410000 */
[----:B------:R-:W-:Y:S01]  /*1300*/  PRMT R211, RZ, 0x7610, R158 ;  /* 0x00007610ffd37816 */ /* 0x000fe2000000009e */
[----:B------:R-:W-:Y:S01]  /*1310*/  FMUL.FTZ R200, R181, R200 ;  /* 0x000000c8b5c87220 */ /* 0x000fe20000410000 */
[----:B------:R-:W-:Y:S01]  /*1320*/  PRMT R153, RZ, 0x7610, R153 ;  /* 0x00007610ff997816 */ /* 0x000fe20000000099 */
[----:B------:R-:W-:-:S02]  /*1330*/  FADD.FTZ R158, -R242, R205 ;  /* 0x000000cdf29e7221 */ /* 0x000fc40000010100 */
[----:B------:R-:W-:Y:S01]  /*1340*/  FADD.FTZ R208, -R242, R157 ;  /* 0x0000009df2d07221 */ /* 0x000fe20000010100 */
[----:B------:R-:W-:Y:S01]  /*1350*/  PRMT R203, RZ, 0x5410, R149 ;  /* 0x00005410ffcb7816 */ /* 0x000fe20000000095 */
[----:B------:R-:W-:Y:S01]  /*1360*/  FADD.FTZ R64, R64, R201 ;  /* 0x000000c940407221 */ /* 0x000fe20000010000 */
[----:B------:R-:W-:Y:S01]  /*1370*/  PRMT R206, RZ, 0x7610, R149 ;  /* 0x00007610ffce7816 */ /* 0x000fe20000000095 */
[----:B------:R-:W-:Y:S01]  /*1380*/  FFMA.FTZ R124, R197, R201, R124 ;  /* 0x000000c9c57c7223 */ /* 0x000fe2000001007c */
[--C-:B------:R-:W-:Y:S01]  /*1390*/  PRMT R149, RZ, 0x5410, R151.reuse ;  /* 0x00005410ff957816 */ /* 0x100fe20000000097 */
[----:B------:R-:W-:Y:S01]  /*13a0*/  FADD.FTZ R105, R105, R202 ;  /* 0x000000ca69697221 */ /* 0x000fe20000010000 */
[----:B------:R-:W-:Y:S01]  /*13b0*/  PRMT R148, RZ, 0x7610, R151 ;  /* 0x00007610ff947816 */ /* 0x000fe20000000097 */
[-C--:B------:R-:W-:Y:S02]  /*13c0*/  FFMA.FTZ R199, R17, R202.reuse, R199 ;  /* 0x000000ca11c77223 */ /* 0x080fe400000100c7 */
[----:B------:R-:W-:Y:S01]  /*13d0*/  FFMA.FTZ R121, R200, R202, R121 ;  /* 0x000000cac8797223 */ /* 0x000fe20000010079 */
[----:B------:R-:W-:Y:S01]  /*13e0*/  PRMT R151, RZ, 0x5410, R154 ;  /* 0x00005410ff977816 */ /* 0x000fe2000000009a */
[----:B------:R-:W-:-:S02]  /*13f0*/  FADD.FTZ R65, R65, R204 ;  /* 0x000000cc41417221 */ /* 0x000fc40000010000 */
[----:B------:R-:W-:Y:S02]  /*1400*/  FFMA.FTZ R125, R200, R204, R125 ;  /* 0x000000ccc87d7223 */ /* 0x000fe4000001007d */
[----:B------:R-:W-:Y:S02]  /*1410*/  FMUL.FTZ R202, R7, R152 ;  /* 0x0000009807ca7220 */ /* 0x000fe40000410000 */
[C---:B------:R-:W-:Y:S01]  /*1420*/  FMUL.FTZ R201, R181.reuse, R158 ;  /* 0x0000009eb5c97220 */ /* 0x040fe20000410000 */
[----:B------:R-:W-:Y:S01]  /*1430*/  PRMT R154, RZ, 0x7610, R154 ;  /* 0x00007610ff9a7816 */ /* 0x000fe2000000009a */
[----:B------:R-:W-:Y:S02]  /*1440*/  FMUL.FTZ R156, R6, R153 ;  /* 0x00000099069c7220 */ /* 0x000fe40000410000 */
[----:B------:R-:W-:Y:S02]  /*1450*/  FMUL.FTZ R204, R181, R208 ;  /* 0x000000d0b5cc7220 */ /* 0x000fe40000410000 */
[----:B------:R-:W-:Y:S01]  /*1460*/  FADD.FTZ R236, -R242, R209 ;  /* 0x000000d1f2ec7221 */ /* 0x000fe20000010100 */
[----:B------:R-:W-:Y:S01]  /*1470*/  PRMT R207, RZ, 0x5410, R150 ;  /* 0x00005410ffcf7816 */ /* 0x000fe20000000096 */
[----:B------:R-:W-:-:S02]  /*1480*/  FADD.FTZ R106, R106, R203 ;  /* 0x000000cb6a6a7221 */ /* 0x000fc40000010000 */
[-C--:B------:R-:W-:Y:S02]  /*1490*/  FFMA.FTZ R202, R16, R203.reuse, R202 ;  /* 0x000000cb10ca7223 */ /* 0x080fe400000100ca */
[----:B------:R-:W-:Y:S01]  /*14a0*/  FFMA.FTZ R122, R201, R203, R122 ;  /* 0x000000cbc97a7223 */ /* 0x000fe2000001007a */
[----:B------:R-:W-:Y:S01]  /*14b0*/  PRMT R210, RZ, 0x7610, R150 ;  /* 0x00007610ffd27816 */ /* 0x000fe20000000096 */
[----:B------:R-:W-:Y:S02]  /*14c0*/  FADD.FTZ R107, R107, R206 ;  /* 0x000000ce6b6b7221 */ /* 0x000fe40000010000 */
[-C--:B------:R-:W-:Y:S02]  /*14d0*/  FFMA.FTZ R203, R15, R206.reuse, R156 ;  /* 0x000000ce0fcb7223 */ /* 0x080fe4000001009c */
[----:B------:R-:W-:Y:S02]  /*14e0*/  FFMA.FTZ R123, R204, R206, R123 ;  /* 0x000000cecc7b7223 */ /* 0x000fe4000001007b */
[----:B------:R-:W-:-:S02]  /*14f0*/  FADD.FTZ R66, R66, R152 ;  /* 0x0000009842427221 */ /* 0x000fc40000010000 */
[----:B------:R-:W-:Y:S02]  /*1500*/  FFMA.FTZ R126, R201, R152, R126 ;  /* 0x00000098c97e7223 */ /* 0x000fe4000001007e */
[----:B------:R-:W-:Y:S02]  /*1510*/  FMUL.FTZ R206, R5, R151 ;  /* 0x0000009705ce7220 */ /* 0x000fe40000410000 */
[----:B------:R-:W-:Y:S02]  /*1520*/  FMUL.FTZ R205, R181, R236 ;  /* 0x000000ecb5cd7220 */ /* 0x000fe40000410000 */
[----:B------:R-:W-:Y:S01]  /*1530*/  FMUL.FTZ R152, R4, R154 ;  /* 0x0000009a04987220 */ /* 0x000fe20000410000 */
[----:B------:R-:W-:Y:S01]  /*1540*/  PRMT R212, RZ, 0x5410, R159 ;  /* 0x00005410ffd47816 */ /* 0x000fe2000000009f */
[----:B------:R-:W-:Y:S02]  /*1550*/  FADD.FTZ R238, -R242, R211 ;  /* 0x000000d3f2ee7221 */ /* 0x000fe40000010100 */
[----:B------:R-:W-:-:S02]  /*1560*/  FADD.FTZ R132, R132, R207 ;  /* 0x000000cf84847221 */ /* 0x000fc40000010000 */
[-C--:B------:R-:W-:Y:S02]  /*1570*/  FFMA.FTZ R206, R14, R207.reuse, R206 ;  /* 0x000000cf0ece7223 */ /* 0x080fe400000100ce */
[----:B------:R-:W-:Y:S02]  /*1580*/  FFMA.FTZ R140, R205, R207, R140 ;  /* 0x000000cfcd8c7223 */ /* 0x000fe4000001008c */
[----:B------:R-:W-:Y:S02]  /*1590*/  FFMA.FTZ R207, R13, R210, R152 ;  /* 0x000000d20dcf7223 */ /* 0x000fe40000010098 */
[----:B------:R-:W-:Y:S02]  /*15a0*/  FADD.FTZ R152, R233, R198 ;  /* 0x000000c6e9987221 */ /* 0x000fe40000010000 */
[----:B------:R-:W-:Y:S01]  /*15b0*/  FFMA.FTZ R232, R197, R198, R232 ;  /* 0x000000c6c5e87223 */ /* 0x000fe200000100e8 */
[----:B------:R-:W-:Y:S01]  /*15c0*/  PRMT R150, RZ, 0x5410, R155 ;  /* 0x00005410ff967816 */ /* 0x000fe2000000009b */
[----:B------:R-:W-:-:S02]  /*15d0*/  FMUL.FTZ R208, R181, R238 ;  /* 0x000000eeb5d07220 */ /* 0x000fc40000410000 */
[----:B------:R-:W-:Y:S02]  /*15e0*/  FADD.FTZ R240, -R242, R212 ;  /* 0x000000d4f2f07221 */ /* 0x000fe40000010100 */
[----:B------:R-:W-:Y:S02]  /*15f0*/  FADD.FTZ R44, R44, R151 ;  /* 0x000000972c2c7221 */ /* 0x000fe40000010000 */
[----:B------:R-:W-:Y:S02]  /*1600*/  FFMA.FTZ R100, R205, R151, R100 ;  /* 0x00000097cd647223 */ /* 0x000fe40000010064 */
[----:B------:R-:W-:Y:S02]  /*1610*/  FADD.FTZ R151, R152, R199 ;  /* 0x000000c798977221 */ /* 0x000fe40000010000 */
[----:B------:R-:W-:Y:S02]  /*1620*/  FFMA.FTZ R232, R200, R199, R232 ;  /* 0x000000c7c8e87223 */ /* 0x000fe400000100e8 */
[----:B------:R-:W-:-:S02]  /*1630*/  FADD.FTZ R133, R133, R210 ;  /* 0x000000d285857221 */ /* 0x000fc40000010000 */
[----:B------:R-:W-:Y:S02]  /*1640*/  FFMA.FTZ R141, R208, R210, R141 ;  /* 0x000000d2d08d7223 */ /* 0x000fe4000001008d */
[----:B------:R-:W-:Y:S02]  /*1650*/  FMUL.FTZ R210, R3, R150 ;  /* 0x0000009603d27220 */ /* 0x000fe40000410000 */
[----:B------:R-:W-:Y:S02]  /*1660*/  FMUL.FTZ R209, R181, R240 ;  /* 0x000000f0b5d17220 */ /* 0x000fe40000410000 */
[----:B------:R-:W-:Y:S02]  /*1670*/  FADD.FTZ R152, R151, R202 ;  /* 0x000000ca97987221 */ /* 0x000fe40000010000 */
[----:B------:R-:W-:Y:S01]  /*1680*/  FFMA.FTZ R232, R201, R202, R232 ;  /* 0x000000cac9e87223 */ /* 0x000fe200000100e8 */
[----:B------:R-:W-:Y:S01]  /*1690*/  PRMT R159, RZ, 0x7610, R159 ;  /* 0x00007610ff9f7816 */ /* 0x000fe2000000009f */
[----:B------:R-:W-:-:S02]  /*16a0*/  FADD.FTZ R134, R134, R149 ;  /* 0x0000009586867221 */ /* 0x000fc40000010000 */
[-C--:B------:R-:W-:Y:S02]  /*16b0*/  FFMA.FTZ R210, R12, R149.reuse, R210 ;  /* 0x000000950cd27223 */ /* 0x080fe400000100d2 */
[----:B------:R-:W-:Y:S02]  /*16c0*/  FFMA.FTZ R142, R209, R149, R142 ;  /* 0x00000095d18e7223 */ /* 0x000fe4000001008e */
[----:B------:R-:W-:Y:S02]  /*16d0*/  FADD.FTZ R149, R152, R203 ;  /* 0x000000cb98957221 */ /* 0x000fe40000010000 */
[----:B------:R-:W-:Y:S01]  /*16e0*/  FFMA.FTZ R232, R204, R203, R232 ;  /* 0x000000cbcce87223 */ /* 0x000fe200000100e8 */
[----:B------:R-:W-:Y:S01]  /*16f0*/  PRMT R155, RZ, 0x7610, R155 ;  /* 0x00007610ff9b7816 */ /* 0x000fe2000000009b */
[----:B------:R-:W-:Y:S02]  /*1700*/  FADD.FTZ R212, -R242, R159 ;  /* 0x0000009ff2d47221 */ /* 0x000fe40000010100 */
[----:B------:R-:W-:-:S02]  /*1710*/  FADD.FTZ R152, R149, R206 ;  /* 0x000000ce95987221 */ /* 0x000fc40000010000 */
[----:B------:R-:W-:Y:S02]  /*1720*/  FFMA.FTZ R232, R205, R206, R232 ;  /* 0x000000cecde87223 */ /* 0x000fe400000100e8 */
[----:B------:R-:W-:Y:S02]  /*1730*/  FMUL.FTZ R211, R2, R155 ;  /* 0x0000009b02d37220 */ /* 0x000fe40000410000 */
[----:B------:R-:W-:Y:S02]  /*1740*/  FMUL.FTZ R212, R181, R212 ;  /* 0x000000d4b5d47220 */ /* 0x000fe40000410000 */
[----:B------:R-:W-:Y:S02]  /*1750*/  FADD.FTZ R149, R152, R207 ;  /* 0x000000cf98957221 */ /* 0x000fe40000010000 */
[----:B------:R-:W-:Y:S02]  /*1760*/  FFMA.FTZ R232, R208, R207, R232 ;  /* 0x000000cfd0e87223 */ /* 0x000fe400000100e8 */
[----:B------:R-:W-:-:S02]  /*1770*/  FADD.FTZ R135, R135, R148 ;  /* 0x0000009487877221 */ /* 0x000fc40000010000 */
[-C--:B------:R-:W-:Y:S02]  /*1780*/  FFMA.FTZ R211, R11, R148.reuse, R211 ;  /* 0x000000940bd37223 */ /* 0x080fe400000100d3 */
[----:B------:R-:W-:Y:S02]  /*1790*/  FFMA.FTZ R143, R212, R148, R143 ;  /* 0x00000094d48f7223 */ /* 0x000fe4000001008f */
[----:B------:R-:W-:Y:S02]  /*17a0*/  FADD.FTZ R148, R149, R210 ;  /* 0x000000d295947221 */ /* 0x000fe40000010000 */
[----:B------:R-:W-:Y:S02]  /*17b0*/  FFMA.FTZ R232, R209, R210, R232 ;  /* 0x000000d2d1e87223 */ /* 0x000fe400000100e8 */
[----:B------:R-:W-:Y:S02]  /*17c0*/  FADD.FTZ R67, R67, R153 ;  /* 0x0000009943437221 */ /* 0x000fe40000010000 */
[----:B------:R-:W-:-:S02]  /*17d0*/  FFMA.FTZ R127, R204, R153, R127 ;  /* 0x00000099cc7f7223 */ /* 0x000fc4000001007f */
[----:B------:R-:W-:Y:S02]  /*17e0*/  FADD.FTZ R45, R45, R154 ;  /* 0x0000009a2d2d7221 */ /* 0x000fe40000010000 */
[----:B------:R-:W-:Y:S02]  /*17f0*/  FFMA.FTZ R101, R208, R154, R101 ;  /* 0x0000009ad0657223 */ /* 0x000fe40000010065 */
[----:B------:R-:W-:Y:S02]  /*1800*/  FADD.FTZ R46, R46, R150 ;  /* 0x000000962e2e7221 */ /* 0x000fe40000010000 */
[----:B------:R-:W-:Y:S02]  /*1810*/  FFMA.FTZ R102, R209, R150, R102 ;  /* 0x00000096d1667223 */ /* 0x000fe40000010066 */
[----:B------:R-:W-:Y:S02]  /*1820*/  FADD.FTZ R47, R47, R155 ;  /* 0x0000009b2f2f7221 */ /* 0x000fe40000010000 */
[----:B------:R-:W-:-:S02]  /*1830*/  FFMA.FTZ R103, R212, R155, R103 ;  /* 0x0000009bd4677223 */ /* 0x000fc40000010067 */
[----:B------:R-:W-:Y:S02]  /*1840*/  FADD.FTZ R233, R148, R211 ;  /* 0x000000d394e97221 */ /* 0x000fe40000010000 */
[----:B------:R-:W-:Y:S02]  /*1850*/  FFMA.FTZ R232, R212, R211, R232 ;  /* 0x000000d3d4e87223 */ /* 0x000fe400000100e8 */
.L_x_5:
[----:B------:R-:W-:Y:S05]  /*1860*/  BSYNC B1 ;  /* 0x0000000000017941 */ /* 0x000fea0003800000 */
.L_x_4:
[----:B------:R-:W-:Y:S01]  /*1870*/  BSSY B1, `(.L_x_6) ;  /* 0x0000079000017945 */ /* 0x000fe20003800000 */
[----:B------:R-:W-:Y:S05]  /*1880*/  @!P5 BRA `(.L_x_7) ;  /* 0x000007700000d947 */ /* 0x000fea0003800000 */
[C---:B------:R-:W-:Y:S02]  /*1890*/  LEA R156, P0, R234.reuse, c[0x0][0x188], 0x4 ;  /* 0x00006200ea9c7a11 */ /* 0x040fe400078020ff */
        /* <DEDUP_REMOVED lines=30> */
[----:B------:R-:W-:Y:S01]  /*1a80*/  PRMT R153, RZ, 0x7610, R153 ;  /* 0x00007610ff997816 */ /* 0x000fe20000000099 */
[----:B------:R-:W-:Y:S01]  /*1a90*/  FMUL.FTZ R215, R174, R220 ;  /* 0x000000dcaed77220 */ /* 0x000fe20000410000 */
[--C-:B------:R-:W-:Y:S01]  /*1aa0*/  PRMT R225, RZ, 0x5410, R158.reuse ;  /* 0x00005410ffe17816 */ /* 0x100fe2000000009e */
[----:B------:R-:W-:Y:S01]  /*1ab0*/  FMUL.FTZ R216, R181, R216 ;  /* 0x000000d8b5d87220 */ /* 0x000fe20000410000 */
[----:B------:R-:W-:Y:S01]  /*1ac0*/  PRMT R227, RZ, 0x7610, R158 ;  /* 0x00007610ffe37816 */ /* 0x000fe2000000009e */
[----:B------:R-:W-:-:S02]  /*1ad0*/  FADD.FTZ R224, -R236, R224 ;  /* 0x000000e0ece07221 */ /* 0x000fc40000010100 */
[----:B------:R-:W-:Y:S01]  /*1ae0*/  FADD.FTZ R158, -R236, R157 ;  /* 0x0000009dec9e7221 */ /* 0x000fe20000010100 */
[----:B------:R-:W-:Y:S01]  /*1af0*/  PRMT R219, RZ, 0x5410, R149 ;  /* 0x00005410ffdb7816 */ /* 0x000fe20000000095 */
[----:B------:R-:W-:Y:S01]  /*1b00*/  FADD.FTZ R108, R108, R217 ;  /* 0x000000d96c6c7221 */ /* 0x000fe20000010000 */
[----:B------:R-:W-:Y:S01]  /*1b10*/  PRMT R222, RZ, 0x7610, R149 ;  /* 0x00007610ffde7816 */ /* 0x000fe20000000095 */
[----:B------:R-:W-:Y:S02]  /*1b20*/  FFMA.FTZ R84, R213, R217, R84 ;  /* 0x000000d9d5547223 */ /* 0x000fe40000010054 */
[----:B------:R-:W-:Y:S02]  /*1b30*/  FADD.FTZ R69, R69, R218 ;  /* 0x000000da45457221 */ /* 0x000fe40000010000 */
        /* <DEDUP_REMOVED lines=10> */
[----:B------:R-:W-:-:S02]  /*1be0*/  FADD.FTZ R226, -R236, R225 ;  /* 0x000000e1ece27221 */ /* 0x000fc40000010100 */
[----:B------:R-:W-:Y:S01]  /*1bf0*/  FADD.FTZ R230, -R236, R227 ;  /* 0x000000e3ece67221 */ /* 0x000fe20000010100 */
[----:B------:R-:W-:Y:S01]  /*1c00*/  PRMT R223, RZ, 0x5410, R150 ;  /* 0x00005410ffdf7816 */ /* 0x000fe20000000096 */
[----:B------:R-:W-:Y:S02]  /*1c10*/  FADD.FTZ R70, R70, R219 ;  /* 0x000000db46467221 */ /* 0x000fe40000010000 */
[-C--:B------:R-:W-:Y:S02]  /*1c20*/  FFMA.FTZ R218, R164, R219.reuse, R218 ;  /* 0x000000dba4da7223 */ /* 0x080fe400000100da */
[----:B------:R-:W-:Y:S01]  /*1c30*/  FFMA.FTZ R50, R217, R219, R50 ;  /* 0x000000dbd9327223 */ /* 0x000fe20000010032 */
[----:B------:R-:W-:Y:S01]  /*1c40*/  PRMT R150, RZ, 0x7610, R150 ;  /* 0x00007610ff967816 */ /* 0x000fe20000000096 */
[----:B------:R-:W-:Y:S02]  /*1c50*/  FADD.FTZ R71, R71, R222 ;  /* 0x000000de47477221 */ /* 0x000fe40000010000 */
[----:B------:R-:W-:-:S02]  /*1c60*/  FFMA.FTZ R219, R167, R222, R156 ;  /* 0x000000dea7db7223 */ /* 0x000fc4000001009c */
[----:B------:R-:W-:Y:S02]  /*1c70*/  FFMA.FTZ R51, R220, R222, R51 ;  /* 0x000000dedc337223 */ /* 0x000fe40000010033 */
[----:B------:R-:W-:Y:S02]  /*1c80*/  FADD.FTZ R110, R110, R221 ;  /* 0x000000dd6e6e7221 */ /* 0x000fe40000010000 */
[----:B------:R-:W-:Y:S02]  /*1c90*/  FFMA.FTZ R86, R217, R221, R86 ;  /* 0x000000ddd9567223 */ /* 0x000fe40000010056 */
[----:B------:R-:W-:Y:S02]  /*1ca0*/  FADD.FTZ R111, R111, R153 ;  /* 0x000000996f6f7221 */ /* 0x000fe40000010000 */
[----:B------:R-:W-:Y:S02]  /*1cb0*/  FFMA.FTZ R87, R220, R153, R87 ;  /* 0x00000099dc577223 */ /* 0x000fe40000010057 */
[----:B------:R-:W-:-:S02]  /*1cc0*/  FMUL.FTZ R222, R175, R152 ;  /* 0x00000098afde7220 */ /* 0x000fc40000410000 */
[C---:B------:R-:W-:Y:S02]  /*1cd0*/  FMUL.FTZ R221, R181.reuse, R226 ;  /* 0x000000e2b5dd7220 */ /* 0x040fe40000410000 */
[----:B------:R-:W-:Y:S02]  /*1ce0*/  FMUL.FTZ R153, R178, R154 ;  /* 0x0000009ab2997220 */ /* 0x000fe40000410000 */
[----:B------:R-:W-:Y:S01]  /*1cf0*/  FMUL.FTZ R224, R181, R230 ;  /* 0x000000e6b5e07220 */ /* 0x000fe20000410000 */
[----:B------:R-:W-:Y:S01]  /*1d00*/  PRMT R228, RZ, 0x5410, R159 ;  /* 0x00005410ffe47816 */ /* 0x000fe2000000009f */
[----:B------:R-:W-:Y:S02]  /*1d10*/  FADD.FTZ R72, R72, R223 ;  /* 0x000000df48487221 */ /* 0x000fe40000010000 */
[-C--:B------:R-:W-:Y:S02]  /*1d20*/  FFMA.FTZ R222, R166, R223.reuse, R222 ;  /* 0x000000dfa6de7223 */ /* 0x080fe400000100de */
[----:B------:R-:W-:-:S02]  /*1d30*/  FFMA.FTZ R52, R221, R223, R52 ;  /* 0x000000dfdd347223 */ /* 0x000fc40000010034 */
[----:B------:R-:W-:Y:S02]  /*1d40*/  FADD.FTZ R73, R73, R150 ;  /* 0x0000009649497221 */ /* 0x000fe40000010000 */
[-C--:B------:R-:W-:Y:S02]  /*1d50*/  FFMA.FTZ R223, R169, R150.reuse, R153 ;  /* 0x00000096a9df7223 */ /* 0x080fe40000010099 */
[----:B------:R-:W-:Y:S02]  /*1d60*/  FFMA.FTZ R53, R224, R150, R53 ;  /* 0x00000096e0357223 */ /* 0x000fe40000010035 */
[----:B------:R-:W-:Y:S02]  /*1d70*/  FADD.FTZ R150, R233, R214 ;  /* 0x000000d6e9967221 */ /* 0x000fe40000010000 */
[----:B------:R-:W-:Y:S01]  /*1d80*/  FFMA.FTZ R232, R213, R214, R232 ;  /* 0x000000d6d5e87223 */ /* 0x000fe200000100e8 */
[----:B------:R-:W-:Y:S01]  /*1d90*/  PRMT R148, RZ, 0x5410, R155 ;  /* 0x00005410ff947816 */ /* 0x000fe2000000009b */
[----:B------:R-:W-:-:S02]  /*1da0*/  FADD.FTZ R234, -R236, R228 ;  /* 0x000000e4ecea7221 */ /* 0x000fc40000010100 */
[----:B------:R-:W-:Y:S02]  /*1db0*/  FADD.FTZ R153, R150, R215 ;  /* 0x000000d796997221 */ /* 0x000fe40000010000 */
[----:B------:R-:W-:Y:S01]  /*1dc0*/  FFMA.FTZ R232, R216, R215, R232 ;  /* 0x000000d7d8e87223 */ /* 0x000fe200000100e8 */
[----:B------:R-:W-:Y:S01]  /*1dd0*/  PRMT R149, RZ, 0x5410, R151 ;  /* 0x00005410ff957816 */ /* 0x000fe20000000097 */
[----:B------:R-:W-:Y:S02]  /*1de0*/  FMUL.FTZ R226, R177, R148 ;  /* 0x00000094b1e27220 */ /* 0x000fe40000410000 */
[----:B------:R-:W-:Y:S02]  /*1df0*/  FMUL.FTZ R225, R181, R234 ;  /* 0x000000eab5e17220 */ /* 0x000fe40000410000 */
[----:B------:R-:W-:Y:S02]  /*1e00*/  FADD.FTZ R150, R153, R218 ;  /* 0x000000da99967221 */ /* 0x000fe40000010000 */
[----:B------:R-:W-:-:S02]  /*1e10*/  FFMA.FTZ R232, R217, R218, R232 ;  /* 0x000000dad9e87223 */ /* 0x000fc400000100e8 */
[----:B------:R-:W-:Y:S02]  /*1e20*/  FADD.FTZ R74, R74, R149 ;  /* 0x000000954a4a7221 */ /* 0x000fe40000010000 */
[-C--:B------:R-:W-:Y:S02]  /*1e30*/  FFMA.FTZ R226, R168, R149.reuse, R226 ;  /* 0x00000095a8e27223 */ /* 0x080fe400000100e2 */
[----:B------:R-:W-:Y:S02]  /*1e40*/  FFMA.FTZ R54, R225, R149, R54 ;  /* 0x00000095e1367223 */ /* 0x000fe40000010036 */
[----:B------:R-:W-:Y:S02]  /*1e50*/  FADD.FTZ R149, R150, R219 ;  /* 0x000000db96957221 */ /* 0x000fe40000010000 */
[----:B------:R-:W-:Y:S01]  /*1e60*/  FFMA.FTZ R232, R220, R219, R232 ;  /* 0x000000dbdce87223 */ /* 0x000fe200000100e8 */
[----:B------:R-:W-:Y:S01]  /*1e70*/  PRMT R155, RZ, 0x7610, R155 ;  /* 0x00007610ff9b7816 */ /* 0x000fe2000000009b */
[----:B------:R-:W-:Y:S01]  /*1e80*/  FADD.FTZ R150, R149, R222 ;  /* 0x000000de95967221 */ /* 0x000fe20000010000 */
[----:B------:R-:W-:Y:S01]  /*1e90*/  PRMT R159, RZ, 0x7610, R159 ;  /* 0x00007610ff9f7816 */ /* 0x000fe2000000009f */
        /* <DEDUP_REMOVED lines=8> */
[----:B------:R-:W-:-:S02]  /*1f20*/  FMUL.FTZ R228, R181, R228 ;  /* 0x000000e4b5e47220 */ /* 0x000fc40000410000 */
        /* <DEDUP_REMOVED lines=8> */
[C---:B------:R-:W-:Y:S02]  /*1fb0*/  FFMA.FTZ R55, R228.reuse, R151, R55 ;  /* 0x00000097e4377223 */ /* 0x040fe40000010037 */
[----:B------:R-:W-:Y:S02]  /*1fc0*/  FADD.FTZ R115, R115, R155 ;  /* 0x0000009b73737221 */ /* 0x000fe40000010000 */
[----:B------:R-:W-:Y:S02]  /*1fd0*/  FFMA.FTZ R91, R228, R155, R91 ;  /* 0x0000009be45b7223 */ /* 0x000fe4000001005b */
[----:B------:R-:W-:-:S02]  /*1fe0*/  FADD.FTZ R233, R148, R227 ;  /* 0x000000e394e97221 */ /* 0x000fc40000010000 */
[----:B------:R-:W-:Y:S02]  /*1ff0*/  FFMA.FTZ R232, R228, R227, R232 ;  /* 0x000000e3e4e87223 */ /* 0x000fe400000100e8 */
.L_x_7:
[----:B------:R-:W-:Y:S05]  /*2000*/  BSYNC B1 ;  /* 0x0000000000017941 */ /* 0x000fea0003800000 */
.L_x_6:
[----:B------:R-:W-:Y:S05]  /*2010*/  BRA.DIV ~URZ, `(.L_x_8) ;  /* 0x00002b927f007947 */ /* 0x000fea000b800000 */
[----:B------:R0:W1:Y:S02]  /*2020*/  SHFL.BFLY PT, R150, R233, 0x1, 0x1f ;  /* 0x0c201f00e9967f89 */ /* 0x00006400000e0000 */
.L_x_27:
[----:B------:R-:W-:Y:S05]  /*2030*/  BRA.DIV ~URZ, `(.L_x_9) ;  /* 0x00002bf27f007947 */ /* 0x000fea000b800000 */
[----:B------:R-:W2:Y:S01]  /*2040*/  SHFL.BFLY PT, R149, R232, 0x1, 0x1f ;  /* 0x0c201f00e8957f89 */ /* 0x000ea200000e0000 */
[----:B01----:R-:W-:-:S05]  /*2050*/  FADD.FTZ R233, R150, R233 ;  /* 0x000000e996e97221 */ /* 0x003fca0000010000 */
[----:B------:R-:W0:Y:S01]  /*2060*/  SHFL.BFLY PT, R148, R233, 0x2, 0x1f ;  /* 0x0c401f00e9947f89 */ /* 0x000e2200000e0000 */
[----:B--2---:R-:W-:-:S05]  /*2070*/  FADD.FTZ R149, R149, R232 ;  /* 0x000000e895957221 */ /* 0x004fca0000010000 */
[----:B------:R-:W1:Y:S01]  /*2080*/  SHFL.BFLY PT, R150, R149, 0x2, 0x1f ;  /* 0x0c401f0095967f89 */ /* 0x000e6200000e0000 */
[----:B0-----:R-:W-:-:S05]  /*2090*/  FADD.FTZ R148, R148, R233 ;  /* 0x000000e994947221 */ /* 0x001fca0000010000 */
[----:B------:R-:W0:Y:S01]  /*20a0*/  SHFL.BFLY PT, R151, R148, 0x4, 0x1f ;  /* 0x0c801f0094977f89 */ /* 0x000e2200000e0000 */
[----:B-1----:R-:W-:-:S05]  /*20b0*/  FADD.FTZ R150, R149, R150 ;  /* 0x0000009695967221 */ /* 0x002fca0000010000 */
[----:B------:R-:W1:Y:S01]  /*20c0*/  SHFL.BFLY PT, R153, R150, 0x4, 0x1f ;  /* 0x0c801f0096997f89 */ /* 0x000e6200000e0000 */
[----:B0-----:R-:W-:-:S05]  /*20d0*/  FADD.FTZ R151, R148, R151 ;  /* 0x0000009794977221 */ /* 0x001fca0000010000 */
[----:B------:R-:W0:Y:S01]  /*20e0*/  SHFL.BFLY PT, R152, R151, 0x8, 0x1f ;  /* 0x0d001f0097987f89 */ /* 0x000e2200000e0000 */
[----:B-1----:R-:W-:-:S05]  /*20f0*/  FADD.FTZ R153, R150, R153 ;  /* 0x0000009996997221 */ /* 0x002fca0000010000 */
[----:B------:R-:W1:Y:S01]  /*2100*/  SHFL.BFLY PT, R154, R153, 0x8, 0x1f ;  /* 0x0d001f00999a7f89 */ /* 0x000e6200000e0000 */
[----:B0-----:R-:W-:-:S05]  /*2110*/  FADD.FTZ R152, R151, R152 ;  /* 0x0000009897987221 */ /* 0x001fca0000010000 */
[----:B------:R0:W2:Y:S01]  /*2120*/  SHFL.BFLY PT, R155, R152, 0x10, 0x1f ;  /* 0x0e001f00989b7f89 */ /* 0x0000a200000e0000 */
[----:B-1----:R-:W-:-:S05]  /*2130*/  FADD.FTZ R154, R153, R154 ;  /* 0x0000009a999a7221 */ /* 0x002fca0000010000 */
[----:B------:R0:W1:Y:S02]  /*2140*/  SHFL.BFLY PT, R149, R154, 0x10, 0x1f ;  /* 0x0e001f009a957f89 */ /* 0x00006400000e0000 */
.L_x_28:
[----:B--2---:R-:W-:Y:S01]  /*2150*/  FADD.FTZ R155, R155, R152 ;  /* 0x000000989b9b7221 */ /* 0x004fe20000010000 */
[----:B------:R-:W-:Y:S01]  /*2160*/  ISETP.NE.AND P0, PT, R8, RZ, PT ;  /* 0x000000ff0800720c */ /* 0x000fe20003f05270 */
[----:B-1----:R-:W-:Y:S01]  /*2170*/  FADD.FTZ R149, R149, R154 ;  /* 0x0000009a95957221 */ /* 0x002fe20000010000 */
[----:B------:R-:W-:Y:S01]  /*2180*/  BSSY B1, `(.L_x_10) ;  /* 0x0000062000017945 */ /* 0x000fe20003800000 */
[----:B------:R-:W-:Y:S02]  /*2190*/  FMUL.FTZ R155, R155, c[0x0][0x1e0] ;  /* 0x000078009b9b7a20 */ /* 0x000fe40000410000 */
[----:B------:R-:W-:-:S03]  /*21a0*/  FMUL.FTZ R158, R149, c[0x0][0x1e0] ;  /* 0x00007800959e7a20 */ /* 0x000fc60000410000 */
[----:B------:R-:W-:Y:S01]  /*21b0*/  FSEL R159, R155, RZ, !P0 ;  /* 0x000000ff9b9f7208 */ /* 0x000fe20004000000 */
[----:B------:R-:W-:Y:S05]  /*21c0*/  @!P3 BRA `(.L_x_11) ;  /* 0x000005d00000b947 */ /* 0x000fea0003800000 */
[----:B------:R-:W-:Y:S01]  /*21d0*/  ISETP.NE.U32.AND P0, PT, RZ, c[0x0][0x218], PT ;  /* 0x00008600ff007a0c */ /* 0x000fe20003f05070 */
[-CC-:B------:R-:W-:Y:S01]  /*21e0*/  FFMA.FTZ R150, R184, R158.reuse, R159.reuse ;  /* 0x0000009eb8967223 */ /* 0x180fe2000001009f */
[----:B------:R-:W-:Y:S01]  /*21f0*/  ISETP.NE.U32.AND P1, PT, RZ, c[0x0][0x258], PT ;  /* 0x00009600ff007a0c */ /* 0x000fe20003f25070 */
[-C--:B------:R-:W-:Y:S01]  /*2200*/  FFMA.FTZ R149, R229, R158.reuse, R159 ;  /* 0x0000009ee5957223 */ /* 0x080fe2000001009f */
[----:B------:R-:W-:Y:S01]  /*2210*/  ISETP.NE.AND.EX P0, PT, RZ, c[0x0][0x21c], PT, P0 ;  /* 0x00008700ff007a0c */ /* 0x000fe20003f05300 */
[----:B------:R-:W-:Y:S01]  /*2220*/  FADD.FTZ R150, R183, -R150 ;  /* 0x80000096b7967221 */ /* 0x000fe20000010000 */
[----:B------:R-:W-:Y:S01]  /*2230*/  ISETP.NE.AND.EX P1, PT, RZ, c[0x0][0x25c], PT, P1 ;  /* 0x00009700ff007a0c */ /* 0x000fe20003f25310 */
[----:B------:R-:W-:Y:S01]  /*2240*/  FADD.FTZ R148, R182, -R149 ;  /* 0x80000095b6947221 */ /* 0x000fe20000010000 */
[----:B------:R-:W-:Y:S01]  /*2250*/  ISETP.NE.U32.AND P2, PT, RZ, c[0x0][0x250], PT ;  /* 0x00009400ff007a0c */ /* 0x000fe20003f45070 */
[----:B------:R-:W-:-:S02]  /*2260*/  FFMA.FTZ R149, R185, R158, R159 ;  /* 0x0000009eb9957223 */ /* 0x000fc4000001009f */
[----:B0-----:R-:W-:Y:S01]  /*2270*/  FFMA.FTZ R154, R188, R158, R159 ;  /* 0x0000009ebc9a7223 */ /* 0x001fe2000001009f */
[----:B------:R-:W-:Y:S01]  /*2280*/  ISETP.NE.AND.EX P2, PT, RZ, c[0x0][0x254], PT, P2 ;  /* 0x00009500ff007a0c */ /* 0x000fe20003f45320 */
[----:B-----5:R-:W-:Y:S02]  /*2290*/  FMUL.FTZ R151, R181, R150 ;  /* 0x00000096b5977220 */ /* 0x020fe40000410000 */
[----:B------:R-:W-:Y:S02]  /*22a0*/  FADD.FTZ R152, R186, -R149 ;  /* 0x80000095ba987221 */ /* 0x000fe40000010000 */
[----:B------:R-:W-:Y:S01]  /*22b0*/  @P0 PRMT R150, RZ, 0x7610, R116 ;  /* 0x00007610ff960816 */ /* 0x000fe20000000074 */
[----:B------:R-:W-:Y:S01]  /*22c0*/  FADD.FTZ R154, R187, -R154 ;  /* 0x8000009abb9a7221 */ /* 0x000fe20000010000 */
[----:B------:R-:W-:Y:S01]  /*22d0*/  @P0 PRMT R149, RZ, 0x5410, R116 ;  /* 0x00005410ff950816 */ /* 0x000fe20000000074 */
[----:B------:R-:W-:Y:S01]  /*22e0*/  FMUL.FTZ R148, R181, R148 ;  /* 0x00000094b5947220 */ /* 0x000fe20000410000 */
[----:B------:R-:W-:Y:S01]  /*22f0*/  @P0 PRMT R153, RZ, 0x7610, R117 ;  /* 0x00007610ff990816 */ /* 0x000fe20000000075 */
[----:B------:R-:W-:-:S02]  /*2300*/  @P0 FADD.FTZ R151, R151, R150 ;  /* 0x0000009697970221 */ /* 0x000fc40000010000 */
[C---:B------:R-:W-:Y:S02]  /*2310*/  FMUL.FTZ R150, R181.reuse, R154 ;  /* 0x0000009ab5967220 */ /* 0x040fe40000410000 */
[----:B------:R-:W-:Y:S01]  /*2320*/  @P0 FADD.FTZ R148, R148, R149 ;  /* 0x0000009594940221 */ /* 0x000fe20000010000 */
[----:B------:R-:W-:Y:S01]  /*2330*/  @P2 F2FP.BF16.PACK_AB R237, RZ, R151 ;  /* 0x00000097ffed223e */ /* 0x000fe200000010ff */
[----:B------:R-:W-:Y:S01]  /*2340*/  FMUL.FTZ R149, R181, R152 ;  /* 0x00000098b5957220 */ /* 0x000fe20000410000 */
[----:B------:R-:W-:Y:S01]  /*2350*/  @P0 PRMT R152, RZ, 0x5410, R117 ;  /* 0x00005410ff980816 */ /* 0x000fe20000000075 */
[----:B------:R-:W-:Y:S01]  /*2360*/  FFMA.FTZ R154, R192, R158, R159 ;  /* 0x0000009ec09a7223 */ /* 0x000fe2000001009f */
[----:B------:R-:W-:Y:S01]  /*2370*/  @P2 F2FP.BF16.PACK_AB R235, RZ, R148 ;  /* 0x00000094ffeb223e */ /* 0x000fe200000010ff */
[----:B------:R-:W-:Y:S02]  /*2380*/  @P0 FADD.FTZ R150, R150, R153 ;  /* 0x0000009996960221 */ /* 0x000fe40000010000 */
[----:B------:R-:W-:Y:S01]  /*2390*/  FFMA.FTZ R153, R189, R158, R159 ;  /* 0x0000009ebd997223 */ /* 0x000fe2000001009f */
[----:B------:R-:W-:Y:S01]  /*23a0*/  @P2 PRMT R128, R235, 0x7610, R128 ;  /* 0x00007610eb802816 */ /* 0x000fe20000000080 */
[----:B------:R-:W-:Y:S01]  /*23b0*/  FADD.FTZ R154, R191, -R154 ;  /* 0x8000009abf9a7221 */ /* 0x000fe20000010000 */
[----:B------:R-:W-:Y:S01]  /*23c0*/  @P2 F2FP.BF16.PACK_AB R239, RZ, R150 ;  /* 0x00000096ffef223e */ /* 0x000fe200000010ff */
[----:B------:R-:W-:Y:S01]  /*23d0*/  @P0 FADD.FTZ R149, R149, R152 ;  /* 0x0000009895950221 */ /* 0x000fe20000010000 */
[----:B------:R-:W-:Y:S01]  /*23e0*/  @P2 PRMT R128, R128, 0x5410, R237 ;  /* 0x0000541080802816 */ /* 0x000fe200000000ed */
[----:B------:R-:W-:Y:S01]  /*23f0*/  FADD.FTZ R152, R190, -R153 ;  /* 0x80000099be987221 */ /* 0x000fe20000010000 */
[----:B------:R-:W-:Y:S01]  /*2400*/  @P0 PRMT R153, RZ, 0x5410, R118 ;  /* 0x00005410ff990816 */ /* 0x000fe20000000076 */
[-CC-:B------:R-:W-:Y:S01]  /*2410*/  FFMA.FTZ R155, R193, R158.reuse, R159.reuse ;  /* 0x0000009ec19b7223 */ /* 0x180fe2000001009f */
[----:B------:R-:W-:Y:S01]  /*2420*/  @P2 F2FP.BF16.PACK_AB R238, RZ, R149 ;  /* 0x00000095ffee223e */ /* 0x000fe200000010ff */
[----:B------:R-:W-:-:S02]  /*2430*/  FFMA.FTZ R230, R196, R158, R159 ;  /* 0x0000009ec4e67223 */ /* 0x000fc4000001009f */
[C---:B------:R-:W-:Y:S01]  /*2440*/  FMUL.FTZ R231, R181.reuse, R154 ;  /* 0x0000009ab5e77220 */ /* 0x040fe20000410000 */
[----:B------:R-:W-:Y:S01]  /*2450*/  @P0 PRMT R154, RZ, 0x7610, R118 ;  /* 0x00007610ff9a0816 */ /* 0x000fe20000000076 */
[----:B------:R-:W-:Y:S01]  /*2460*/  FMUL.FTZ R152, R181, R152 ;  /* 0x00000098b5987220 */ /* 0x000fe20000410000 */
[----:B------:R-:W-:Y:S01]  /*2470*/  @P2 PRMT R129, R238, 0x7610, R129 ;  /* 0x00007610ee812816 */ /* 0x000fe20000000081 */
[----:B------:R-:W-:Y:S01]  /*2480*/  FADD.FTZ R156, R194, -R155 ;  /* 0x8000009bc29c7221 */ /* 0x000fe20000010000 */
[-C--:B------:R-:W-:Y:S01]  /*2490*/  @P1 F2FP.BF16.PACK_AB R155, RZ, R149.reuse ;  /* 0x00000095ff9b123e */ /* 0x080fe200000010ff */
[----:B------:R-:W-:Y:S01]  /*24a0*/  FADD.FTZ R230, R195, -R230 ;  /* 0x800000e6c3e67221 */ /* 0x000fe20000010000 */
[----:B------:R-:W-:Y:S01]  /*24b0*/  F2FP.BF16.PACK_AB R149, R150, R149 ;  /* 0x000000959695723e */ /* 0x000fe200000010ff */
[----:B------:R-:W-:Y:S01]  /*24c0*/  @P0 FADD.FTZ R152, R152, R153 ;  /* 0x0000009998980221 */ /* 0x000fe20000010000 */
[--C-:B------:R-:W-:Y:S01]  /*24d0*/  @P0 PRMT R153, RZ, 0x7610, R119.reuse ;  /* 0x00007610ff990816 */ /* 0x100fe20000000077 */
[----:B------:R-:W-:Y:S01]  /*24e0*/  @P0 FADD.FTZ R231, R231, R154 ;  /* 0x0000009ae7e70221 */ /* 0x000fe20000010000 */
[----:B------:R-:W-:Y:S01]  /*24f0*/  @P0 PRMT R154, RZ, 0x5410, R119 ;  /* 0x00005410ff9a0816 */ /* 0x000fe20000000077 */
[C---:B------:R-:W-:Y:S01]  /*2500*/  FMUL.FTZ R233, R181.reuse, R156 ;  /* 0x0000009cb5e97220 */ /* 0x040fe20000410000 */
[----:B------:R-:W-:Y:S01]  /*2510*/  @P1 F2FP.BF16.PACK_AB R157, RZ, R152 ;  /* 0x00000098ff9d123e */ /* 0x000fe200000010ff */
[----:B------:R-:W-:Y:S01]  /*2520*/  FMUL.FTZ R236, R181, R230 ;  /* 0x000000e6b5ec7220 */ /* 0x000fe20000410000 */
[----:B------:R-:W-:Y:S01]  /*2530*/  @P2 F2FP.BF16.PACK_AB R240, RZ, R152 ;  /* 0x00000098fff0223e */ /* 0x000fe200000010ff */
[----:B------:R-:W-:Y:S01]  /*2540*/  @P0 FADD.FTZ R233, R233, R154 ;  /* 0x0000009ae9e90221 */ /* 0x000fe20000010000 */
[----:B------:R-:W-:Y:S01]  /*2550*/  @P1 F2FP.BF16.PACK_AB R154, RZ, R151 ;  /* 0x00000097ff9a123e */ /* 0x000fe200000010ff */
[----:B------:R-:W-:Y:S01]  /*2560*/  @P0 FADD.FTZ R236, R236, R153 ;  /* 0x00000099ecec0221 */ /* 0x000fe20000010000 */
[----:B------:R-:W-:-:S02]  /*2570*/  ISETP.NE.U32.AND P0, PT, RZ, c[0x0][0x258], PT ;  /* 0x00009600ff007a0c */ /* 0x000fc40003f05070 */
[----:B------:R-:W-:Y:S02]  /*2580*/  @P1 F2FP.BF16.PACK_AB R153, RZ, R148 ;  /* 0x00000094ff99123e */ /* 0x000fe400000010ff */
[----:B------:R-:W-:Y:S02]  /*2590*/  ISETP.NE.AND.EX P0, PT, RZ, c[0x0][0x25c], PT, P0 ;  /* 0x00009700ff007a0c */ /* 0x000fe40003f05300 */
[----:B------:R-:W-:Y:S02]  /*25a0*/  @P1 PRMT R136, R153, 0x7610, R136 ;  /* 0x0000761099881816 */ /* 0x000fe40000000088 */
[-C--:B------:R-:W-:Y:S02]  /*25b0*/  @P1 F2FP.BF16.PACK_AB R234, RZ, R233.reuse ;  /* 0x000000e9ffea123e */ /* 0x080fe400000010ff */
[----:B------:R-:W-:Y:S02]  /*25c0*/  @P2 F2FP.BF16.PACK_AB R242, RZ, R233 ;  /* 0x000000e9fff2223e */ /* 0x000fe400000010ff */
[----:B------:R-:W-:-:S02]  /*25d0*/  @P1 F2FP.BF16.PACK_AB R156, RZ, R150 ;  /* 0x00000096ff9c123e */ /* 0x000fc400000010ff */
[----:B------:R-:W-:Y:S02]  /*25e0*/  @P1 PRMT R137, R155, 0x7610, R137 ;  /* 0x000076109b891816 */ /* 0x000fe40000000089 */
[----:B------:R-:W-:Y:S01]  /*25f0*/  @P1 PRMT R136, R136, 0x5410, R154 ;  /* 0x0000541088881816 */ /* 0x000fe2000000009a */
[----:B------:R-:W-:Y:S01]  /*2600*/  IMAD.MOV.U32 R154, RZ, RZ, 0x10 ;  /* 0x00000010ff9a7424 */ /* 0x000fe200078e00ff */
[----:B------:R-:W-:Y:S02]  /*2610*/  @P1 F2FP.BF16.PACK_AB R232, RZ, R231 ;  /* 0x000000e7ffe8123e */ /* 0x000fe400000010ff */
[----:B------:R-:W-:Y:S02]  /*2620*/  @P1 F2FP.BF16.PACK_AB R230, RZ, R236 ;  /* 0x000000ecffe6123e */ /* 0x000fe400000010ff */
[----:B------:R-:W-:Y:S02]  /*2630*/  @P1 PRMT R138, R157, 0x7610, R138 ;  /* 0x000076109d8a1816 */ /* 0x000fe4000000008a */
[----:B------:R-:W-:-:S02]  /*2640*/  @P1 PRMT R139, R234, 0x7610, R139 ;  /* 0x00007610ea8b1816 */ /* 0x000fc4000000008b */
[----:B------:R-:W-:Y:S02]  /*2650*/  F2FP.BF16.PACK_AB R150, R231, R152 ;  /* 0x00000098e796723e */ /* 0x000fe400000010ff */
[----:B------:R-:W-:Y:S02]  /*2660*/  @P2 F2FP.BF16.PACK_AB R241, RZ, R231 ;  /* 0x000000e7fff1223e */ /* 0x000fe400000010ff */
[----:B------:R-:W-:Y:S02]  /*2670*/  @P2 F2FP.BF16.PACK_AB R243, RZ, R236 ;  /* 0x000000ecfff3223e */ /* 0x000fe400000010ff */
[----:B------:R-:W-:Y:S02]  /*2680*/  @P2 PRMT R130, R240, 0x7610, R130 ;  /* 0x00007610f0822816 */ /* 0x000fe40000000082 */
[----:B------:R-:W-:Y:S02]  /*2690*/  @P2 PRMT R131, R242, 0x7610, R131 ;  /* 0x00007610f2832816 */ /* 0x000fe40000000083 */
[----:B------:R-:W-:-:S02]  /*26a0*/  @P2 LEA R152, P6, R179, c[0x0][0x250], 0x4 ;  /* 0x00009400b3982a11 */ /* 0x000fc400078c20ff */
[----:B------:R-:W-:Y:S01]  /*26b0*/  @P1 PRMT R137, R137, 0x5410, R156 ;  /* 0x0000541089891816 */ /* 0x000fe2000000009c */
[----:B------:R-:W-:Y:S01]  /*26c0*/  @P0 IMAD.WIDE.U32 R156, R179, R154, c[0x0][0x258] ;  /* 0x00009600b39c0625 */ /* 0x000fe200078e009a */
[----:B------:R-:W-:Y:S02]  /*26d0*/  F2FP.BF16.PACK_AB R148, R151, R148 ;  /* 0x000000949794723e */ /* 0x000fe400000010ff */
[----:B------:R-:W-:Y:S01]  /*26e0*/  @P1 PRMT R138, R138, 0x5410, R232 ;  /* 0x000054108a8a1816 */ /* 0x000fe200000000e8 */
[----:B------:R-:W-:Y:S01]  /*26f0*/  IMAD.WIDE.U32 R154, R179, R154, c[0x0][0x248] ;  /* 0x00009200b39a7625 */ /* 0x000fe200078e009a */
[----:B------:R-:W-:Y:S02]  /*2700*/  @P1 PRMT R139, R139, 0x5410, R230 ;  /* 0x000054108b8b1816 */ /* 0x000fe400000000e6 */
[----:B------:R-:W-:Y:S02]  /*2710*/  F2FP.BF16.PACK_AB R151, R236, R233 ;  /* 0x000000e9ec97723e */ /* 0x000fe400000010ff */
[----:B------:R-:W-:Y:S01]  /*2720*/  @P2 PRMT R129, R129, 0x5410, R239 ;  /* 0x0000541081812816 */ /* 0x000fe200000000ef */
[----:B------:R0:W-:Y:S01]  /*2730*/  @P0 STG.E.128 [R156.64], R136 ;  /* 0x000000889c000986 */ /* 0x0001e2000c101d04 */
[----:B------:R-:W-:-:S02]  /*2740*/  @P2 PRMT R130, R130, 0x5410, R241 ;  /* 0x0000541082822816 */ /* 0x000fc400000000f1 */
[----:B------:R-:W-:Y:S01]  /*2750*/  @P2 LEA.HI.X R153, R179, c[0x0][0x254], RZ, 0x4, P6 ;  /* 0x00009500b3992a11 */ /* 0x000fe200030f24ff */
[----:B------:R0:W-:Y:S01]  /*2760*/  STG.E.128 [R154.64], R148 ;  /* 0x000000949a007986 */ /* 0x0001e2000c101d04 */
[----:B------:R-:W-:Y:S02]  /*2770*/  @P2 PRMT R131, R131, 0x5410, R243 ;  /* 0x0000541083832816 */ /* 0x000fe400000000f3 */
[----:B------:R-:W-:-:S03]  /*2780*/  IADD3 R179, R179, 0x20, RZ ;  /* 0x00000020b3b37810 */ /* 0x000fc60007ffe0ff */
[----:B------:R0:W-:Y:S04]  /*2790*/  @P2 STG.E.128 [R152.64], R128 ;  /* 0x0000008098002986 */ /* 0x0001e8000c101d04 */
.L_x_11:
[----:B------:R-:W-:Y:S05]  /*27a0*/  BSYNC B1 ;  /* 0x0000000000017941 */ /* 0x000fea0003800000 */
.L_x_10:
[----:B------:R-:W-:Y:S01]  /*27b0*/  BSSY B1, `(.L_x_12) ;  /* 0x000005f000017945 */ /* 0x000fe20003800000 */
[----:B------:R-:W-:Y:S05]  /*27c0*/  @!P4 BRA `(.L_x_13) ;  /* 0x000005d00000c947 */ /* 0x000fea0003800000 */
[----:B------:R-:W-:Y:S01]  /*27d0*/  ISETP.NE.U32.AND P0, PT, RZ, c[0x0][0x218], PT ;  /* 0x00008600ff007a0c */ /* 0x000fe20003f05070 */
[-CC-:B0-----:R-:W-:Y:S01]  /*27e0*/  FFMA.FTZ R150, R200, R158.reuse, R159.reuse ;  /* 0x0000009ec8967223 */ /* 0x181fe2000001009f */
[----:B------:R-:W-:Y:S01]  /*27f0*/  ISETP.NE.U32.AND P1, PT, RZ, c[0x0][0x258], PT ;  /* 0x00009600ff007a0c */ /* 0x000fe20003f25070 */
[-C--:B------:R-:W-:Y:S01]  /*2800*/  FFMA.FTZ R149, R197, R158.reuse, R159 ;  /* 0x0000009ec5957223 */ /* 0x080fe2000001009f */
[----:B------:R-:W-:Y:S01]  /*2810*/  ISETP.NE.AND.EX P0, PT, RZ, c[0x0][0x21c], PT, P0 ;  /* 0x00008700ff007a0c */ /* 0x000fe20003f05300 */
[----:B------:R-:W-:Y:S01]  /*2820*/  FADD.FTZ R150, R199, -R150 ;  /* 0x80000096c7967221 */ /* 0x000fe20000010000 */
[----:B------:R-:W-:Y:S01]  /*2830*/  ISETP.NE.U32.AND P2, PT, RZ, c[0x0][0x250], PT ;  /* 0x00009400ff007a0c */ /* 0x000fe20003f45070 */
[----:B------:R-:W-:Y:S01]  /*2840*/  FADD.FTZ R148, R198, -R149 ;  /* 0x80000095c6947221 */ /* 0x000fe20000010000 */
[----:B------:R-:W-:Y:S01]  /*2850*/  ISETP.NE.AND.EX P1, PT, RZ, c[0x0][0x25c], PT, P1 ;  /* 0x00009700ff007a0c */ /* 0x000fe20003f25310 */
[-CC-:B------:R-:W-:Y:S01]  /*2860*/  FFMA.FTZ R149, R201, R158.reuse, R159.reuse ;  /* 0x0000009ec9957223 */ /* 0x180fe2000001009f */
[----:B------:R-:W-:Y:S01]  /*2870*/  ISETP.NE.AND.EX P2, PT, RZ, c[0x0][0x254], PT, P2 ;  /* 0x00009500ff007a0c */ /* 0x000fe20003f45320 */
[----:B------:R-:W-:-:S02]  /*2880*/  FFMA.FTZ R154, R204, R158, R159 ;  /* 0x0000009ecc9a7223 */ /* 0x000fc4000001009f */
[----:B-----5:R-:W-:Y:S02]  /*2890*/  FMUL.FTZ R151, R181, R150 ;  /* 0x00000096b5977220 */ /* 0x020fe40000410000 */
[----:B------:R-:W-:Y:S02]  /*28a0*/  FADD.FTZ R152, R202, -R149 ;  /* 0x80000095ca987221 */ /* 0x000fe40000010000 */
[----:B------:R-:W-:Y:S01]  /*28b0*/  @P0 PRMT R150, RZ, 0x7610, R32 ;  /* 0x00007610ff960816 */ /* 0x000fe20000000020 */
[----:B------:R-:W-:Y:S01]  /*28c0*/  FADD.FTZ R154, R203, -R154 ;  /* 0x8000009acb9a7221 */ /* 0x000fe20000010000 */
[----:B------:R-:W-:Y:S01]  /*28d0*/  @P0 PRMT R149, RZ, 0x5410, R32 ;  /* 0x00005410ff950816 */ /* 0x000fe20000000020 */
[----:B------:R-:W-:Y:S01]  /*28e0*/  FMUL.FTZ R148, R181, R148 ;  /* 0x00000094b5947220 */ /* 0x000fe20000410000 */
[----:B------:R-:W-:Y:S01]  /*28f0*/  @P0 PRMT R153, RZ, 0x7610, R33 ;  /* 0x00007610ff990816 */ /* 0x000fe20000000021 */
[----:B------:R-:W-:Y:S02]  /*2900*/  @P0 FADD.FTZ R151, R151, R150 ;  /* 0x0000009697970221 */ /* 0x000fe40000010000 */
[----:B------:R-:W-:-:S02]  /*2910*/  FMUL.FTZ R150, R181, R154 ;  /* 0x0000009ab5967220 */ /* 0x000fc40000410000 */
        /* <DEDUP_REMOVED lines=33> */
[-C--:B------:R-:W-:Y:S01]  /*2b30*/  @P1 F2FP.BF16.PACK_AB R157, RZ, R152.reuse ;  /* 0x00000098ff9d123e */ /* 0x080fe200000010ff */
[----:B------:R-:W-:Y:S01]  /*2b40*/  @P0 FADD.FTZ R233, R233, R154 ;  /* 0x0000009ae9e90221 */ /* 0x000fe20000010000 */
[----:B------:R-:W-:Y:S01]  /*2b50*/  @P2 F2FP.BF16.PACK_AB R240, RZ, R152 ;  /* 0x00000098fff0223e */ /* 0x000fe200000010ff */
[----:B------:R-:W-:Y:S01]  /*2b60*/  @P0 FADD.FTZ R236, R236, R153 ;  /* 0x00000099ecec0221 */ /* 0x000fe20000010000 */
[----:B------:R-:W-:-:S02]  /*2b70*/  ISETP.NE.U32.AND P0, PT, RZ, c[0x0][0x258], PT ;  /* 0x00009600ff007a0c */ /* 0x000fc40003f05070 */
[----:B------:R-:W-:Y:S01]  /*2b80*/  F2FP.BF16.PACK_AB R150, R231, R152 ;  /* 0x00000098e796723e */ /* 0x000fe200000010ff */
[----:B------:R-:W-:Y:S01]  /*2b90*/  HFMA2.MMA R152, -RZ, RZ, 0, 9.5367431640625e-07 ;  /* 0x00000010ff987435 */ /* 0x000fe200000001ff */
[----:B------:R-:W-:Y:S02]  /*2ba0*/  ISETP.NE.AND.EX P0, PT, RZ, c[0x0][0x25c], PT, P0 ;  /* 0x00009700ff007a0c */ /* 0x000fe40003f05300 */
[----:B------:R-:W-:Y:S02]  /*2bb0*/  @P1 F2FP.BF16.PACK_AB R153, RZ, R148 ;  /* 0x00000094ff99123e */ /* 0x000fe400000010ff */
[-C--:B------:R-:W-:Y:S02]  /*2bc0*/  @P1 F2FP.BF16.PACK_AB R234, RZ, R233.reuse ;  /* 0x000000e9ffea123e */ /* 0x080fe400000010ff */
[----:B------:R-:W-:Y:S02]  /*2bd0*/  @P1 PRMT R137, R155, 0x7610, R137 ;  /* 0x000076109b891816 */ /* 0x000fe40000000089 */
[----:B------:R-:W-:-:S02]  /*2be0*/  @P2 F2FP.BF16.PACK_AB R242, RZ, R233 ;  /* 0x000000e9fff2223e */ /* 0x000fc400000010ff */
[----:B------:R-:W-:Y:S02]  /*2bf0*/  @P1 F2FP.BF16.PACK_AB R154, RZ, R151 ;  /* 0x00000097ff9a123e */ /* 0x000fe400000010ff */
[----:B------:R-:W-:Y:S02]  /*2c00*/  @P1 PRMT R136, R153, 0x7610, R136 ;  /* 0x0000761099881816 */ /* 0x000fe40000000088 */
[----:B------:R-:W-:Y:S02]  /*2c10*/  @P1 F2FP.BF16.PACK_AB R232, RZ, R231 ;  /* 0x000000e7ffe8123e */ /* 0x000fe400000010ff */
[----:B------:R-:W-:Y:S02]  /*2c20*/  @P1 F2FP.BF16.PACK_AB R230, RZ, R236 ;  /* 0x000000ecffe6123e */ /* 0x000fe400000010ff */
[----:B------:R-:W-:Y:S02]  /*2c30*/  @P1 PRMT R138, R157, 0x7610, R138 ;  /* 0x000076109d8a1816 */ /* 0x000fe4000000008a */
[----:B------:R-:W-:-:S02]  /*2c40*/  @P1 PRMT R139, R234, 0x7610, R139 ;  /* 0x00007610ea8b1816 */ /* 0x000fc4000000008b */
[----:B------:R-:W-:Y:S02]  /*2c50*/  @P1 PRMT R137, R137, 0x5410, R156 ;  /* 0x0000541089891816 */ /* 0x000fe4000000009c */
        /* <DEDUP_REMOVED lines=20> */
.L_x_13:
[----:B------:R-:W-:Y:S05]  /*2da0*/  BSYNC B1 ;  /* 0x0000000000017941 */ /* 0x000fea0003800000 */
.L_x_12:
[----:B------:R-:W-:Y:S01]  /*2db0*/  BSSY B1, `(.L_x_14) ;  /* 0x000005e000017945 */ /* 0x000fe20003800000 */
[----:B------:R-:W-:Y:S05]  /*2dc0*/  @!P5 BRA `(.L_x_15) ;  /* 0x000005c00000d947 */ /* 0x000fea0003800000 */
[----:B------:R-:W-:Y:S01]  /*2dd0*/  ISETP.NE.U32.AND P0, PT, RZ, c[0x0][0x218], PT ;  /* 0x00008600ff007a0c */ /* 0x000fe20003f05070 */
[-CC-:B0-----:R-:W-:Y:S01]  /*2de0*/  FFMA.FTZ R150, R216, R158.reuse, R159.reuse ;  /* 0x0000009ed8967223 */ /* 0x181fe2000001009f */
[----:B------:R-:W-:Y:S01]  /*2df0*/  ISETP.NE.U32.AND P1, PT, RZ, c[0x0][0x258], PT ;  /* 0x00009600ff007a0c */ /* 0x000fe20003f25070 */
[-CC-:B------:R-:W-:Y:S01]  /*2e00*/  FFMA.FTZ R151, R217, R158.reuse, R159.reuse ;  /* 0x0000009ed9977223 */ /* 0x180fe2000001009f */
[----:B------:R-:W-:Y:S01]  /*2e10*/  ISETP.NE.AND.EX P0, PT, RZ, c[0x0][0x21c], PT, P0 ;  /* 0x00008700ff007a0c */ /* 0x000fe20003f05300 */
[-CC-:B------:R-:W-:Y:S01]  /*2e20*/  FFMA.FTZ R153, R221, R158.reuse, R159.reuse ;  /* 0x0000009edd997223 */ /* 0x180fe2000001009f */
[----:B------:R-:W-:Y:S01]  /*2e30*/  ISETP.NE.U32.AND P2, PT, RZ, c[0x0][0x250], PT ;  /* 0x00009400ff007a0c */ /* 0x000fe20003f45070 */
[----:B------:R-:W-:Y:S01]  /*2e40*/  FFMA.FTZ R149, R213, R158, R159 ;  /* 0x0000009ed5957223 */ /* 0x000fe2000001009f */
[----:B------:R-:W-:Y:S01]  /*2e50*/  ISETP.NE.AND.EX P1, PT, RZ, c[0x0][0x25c], PT, P1 ;  /* 0x00009700ff007a0c */ /* 0x000fe20003f25310 */
[----:B------:R-:W-:Y:S01]  /*2e60*/  FADD.FTZ R150, R215, -R150 ;  /* 0x80000096d7967221 */ /* 0x000fe20000010000 */
[----:B------:R-:W-:Y:S01]  /*2e70*/  ISETP.NE.AND.EX P2, PT, RZ, c[0x0][0x254], PT, P2 ;  /* 0x00009500ff007a0c */ /* 0x000fe20003f45320 */
[----:B------:R-:W-:-:S02]  /*2e80*/  FADD.FTZ R152, R218, -R151 ;  /* 0x80000097da987221 */ /* 0x000fc40000010000 */
[----:B------:R-:W-:Y:S02]  /*2e90*/  FFMA.FTZ R155, R225, R158, R159 ;  /* 0x0000009ee19b7223 */ /* 0x000fe4000001009f */
[----:B------:R-:W-:Y:S02]  /*2ea0*/  FADD.FTZ R156, R222, -R153 ;  /* 0x80000099de9c7221 */ /* 0x000fe40000010000 */
[----:B------:R-:W-:Y:S02]  /*2eb0*/  FADD.FTZ R148, R214, -R149 ;  /* 0x80000095d6947221 */ /* 0x000fe40000010000 */
[----:B-----5:R-:W-:Y:S02]  /*2ec0*/  FMUL.FTZ R149, R181, R150 ;  /* 0x00000096b5957220 */ /* 0x020fe40000410000 */
[-CC-:B------:R-:W-:Y:S02]  /*2ed0*/  FFMA.FTZ R154, R220, R158.reuse, R159.reuse ;  /* 0x0000009edc9a7223 */ /* 0x180fe4000001009f */
[----:B------:R-:W-:-:S02]  /*2ee0*/  FFMA.FTZ R230, R224, R158, R159 ;  /* 0x0000009ee0e67223 */ /* 0x000fc4000001009f */
[----:B------:R-:W-:Y:S02]  /*2ef0*/  FFMA.FTZ R232, R228, R158, R159 ;  /* 0x0000009ee4e87223 */ /* 0x000fe4000001009f */
[C---:B------:R-:W-:Y:S02]  /*2f00*/  FMUL.FTZ R150, R181.reuse, R152 ;  /* 0x00000098b5967220 */ /* 0x040fe40000410000 */
[----:B------:R-:W-:Y:S01]  /*2f10*/  FADD.FTZ R158, R226, -R155 ;  /* 0x8000009be29e7221 */ /* 0x000fe20000010000 */
[--C-:B------:R-:W-:Y:S01]  /*2f20*/  @P0 PRMT R155, RZ, 0x5410, R144.reuse ;  /* 0x00005410ff9b0816 */ /* 0x100fe20000000090 */
[C---:B------:R-:W-:Y:S01]  /*2f30*/  FMUL.FTZ R152, R181.reuse, R156 ;  /* 0x0000009cb5987220 */ /* 0x040fe20000410000 */
[----:B------:R-:W-:Y:S01]  /*2f40*/  @P0 PRMT R156, RZ, 0x7610, R144 ;  /* 0x00007610ff9c0816 */ /* 0x000fe20000000090 */
[----:B------:R-:W-:Y:S02]  /*2f50*/  FMUL.FTZ R148, R181, R148 ;  /* 0x00000094b5947220 */ /* 0x000fe40000410000 */
[----:B------:R-:W-:-:S02]  /*2f60*/  FADD.FTZ R154, R219, -R154 ;  /* 0x8000009adb9a7221 */ /* 0x000fc40000010000 */
[----:B------:R-:W-:Y:S01]  /*2f70*/  @P0 FADD.FTZ R148, R148, R155 ;  /* 0x0000009b94940221 */ /* 0x000fe20000010000 */
[--C-:B------:R-:W-:Y:S01]  /*2f80*/  @P0 PRMT R155, RZ, 0x5410, R145.reuse ;  /* 0x00005410ff9b0816 */ /* 0x100fe20000000091 */
[----:B------:R-:W-:Y:S01]  /*2f90*/  @P0 FADD.FTZ R149, R149, R156 ;  /* 0x0000009c95950221 */ /* 0x000fe20000010000 */
[----:B------:R-:W-:Y:S01]  /*2fa0*/  @P0 PRMT R156, RZ, 0x7610, R145 ;  /* 0x00007610ff9c0816 */ /* 0x000fe20000000091 */
[----:B------:R-:W-:Y:S01]  /*2fb0*/  FMUL.FTZ R151, R181, R154 ;  /* 0x0000009ab5977220 */ /* 0x000fe20000410000 */
[----:B------:R-:W-:Y:S01]  /*2fc0*/  @P2 F2FP.BF16.PACK_AB R233, RZ, R148 ;  /* 0x00000094ffe9223e */ /* 0x000fe200000010ff */
[----:B------:R-:W-:Y:S01]  /*2fd0*/  FADD.FTZ R230, R223, -R230 ;  /* 0x800000e6dfe67221 */ /* 0x000fe20000010000 */
[----:B------:R-:W-:Y:S01]  /*2fe0*/  @P2 F2FP.BF16.PACK_AB R234, RZ, R149 ;  /* 0x00000095ffea223e */ /* 0x000fe200000010ff */
[----:B------:R-:W-:Y:S01]  /*2ff0*/  @P0 FADD.FTZ R150, R150, R155 ;  /* 0x0000009b96960221 */ /* 0x000fe20000010000 */
[----:B------:R-:W-:Y:S01]  /*3000*/  @P0 PRMT R155, RZ, 0x5410, R146 ;  /* 0x00005410ff9b0816 */ /* 0x000fe20000000092 */
[----:B------:R-:W-:Y:S01]  /*3010*/  @P0 FADD.FTZ R151, R151, R156 ;  /* 0x0000009c97970221 */ /* 0x000fe20000010000 */
[----:B------:R-:W-:Y:S01]  /*3020*/  @P0 PRMT R156, RZ, 0x7610, R146 ;  /* 0x00007610ff9c0816 */ /* 0x000fe20000000092 */
[----:B------:R-:W-:Y:S01]  /*3030*/  FMUL.FTZ R153, R181, R230 ;  /* 0x000000e6b5997220 */ /* 0x000fe20000410000 */
[----:B------:R-:W-:Y:S01]  /*3040*/  @P1 F2FP.BF16.PACK_AB R157, RZ, R150 ;  /* 0x00000096ff9d123e */ /* 0x000fe200000010ff */
[----:B------:R-:W-:Y:S01]  /*3050*/  FADD.FTZ R232, R227, -R232 ;  /* 0x800000e8e3e87221 */ /* 0x000fe20000010000 */
[-C--:B------:R-:W-:Y:S01]  /*3060*/  @P2 F2FP.BF16.PACK_AB R236, RZ, R151.reuse ;  /* 0x00000097ffec223e */ /* 0x080fe200000010ff */
        /* <DEDUP_REMOVED lines=14> */
[----:B------:R-:W-:Y:S02]  /*3150*/  @P1 F2FP.BF16.PACK_AB R230, RZ, R154 ;  /* 0x0000009affe6123e */ /* 0x000fe400000010ff */
[----:B------:R-:W-:Y:S02]  /*3160*/  F2FP.BF16.PACK_AB R148, R149, R148 ;  /* 0x000000949594723e */ /* 0x000fe400000010ff */
[-C--:B------:R-:W-:Y:S02]  /*3170*/  F2FP.BF16.PACK_AB R149, R151, R150.reuse ;  /* 0x000000969795723e */ /* 0x080fe400000010ff */
[----:B------:R-:W-:-:S02]  /*3180*/  @P2 F2FP.BF16.PACK_AB R235, RZ, R150 ;  /* 0x00000096ffeb223e */ /* 0x000fc400000010ff */
[----:B------:R-:W-:Y:S02]  /*3190*/  @P2 F2FP.BF16.PACK_AB R237, RZ, R152 ;  /* 0x00000098ffed223e */ /* 0x000fe400000010ff */
[-C--:B------:R-:W-:Y:S02]  /*31a0*/  @P2 F2FP.BF16.PACK_AB R239, RZ, R154.reuse ;  /* 0x0000009affef223e */ /* 0x080fe400000010ff */
[----:B------:R-:W-:Y:S02]  /*31b0*/  F2FP.BF16.PACK_AB R151, R231, R154 ;  /* 0x0000009ae797723e */ /* 0x000fe400000010ff */
[----:B------:R-:W-:Y:S02]  /*31c0*/  @P1 PRMT R136, R155, 0x7610, R136 ;  /* 0x000076109b881816 */ /* 0x000fe40000000088 */
[----:B------:R-:W-:Y:S02]  /*31d0*/  MOV R154, 0x10 ;  /* 0x00000010009a7802 */ /* 0x000fe40000000f00 */
[----:B------:R-:W-:-:S02]  /*31e0*/  @P1 F2FP.BF16.PACK_AB R181, RZ, R153 ;  /* 0x00000099ffb5123e */ /* 0x000fc400000010ff */
[----:B------:R-:W-:Y:S02]  /*31f0*/  @P1 F2FP.BF16.PACK_AB R232, RZ, R231 ;  /* 0x000000e7ffe8123e */ /* 0x000fe400000010ff */
[----:B------:R-:W-:Y:S02]  /*3200*/  @P1 PRMT R137, R157, 0x7610, R137 ;  /* 0x000076109d891816 */ /* 0x000fe40000000089 */
[----:B------:R-:W-:Y:S02]  /*3210*/  @P1 PRMT R138, R159, 0x7610, R138 ;  /* 0x000076109f8a1816 */ /* 0x000fe4000000008a */
[----:B------:R-:W-:Y:S02]  /*3220*/  @P1 PRMT R139, R230, 0x7610, R139 ;  /* 0x00007610e68b1816 */ /* 0x000fe4000000008b */
[----:B------:R-:W-:Y:S02]  /*3230*/  F2FP.BF16.PACK_AB R150, R153, R152 ;  /* 0x000000989996723e */ /* 0x000fe400000010ff */
[----:B------:R-:W-:-:S02]  /*3240*/  @P2 F2FP.BF16.PACK_AB R238, RZ, R153 ;  /* 0x00000099ffee223e */ /* 0x000fc400000010ff */
[----:B------:R-:W-:Y:S02]  /*3250*/  @P2 F2FP.BF16.PACK_AB R240, RZ, R231 ;  /* 0x000000e7fff0223e */ /* 0x000fe400000010ff */
[----:B------:R-:W-:Y:S02]  /*3260*/  @P2 PRMT R128, R233, 0x7610, R128 ;  /* 0x00007610e9802816 */ /* 0x000fe40000000080 */
[----:B------:R-:W-:Y:S02]  /*3270*/  @P2 PRMT R129, R235, 0x7610, R129 ;  /* 0x00007610eb812816 */ /* 0x000fe40000000081 */
[----:B------:R-:W-:Y:S02]  /*3280*/  @P2 PRMT R130, R237, 0x7610, R130 ;  /* 0x00007610ed822816 */ /* 0x000fe40000000082 */
[----:B------:R-:W-:Y:S02]  /*3290*/  @P2 PRMT R131, R239, 0x7610, R131 ;  /* 0x00007610ef832816 */ /* 0x000fe40000000083 */
[----:B------:R-:W-:-:S02]  /*32a0*/  @P2 LEA R152, P6, R179, c[0x0][0x250], 0x4 ;  /* 0x00009400b3982a11 */ /* 0x000fc400078c20ff */
[----:B------:R-:W-:Y:S01]  /*32b0*/  @P1 PRMT R136, R136, 0x5410, R156 ;  /* 0x0000541088881816 */ /* 0x000fe2000000009c */
[-C--:B------:R-:W-:Y:S01]  /*32c0*/  @P0 IMAD.WIDE.U32 R156, R179, R154.reuse, c[0x0][0x258] ;  /* 0x00009600b39c0625 */ /* 0x080fe200078e009a */
[----:B------:R-:W-:Y:S02]  /*32d0*/  @P1 PRMT R137, R137, 0x5410, R158 ;  /* 0x0000541089891816 */ /* 0x000fe4000000009e */
[----:B------:R-:W-:Y:S01]  /*32e0*/  @P1 PRMT R138, R138, 0x5410, R181 ;  /* 0x000054108a8a1816 */ /* 0x000fe200000000b5 */
[----:B------:R-:W-:Y:S01]  /*32f0*/  IMAD.WIDE.U32 R154, R179, R154, c[0x0][0x248] ;  /* 0x00009200b39a7625 */ /* 0x000fe200078e009a */
[----:B------:R-:W-:Y:S02]  /*3300*/  @P1 PRMT R139, R139, 0x5410, R232 ;  /* 0x000054108b8b1816 */ /* 0x000fe400000000e8 */
[----:B------:R-:W-:Y:S02]  /*3310*/  @P2 PRMT R128, R128, 0x5410, R234 ;  /* 0x0000541080802816 */ /* 0x000fe400000000ea */
[----:B------:R-:W-:Y:S01]  /*3320*/  @P2 PRMT R129, R129, 0x5410, R236 ;  /* 0x0000541081812816 */ /* 0x000fe200000000ec */
[----:B------:R0:W-:Y:S01]  /*3330*/  @P0 STG.E.128 [R156.64], R136 ;  /* 0x000000889c000986 */ /* 0x0001e2000c101d04 */
[----:B------:R-:W-:-:S02]  /*3340*/  @P2 PRMT R130, R130, 0x5410, R238 ;  /* 0x0000541082822816 */ /* 0x000fc400000000ee */
[----:B------:R-:W-:Y:S01]  /*3350*/  @P2 LEA.HI.X R153, R179, c[0x0][0x254], RZ, 0x4, P6 ;  /* 0x00009500b3992a11 */ /* 0x000fe200030f24ff */
[----:B------:R0:W-:Y:S01]  /*3360*/  STG.E.128 [R154.64], R148 ;  /* 0x000000949a007986 */ /* 0x0001e2000c101d04 */
[----:B------:R-:W-:-:S05]  /*3370*/  @P2 PRMT R131, R131, 0x5410, R240 ;  /* 0x0000541083832816 */ /* 0x000fca00000000f0 */
[----:B------:R0:W-:Y:S02]  /*3380*/  @P2 STG.E.128 [R152.64], R128 ;  /* 0x0000008098002986 */ /* 0x0001e4000c101d04 */
.L_x_15:
[----:B------:R-:W-:Y:S05]  /*3390*/  BSYNC B1 ;  /* 0x0000000000017941 */ /* 0x000fea0003800000 */
.L_x_14:
[----:B0-----:R-:W-:-:S04]  /*33a0*/  MOV R148, c[0x0][0x160] ;  /* 0x0000580000947a02 */ /* 0x001fc80000000f00 */
[----:B------:R-:W-:-:S04]  /*33b0*/  LEA R171, R148, R171, 0x2 ;  /* 0x000000ab94ab7211 */ /* 0x000fc800078e10ff */
[----:B------:R-:W-:-:S13]  /*33c0*/  ISETP.GE.AND P0, PT, R171, c[0x0][0x164], PT ;  /* 0x00005900ab007a0c */ /* 0x000fda0003f06270 */
[----:B-----5:R-:W-:Y:S01]  /*33d0*/  @P0 CALL.REL.NOINC `(.L_x_1) ;  /* 0x0000001000000944 */ /* 0x020fe20003c00000 */
[----:B------:R-:W-:Y:S05]  /*33e0*/  BRA `(.L_x_16) ;  /* 0xffffd46000007947 */ /* 0x000fea000383ffff */
.L_x_1:
[----:B0-----:R-:W-:Y:S05]  /*33f0*/  BSYNC B0 ;  /* 0x0000000000007941 */ /* 0x001fea0003800000 */
.L_x_0:
[----:B------:R-:W-:Y:S01]  /*3400*/  SHF.R.U32.HI R0, RZ, 0x5, R163 ;  /* 0x00000005ff007819 */ /* 0x000fe200000116a3 */
[----:B------:R-:W-:Y:S01]  /*3410*/  WARPSYNC 0xffffffff ;  /* 0xffffffff00007948 */ /* 0x000fe20003800000 */
[C---:B------:R-:W-:Y:S01]  /*3420*/  LOP3.LUT R3, R163.reuse, 0x1f, RZ, 0xc0, !PT ;  /* 0x0000001fa3037812 */ /* 0x040fe200078ec0ff */
[----:B------:R-:W-:Y:S01]  /*3430*/  BSSY B0, `(.L_x_17) ;  /* 0x0000108000007945 */ /* 0x000fe20003800000 */
[----:B------:R-:W-:-:S03]  /*3440*/  IADD3 R22, -R163, 0x7f, RZ ;  /* 0x0000007fa3167810 */ /* 0x000fc60007ffe1ff */
[----:B------:R-:W-:Y:S01]  /*3450*/  IMAD R0, R0, 0x60, R3 ;  /* 0x0000006000007824 */ /* 0x000fe200078e0203 */
[----:B------:R-:W-:-:S04]  /*3460*/  IADD3 R22, R22, c[0x0][0x168], RZ ;  /* 0x00005a0016167a10 */ /* 0x000fc80007ffe0ff */
[----:B------:R-:W-:Y:S02]  /*3470*/  SHF.L.U32 R2, R0, 0x5, RZ ;  /* 0x0000000500027819 */ /* 0x000fe400000006ff */
[C---:B------:R-:W-:Y:S02]  /*3480*/  LOP3.LUT P5, RZ, R22.reuse, 0xffffff80, RZ, 0xc0, !PT ;  /* 0xffffff8016ff7812 */ /* 0x040fe400078ac0ff */
[C---:B------:R-:W-:Y:S01]  /*3490*/  ISETP.GE.U32.AND P0, PT, R22.reuse, 0x100, PT ;  /* 0x000001001600780c */ /* 0x040fe20003f06070 */
[----:B------:R-:W-:Y:S01]  /*34a0*/  STS.128 [R2], R56 ;  /* 0x0000003802007388 */ /* 0x000fe20000000c00 */
[C---:B------:R-:W-:Y:S02]  /*34b0*/  ISETP.GE.U32.AND P1, PT, R22.reuse, 0x180, PT ;  /* 0x000001801600780c */ /* 0x040fe40003f26070 */
[C---:B------:R-:W-:Y:S01]  /*34c0*/  ISETP.GE.U32.AND P2, PT, R22.reuse, 0x200, PT ;  /* 0x000002001600780c */ /* 0x040fe20003f46070 */
[----:B------:R-:W-:Y:S01]  /*34d0*/  STS.128 [R2+0x10], R60 ;  /* 0x0000103c02007388 */ /* 0x000fe20000000c00 */
[----:B------:R-:W-:-:S02]  /*34e0*/  ISETP.GE.U32.AND P3, PT, R22, 0x280, PT ;  /* 0x000002801600780c */ /* 0x000fc40003f66070 */
[----:B------:R-:W-:Y:S01]  /*34f0*/  ISETP.GE.U32.AND P4, PT, R22, 0x300, PT ;  /* 0x000003001600780c */ /* 0x000fe20003f86070 */
[----:B------:R-:W-:Y:S04]  /*3500*/  STS.128 [R2+0x400], R104 ;  /* 0x0004006802007388 */ /* 0x000fe80000000c00 */
[----:B------:R-:W-:Y:S04]  /*3510*/  STS.128 [R2+0x410], R132 ;  /* 0x0004108402007388 */ /* 0x000fe80000000c00 */
[----:B------:R-:W-:Y:S04]  /*3520*/  STS.128 [R2+0x800], R68 ;  /* 0x0008004402007388 */ /* 0x000fe80000000c00 */
[----:B------:R-:W-:Y:S04]  /*3530*/  STS.128 [R2+0x810], R72 ;  /* 0x0008104802007388 */ /* 0x000fe80000000c00 */
[----:B------:R-:W-:Y:S06]  /*3540*/  BAR.SYNC.DEFER_BLOCKING 0x0 ;  /* 0x0000000000007b1d */ /* 0x000fec0000010000 */
[----:B------:R-:W0:Y:S04]  /*3550*/  LDS R0, [R163.X4] ;  /* 0x00000000a3007984 */ /* 0x000e280000004800 */
[----:B------:R-:W1:Y:S04]  /*3560*/  LDS R3, [R163.X4+0x200] ;  /* 0x00020000a3037984 */ /* 0x000e680000004800 */
[----:B-----5:R-:W2:Y:S04]  /*3570*/  LDS R9, [R163.X4+0xc00] ;  /* 0x000c0000a3097984 */ /* 0x020ea80000004800 */
[----:B------:R-:W3:Y:S04]  /*3580*/  LDS R8, [R163.X4+0xe00] ;  /* 0x000e0000a3087984 */ /* 0x000ee80000004800 */
[----:B------:R-:W4:Y:S04]  /*3590*/  LDS R15, [R163.X4+0x1800] ;  /* 0x00180000a30f7984 */ /* 0x000f280000004800 */
[----:B------:R-:W4:Y:S04]  /*35a0*/  LDS R14, [R163.X4+0x1a00] ;  /* 0x001a0000a30e7984 */ /* 0x000f280000004800 */
[----:B------:R-:W4:Y:S04]  /*35b0*/  LDS R5, [R163.X4+0x600] ;  /* 0x00060000a3057984 */ /* 0x000f280000004800 */
[----:B------:R-:W4:Y:S04]  /*35c0*/  LDS R6, [R163.X4+0x800] ;  /* 0x00080000a3067984 */ /* 0x000f280000004800 */
[----:B------:R-:W4:Y:S04]  /*35d0*/  LDS R21, [R163.X4+0x2400] ;  /* 0x00240000a3157984 */ /* 0x000f280000004800 */
[----:B------:R-:W4:Y:S04]  /*35e0*/  LDS R10, [R163.X4+0x1200] ;  /* 0x00120000a30a7984 */ /* 0x000f280000004800 */
[----:B------:R-:W4:Y:S01]  /*35f0*/  LDS R13, [R163.X4+0x1400] ;  /* 0x00140000a30d7984 */ /* 0x000f220000004800 */
[----:B0-----:R-:W-:-:S03]  /*3600*/  FADD.FTZ R0, RZ, R0 ;  /* 0x00000000ff007221 */ /* 0x001fc60000010000 */
[----:B------:R-:W0:Y:S01]  /*3610*/  LDS R20, [R163.X4+0x2600] ;  /* 0x00260000a3147984 */ /* 0x000e220000004800 */
[----:B-1----:R-:W-:Y:S02]  /*3620*/  FADD.FTZ R3, RZ, R3 ;  /* 0x00000003ff037221 */ /* 0x002fe40000010000 */
[----:B--2---:R-:W-:Y:S01]  /*3630*/  FADD.FTZ R0, R0, R9 ;  /* 0x0000000900007221 */ /* 0x004fe20000010000 */
[----:B------:R-:W1:Y:S01]  /*3640*/  LDS R4, [R163.X4+0x400] ;  /* 0x00040000a3047984 */ /* 0x000e620000004800 */
[----:B---3--:R-:W-:-:S03]  /*3650*/  FADD.FTZ R3, R3, R8 ;  /* 0x0000000803037221 */ /* 0x008fc60000010000 */
[----:B------:R-:W2:Y:S01]  /*3660*/  LDS R7, [R163.X4+0xa00] ;  /* 0x000a0000a3077984 */ /* 0x000ea20000004800 */
[----:B----4-:R-:W-:-:S03]  /*3670*/  FADD.FTZ R0, R0, R15 ;  /* 0x0000000f00007221 */ /* 0x010fc60000010000 */
[----:B------:R-:W3:Y:S01]  /*3680*/  LDS R11, [R163.X4+0x1000] ;  /* 0x00100000a30b7984 */ /* 0x000ee20000004800 */
[----:B------:R-:W-:-:S03]  /*3690*/  FADD.FTZ R3, R3, R14 ;  /* 0x0000000e03037221 */ /* 0x000fc60000010000 */
[----:B------:R-:W4:Y:S01]  /*36a0*/  LDS R12, [R163.X4+0x1600] ;  /* 0x00160000a30c7984 */ /* 0x000f220000004800 */
[----:B------:R-:W-:-:S03]  /*36b0*/  FADD.FTZ R5, RZ, R5 ;  /* 0x00000005ff057221 */ /* 0x000fc60000010000 */
[----:B------:R-:W4:Y:S01]  /*36c0*/  LDS R17, [R163.X4+0x1c00] ;  /* 0x001c0000a3117984 */ /* 0x000f220000004800 */
[----:B------:R-:W-:-:S03]  /*36d0*/  FADD.FTZ R6, RZ, R6 ;  /* 0x00000006ff067221 */ /* 0x000fc60000010000 */
[----:B------:R-:W4:Y:S01]  /*36e0*/  LDS R16, [R163.X4+0x1e00] ;  /* 0x001e0000a3107984 */ /* 0x000f220000004800 */
[----:B------:R-:W-:-:S03]  /*36f0*/  FADD.FTZ R21, R0, R21 ;  /* 0x0000001500157221 */ /* 0x000fc60000010000 */
[----:B------:R-:W4:Y:S01]  /*3700*/  LDS R19, [R163.X4+0x2000] ;  /* 0x00200000a3137984 */ /* 0x000f220000004800 */
[----:B------:R-:W-:-:S03]  /*3710*/  FADD.FTZ R5, R5, R10 ;  /* 0x0000000a05057221 */ /* 0x000fc60000010000 */
[----:B------:R-:W4:Y:S01]  /*3720*/  LDS R18, [R163.X4+0x2200] ;  /* 0x00220000a3127984 */ /* 0x000f220000004800 */
[----:B------:R-:W-:-:S03]  /*3730*/  FADD.FTZ R6, R6, R13 ;  /* 0x0000000d06067221 */ /* 0x000fc60000010000 */
[----:B------:R-:W4:Y:S01]  /*3740*/  LDS R8, [R163.X4+0x2a00] ;  /* 0x002a0000a3087984 */ /* 0x000f220000004800 */
[----:B0-----:R-:W-:-:S03]  /*3750*/  FADD.FTZ R0, R3, R20 ;  /* 0x0000001403007221 */ /* 0x001fc60000010000 */
[----:B------:R-:W0:Y:S04]  /*3760*/  LDS R13, [R163.X4+0x2c00] ;  /* 0x002c0000a30d7984 */ /* 0x000e280000004800 */
[----:B------:R-:W0:Y:S01]  /*3770*/  LDS R3, [R163.X4+0x2800] ;  /* 0x00280000a3037984 */ /* 0x000e220000004800 */
[----:B-1----:R-:W-:-:S03]  /*3780*/  FADD.FTZ R4, RZ, R4 ;  /* 0x00000004ff047221 */ /* 0x002fc60000010000 */
[----:B------:R-:W1:Y:S01]  /*3790*/  LDS R10, [R163.X4+0x2e00] ;  /* 0x002e0000a30a7984 */ /* 0x000e620000004800 */
[----:B--2---:R-:W-:-:S03]  /*37a0*/  FADD.FTZ R7, RZ, R7 ;  /* 0x00000007ff077221 */ /* 0x004fc60000010000 */
[----:B------:R-:W-:Y:S01]  /*37b0*/  BAR.SYNC.DEFER_BLOCKING 0x0 ;  /* 0x0000000000007b1d */ /* 0x000fe20000010000 */
[----:B---3--:R-:W-:Y:S02]  /*37c0*/  FADD.FTZ R4, R4, R11 ;  /* 0x0000000b04047221 */ /* 0x008fe40000010000 */
[----:B----4-:R-:W-:Y:S02]  /*37d0*/  FADD.FTZ R7, R7, R12 ;  /* 0x0000000c07077221 */ /* 0x010fe40000010000 */
[----:B------:R-:W-:Y:S02]  /*37e0*/  FADD.FTZ R4, R4, R17 ;  /* 0x0000001104047221 */ /* 0x000fe40000010000 */
[----:B------:R-:W-:Y:S02]  /*37f0*/  FADD.FTZ R5, R5, R16 ;  /* 0x0000001005057221 */ /* 0x000fe40000010000 */
[----:B------:R-:W-:Y:S02]  /*3800*/  FADD.FTZ R6, R6, R19 ;  /* 0x0000001306067221 */ /* 0x000fe40000010000 */
[----:B------:R-:W-:Y:S01]  /*3810*/  FADD.FTZ R7, R7, R18 ;  /* 0x0000001207077221 */ /* 0x000fe20000010000 */
[----:B------:R-:W-:Y:S01]  /*3820*/  STS.128 [R2], R36 ;  /* 0x0000002402007388 */ /* 0x000fe20000000c00 */
[----:B------:R-:W-:-:S03]  /*3830*/  FADD.FTZ R11, R5, R8 ;  /* 0x00000008050b7221 */ /* 0x000fc60000010000 */
[----:B------:R-:W-:Y:S01]  /*3840*/  STS.128 [R2+0x10], R40 ;  /* 0x0000102802007388 */ /* 0x000fe20000000c00 */
[----:B0-----:R-:W-:-:S03]  /*3850*/  FADD.FTZ R13, R6, R13 ;  /* 0x0000000d060d7221 */ /* 0x001fc60000010000 */
[----:B------:R-:W-:Y:S01]  /*3860*/  STS.128 [R2+0x400], R120 ;  /* 0x0004007802007388 */ /* 0x000fe20000000c00 */
[----:B------:R-:W-:-:S03]  /*3870*/  FADD.FTZ R9, R4, R3 ;  /* 0x0000000304097221 */ /* 0x000fc60000010000 */
[----:B------:R-:W-:Y:S01]  /*3880*/  STS.128 [R2+0x410], R140 ;  /* 0x0004108c02007388 */ /* 0x000fe20000000c00 */
[----:B-1----:R-:W-:-:S03]  /*3890*/  FADD.FTZ R15, R7, R10 ;  /* 0x0000000a070f7221 */ /* 0x002fc60000010000 */
[----:B------:R-:W-:Y:S04]  /*38a0*/  STS.128 [R2+0x800], R48 ;  /* 0x0008003002007388 */ /* 0x000fe80000000c00 */
[----:B------:R-:W-:Y:S04]  /*38b0*/  STS.128 [R2+0x810], R52 ;  /* 0x0008103402007388 */ /* 0x000fe80000000c00 */
[----:B------:R-:W-:Y:S06]  /*38c0*/  BAR.SYNC.DEFER_BLOCKING 0x0 ;  /* 0x0000000000007b1d */ /* 0x000fec0000010000 */
[----:B------:R-:W0:Y:S04]  /*38d0*/  LDS R12, [R163.X4] ;  /* 0x00000000a30c7984 */ /* 0x000e280000004800 */
[----:B------:R-:W1:Y:S04]  /*38e0*/  LDS R23, [R163.X4+0xc00] ;  /* 0x000c0000a3177984 */ /* 0x000e680000004800 */
[----:B------:R-:W2:Y:S04]  /*38f0*/  LDS R14, [R163.X4+0x200] ;  /* 0x00020000a30e7984 */ /* 0x000ea80000004800 */
        /* <DEDUP_REMOVED lines=10> */
[----:B-1----:R-:W-:-:S03]  /*39a0*/  FADD.FTZ R12, R12, R23 ;  /* 0x000000170c0c7221 */ /* 0x002fc60000010000 */
[----:B------:R-:W1:Y:S01]  /*39b0*/  LDS R31, [R163.X4+0x1800] ;  /* 0x00180000a31f7984 */ /* 0x000e620000004800 */
[----:B--2---:R-:W-:-:S03]  /*39c0*/  FADD.FTZ R14, RZ, R14 ;  /* 0x0000000eff0e7221 */ /* 0x004fc60000010000 */
[----:B------:R-:W2:Y:S01]  /*39d0*/  LDS R33, [R163.X4+0x1a00] ;  /* 0x001a0000a3217984 */ /* 0x000ea20000004800 */
[----:B---3--:R-:W-:-:S03]  /*39e0*/  FADD.FTZ R14, R14, R25 ;  /* 0x000000190e0e7221 */ /* 0x008fc60000010000 */
[----:B------:R-:W3:Y:S01]  /*39f0*/  LDS R35, [R163.X4+0x1c00] ;  /* 0x001c0000a3237984 */ /* 0x000ee20000004800 */
[----:B----4-:R-:W-:-:S03]  /*3a00*/  FADD.FTZ R16, RZ, R16 ;  /* 0x00000010ff107221 */ /* 0x010fc60000010000 */
[----:B------:R-:W4:Y:S01]  /*3a10*/  LDS R24, [R163.X4+0x1e00] ;  /* 0x001e0000a3187984 */ /* 0x000f220000004800 */
[----:B------:R-:W-:-:S03]  /*3a20*/  FADD.FTZ R16, R16, R27 ;  /* 0x0000001b10107221 */ /* 0x000fc60000010000 */
[----:B------:R-:W4:Y:S01]  /*3a30*/  LDS R37, [R163.X4+0x2000] ;  /* 0x00200000a3257984 */ /* 0x000f220000004800 */
[----:B------:R-:W-:-:S03]  /*3a40*/  FADD.FTZ R17, RZ, R17 ;  /* 0x00000011ff117221 */ /* 0x000fc60000010000 */
        /* <DEDUP_REMOVED lines=9> */
[----:B0-----:R-:W-:-:S03]  /*3ae0*/  FADD.FTZ R19, R19, R22 ;  /* 0x0000001613137221 */ /* 0x001fc60000010000 */
[----:B------:R-:W0:Y:S01]  /*3af0*/  LDS R49, [R163.X4+0x2c00] ;  /* 0x002c0000a3317984 */ /* 0x000e220000004800 */
[----:B-1----:R-:W-:-:S03]  /*3b00*/  FADD.FTZ R12, R12, R31 ;  /* 0x0000001f0c0c7221 */ /* 0x002fc60000010000 */
[----:B------:R-:W1:Y:S01]  /*3b10*/  LDS R30, [R163.X4+0x2e00] ;  /* 0x002e0000a31e7984 */ /* 0x000e620000004800 */
[----:B--2---:R-:W-:-:S03]  /*3b20*/  FADD.FTZ R14, R14, R33 ;  /* 0x000000210e0e7221 */ /* 0x004fc60000010000 */
        /* <DEDUP_REMOVED lines=10> */
[----:B------:R-:W-:-:S03]  /*3bd0*/  FADD.FTZ R17, R17, R28 ;  /* 0x0000001c11117221 */ /* 0x000fc60000010000 */
[----:B------:R-:W-:Y:S01]  /*3be0*/  STS.128 [R2+0x400], R64 ;  /* 0x0004004002007388 */ /* 0x000fe20000000c00 */
[----:B0-----:R-:W-:-:S03]  /*3bf0*/  FADD.FTZ R49, R18, R49 ;  /* 0x0000003112317221 */ /* 0x001fc60000010000 */
[----:B------:R-:W-:Y:S01]  /*3c00*/  STS.128 [R2+0x410], R44 ;  /* 0x0004102c02007388 */ /* 0x000fe20000000c00 */
[----:B-1----:R-:W-:-:S03]  /*3c10*/  FADD.FTZ R19, R19, R30 ;  /* 0x0000001e13137221 */ /* 0x002fc60000010000 */
[----:B------:R-:W-:Y:S04]  /*3c20*/  STS.128 [R2+0x800], R108 ;  /* 0x0008006c02007388 */ /* 0x000fe80000000c00 */
[----:B------:R-:W-:Y:S04]  /*3c30*/  STS.128 [R2+0x810], R112 ;  /* 0x0008107002007388 */ /* 0x000fe80000000c00 */
[----:B------:R-:W-:Y:S06]  /*3c40*/  BAR.SYNC.DEFER_BLOCKING 0x0 ;  /* 0x0000000000007b1d */ /* 0x000fec0000010000 */
[----:B------:R-:W0:Y:S04]  /*3c50*/  LDS R3, [R163.X4+0x200] ;  /* 0x00020000a3037984 */ /* 0x000e280000004800 */
[----:B------:R-:W1:Y:S04]  /*3c60*/  LDS R5, [R163.X4+0x600] ;  /* 0x00060000a3057984 */ /* 0x000e680000004800 */
[----:B------:R-:W2:Y:S04]  /*3c70*/  LDS R8, [R163.X4+0xe00] ;  /* 0x000e0000a3087984 */ /* 0x000ea80000004800 */
[----:B------:R-:W3:Y:S04]  /*3c80*/  LDS R10, [R163.X4+0x1200] ;  /* 0x00120000a30a7984 */ /* 0x000ee80000004800 */
[----:B------:R-:W4:Y:S04]  /*3c90*/  LDS R32, [R163.X4] ;  /* 0x00000000a3207984 */ /* 0x000f280000004800 */
[----:B------:R-:W4:Y:S04]  /*3ca0*/  LDS R51, [R163.X4+0xc00] ;  /* 0x000c0000a3337984 */ /* 0x000f280000004800 */
[----:B------:R-:W4:Y:S04]  /*3cb0*/  LDS R4, [R163.X4+0x400] ;  /* 0x00040000a3047984 */ /* 0x000f280000004800 */
[----:B------:R-:W4:Y:S04]  /*3cc0*/  LDS R45, [R163.X4+0x1000] ;  /* 0x00100000a32d7984 */ /* 0x000f280000004800 */
[----:B------:R-:W4:Y:S04]  /*3cd0*/  LDS R6, [R163.X4+0x800] ;  /* 0x00080000a3067984 */ /* 0x000f280000004800 */
[----:B------:R-:W4:Y:S01]  /*3ce0*/  LDS R7, [R163.X4+0xa00] ;  /* 0x000a0000a3077984 */ /* 0x000f220000004800 */
[----:B0-----:R-:W-:-:S03]  /*3cf0*/  FADD.FTZ R3, RZ, R3 ;  /* 0x00000003ff037221 */ /* 0x001fc60000010000 */
[----:B------:R-:W0:Y:S01]  /*3d00*/  LDS R23, [R163.X4+0x1400] ;  /* 0x00140000a3177984 */ /* 0x000e220000004800 */
[----:B-1----:R-:W-:-:S03]  /*3d10*/  FADD.FTZ R5, RZ, R5 ;  /* 0x00000005ff057221 */ /* 0x002fc60000010000 */
[----:B------:R-:W1:Y:S01]  /*3d20*/  LDS R12, [R163.X4+0x1600] ;  /* 0x00160000a30c7984 */ /* 0x000e620000004800 */
[----:B--2---:R-:W-:-:S03]  /*3d30*/  FADD.FTZ R3, R3, R8 ;  /* 0x0000000803037221 */ /* 0x004fc60000010000 */
        /* <DEDUP_REMOVED lines=13> */
[----:B------:R-:W-:-:S03]  /*3e10*/  FADD.FTZ R7, RZ, R7 ;  /* 0x00000007ff077221 */ /* 0x000fc60000010000 */
[----:B------:R-:W-:Y:S04]  /*3e20*/  LDS R18, [R163.X4+0x2600] ;  /* 0x00260000a3127984 */ /* 0x000fe80000004800 */
[----:B------:R-:W4:Y:S01]  /*3e30*/  LDS R31, [R163.X4+0x2800] ;  /* 0x00280000a31f7984 */ /* 0x000f220000004800 */
[----:B0-----:R-:W-:-:S03]  /*3e40*/  FADD.FTZ R6, R6, R23 ;  /* 0x0000001706067221 */ /* 0x001fc60000010000 */
[----:B------:R-:W0:Y:S01]  /*3e50*/  LDS R20, [R163.X4+0x2a00] ;  /* 0x002a0000a3147984 */ /* 0x000e220000004800 */
[----:B-1----:R-:W-:-:S03]  /*3e60*/  FADD.FTZ R7, R7, R12 ;  /* 0x0000000c07077221 */ /* 0x002fc60000010000 */
[----:B------:R-:W1:Y:S01]  /*3e70*/  LDS R33, [R163.X4+0x2c00] ;  /* 0x002c0000a3217984 */ /* 0x000e620000004800 */
[----:B--2---:R-:W-:-:S03]  /*3e80*/  FADD.FTZ R25, R32, R25 ;  /* 0x0000001920197221 */ /* 0x004fc60000010000 */
[----:B------:R-:W2:Y:S01]  /*3e90*/  LDS R22, [R163.X4+0x2e00] ;  /* 0x002e0000a3167984 */ /* 0x000ea20000004800 */
[----:B---3--:R-:W-:-:S03]  /*3ea0*/  FADD.FTZ R3, R3, R14 ;  /* 0x0000000e03037221 */ /* 0x008fc60000010000 */
[----:B------:R-:W-:Y:S01]  /*3eb0*/  BAR.SYNC.DEFER_BLOCKING 0x0 ;  /* 0x0000000000007b1d */ /* 0x000fe20000010000 */
[----:B----4-:R-:W-:Y:S02]  /*3ec0*/  FADD.FTZ R4, R4, R27 ;  /* 0x0000001b04047221 */ /* 0x010fe40000010000 */
[----:B------:R-:W-:-:S03]  /*3ed0*/  FADD.FTZ R5, R5, R16 ;  /* 0x0000001005057221 */ /* 0x000fc60000010000 */
[----:B------:R-:W3:Y:S01]  /*3ee0*/  S2R R23, SR_CTAID.X ;  /* 0x0000000000177919 */ /* 0x000ee20000002500 */
[----:B------:R-:W-:Y:S02]  /*3ef0*/  FADD.FTZ R6, R6, R29 ;  /* 0x0000001d06067221 */ /* 0x000fe40000010000 */
[----:B------:R-:W-:Y:S02]  /*3f00*/  FADD.FTZ R7, R7, R8 ;  /* 0x0000000807077221 */ /* 0x000fe40000010000 */
[----:B------:R-:W-:Y:S01]  /*3f10*/  FADD.FTZ R25, R25, R10 ;  /* 0x0000000a19197221 */ /* 0x000fe20000010000 */
[----:B------:R-:W-:Y:S01]  /*3f20*/  STS.128 [R2], R76 ;  /* 0x0000004c02007388 */ /* 0x000fe20000000c00 */
[----:B------:R-:W-:-:S03]  /*3f30*/  FADD.FTZ R31, R4, R31 ;  /* 0x0000001f041f7221 */ /* 0x000fc60000010000 */
[----:B------:R-:W-:Y:S01]  /*3f40*/  STS.128 [R2+0x10], R80 ;  /* 0x0000105002007388 */ /* 0x000fe20000000c00 */
[----:B0-----:R-:W-:Y:S02]  /*3f50*/  FADD.FTZ R27, R5, R20 ;  /* 0x00000014051b7221 */ /* 0x001fe40000010000 */
[----:B---3--:R-:W-:Y:S01]  /*3f60*/  IMAD R10, R23, c[0x0][0x168], RZ ;  /* 0x00005a00170a7a24 */ /* 0x008fe200078e02ff */
[----:B------:R-:W-:Y:S01]  /*3f70*/  STS.128 [R2+0x400], R124 ;  /* 0x0004007c02007388 */ /* 0x000fe20000000c00 */
[----:B------:R-:W-:Y:S02]  /*3f80*/  FADD.FTZ R23, R3, R18 ;  /* 0x0000001203177221 */ /* 0x000fe40000010000 */
[----:B-1----:R-:W-:Y:S01]  /*3f90*/  FADD.FTZ R33, R6, R33 ;  /* 0x0000002106217221 */ /* 0x002fe20000010000 */
[----:B------:R-:W-:Y:S01]  /*3fa0*/  STS.128 [R2+0x410], R100 ;  /* 0x0004106402007388 */ /* 0x000fe20000000c00 */
[----:B------:R-:W-:Y:S01]  /*3fb0*/  IADD3 R10, P6, R10, R163, RZ ;  /* 0x000000a30a0a7210 */ /* 0x000fe20007fde0ff */
[----:B--2---:R-:W-:-:S02]  /*3fc0*/  FADD.FTZ R29, R7, R22 ;  /* 0x00000016071d7221 */ /* 0x004fc40000010000 */
[----:B------:R-:W-:Y:S02]  /*3fd0*/  STS.128 [R2+0x800], R84 ;  /* 0x0008005402007388 */ /* 0x000fe40000000c00 */
[----:B------:R-:W-:Y:S02]  /*3fe0*/  IMAD.X R3, RZ, RZ, RZ, P6 ;  /* 0x000000ffff037224 */ /* 0x000fe400030e06ff */
        /* <DEDUP_REMOVED lines=15> */
[----:B-1----:R-:W-:Y:S01]  /*40e0*/  FADD.FTZ R24, R24, R35 ;  /* 0x0000002318187221 */ /* 0x002fe20000010000 */
[C---:B------:R-:W-:Y:S02]  /*40f0*/  SHF.L.U64.HI R35, R10.reuse, 0x2, R3 ;  /* 0x000000020a237819 */ /* 0x040fe40000010203 */
[----:B------:R-:W1:Y:S01]  /*4100*/  LDS R55, [R163.X4+0x1800] ;  /* 0x00180000a3377984 */ /* 0x000e620000004800 */
[----:B------:R-:W-:Y:S01]  /*4110*/  SHF.L.U32 R10, R10, 0x2, RZ ;  /* 0x000000020a0a7819 */ /* 0x000fe200000006ff */
[----:B--2---:R-:W-:Y:S02]  /*4120*/  FADD.FTZ R2, RZ, R2 ;  /* 0x00000002ff027221 */ /* 0x004fe40000010000 */
[----:B------:R-:W2:Y:S01]  /*4130*/  LDS R57, [R163.X4+0x1a00] ;  /* 0x001a0000a3397984 */ /* 0x000ea20000004800 */
[----:B------:R-:W-:Y:S01]  /*4140*/  IADD3 R20, P6, R10, c[0x0][0x228], RZ ;  /* 0x00008a000a147a10 */ /* 0x000fe20007fde0ff */
[----:B---3--:R-:W-:-:S02]  /*4150*/  FADD.FTZ R2, R2, R47 ;  /* 0x0000002f02027221 */ /* 0x008fc40000010000 */
[----:B------:R-:W3:Y:S01]  /*4160*/  LDS R59, [R163.X4+0x1c00] ;  /* 0x001c0000a33b7984 */ /* 0x000ee20000004800 */
[----:B----4-:R-:W-:Y:S01]  /*4170*/  FADD.FTZ R26, RZ, R26 ;  /* 0x0000001aff1a7221 */ /* 0x010fe20000010000 */
[C---:B------:R-:W-:Y:S02]  /*4180*/  IADD3.X R47, R35.reuse, c[0x0][0x22c], RZ, P6, !PT ;  /* 0x00008b00232f7a10 */ /* 0x040fe400037fe4ff */
[----:B------:R-:W4:Y:S01]  /*4190*/  LDS R61, [R163.X4+0x1e00] ;  /* 0x001e0000a33d7984 */ /* 0x000f220000004800 */
[----:B------:R-:W-:Y:S01]  /*41a0*/  IADD3 R18, P6, R10, c[0x0][0x220], RZ ;  /* 0x000088000a127a10 */ /* 0x000fe20007fde0ff */
[----:B------:R-:W-:Y:S02]  /*41b0*/  FADD.FTZ R26, R26, R45 ;  /* 0x0000002d1a1a7221 */ /* 0x000fe40000010000 */
[----:B------:R-:W4:Y:S01]  /*41c0*/  LDS R63, [R163.X4+0x2000] ;  /* 0x00200000a33f7984 */ /* 0x000f220000004800 */
[----:B------:R-:W-:Y:S01]  /*41d0*/  FADD.FTZ R12, RZ, R12 ;  /* 0x0000000cff0c7221 */ /* 0x000fe20000010000 */
[----:B------:R-:W-:-:S02]  /*41e0*/  IADD3.X R45, R35, c[0x0][0x224], RZ, P6, !PT ;  /* 0x00008900232d7a10 */ /* 0x000fc400037fe4ff */
[----:B------:R-:W4:Y:S01]  /*41f0*/  LDS R65, [R163.X4+0x2200] ;  /* 0x00220000a3417984 */ /* 0x000f220000004800 */
[----:B------:R-:W-:Y:S01]  /*4200*/  IADD3 R16, P6, R10, c[0x0][0x238], RZ ;  /* 0x00008e000a107a10 */ /* 0x000fe20007fde0ff */
[----:B------:R-:W-:Y:S02]  /*4210*/  FADD.FTZ R14, RZ, R14 ;  /* 0x0000000eff0e7221 */ /* 0x000fe40000010000 */
[----:B------:R-:W4:Y:S01]  /*4220*/  LDS R67, [R163.X4+0x2400] ;  /* 0x00240000a3437984 */ /* 0x000f220000004800 */
[----:B------:R-:W-:-:S03]  /*4230*/  FADD.FTZ R28, RZ, R28 ;  /* 0x0000001cff1c7221 */ /* 0x000fc60000010000 */
[----:B------:R0:W4:Y:S01]  /*4240*/  LDS R69, [R163.X4+0x2600] ;  /* 0x00260000a3457984 */ /* 0x0001220000004800 */
[----:B------:R-:W-:Y:S01]  /*4250*/  FADD.FTZ R12, R12, R37 ;  /* 0x000000250c0c7221 */ /* 0x000fe20000010000 */
[C---:B------:R-:W-:Y:S02]  /*4260*/  IADD3.X R37, R35.reuse, c[0x0][0x23c], RZ, P6, !PT ;  /* 0x00008f0023257a10 */ /* 0x040fe400037fe4ff */
[----:B------:R1:W4:Y:S01]  /*4270*/  LDS R71, [R163.X4+0x2800] ;  /* 0x00280000a3477984 */ /* 0x0003220000004800 */
[----:B------:R-:W-:Y:S01]  /*4280*/  FADD.FTZ R14, R14, R51 ;  /* 0x000000330e0e7221 */ /* 0x000fe20000010000 */
[----:B------:R-:W-:Y:S02]  /*4290*/  IADD3 R10, P6, R10, c[0x0][0x230], RZ ;  /* 0x00008c000a0a7a10 */ /* 0x000fe40007fde0ff */
[----:B------:R2:W4:Y:S01]  /*42a0*/  LDS R8, [R163.X4+0x2a00] ;  /* 0x002a0000a3087984 */ /* 0x0005220000004800 */
[----:B0-----:R-:W-:Y:S01]  /*42b0*/  FADD.FTZ R28, R28, R53 ;  /* 0x000000351c1c7221 */ /* 0x001fe20000010000 */
[----:B------:R-:W-:-:S02]  /*42c0*/  IADD3.X R35, R35, c[0x0][0x234], RZ, P6, !PT ;  /* 0x00008d0023237a10 */ /* 0x000fc400037fe4ff */
[----:B------:R0:W0:Y:S01]  /*42d0*/  LDS R73, [R163.X4+0x2c00] ;  /* 0x002c0000a3497984 */ /* 0x0000220000004800 */
[----:B-1----:R-:W-:-:S03]  /*42e0*/  FADD.FTZ R24, R24, R55 ;  /* 0x0000003718187221 */ /* 0x002fc60000010000 */
[----:B------:R1:W0:Y:S01]  /*42f0*/  LDS R75, [R163.X4+0x2e00] ;  /* 0x002e0000a34b7984 */ /* 0x0002220000004800 */
[----:B--2---:R-:W-:Y:S02]  /*4300*/  FADD.FTZ R12, R12, R57 ;  /* 0x000000390c0c7221 */ /* 0x004fe40000010000 */
[----:B---3--:R-:W-:Y:S02]  /*4310*/  FADD.FTZ R26, R26, R59 ;  /* 0x0000003b1a1a7221 */ /* 0x008fe40000010000 */
[----:B----4-:R-:W-:Y:S02]  /*4320*/  FADD.FTZ R61, R2, R61 ;  /* 0x0000003d023d7221 */ /* 0x010fe40000010000 */
[----:B------:R-:W-:Y:S02]  /*4330*/  FADD.FTZ R14, R14, R63 ;  /* 0x0000003f0e0e7221 */ /* 0x000fe40000010000 */
[----:B------:R-:W-:Y:S02]  /*4340*/  FADD.FTZ R28, R28, R65 ;  /* 0x000000411c1c7221 */ /* 0x000fe40000010000 */
[----:B------:R-:W-:Y:S01]  /*4350*/  FADD.FTZ R67, R24, R67 ;  /* 0x0000004318437221 */ /* 0x000fe20000010000 */
[----:B------:R-:W-:Y:S05]  /*4360*/  @!P5 BRA `(.L_x_18) ;  /* 0x000001400000d947 */ /* 0x000fea0003800000 */
[----:B-1----:R-:W-:Y:S01]  /*4370*/  MOV R2, R20 ;  /* 0x0000001400027202 */ /* 0x002fe20000000f00 */
[----:B------:R-:W-:Y:S01]  /*4380*/  IMAD.MOV.U32 R6, RZ, RZ, R16 ;  /* 0x000000ffff067224 */ /* 0x000fe200078e0010 */
[----:B------:R-:W-:-:S02]  /*4390*/  MOV R3, R47 ;  /* 0x0000002f00037202 */ /* 0x000fc40000000f00 */
[----:B------:R-:W-:Y:S02]  /*43a0*/  MOV R4, R18 ;  /* 0x0000001200047202 */ /* 0x000fe40000000f00 */
[----:B------:R-:W-:Y:S01]  /*43b0*/  MOV R5, R45 ;  /* 0x0000002d00057202 */ /* 0x000fe20000000f00 */
[----:B------:R1:W-:Y:S01]  /*43c0*/  STG.E [R2.64], R39 ;  /* 0x0000002702007986 */ /* 0x0003e2000c101904 */
[----:B------:R-:W-:Y:S02]  /*43d0*/  MOV R7, R37 ;  /* 0x0000002500077202 */ /* 0x000fe40000000f00 */
[----:B------:R-:W-:Y:S01]  /*43e0*/  IADD3 R20, P6, R20, 0x200, RZ ;  /* 0x0000020014147810 */ /* 0x000fe20007fde0ff */
[----:B------:R2:W-:Y:S01]  /*43f0*/  STG.E [R4.64], R21 ;  /* 0x0000001504007986 */ /* 0x0005e2000c101904 */
[----:B------:R-:W-:Y:S02]  /*4400*/  IADD3 R18, P5, R18, 0x200, RZ ;  /* 0x0000020012127810 */ /* 0x000fe40007fbe0ff */
[----:B------:R-:W-:Y:S01]  /*4410*/  IADD3.X R47, RZ, R47, RZ, P6, !PT ;  /* 0x0000002fff2f7210 */ /* 0x000fe200037fe4ff */
[----:B------:R2:W-:Y:S01]  /*4420*/  STG.E [R6.64], R67 ;  /* 0x0000004306007986 */ /* 0x0005e2000c101904 */
[----:B------:R-:W-:-:S02]  /*4430*/  IADD3 R16, P6, R16, 0x200, RZ ;  /* 0x0000020010107810 */ /* 0x000fc40007fde0ff */
[----:B------:R-:W-:Y:S02]  /*4440*/  IADD3.X R45, RZ, R45, RZ, P5, !PT ;  /* 0x0000002dff2d7210 */ /* 0x000fe40002ffe4ff */
[----:B-1----:R-:W-:Y:S01]  /*4450*/  MOV R2, R10 ;  /* 0x0000000a00027202 */ /* 0x002fe20000000f00 */
[----:B------:R-:W-:Y:S01]  /*4460*/  IMAD.X R37, RZ, RZ, R37, P6 ;  /* 0x000000ffff257224 */ /* 0x000fe200030e0625 */
[----:B------:R-:W-:Y:S02]  /*4470*/  MOV R3, R35 ;  /* 0x0000002300037202 */ /* 0x000fe40000000f00 */
[----:B------:R-:W-:-:S03]  /*4480*/  IADD3 R10, P5, R10, 0x200, RZ ;  /* 0x000002000a0a7810 */ /* 0x000fc60007fbe0ff */
[----:B------:R2:W-:Y:S01]  /*4490*/  STG.E [R2.64], R25 ;  /* 0x0000001902007986 */ /* 0x0005e2000c101904 */
[----:B------:R-:W-:-:S04]  /*44a0*/  IADD3.X R35, RZ, R35, RZ, P5, !PT ;  /* 0x00000023ff237210 */ /* 0x000fc80002ffe4ff */
.L_x_18:
[----:B-1----:R-:W-:Y:S05]  /*44b0*/  BSYNC B0 ;  /* 0x0000000000007941 */ /* 0x002fea0003800000 */
.L_x_17:
[----:B------:R-:W-:Y:S01]  /*44c0*/  BSSY B0, `(.L_x_19) ;  /* 0x0000017000007945 */ /* 0x000fe20003800000 */
[----:B------:R-:W-:Y:S01]  /*44d0*/  FADD.FTZ R69, R12, R69 ;  /* 0x000000450c457221 */ /* 0x000fe20000010000 */
[----:B------:R-:W-:Y:S05]  /*44e0*/  @!P0 BRA `(.L_x_20) ;  /* 0x0000014000008947 */ /* 0x000fea0003800000 */
[----:B--2---:R-:W-:Y:S01]  /*44f0*/  MOV R2, R20 ;  /* 0x0000001400027202 */ /* 0x004fe20000000f00 */
[----:B------:R-:W-:Y:S01]  /*4500*/  IMAD.MOV.U32 R7, RZ, RZ, R37 ;  /* 0x000000ffff077224 */ /* 0x000fe200078e0025 */
[----:B------:R-:W-:Y:S02]  /*4510*/  MOV R3, R47 ;  /* 0x0000002f00037202 */ /* 0x000fe40000000f00 */
[----:B------:R-:W-:Y:S02]  /*4520*/  MOV R4, R18 ;  /* 0x0000001200047202 */ /* 0x000fe40000000f00 */
[----:B------:R-:W-:Y:S01]  /*4530*/  MOV R5, R45 ;  /* 0x0000002d00057202 */ /* 0x000fe20000000f00 */
[----:B------:R1:W-:Y:S01]  /*4540*/  STG.E [R2.64], R41 ;  /* 0x0000002902007986 */ /* 0x0003e2000c101904 */
[----:B------:R-:W-:-:S02]  /*4550*/  MOV R6, R16 ;  /* 0x0000001000067202 */ /* 0x000fc40000000f00 */
[----:B------:R-:W-:Y:S01]  /*4560*/  IADD3 R20, P6, R20, 0x200, RZ ;  /* 0x0000020014147810 */ /* 0x000fe20007fde0ff */
[----:B------:R2:W-:Y:S01]  /*4570*/  STG.E [R4.64], R0 ;  /* 0x0000000004007986 */ /* 0x0005e2000c101904 */
[----:B------:R-:W-:Y:S02]  /*4580*/  IADD3 R18, P5, R18, 0x200, RZ ;  /* 0x0000020012127810 */ /* 0x000fe40007fbe0ff */
[----:B------:R-:W-:Y:S01]  /*4590*/  IADD3.X R47, RZ, R47, RZ, P6, !PT ;  /* 0x0000002fff2f7210 */ /* 0x000fe200037fe4ff */
[----:B------:R2:W-:Y:S01]  /*45a0*/  STG.E [R6.64], R69 ;  /* 0x0000004506007986 */ /* 0x0005e2000c101904 */
[----:B------:R-:W-:Y:S02]  /*45b0*/  IADD3 R16, P0, R16, 0x200, RZ ;  /* 0x0000020010107810 */ /* 0x000fe40007f1e0ff */
[----:B------:R-:W-:Y:S02]  /*45c0*/  IADD3.X R45, RZ, R45, RZ, P5, !PT ;  /* 0x0000002dff2d7210 */ /* 0x000fe40002ffe4ff */
[----:B-1----:R-:W-:-:S02]  /*45d0*/  MOV R2, R10 ;  /* 0x0000000a00027202 */ /* 0x002fc40000000f00 */
[----:B------:R-:W-:Y:S02]  /*45e0*/  MOV R3, R35 ;  /* 0x0000002300037202 */ /* 0x000fe40000000f00 */
[----:B------:R-:W-:Y:S02]  /*45f0*/  IADD3 R10, P6, R10, 0x200, RZ ;  /* 0x000002000a0a7810 */ /* 0x000fe40007fde0ff */
[----:B------:R-:W-:Y:S01]  /*4600*/  IADD3.X R37, RZ, R37, RZ, P0, !PT ;  /* 0x00000025ff257210 */ /* 0x000fe200007fe4ff */
[----:B------:R2:W-:Y:S01]  /*4610*/  STG.E [R2.64], R23 ;  /* 0x0000001702007986 */ /* 0x0005e2000c101904 */
[----:B------:R-:W-:-:S04]  /*4620*/  IADD3.X R35, RZ, R35, RZ, P6, !PT ;  /* 0x00000023ff237210 */ /* 0x000fc800037fe4ff */
.L_x_20:
[----:B------:R-:W-:Y:S05]  /*4630*/  BSYNC B0 ;  /* 0x0000000000007941 */ /* 0x000fea0003800000 */
.L_x_19:
[----:B------:R-:W-:Y:S01]  /*4640*/  BSSY B0, `(.L_x_21) ;  /* 0x0000017000007945 */ /* 0x000fe20003800000 */
[----:B------:R-:W-:Y:S01]  /*4650*/  FADD.FTZ R71, R26, R71 ;  /* 0x000000471a477221 */ /* 0x000fe20000010000 */
[----:B------:R-:W-:Y:S05]  /*4660*/  @!P1 BRA `(.L_x_22) ;  /* 0x0000014000009947 */ /* 0x000fea0003800000 */
[----:B--2---:R-:W-:Y:S01]  /*4670*/  IMAD.MOV.U32 R2, RZ, RZ, R20 ;  /* 0x000000ffff027224 */ /* 0x004fe200078e0014 */
[----:B------:R-:W-:Y:S02]  /*4680*/  MOV R3, R47 ;  /* 0x0000002f00037202 */ /* 0x000fe40000000f00 */
[----:B------:R-:W-:-:S02]  /*4690*/  MOV R4, R18 ;  /* 0x0000001200047202 */ /* 0x000fc40000000f00 */
[----:B------:R-:W-:Y:S01]  /*46a0*/  MOV R5, R45 ;  /* 0x0000002d00057202 */ /* 0x000fe20000000f00 */
[----:B------:R1:W-:Y:S01]  /*46b0*/  STG.E [R2.64], R43 ;  /* 0x0000002b02007986 */ /* 0x0003e2000c101904 */
[----:B------:R-:W-:Y:S02]  /*46c0*/  MOV R6, R16 ;  /* 0x0000001000067202 */ /* 0x000fe40000000f00 */
[----:B------:R-:W-:Y:S01]  /*46d0*/  MOV R7, R37 ;  /* 0x0000002500077202 */ /* 0x000fe20000000f00 */
[----:B------:R2:W-:Y:S01]  /*46e0*/  STG.E [R4.64], R9 ;  /* 0x0000000904007986 */ /* 0x0005e2000c101904 */
[----:B------:R-:W-:Y:S02]  /*46f0*/  IADD3 R20, P0, R20, 0x200, RZ ;  /* 0x0000020014147810 */ /* 0x000fe40007f1e0ff */
[----:B------:R-:W-:Y:S01]  /*4700*/  IADD3 R18, P1, R18, 0x200, RZ ;  /* 0x0000020012127810 */ /* 0x000fe20007f3e0ff */
[----:B------:R2:W-:Y:S01]  /*4710*/  STG.E [R6.64], R71 ;  /* 0x0000004706007986 */ /* 0x0005e2000c101904 */
[----:B------:R-:W-:-:S02]  /*4720*/  IADD3 R16, P5, R16, 0x200, RZ ;  /* 0x0000020010107810 */ /* 0x000fc40007fbe0ff */
[----:B------:R-:W-:Y:S01]  /*4730*/  IADD3.X R47, RZ, R47, RZ, P0, !PT ;  /* 0x0000002fff2f7210 */ /* 0x000fe200007fe4ff */
[----:B-1----:R-:W-:Y:S01]  /*4740*/  IMAD.MOV.U32 R3, RZ, RZ, R35 ;  /* 0x000000ffff037224 */ /* 0x002fe200078e0023 */
[----:B------:R-:W-:Y:S02]  /*4750*/  MOV R2, R10 ;  /* 0x0000000a00027202 */ /* 0x000fe40000000f00 */
[----:B------:R-:W-:Y:S02]  /*4760*/  IADD3 R10, P6, R10, 0x200, RZ ;  /* 0x000002000a0a7810 */ /* 0x000fe40007fde0ff */
[----:B------:R-:W-:Y:S01]  /*4770*/  IADD3.X R45, RZ, R45, RZ, P1, !PT ;  /* 0x0000002dff2d7210 */ /* 0x000fe20000ffe4ff */
[----:B------:R2:W-:Y:S01]  /*4780*/  STG.E [R2.64], R31 ;  /* 0x0000001f02007986 */ /* 0x0005e2000c101904 */
[----:B------:R-:W-:Y:S02]  /*4790*/  IADD3.X R37, RZ, R37, RZ, P5, !PT ;  /* 0x00000025ff257210 */ /* 0x000fe40002ffe4ff */
[----:B------:R-:W-:-:S02]  /*47a0*/  IADD3.X R35, RZ, R35, RZ, P6, !PT ;  /* 0x00000023ff237210 */ /* 0x000fc400037fe4ff */
.L_x_22:
[----:B------:R-:W-:Y:S05]  /*47b0*/  BSYNC B0 ;  /* 0x0000000000007941 */ /* 0x000fea0003800000 */
.L_x_21:
[----:B------:R-:W-:Y:S01]  /*47c0*/  BSSY B0, `(.L_x_23) ;  /* 0x0000017000007945 */ /* 0x000fe20003800000 */
[----:B------:R-:W-:Y:S01]  /*47d0*/  FADD.FTZ R61, R61, R8 ;  /* 0x000000083d3d7221 */ /* 0x000fe20000010000 */
[----:B------:R-:W-:Y:S05]  /*47e0*/  @!P2 BRA `(.L_x_24) ;  /* 0x000001400000a947 */ /* 0x000fea0003800000 */
[----:B--2---:R-:W-:Y:S01]  /*47f0*/  MOV R2, R20 ;  /* 0x0000001400027202 */ /* 0x004fe20000000f00 */
        /* <DEDUP_REMOVED lines=9> */
[----:B------:R-:W-:Y:S01]  /*4890*/  IADD3 R16, P2, R16, 0x200, RZ ;  /* 0x0000020010107810 */ /* 0x000fe20007f5e0ff */
[----:B------:R2:W-:Y:S01]  /*48a0*/  STG.E [R6.64], R61 ;  /* 0x0000003d06007986 */ /* 0x0005e2000c101904 */
[----:B------:R-:W-:Y:S01]  /*48b0*/  IADD3.X R47, RZ, R47, RZ, P0, !PT ;  /* 0x0000002fff2f7210 */ /* 0x000fe200007fe4ff */
[----:B------:R-:W-:Y:S01]  /*48c0*/  IMAD.X R45, RZ, RZ, R45, P1 ;  /* 0x000000ffff2d7224 */ /* 0x000fe200008e062d */
[----:B------:R-:W-:-:S02]  /*48d0*/  IADD3.X R37, RZ, R37, RZ, P2, !PT ;  /* 0x00000025ff257210 */ /* 0x000fc400017fe4ff */
[----:B-1----:R-:W-:Y:S02]  /*48e0*/  MOV R2, R10 ;  /* 0x0000000a00027202 */ /* 0x002fe40000000f00 */
[----:B------:R-:W-:Y:S02]  /*48f0*/  MOV R3, R35 ;  /* 0x0000002300037202 */ /* 0x000fe40000000f00 */
[----:B------:R-:W-:-:S03]  /*4900*/  IADD3 R10, P5, R10, 0x200, RZ ;  /* 0x000002000a0a7810 */ /* 0x000fc60007fbe0ff */
[----:B------:R2:W-:Y:S01]  /*4910*/  STG.E [R2.64], R27 ;  /* 0x0000001b02007986 */ /* 0x0005e2000c101904 */
[----:B------:R-:W-:-:S04]  /*4920*/  IADD3.X R35, RZ, R35, RZ, P5, !PT ;  /* 0x00000023ff237210 */ /* 0x000fc80002ffe4ff */
.L_x_24:
[----:B------:R-:W-:Y:S05]  /*4930*/  BSYNC B0 ;  /* 0x0000000000007941 */ /* 0x000fea0003800000 */
.L_x_23:
[----:B------:R-:W-:Y:S01]  /*4940*/  BSSY B0, `(.L_x_25) ;  /* 0x0000017000007945 */ /* 0x000fe20003800000 */
[----:B0-----:R-:W-:Y:S01]  /*4950*/  FADD.FTZ R73, R14, R73 ;  /* 0x000000490e497221 */ /* 0x001fe20000010000 */
        /* <DEDUP_REMOVED lines=11> */
[----:B------:R-:W-:Y:S01]  /*4a10*/  IADD3 R16, P2, R16, 0x200, RZ ;  /* 0x0000020010107810 */ /* 0x000fe20007f5e0ff */
[----:B------:R1:W-:Y:S01]  /*4a20*/  STG.E [R6.64], R73 ;  /* 0x0000004906007986 */ /* 0x0003e2000c101904 */
[----:B------:R-:W-:Y:S02]  /*4a30*/  IADD3.X R47, RZ, R47, RZ, P0, !PT ;  /* 0x0000002fff2f7210 */ /* 0x000fe400007fe4ff */
[----:B------:R-:W-:Y:S02]  /*4a40*/  IADD3.X R45, RZ, R45, RZ, P1, !PT ;  /* 0x0000002dff2d7210 */ /* 0x000fe40000ffe4ff */
[----:B0-----:R-:W-:-:S02]  /*4a50*/  MOV R2, R10 ;  /* 0x0000000a00027202 */ /* 0x001fc40000000f00 */
[----:B------:R-:W-:Y:S02]  /*4a60*/  MOV R3, R35 ;  /* 0x0000002300037202 */ /* 0x000fe40000000f00 */
[----:B------:R-:W-:Y:S02]  /*4a70*/  IADD3 R10, P3, R10, 0x200, RZ ;  /* 0x000002000a0a7810 */ /* 0x000fe40007f7e0ff */
[----:B------:R-:W-:Y:S01]  /*4a80*/  IADD3.X R37, RZ, R37, RZ, P2, !PT ;  /* 0x00000025ff257210 */ /* 0x000fe200017fe4ff */
[----:B------:R1:W-:Y:S02]  /*4a90*/  STG.E [R2.64], R33 ;  /* 0x0000002102007986 */ /* 0x0003e4000c101904 */
[----:B------:R-:W-:-:S03]  /*4aa0*/  IMAD.X R35, RZ, RZ, R35, P3 ;  /* 0x000000ffff237224 */ /* 0x000fc600018e0623 */
.L_x_26:
[----:B------:R-:W-:Y:S05]  /*4ab0*/  BSYNC B0 ;  /* 0x0000000000007941 */ /* 0x000fea0003800000 */
.L_x_25:
[----:B-12---:R-:W-:Y:S02]  /*4ac0*/  MOV R2, R20 ;  /* 0x0000001400027202 */ /* 0x006fe40000000f00 */
[----:B------:R-:W-:Y:S01]  /*4ad0*/  MOV R3, R47 ;  /* 0x0000002f00037202 */ /* 0x000fe20000000f00 */
[----:B------:R-:W-:Y:S06]  /*4ae0*/  @!P4 EXIT ;  /* 0x000000000000c94d */ /* 0x000fec0003800000 */
[----:B------:R0:W-:Y:S01]  /*4af0*/  STG.E [R2.64], R19 ;  /* 0x0000001302007986 */ /* 0x0001e2000c101904 */
[----:B------:R-:W-:Y:S01]  /*4b00*/  FADD.FTZ R75, R28, R75 ;  /* 0x0000004b1c4b7221 */ /* 0x000fe20000010000 */
[----:B------:R-:W-:Y:S01]  /*4b10*/  MOV R5, R35 ;  /* 0x0000002300057202 */ /* 0x000fe20000000f00 */
[----:B------:R-:W-:Y:S01]  /*4b20*/  IMAD.MOV.U32 R4, RZ, RZ, R10 ;  /* 0x000000ffff047224 */ /* 0x000fe200078e000a */
[----:B0-----:R-:W-:-:S02]  /*4b30*/  MOV R2, R18 ;  /* 0x0000001200027202 */ /* 0x001fc40000000f00 */
[----:B------:R-:W-:-:S05]  /*4b40*/  MOV R3, R45 ;  /* 0x0000002d00037202 */ /* 0x000fca0000000f00 */
[----:B------:R0:W-:Y:S02]  /*4b50*/  STG.E [R2.64], R15 ;  /* 0x0000000f02007986 */ /* 0x0001e4000c101904 */
[----:B0-----:R-:W-:Y:S02]  /*4b60*/  MOV R2, R16 ;  /* 0x0000001000027202 */ /* 0x001fe40000000f00 */
[----:B------:R-:W-:-:S05]  /*4b70*/  MOV R3, R37 ;  /* 0x0000002500037202 */ /* 0x000fca0000000f00 */
[----:B------:R-:W-:Y:S04]  /*4b80*/  STG.E [R2.64], R75 ;  /* 0x0000004b02007986 */ /* 0x000fe8000c101904 */
[----:B------:R-:W-:Y:S01]  /*4b90*/  STG.E [R4.64], R29 ;  /* 0x0000001d04007986 */ /* 0x000fe2000c101904 */
[----:B------:R-:W-:Y:S05]  /*4ba0*/  EXIT ;  /* 0x000000000000794d */ /* 0x000fea0003800000 */
.L_x_8:
[----:B------:R-:W-:Y:S01]  /*4bb0*/  HFMA2.MMA R156, -RZ, RZ, 0, 5.9604644775390625e-08 ;  /* 0x00000001ff9c7435 */ /* 0x000fe200000001ff */
[----:B------:R-:W-:Y:S02]  /*4bc0*/  MOV R151, R233 ;  /* 0x000000e900977202 */ /* 0x000fe40000000f00 */
[----:B------:R-:W-:Y:S02]  /*4bd0*/  MOV R153, 0x1f ;  /* 0x0000001f00997802 */ /* 0x000fe40000000f00 */
[----:B------:R-:W-:-:S02]  /*4be0*/  MOV R158, 0xffffffff ;  /* 0xffffffff009e7802 */ /* 0x000fc40000000f00 */
[----:B------:R-:W-:Y:S02]  /*4bf0*/  MOV R148, 0x4c10 ;  /* 0x00004c1000947802 */ /* 0x000fe40000000f00 */
[----:B-----5:R-:W-:Y:S05]  /*4c00*/  CALL.REL.NOINC `($__internal_0_$__cuda_sm70_shflsync_bfly_p) ;  /* 0x0000046000007944 */ /* 0x020fea0003c00000 */
[----:B-1----:R-:W-:Y:S01]  /*4c10*/  MOV R150, R151 ;  /* 0x0000009700967202 */ /* 0x002fe20000000f00 */
[----:B0-----:R-:W-:Y:S05]  /*4c20*/  BRA `(.L_x_27) ;  /* 0xffffd40000007947 */ /* 0x001fea000383ffff */
.L_x_9:
[----:B------:R-:W-:Y:S01]  /*4c30*/  HFMA2.MMA R156, -RZ, RZ, 0, 5.9604644775390625e-08 ;  /* 0x00000001ff9c7435 */ /* 0x000fe200000001ff */
[----:B------:R-:W-:Y:S01]  /*4c40*/  IMAD.MOV.U32 R151, RZ, RZ, R232 ;  /* 0x000000ffff977224 */ /* 0x000fe200078e00e8 */
[----:B------:R-:W-:Y:S02]  /*4c50*/  MOV R153, 0x1f ;  /* 0x0000001f00997802 */ /* 0x000fe40000000f00 */
[----:B------:R-:W-:Y:S02]  /*4c60*/  MOV R158, 0xffffffff ;  /* 0xffffffff009e7802 */ /* 0x000fe40000000f00 */
[----:B------:R-:W-:Y:S02]  /*4c70*/  MOV R148, 0x4c90 ;  /* 0x00004c9000947802 */ /* 0x000fe40000000f00 */
[----:B01---5:R-:W-:Y:S05]  /*4c80*/  CALL.REL.NOINC `($__internal_0_$__cuda_sm70_shflsync_bfly_p) ;  /* 0x000003e000007944 */ /* 0x023fea0003c00000 */
[----:B------:R-:W-:Y:S01]  /*4c90*/  FADD.FTZ R233, R150, R233 ;  /* 0x000000e996e97221 */ /* 0x000fe20000010000 */
[----:B0-----:R-:W-:Y:S01]  /*4ca0*/  HFMA2.MMA R156, -RZ, RZ, 0, 1.1920928955078125e-07 ;  /* 0x00000002ff9c7435 */ /* 0x001fe200000001ff */
[----:B-1----:R-:W-:Y:S01]  /*4cb0*/  FADD.FTZ R232, R232, R151 ;  /* 0x00000097e8e87221 */ /* 0x002fe20000010000 */
[----:B------:R-:W-:Y:S01]  /*4cc0*/  MOV R153, 0x1f ;  /* 0x0000001f00997802 */ /* 0x000fe20000000f00 */
[----:B------:R-:W-:Y:S01]  /*4cd0*/  IMAD.MOV.U32 R151, RZ, RZ, R233 ;  /* 0x000000ffff977224 */ /* 0x000fe200078e00e9 */
[----:B------:R-:W-:-:S02]  /*4ce0*/  MOV R158, 0xffffffff ;  /* 0xffffffff009e7802 */ /* 0x000fc40000000f00 */
[----:B------:R-:W-:Y:S02]  /*4cf0*/  MOV R148, 0x4d10 ;  /* 0x00004d1000947802 */ /* 0x000fe40000000f00 */
[----:B------:R-:W-:Y:S05]  /*4d00*/  CALL.REL.NOINC `($__internal_0_$__cuda_sm70_shflsync_bfly_p) ;  /* 0x0000036000007944 */ /* 0x000fea0003c00000 */
[----:B0-----:R-:W-:Y:S01]  /*4d10*/  HFMA2.MMA R156, -RZ, RZ, 0, 1.1920928955078125e-07 ;  /* 0x00000002ff9c7435 */ /* 0x001fe200000001ff */
[----:B-1----:R-:W-:Y:S02]  /*4d20*/  MOV R150, R151 ;  /* 0x0000009700967202 */ /* 0x002fe40000000f00 */
[----:B------:R-:W-:Y:S02]  /*4d30*/  MOV R151, R232 ;  /* 0x000000e800977202 */ /* 0x000fe40000000f00 */
[----:B------:R-:W-:Y:S02]  /*4d40*/  MOV R153, 0x1f ;  /* 0x0000001f00997802 */ /* 0x000fe40000000f00 */
[----:B------:R-:W-:Y:S02]  /*4d50*/  MOV R158, 0xffffffff ;  /* 0xffffffff009e7802 */ /* 0x000fe40000000f00 */
[----:B------:R-:W-:Y:S02]  /*4d60*/  MOV R148, 0x4d80 ;  /* 0x00004d8000947802 */ /* 0x000fe40000000f00 */
[----:B------:R-:W-:Y:S05]  /*4d70*/  CALL.REL.NOINC `($__internal_0_$__cuda_sm70_shflsync_bfly_p) ;  /* 0x000002f000007944 */ /* 0x000fea0003c00000 */
[----:B------:R-:W-:Y:S01]  /*4d80*/  FADD.FTZ R233, R150, R233 ;  /* 0x000000e996e97221 */ /* 0x000fe20000010000 */
[----:B0-----:R-:W-:Y:S01]  /*4d90*/  HFMA2.MMA R156, -RZ, RZ, 0, 2.384185791015625e-07 ;  /* 0x00000004ff9c7435 */ /* 0x001fe200000001ff */
[----:B-1----:R-:W-:Y:S01]  /*4da0*/  FADD.FTZ R232, R232, R151 ;  /* 0x00000097e8e87221 */ /* 0x002fe20000010000 */
[----:B------:R-:W-:Y:S01]  /*4db0*/  MOV R158, 0xffffffff ;  /* 0xffffffff009e7802 */ /* 0x000fe20000000f00 */
[----:B------:R-:W-:Y:S01]  /*4dc0*/  IMAD.MOV.U32 R153, RZ, RZ, 0x1f ;  /* 0x0000001fff997424 */ /* 0x000fe200078e00ff */
[----:B------:R-:W-:-:S02]  /*4dd0*/  MOV R151, R233 ;  /* 0x000000e900977202 */ /* 0x000fc40000000f00 */
[----:B------:R-:W-:Y:S02]  /*4de0*/  MOV R148, 0x4e00 ;  /* 0x00004e0000947802 */ /* 0x000fe40000000f00 */
[----:B------:R-:W-:Y:S05]  /*4df0*/  CALL.REL.NOINC `($__internal_0_$__cuda_sm70_shflsync_bfly_p) ;  /* 0x0000027000007944 */ /* 0x000fea0003c00000 */
[----:B0-----:R-:W-:Y:S01]  /*4e00*/  HFMA2.MMA R156, -RZ, RZ, 0, 2.384185791015625e-07 ;  /* 0x00000004ff9c7435 */ /* 0x001fe200000001ff */
[----:B-1----:R-:W-:Y:S01]  /*4e10*/  MOV R150, R151 ;  /* 0x0000009700967202 */ /* 0x002fe20000000f00 */
[----:B------:R-:W-:Y:S01]  /*4e20*/  IMAD.MOV.U32 R158, RZ, RZ, -0x1 ;  /* 0xffffffffff9e7424 */ /* 0x000fe200078e00ff */
[----:B------:R-:W-:Y:S02]  /*4e30*/  MOV R151, R232 ;  /* 0x000000e800977202 */ /* 0x000fe40000000f00 */
[----:B------:R-:W-:Y:S02]  /*4e40*/  MOV R153, 0x1f ;  /* 0x0000001f00997802 */ /* 0x000fe40000000f00 */
[----:B------:R-:W-:Y:S02]  /*4e50*/  MOV R148, 0x4e70 ;  /* 0x00004e7000947802 */ /* 0x000fe40000000f00 */
[----:B------:R-:W-:Y:S05]  /*4e60*/  CALL.REL.NOINC `($__internal_0_$__cuda_sm70_shflsync_bfly_p) ;  /* 0x0000020000007944 */ /* 0x000fea0003c00000 */
[----:B------:R-:W-:Y:S01]  /*4e70*/  FADD.FTZ R233, R150, R233 ;  /* 0x000000e996e97221 */ /* 0x000fe20000010000 */
[----:B0-----:R-:W-:Y:S01]  /*4e80*/  HFMA2.MMA R156, -RZ, RZ, 0, 4.76837158203125e-07 ;  /* 0x00000008ff9c7435 */ /* 0x001fe200000001ff */
[----:B-1----:R-:W-:Y:S01]  /*4e90*/  FADD.FTZ R154, R232, R151 ;  /* 0x00000097e89a7221 */ /* 0x002fe20000010000 */
[----:B------:R-:W-:-:S02]  /*4ea0*/  MOV R153, 0x1f ;  /* 0x0000001f00997802 */ /* 0x000fc40000000f00 */
[----:B------:R-:W-:Y:S02]  /*4eb0*/  MOV R158, 0xffffffff ;  /* 0xffffffff009e7802 */ /* 0x000fe40000000f00 */
[----:B------:R-:W-:Y:S02]  /*4ec0*/  MOV R151, R233 ;  /* 0x000000e900977202 */ /* 0x000fe40000000f00 */
[----:B------:R-:W-:Y:S02]  /*4ed0*/  MOV R148, 0x4ef0 ;  /* 0x00004ef000947802 */ /* 0x000fe40000000f00 */
[----:B------:R-:W-:Y:S05]  /*4ee0*/  CALL.REL.NOINC `($__internal_0_$__cuda_sm70_shflsync_bfly_p) ;  /* 0x0000018000007944 */ /* 0x000fea0003c00000 */
[----:B0-----:R-:W-:Y:S01]  /*4ef0*/  HFMA2.MMA R153, -RZ, RZ, 0, 1.847743988037109375e-06 ;  /* 0x0000001fff997435 */ /* 0x001fe200000001ff */
[----:B-1----:R-:W-:Y:S01]  /*4f00*/  MOV R150, R151 ;  /* 0x0000009700967202 */ /* 0x002fe20000000f00 */
[----:B------:R-:W-:Y:S01]  /*4f10*/  IMAD.MOV.U32 R156, RZ, RZ, 0x8 ;  /* 0x00000008ff9c7424 */ /* 0x000fe200078e00ff */
[----:B------:R-:W-:Y:S02]  /*4f20*/  MOV R151, R154 ;  /* 0x0000009a00977202 */ /* 0x000fe40000000f00 */
[----:B------:R-:W-:Y:S02]  /*4f30*/  MOV R158, 0xffffffff ;  /* 0xffffffff009e7802 */ /* 0x000fe40000000f00 */
[----:B------:R-:W-:-:S02]  /*4f40*/  MOV R148, 0x4f60 ;  /* 0x00004f6000947802 */ /* 0x000fc40000000f00 */
[----:B------:R-:W-:Y:S05]  /*4f50*/  CALL.REL.NOINC `($__internal_0_$__cuda_sm70_shflsync_bfly_p) ;  /* 0x0000011000007944 */ /* 0x000fea0003c00000 */
[----:B------:R-:W-:Y:S01]  /*4f60*/  FADD.FTZ R152, R150, R233 ;  /* 0x000000e996987221 */ /* 0x000fe20000010000 */
[----:B0-----:R-:W-:Y:S01]  /*4f70*/  HFMA2.MMA R156, -RZ, RZ, 0, 9.5367431640625e-07 ;  /* 0x00000010ff9c7435 */ /* 0x001fe200000001ff */
[----:B-1----:R-:W-:Y:S01]  /*4f80*/  FADD.FTZ R154, R154, R151 ;  /* 0x000000979a9a7221 */ /* 0x002fe20000010000 */
[----:B------:R-:W-:-:S02]  /*4f90*/  MOV R153, 0x1f ;  /* 0x0000001f00997802 */ /* 0x000fc40000000f00 */
[----:B------:R-:W-:Y:S02]  /*4fa0*/  MOV R158, 0xffffffff ;  /* 0xffffffff009e7802 */ /* 0x000fe40000000f00 */
[----:B------:R-:W-:Y:S02]  /*4fb0*/  MOV R151, R152 ;  /* 0x0000009800977202 */ /* 0x000fe40000000f00 */
[----:B------:R-:W-:Y:S02]  /*4fc0*/  MOV R148, 0x4fe0 ;  /* 0x00004fe000947802 */ /* 0x000fe40000000f00 */
[----:B------:R-:W-:Y:S05]  /*4fd0*/  CALL.REL.NOINC `($__internal_0_$__cuda_sm70_shflsync_bfly_p) ;  /* 0x0000009000007944 */ /* 0x000fea0003c00000 */
[----:B0-----:R-:W-:Y:S01]  /*4fe0*/  HFMA2.MMA R156, -RZ, RZ, 0, 9.5367431640625e-07 ;  /* 0x00000010ff9c7435 */ /* 0x001fe200000001ff */
[----:B-1----:R-:W-:Y:S01]  /*4ff0*/  IMAD.MOV.U32 R155, RZ, RZ, R151 ;  /* 0x000000ffff9b7224 */ /* 0x002fe200078e0097 */
[----:B------:R-:W-:Y:S02]  /*5000*/  MOV R151, R154 ;  /* 0x0000009a00977202 */ /* 0x000fe40000000f00 */
[----:B------:R-:W-:Y:S02]  /*5010*/  MOV R153, 0x1f ;  /* 0x0000001f00997802 */ /* 0x000fe40000000f00 */
[----:B------:R-:W-:-:S02]  /*5020*/  MOV R158, 0xffffffff ;  /* 0xffffffff009e7802 */ /* 0x000fc40000000f00 */
[----:B------:R-:W-:Y:S02]  /*5030*/  MOV R148, 0x5050 ;  /* 0x0000505000947802 */ /* 0x000fe40000000f00 */
[----:B------:R-:W-:Y:S05]  /*5040*/  CALL.REL.NOINC `($__internal_0_$__cuda_sm70_shflsync_bfly_p) ;  /* 0x0000002000007944 */ /* 0x000fea0003c00000 */
[----:B-1----:R-:W-:Y:S01]  /*5050*/  MOV R149, R151 ;  /* 0x0000009700957202 */ /* 0x002fe20000000f00 */
[----:B0-----:R-:W-:Y:S05]  /*5060*/  BRA `(.L_x_28) ;  /* 0xffffd0e000007947 */ /* 0x001fea000383ffff */
        .weak           $__internal_0_$__cuda_sm70_shflsync_bfly_p
        .type           $__internal_0_$__cuda_sm70_shflsync_bfly_p,@function
        .size           $__internal_0_$__cuda_sm70_shflsync_bfly_p,(.L_x_2237 - $__internal_0_$__cuda_sm70_shflsync_bfly_p)
$__internal_0_$__cuda_sm70_shflsync_bfly_p:
[----:B------:R-:W-:Y:S01]  /*5070*/  HFMA2.MMA R149, -RZ, RZ, 0, 0 ;  /* 0x00000000ff957435 */ /* 0x000fe200000001ff */
[----:B------:R-:W-:Y:S04]  /*5080*/  WARPSYNC R158 ;  /* 0x0000009e00007348 */ /* 0x000fe80003800000 */
[----:B------:R0:W1:Y:S01]  /*5090*/  SHFL.BFLY PT, R151, R151, R156, R153 ;  /* 0x0c00009c97977389 */ /* 0x00006200000e0099 */
[----:B------:R-:W-:Y:S05]  /*50a0*/  RET.REL.NODEC R148 `(_ZN10layer_norm31ln_parallel_residual_bwd_kernelINS_13Kernel_traitsI13__nv_bfloat16S2_S2_S2_fjLj768ELj1ELj4ELj1ELj16ENS_18Kernel_traits_baseILj768ES2_S2_S2_S2_fjLj128EEEEELb0ELb0ELb0EEEvNS_9BwdParamsE) ;  /* 0xffffaf5094007950 */ /* 0x000fea0003c3ffff */
.L_x_29:
[----:B------:R-:W-:-:S00]  /*50b0*/  BRA `(.L_x_29) ;  /* 0xfffffff000007947 */ /* 0x000fc0000383ffff */
[----:B------:R-:W-:-:S00]  /*50c0*/  NOP ;  /* 0x0000000000007918 */ /* 0x000fc00000000000 */
        /* <DEDUP_REMOVED lines=11> */
.L_x_2237:


//--------------------- .text._ZN10layer_norm31ln_parallel_residual_bwd_kernelINS_13Kernel_traitsI13__nv_bfloat16S2_S2_S2_fjLj768ELj1ELj4ELj1ELj16ENS_18Kernel_traits_baseILj768ES2_S2_S2_S2_fjLj128EEEEELb0ELb0ELb1EEEvNS_9BwdParamsE --------------------------
	.section	.text._ZN10layer_norm31ln_parallel_residual_bwd_kernelINS_13Kernel_traitsI13__nv_bfloat16S2_S2_S2_fjLj768ELj1ELj4ELj1ELj16ENS_18Kernel_traits_baseILj768ES2_S2_S2_S2_fjLj128EEEEELb0ELb0ELb1EEEvNS_9BwdParamsE,"ax",@progbits
	.sectioninfo	@"SHI_REGISTERS=246"
	.align	128
        .global         _ZN10layer_norm31ln_parallel_residual_bwd_kernelINS_13Kernel_traitsI13__nv_bfloat16S2_S2_S2_fjLj768ELj1ELj4ELj1ELj16ENS_18Kernel_traits_baseILj768ES2_S2_S2_S2_fjLj128EEEEELb0ELb0ELb1EEEvNS_9BwdParamsE
        .type           _ZN10layer_norm31ln_parallel_residual_bwd_kernelINS_13Kernel_traitsI13__nv_bfloat16S2_S2_S2_fjLj768ELj1ELj4ELj1ELj16ENS_18Kernel_traits_baseILj768ES2_S2_S2_S2_fjLj128EEEEELb0ELb0ELb1EEEvNS_9BwdParamsE,@function
        .size           _ZN10layer_norm31ln_parallel_residual_bwd_kernelINS_13Kernel_traitsI13__nv_bfloat16S2_S2_S2_fjLj768ELj1ELj4ELj1ELj16ENS_18Kernel_traits_baseILj768ES2_S2_S2_S2_fjLj128EEEEELb0ELb0ELb1EEEvNS_9BwdParamsE,(.L_x_2238 - _ZN10layer_norm31ln_parallel_residual_bwd_kernelINS_13Kernel_traitsI13__nv_bfloat16S2_S2_S2_fjLj768ELj1ELj4ELj1ELj16ENS_18Kernel_traits_baseILj768ES2_S2_S2_S2_fjLj128EEEEELb0ELb0ELb1EEEvNS_9BwdParamsE)
        .other          _ZN10layer_norm31ln_parallel_residual_bwd_kernelINS_13Kernel_traitsI13__nv_bfloat16S2_S2_S2_fjLj768ELj1ELj4ELj1ELj16ENS_18Kernel_traits_baseILj768ES2_S2_S2_S2_fjLj128EEEEELb0ELb0ELb1EEEvNS_9BwdParamsE,@"STO_CUDA_ENTRY STV_DEFAULT"
_ZN10layer_norm31ln_parallel_residual_bwd_kernelINS_13Kernel_traitsI13__nv_bfloat16S2_S2_S2_fjLj768ELj1ELj4ELj1ELj16ENS_18Kernel_traits_baseILj768ES2_S2_S2_S2_fjLj128EEEEELb0ELb0ELb1EEEvNS_9BwdParamsE:
.text._ZN10layer_norm31ln_parallel_residual_bwd_kernelINS_13Kernel_traitsI13__nv_bfloat16S2_S2_S2_fjLj768ELj1ELj4ELj1ELj16ENS_18Kernel_traits_baseILj768ES2_S2_S2_S2_fjLj128EEEEELb0ELb0ELb1EEEvNS_9BwdParamsE:
[----:B------:R-:W-:Y:S02]  /*0000*/  MOV R1, c[0x0][0x28] ;  /* 0x00000a0000017a02 */ /* 0x000fe40000000f00 */
[----:B------:R-:W0:Y:S01]  /*0010*/  S2R R0, SR_TID.X ;  /* 0x0000000000007919 */ /* 0x000e220000002100 */
[----:B------:R-:W-:Y:S01]  /*0020*/  ULDC.64 UR4, c[0x0][0x118] ;  /* 0x0000460000047ab9 */ /* 0x000fe20000000a00 */
[----:B------:R-:W-:Y:S02]  /*0030*/  BSSY B0, `(.L_x_30) ;  /* 0x0000383000007945 */ /* 0x000fe40003800000 */
[----:B------:R-:W1:Y:S01]  /*0040*/  S2R R3, SR_CTAID.X ;  /* 0x0000000000037919 */ /* 0x000e620000002500 */
[----:B0-----:R-:W-:-:S04]  /*0050*/  SHF.R.U32.HI R198, RZ, 0x5, R0 ;  /* 0x00000005ffc67819 */ /* 0x001fc80000011600 */
[----:B-1----:R-:W-:-:S04]  /*0060*/  LEA R198, R3, R198, 0x2 ;  /* 0x000000c603c67211 */ /* 0x002fc800078e10ff */
[----:B------:R-:W-:-:S13]  /*0070*/  ISETP.GE.AND P0, PT, R198, c[0x0][0x164], PT ;  /* 0x00005900c6007a0c */ /* 0x000fda0003f06270 */
[----:B------:R-:W-:Y:S05]  /*0080*/  @!P0 BRA `(.L_x_31) ;  /* 0x0000031000008947 */ /* 0x000fea0003800000 */
        /* <DEDUP_REMOVED lines=48> */
[----:B------:R-:W-:Y:S05]  /*0390*/  BRA `(.L_x_32) ;  /* 0x000034c000007947 */ /* 0x000fea0003800000 */
.L_x_31:
[----:B------:R-:W-:-:S04]  /*03a0*/  SHF.L.U32 R2, R0, 0x4, RZ ;  /* 0x0000000400027819 */ /* 0x000fc800000006ff */
[----:B------:R-:W-:-:S04]  /*03b0*/  LOP3.LUT R4, R2, 0x1f0, RZ, 0xc0, !PT ;  /* 0x000001f002047812 */ /* 0x000fc800078ec0ff */
[----:B------:R-:W-:-:S04]  /*03c0*/  IADD3 R2, P0, R4, c[0x0][0x1b0], RZ ;  /* 0x00006c0004027a10 */ /* 0x000fc80007f1e0ff */
[----:B------:R-:W-:Y:S02]  /*03d0*/  IADD3.X R3, RZ, c[0x0][0x1b4], RZ, P0, !PT ;  /* 0x00006d00ff037a10 */ /* 0x000fe400007fe4ff */
[----:B------:R-:W-:-:S03]  /*03e0*/  IADD3 R4, P0, R4, c[0x0][0x1b8], RZ ;  /* 0x00006e0004047a10 */ /* 0x000fc60007f1e0ff */
[----:B------:R0:W2:Y:S01]  /*03f0*/  LDG.E.128 R8, [R2.64] ;  /* 0x0000000402087981 */ /* 0x0000a2000c1e1d00 */
[----:B------:R-:W-:-:S03]  /*0400*/  IADD3.X R5, RZ, c[0x0][0x1bc], RZ, P0, !PT ;  /* 0x00006f00ff057a10 */ /* 0x000fc600007fe4ff */
[----:B------:R0:W3:Y:S04]  /*0410*/  LDG.E.128 R16, [R2.64+0x200] ;  /* 0x0002000402107981 */ /* 0x0000e8000c1e1d00 */
[----:B------:R1:W4:Y:S04]  /*0420*/  LDG.E.128 R12, [R4.64] ;  /* 0x00000004040c7981 */ /* 0x000328000c1e1d00 */
[----:B------:R1:W5:Y:S04]  /*0430*/  LDG.E.128 R20, [R4.64+0x200] ;  /* 0x0002000404147981 */ /* 0x000368000c1e1d00 */
[----:B------:R0:W3:Y:S04]  /*0440*/  LDG.E.128 R24, [R2.64+0x400] ;  /* 0x0004000402187981 */ /* 0x0000e8000c1e1d00 */
[----:B------:R1:W3:Y:S01]  /*0450*/  LDG.E.128 R52, [R4.64+0x400] ;  /* 0x0004000404347981 */ /* 0x0002e2000c1e1d00 */
[----:B------:R-:W2:Y:S01]  /*0460*/  LDC.U8 R157, c[0x0][0x1f0] ;  /* 0x00007c00ff9d7b82 */ /* 0x000ea20000000000 */
[----:B------:R-:W-:Y:S01]  /*0470*/  HFMA2.MMA R152, -RZ, RZ, 0, 0 ;  /* 0x00000000ff987435 */ /* 0x000fe200000001ff */
[----:B------:R-:W-:Y:S01]  /*0480*/  BSSY B1, `(.L_x_33) ;  /* 0x00002e2000017945 */ /* 0x000fe20003800000 */
        /* <DEDUP_REMOVED lines=12> */
[----:B0-----:R-:W-:Y:S01]  /*0550*/  CS2R R2, SRZ ;  /* 0x0000000000027805 */ /* 0x001fe2000001ff00 */
[----:B-1----:R-:W-:Y:S01]  /*0560*/  CS2R R4, SRZ ;  /* 0x0000000000047805 */ /* 0x002fe2000001ff00 */
        /* <DEDUP_REMOVED lines=23> */
[----:B------:R-:W-:-:S02]  /*06e0*/  MOV R156, RZ ;  /* 0x000000ff009c7202 */ /* 0x000fc40000000f00 */
[--C-:B--2---:R-:W-:Y:S02]  /*06f0*/  PRMT R197, RZ, 0x5410, R8.reuse ;  /* 0x00005410ffc57816 */ /* 0x104fe40000000008 */
[----:B------:R-:W-:Y:S02]  /*0700*/  PRMT R196, RZ, 0x7610, R8 ;  /* 0x00007610ffc47816 */ /* 0x000fe40000000008 */
[--C-:B------:R-:W-:Y:S02]  /*0710*/  PRMT R195, RZ, 0x5410, R9.reuse ;  /* 0x00005410ffc37816 */ /* 0x100fe40000000009 */
[----:B------:R-:W-:Y:S02]  /*0720*/  PRMT R194, RZ, 0x7610, R9 ;  /* 0x00007610ffc27816 */ /* 0x000fe40000000009 */
[--C-:B------:R-:W-:Y:S01]  /*0730*/  PRMT R193, RZ, 0x5410, R10.reuse ;  /* 0x00005410ffc17816 */ /* 0x100fe2000000000a */
[----:B------:R-:W-:Y:S01]  /*0740*/  CS2R R8, SRZ ;  /* 0x0000000000087805 */ /* 0x000fe2000001ff00 */
[----:B------:R-:W-:-:S02]  /*0750*/  PRMT R192, RZ, 0x7610, R10 ;  /* 0x00007610ffc07816 */ /* 0x000fc4000000000a */
[--C-:B------:R-:W-:Y:S02]  /*0760*/  PRMT R191, RZ, 0x5410, R11.reuse ;  /* 0x00005410ffbf7816 */ /* 0x100fe4000000000b */
[----:B------:R-:W-:Y:S02]  /*0770*/  PRMT R190, RZ, 0x7610, R11 ;  /* 0x00007610ffbe7816 */ /* 0x000fe4000000000b */
[--C-:B----4-:R-:W-:Y:S01]  /*0780*/  PRMT R189, RZ, 0x5410, R12.reuse ;  /* 0x00005410ffbd7816 */ /* 0x110fe2000000000c */
[----:B------:R-:W-:Y:S01]  /*0790*/  CS2R R10, SRZ ;  /* 0x00000000000a7805 */ /* 0x000fe2000001ff00 */
[----:B------:R-:W-:Y:S02]  /*07a0*/  PRMT R188, RZ, 0x7610, R12 ;  /* 0x00007610ffbc7816 */ /* 0x000fe4000000000c */
[--C-:B------:R-:W-:Y:S02]  /*07b0*/  PRMT R187, RZ, 0x5410, R13.reuse ;  /* 0x00005410ffbb7816 */ /* 0x100fe4000000000d */
[----:B------:R-:W-:-:S02]  /*07c0*/  PRMT R186, RZ, 0x7610, R13 ;  /* 0x00007610ffba7816 */ /* 0x000fc4000000000d */
[--C-:B------:R-:W-:Y:S01]  /*07d0*/  PRMT R185, RZ, 0x5410, R14.reuse ;  /* 0x00005410ffb97816 */ /* 0x100fe2000000000e */
[----:B------:R-:W-:Y:S01]  /*07e0*/  CS2R R12, SRZ ;  /* 0x00000000000c7805 */ /* 0x000fe2000001ff00 */
[----:B------:R-:W-:Y:S02]  /*07f0*/  PRMT R184, RZ, 0x7610, R14 ;  /* 0x00007610ffb87816 */ /* 0x000fe4000000000e */
[--C-:B------:R-:W-:Y:S02]  /*0800*/  PRMT R183, RZ, 0x5410, R15.reuse ;  /* 0x00005410ffb77816 */ /* 0x100fe4000000000f */
[----:B------:R-:W-:Y:S02]  /*0810*/  PRMT R182, RZ, 0x7610, R15 ;  /* 0x00007610ffb67816 */ /* 0x000fe4000000000f */
[--C-:B---3--:R-:W-:Y:S01]  /*0820*/  PRMT R181, RZ, 0x5410, R16.reuse ;  /* 0x00005410ffb57816 */ /* 0x108fe20000000010 */
[----:B------:R-:W-:Y:S01]  /*0830*/  CS2R R14, SRZ ;  /* 0x00000000000e7805 */ /* 0x000fe2000001ff00 */
[----:B------:R-:W-:-:S02]  /*0840*/  PRMT R180, RZ, 0x7610, R16 ;  /* 0x00007610ffb47816 */ /* 0x000fc40000000010 */
[--C-:B------:R-:W-:Y:S02]  /*0850*/  PRMT R179, RZ, 0x5410, R17.reuse ;  /* 0x00005410ffb37816 */ /* 0x100fe40000000011 */
[----:B------:R-:W-:Y:S02]  /*0860*/  PRMT R178, RZ, 0x7610, R17 ;  /* 0x00007610ffb27816 */ /* 0x000fe40000000011 */
[--C-:B------:R-:W-:Y:S01]  /*0870*/  PRMT R177, RZ, 0x5410, R18.reuse ;  /* 0x00005410ffb17816 */ /* 0x100fe20000000012 */
[----:B------:R-:W-:Y:S01]  /*0880*/  CS2R R16, SRZ ;  /* 0x0000000000107805 */ /* 0x000fe2000001ff00 */
[----:B------:R-:W-:Y:S02]  /*0890*/  PRMT R176, RZ, 0x7610, R18 ;  /* 0x00007610ffb07816 */ /* 0x000fe40000000012 */
[--C-:B------:R-:W-:Y:S02]  /*08a0*/  PRMT R175, RZ, 0x5410, R19.reuse ;  /* 0x00005410ffaf7816 */ /* 0x100fe40000000013 */
[----:B------:R-:W-:-:S02]  /*08b0*/  PRMT R174, RZ, 0x7610, R19 ;  /* 0x00007610ffae7816 */ /* 0x000fc40000000013 */
[--C-:B-----5:R-:W-:Y:S01]  /*08c0*/  PRMT R173, RZ, 0x5410, R20.reuse ;  /* 0x00005410ffad7816 */ /* 0x120fe20000000014 */
[----:B------:R-:W-:Y:S01]  /*08d0*/  CS2R R18, SRZ ;  /* 0x0000000000127805 */ /* 0x000fe2000001ff00 */
        /* <DEDUP_REMOVED lines=18> */
[----:B------:R-:W-:Y:S01]  /*0a00*/  CS2R R26, SRZ ;  /* 0x00000000001a7805 */ /* 0x000fe2000001ff00 */
        /* <DEDUP_REMOVED lines=8> */
.L_x_37:
[----:B------:R-:W-:Y:S01]  /*0a90*/  IMAD R72, R198, c[0x0][0x168], RZ ;  /* 0x00005a00c6487a24 */ /* 0x000fe200078e02ff */
[----:B------:R-:W-:-:S02]  /*0aa0*/  LOP3.LUT R208, R0, 0x1f, RZ, 0xc0, !PT ;  /* 0x0000001f00d07812 */ /* 0x000fc400078ec0ff */
[----:B------:R-:W-:Y:S02]  /*0ab0*/  MOV R155, 0x10 ;  /* 0x00000010009b7802 */ /* 0x000fe40000000f00 */
[----:B------:R-:W-:-:S04]  /*0ac0*/  SHF.R.S32.HI R73, RZ, 0x1f, R72 ;  /* 0x0000001fff497819 */ /* 0x000fc80000011448 */
[----:B------:R-:W-:-:S04]  /*0ad0*/  LEA.HI R73, R73, R72, RZ, 0x3 ;  /* 0x0000004849497211 */ /* 0x000fc800078f18ff */
[----:B------:R-:W-:Y:S02]  /*0ae0*/  LEA.HI.SX32 R208, R73, R208, 0x1d ;  /* 0x000000d049d07211 */ /* 0x000fe400078feaff */
[----:B------:R-:W-:-:S03]  /*0af0*/  MOV R101, 0x4 ;  /* 0x0000000400657802 */ /* 0x000fc60000000f00 */
[----:B------:R-:W-:-:S04]  /*0b00*/  IMAD.WIDE.U32 R72, R208, R155, c[0x0][0x188] ;  /* 0x00006200d0487625 */ /* 0x000fc800078e009b */
[----:B------:R-:W-:Y:S02]  /*0b10*/  IMAD.WIDE R96, R198, R101, c[0x0][0x1a0] ;  /* 0x00006800c6607625 */ /* 0x000fe400078e0265 */
[----:B------:R-:W2:Y:S02]  /*0b20*/  LDG.E.128 R72, [R72.64] ;  /* 0x0000000448487981 */ /* 0x000ea4000c1e1d00 */
[CC--:B------:R-:W-:Y:S02]  /*0b30*/  IMAD.WIDE.U32 R76, R208.reuse, R155.reuse, c[0x0][0x208] ;  /* 0x00008200d04c7625 */ /* 0x0c0fe400078e009b */
[----:B------:R0:W3:Y:S02]  /*0b40*/  LDG.E R214, [R96.64] ;  /* 0x0000000460d67981 */ /* 0x0000e4000c1e1900 */
[C---:B------:R-:W-:Y:S01]  /*0b50*/  IMAD.WIDE.U32 R80, R208.reuse, R155, c[0x0][0x210] ;  /* 0x00008400d0507625 */ /* 0x040fe200078e009b */
[----:B------:R-:W-:Y:S01]  /*0b60*/  IADD3 R207, R208, 0x20, RZ ;  /* 0x00000020d0cf7810 */ /* 0x000fe20007ffe0ff */
[----:B------:R-:W4:Y:S02]  /*0b70*/  LDG.E.128 R76, [R76.64] ;  /* 0x000000044c4c7981 */ /* 0x000f24000c1e1d00 */
[----:B------:R-:W-:-:S02]  /*0b80*/  IMAD.WIDE R100, R198, R101, c[0x0][0x1a8] ;  /* 0x00006a00c6647625 */ /* 0x000fc400078e0265 */
[----:B------:R-:W4:Y:S02]  /*0b90*/  LDG.E.128 R80, [R80.64] ;  /* 0x0000000450507981 */ /* 0x000f24000c1e1d00 */
[CC--:B------:R-:W-:Y:S02]  /*0ba0*/  IMAD.WIDE.U32 R84, R207.reuse, R155.reuse, c[0x0][0x188] ;  /* 0x00006200cf547625 */ /* 0x0c0fe400078e009b */
[----:B------:R1:W4:Y:S02]  /*0bb0*/  LDG.E R209, [R100.64] ;  /* 0x0000000464d17981 */ /* 0x000324000c1e1900 */
[CC--:B------:R-:W-:Y:S02]  /*0bc0*/  IMAD.WIDE.U32 R92, R207.reuse, R155.reuse, c[0x0][0x210] ;  /* 0x00008400cf5c7625 */ /* 0x0c0fe400078e009b */
[----:B------:R-:W4:Y:S02]  /*0bd0*/  LDG.E.128 R84, [R84.64] ;  /* 0x0000000454547981 */ /* 0x000f24000c1e1d00 */
[----:B------:R-:W-:-:S02]  /*0be0*/  IMAD.WIDE.U32 R88, R207, R155, c[0x0][0x208] ;  /* 0x00008200cf587625 */ /* 0x000fc400078e009b */
[----:B------:R-:W4:Y:S04]  /*0bf0*/  LDG.E.128 R92, [R92.64] ;  /* 0x000000045c5c7981 */ /* 0x000f28000c1e1d00 */
[----:B------:R-:W4:Y:S01]  /*0c00*/  LDG.E.128 R88, [R88.64] ;  /* 0x0000000458587981 */ /* 0x000f22000c1e1d00 */
[C---:B0-----:R-:W-:Y:S02]  /*0c10*/  IADD3 R96, R208.reuse, 0x40, RZ ;  /* 0x00000040d0607810 */ /* 0x041fe40007ffe0ff */
[----:B------:R-:W-:-:S03]  /*0c20*/  IADD3 R206, R208, 0x40, RZ ;  /* 0x00000040d0ce7810 */ /* 0x000fc60007ffe0ff */
[----:B------:R-:W-:-:S04]  /*0c30*/  IMAD.WIDE.U32 R96, R96, R155, c[0x0][0x188] ;  /* 0x0000620060607625 */ /* 0x000fc800078e009b */
[CC--:B------:R-:W-:Y:S02]  /*0c40*/  IMAD.WIDE.U32 R104, R206.reuse, R155.reuse, c[0x0][0x210] ;  /* 0x00008400ce687625 */ /* 0x0c0fe400078e009b */
[----:B------:R-:W4:Y:S02]  /*0c50*/  LDG.E.128 R96, [R96.64] ;  /* 0x0000000460607981 */ /* 0x000f24000c1e1d00 */
[----:B-1----:R-:W-:Y:S02]  /*0c60*/  IMAD.WIDE.U32 R100, R206, R155, c[0x0][0x208] ;  /* 0x00008200ce647625 */ /* 0x002fe400078e009b */
[----:B------:R-:W4:Y:S04]  /*0c70*/  LDG.E.128 R104, [R104.64] ;  /* 0x0000000468687981 */ /* 0x000f28000c1e1d00 */
[----:B------:R-:W4:Y:S01]  /*0c80*/  LDG.E.128 R100, [R100.64] ;  /* 0x0000000464647981 */ /* 0x000f22000c1e1d00 */
[----:B------:R-:W-:-:S04]  /*0c90*/  ISETP.NE.U32.AND P1, PT, RZ, c[0x0][0x218], PT ;  /* 0x00008600ff007a0c */ /* 0x000fc80003f25070 */
[----:B------:R-:W-:Y:S02]  /*0ca0*/  ISETP.NE.AND.EX P1, PT, RZ, c[0x0][0x21c], PT, P1 ;  /* 0x00008700ff007a0c */ /* 0x000fe40003f25310 */
[----:B------:R-:W-:Y:S02]  /*0cb0*/  ISETP.NE.AND P0, PT, R157, RZ, PT ;  /* 0x000000ff9d00720c */ /* 0x000fe40003f05270 */
[--C-:B--2---:R-:W-:Y:S02]  /*0cc0*/  PRMT R229, RZ, 0x5410, R72.reuse ;  /* 0x00005410ffe57816 */ /* 0x104fe40000000048 */
[----:B------:R-:W-:Y:S02]  /*0cd0*/  PRMT R233, RZ, 0x7610, R72 ;  /* 0x00007610ffe97816 */ /* 0x000fe40000000048 */
[--C-:B------:R-:W-:Y:S02]  /*0ce0*/  PRMT R237, RZ, 0x5410, R73.reuse ;  /* 0x00005410ffed7816 */ /* 0x100fe40000000049 */
[----:B------:R-:W-:-:S03]  /*0cf0*/  PRMT R239, RZ, 0x7610, R73 ;  /* 0x00007610ffef7816 */ /* 0x000fc60000000049 */
[----:B------:R-:W-:Y:S01]  /*0d00*/  @P1 IMAD.WIDE.U32 R72, R208, R155, c[0x0][0x218] ;  /* 0x00008600d0481625 */ /* 0x000fe200078e009b */
[----:B---3--:R-:W-:Y:S02]  /*0d10*/  FSEL R214, R214, RZ, !P0 ;  /* 0x000000ffd6d67208 */ /* 0x008fe40004000000 */
[--C-:B------:R-:W-:Y:S02]  /*0d20*/  PRMT R227, RZ, 0x5410, R74.reuse ;  /* 0x00005410ffe37816 */ /* 0x100fe4000000004a */
[----:B------:R-:W-:Y:S01]  /*0d30*/  PRMT R221, RZ, 0x7610, R74 ;  /* 0x00007610ffdd7816 */ /* 0x000fe2000000004a */
[----:B------:R0:W5:Y:S01]  /*0d40*/  @P1 LDG.E.128 R52, [R72.64] ;  /* 0x0000000448341981 */ /* 0x000162000c1e1d00 */
[--C-:B------:R-:W-:Y:S02]  /*0d50*/  PRMT R211, RZ, 0x5410, R75.reuse ;  /* 0x00005410ffd37816 */ /* 0x100fe4000000004b */
[----:B------:R-:W-:Y:S01]  /*0d60*/  PRMT R213, RZ, 0x7610, R75 ;  /* 0x00007610ffd57816 */ /* 0x000fe2000000004b */
[----:B------:R-:W-:Y:S01]  /*0d70*/  @P1 IMAD.WIDE.U32 R74, R155, R207, c[0x0][0x218] ;  /* 0x000086009b4a1625 */ /* 0x000fe200078e00cf */
[----:B----4-:R-:W-:-:S02]  /*0d80*/  PRMT R231, RZ, 0x5410, R76 ;  /* 0x00005410ffe77816 */ /* 0x010fc4000000004c */
[----:B------:R-:W-:Y:S01]  /*0d90*/  PRMT R235, RZ, 0x7610, R76 ;  /* 0x00007610ffeb7816 */ /* 0x000fe2000000004c */
[----:B------:R-:W-:Y:S01]  /*0da0*/  @P1 IMAD.WIDE.U32 R154, R155, R206, c[0x0][0x218] ;  /* 0x000086009b9a1625 */ /* 0x000fe200078e00ce */
[--C-:B------:R-:W-:Y:S01]  /*0db0*/  PRMT R223, RZ, 0x7610, R80.reuse ;  /* 0x00007610ffdf7816 */ /* 0x100fe20000000050 */
[----:B------:R1:W5:Y:S01]  /*0dc0*/  @P1 LDG.E.128 R56, [R74.64] ;  /* 0x000000044a381981 */ /* 0x000362000c1e1d00 */
[----:B0-----:R-:W-:Y:S01]  /*0dd0*/  PRMT R72, RZ, 0x5410, R80 ;  /* 0x00005410ff487816 */ /* 0x001fe20000000050 */
[----:B------:R-:W-:Y:S01]  /*0de0*/  FADD.FTZ R76, R229, -R214 ;  /* 0x800000d6e54c7221 */ /* 0x000fe20000010000 */
[--C-:B------:R-:W-:Y:S01]  /*0df0*/  PRMT R216, RZ, 0x5410, R82.reuse ;  /* 0x00005410ffd87816 */ /* 0x100fe20000000052 */
[C---:B------:R-:W-:Y:S01]  /*0e00*/  FADD.FTZ R80, -R214.reuse, R239 ;  /* 0x000000efd6507221 */ /* 0x040fe20000010100 */
[----:B------:R-:W-:Y:S01]  /*0e10*/  PRMT R229, RZ, 0x7610, R82 ;  /* 0x00007610ffe57816 */ /* 0x000fe20000000052 */
[C---:B------:R-:W-:Y:S01]  /*0e20*/  FADD.FTZ R82, -R214.reuse, R227 ;  /* 0x000000e3d6527221 */ /* 0x040fe20000010100 */
[--C-:B------:R-:W-:Y:S01]  /*0e30*/  PRMT R210, RZ, 0x5410, R78.reuse ;  /* 0x00005410ffd27816 */ /* 0x100fe2000000004e */
[----:B------:R0:W5:Y:S01]  /*0e40*/  @P1 LDG.E.128 R60, [R154.64] ;  /* 0x000000049a3c1981 */ /* 0x000162000c1e1d00 */
[----:B------:R-:W-:Y:S01]  /*0e50*/  PRMT R219, RZ, 0x7610, R78 ;  /* 0x00007610ffdb7816 */ /* 0x000fe2000000004e */
[----:B-1----:R-:W-:Y:S01]  /*0e60*/  FMUL.FTZ R74, R209, R76 ;  /* 0x0000004cd14a7220 */ /* 0x002fe20000410000 */
[----:B------:R-:W-:Y:S01]  /*0e70*/  PRMT R225, RZ, 0x7610, R81 ;  /* 0x00007610ffe17816 */ /* 0x000fe20000000051 */
[----:B------:R-:W-:Y:S01]  /*0e80*/  FMUL.FTZ R76, R189, R72 ;  /* 0x00000048bd4c7220 */ /* 0x000fe20000410000 */
[----:B------:R-:W-:Y:S01]  /*0e90*/  PRMT R218, RZ, 0x5410, R83 ;  /* 0x00005410ffda7816 */ /* 0x000fe20000000053 */
[----:B------:R-:W-:Y:S01]  /*0ea0*/  FADD.FTZ R78, -R214, R233 ;  /* 0x000000e9d64e7221 */ /* 0x000fe20000010100 */
[----:B------:R-:W-:Y:S01]  /*0eb0*/  PRMT R243, RZ, 0x7610, R83 ;  /* 0x00007610fff37816 */ /* 0x000fe20000000053 */
[----:B------:R-:W-:-:S02]  /*0ec0*/  FMUL.FTZ R80, R209, R80 ;  /* 0x00000050d1507220 */ /* 0x000fc40000410000 */
[----:B------:R-:W-:Y:S02]  /*0ed0*/  FMUL.FTZ R82, R209, R82 ;  /* 0x00000052d1527220 */ /* 0x000fe40000410000 */
[----:B------:R-:W-:Y:S02]  /*0ee0*/  FMUL.FTZ R83, R185, R216 ;  /* 0x000000d8b9537220 */ /* 0x000fe40000410000 */
[----:B0-----:R-:W-:Y:S01]  /*0ef0*/  FADD.FTZ R154, -R214, R221 ;  /* 0x000000ddd69a7221 */ /* 0x001fe20000010100 */
[----:B------:R-:W-:Y:S01]  /*0f00*/  PRMT R73, RZ, 0x5410, R81 ;  /* 0x00005410ff497816 */ /* 0x000fe20000000051 */
[----:B------:R-:W-:Y:S02]  /*0f10*/  FFMA.FTZ R75, R197, R231, R76 ;  /* 0x000000e7c54b7223 */ /* 0x000fe4000001004c */
[----:B------:R-:W-:Y:S02]  /*0f20*/  FMUL.FTZ R76, R209, R78 ;  /* 0x0000004ed14c7220 */ /* 0x000fe40000410000 */
[----:B------:R-:W-:-:S02]  /*0f30*/  FMUL.FTZ R81, R186, R225 ;  /* 0x000000e1ba517220 */ /* 0x000fc40000410000 */
[----:B------:R-:W-:Y:S02]  /*0f40*/  FADD.FTZ R136, R210, R136 ;  /* 0x00000088d2887221 */ /* 0x000fe40000010000 */
[-C--:B------:R-:W-:Y:S02]  /*0f50*/  FFMA.FTZ R137, R82, R210.reuse, R137 ;  /* 0x000000d252897223 */ /* 0x080fe40000010089 */
[----:B------:R-:W-:Y:S02]  /*0f60*/  FFMA.FTZ R83, R193, R210, R83 ;  /* 0x000000d2c1537223 */ /* 0x000fe40000010053 */
[----:B------:R-:W-:Y:S02]  /*0f70*/  FMUL.FTZ R154, R209, R154 ;  /* 0x0000009ad19a7220 */ /* 0x000fe40000410000 */
[----:B------:R-:W-:Y:S02]  /*0f80*/  FADD.FTZ R138, R225, R138 ;  /* 0x0000008ae18a7221 */ /* 0x000fe40000010000 */
[----:B------:R-:W-:Y:S01]  /*0f90*/  FFMA.FTZ R139, R80, R225, R139 ;  /* 0x000000e1508b7223 */ /* 0x000fe2000001008b */
[----:B------:R-:W-:Y:S01]  /*0fa0*/  PRMT R225, RZ, 0x5410, R84 ;  /* 0x00005410ffe17816 */ /* 0x000fe20000000054 */
[----:B------:R-:W-:-:S02]  /*0fb0*/  FADD.FTZ R78, -R214, R237 ;  /* 0x000000edd64e7221 */ /* 0x000fc40000010100 */
[----:B------:R-:W-:Y:S01]  /*0fc0*/  FADD.FTZ R210, -R214, R211 ;  /* 0x000000d3d6d27221 */ /* 0x000fe20000010100 */
[----:B------:R-:W-:Y:S01]  /*0fd0*/  PRMT R215, RZ, 0x5410, R79 ;  /* 0x00005410ffd77816 */ /* 0x000fe2000000004f */
[-C--:B------:R-:W-:Y:S02]  /*0fe0*/  FMUL.FTZ R155, R184, R229.reuse ;  /* 0x000000e5b89b7220 */ /* 0x080fe40000410000 */
[----:B------:R-:W-:Y:S02]  /*0ff0*/  FADD.FTZ R130, R229, R130 ;  /* 0x00000082e5827221 */ /* 0x000fe40000010000 */
[----:B------:R-:W-:Y:S01]  /*1000*/  FFMA.FTZ R131, R154, R229, R131 ;  /* 0x000000e59a837223 */ /* 0x000fe20000010083 */
[----:B------:R-:W-:Y:S01]  /*1010*/  PRMT R229, RZ, 0x7610, R84 ;  /* 0x00007610ffe57816 */ /* 0x000fe20000000054 */
[C---:B------:R-:W-:Y:S02]  /*1020*/  FMUL.FTZ R78, R209.reuse, R78 ;  /* 0x0000004ed14e7220 */ /* 0x040fe40000410000 */
[----:B------:R-:W-:-:S02]  /*1030*/  FMUL.FTZ R210, R209, R210 ;  /* 0x000000d2d1d27220 */ /* 0x000fc40000410000 */
[----:B------:R-:W-:Y:S02]  /*1040*/  FMUL.FTZ R220, R183, R218 ;  /* 0x000000dab7dc7220 */ /* 0x000fe40000410000 */
[----:B------:R-:W-:Y:S02]  /*1050*/  FADD.FTZ R150, R72, R150 ;  /* 0x0000009648967221 */ /* 0x000fe40000010000 */
[----:B------:R-:W-:Y:S01]  /*1060*/  FFMA.FTZ R151, R74, R72, R151 ;  /* 0x000000484a977223 */ /* 0x000fe20000010097 */
[----:B------:R-:W-:Y:S01]  /*1070*/  PRMT R72, RZ, 0x5410, R92 ;  /* 0x00005410ff487816 */ /* 0x000fe2000000005c */
[----:B------:R-:W-:Y:S01]  /*1080*/  FADD.FTZ R84, -R214, R225 ;  /* 0x000000e1d6547221 */ /* 0x000fe20000010100 */
[----:B------:R-:W-:Y:S01]  /*1090*/  PRMT R217, RZ, 0x7610, R79 ;  /* 0x00007610ffd97816 */ /* 0x000fe2000000004f */
[----:B------:R-:W-:Y:S01]  /*10a0*/  FADD.FTZ R152, R231, R152 ;  /* 0x00000098e7987221 */ /* 0x000fe20000010000 */
[--C-:B------:R-:W-:Y:S01]  /*10b0*/  PRMT R233, RZ, 0x7610, R85.reuse ;  /* 0x00007610ffe97816 */ /* 0x100fe20000000055 */
[----:B------:R-:W-:Y:S01]  /*10c0*/  FFMA.FTZ R156, R74, R231, R156 ;  /* 0x000000e74a9c7223 */ /* 0x000fe2000001009c */
[----:B------:R-:W-:Y:S01]  /*10d0*/  PRMT R231, RZ, 0x5410, R85 ;  /* 0x00005410ffe77816 */ /* 0x000fe20000000055 */
[----:B------:R-:W-:Y:S01]  /*10e0*/  FMUL.FTZ R79, R187, R73 ;  /* 0x00000049bb4f7220 */ /* 0x000fe20000410000 */
[----:B------:R-:W-:Y:S01]  /*10f0*/  PRMT R85, RZ, 0x5410, R88 ;  /* 0x00005410ff557816 */ /* 0x000fe20000000058 */
[----:B------:R-:W-:Y:S01]  /*1100*/  FADD.FTZ R128, R215, R128 ;  /* 0x00000080d7807221 */ /* 0x000fe20000010000 */
[--C-:B------:R-:W-:Y:S01]  /*1110*/  PRMT R237, RZ, 0x5410, R86.reuse ;  /* 0x00005410ffed7816 */ /* 0x100fe20000000056 */
[-C--:B------:R-:W-:Y:S01]  /*1120*/  FFMA.FTZ R129, R210, R215.reuse, R129 ;  /* 0x000000d7d2817223 */ /* 0x080fe20000010081 */
[----:B------:R-:W-:Y:S01]  /*1130*/  PRMT R239, RZ, 0x7610, R86 ;  /* 0x00007610ffef7816 */ /* 0x000fe20000000056 */
[----:B------:R-:W-:Y:S01]  /*1140*/  FFMA.FTZ R211, R191, R215, R220 ;  /* 0x000000d7bfd37223 */ /* 0x000fe200000100dc */
[----:B------:R-:W-:Y:S01]  /*1150*/  PRMT R215, RZ, 0x7610, R87 ;  /* 0x00007610ffd77816 */ /* 0x000fe20000000057 */
[----:B------:R-:W-:-:S02]  /*1160*/  FADD.FTZ R142, R73, R142 ;  /* 0x0000008e498e7221 */ /* 0x000fc40000010000 */
[----:B------:R-:W-:Y:S01]  /*1170*/  FFMA.FTZ R143, R78, R73, R143 ;  /* 0x000000494e8f7223 */ /* 0x000fe2000001008f */
[----:B------:R-:W-:Y:S01]  /*1180*/  PRMT R73, RZ, 0x5410, R87 ;  /* 0x00005410ff497816 */ /* 0x000fe20000000057 */
[----:B------:R-:W-:Y:S01]  /*1190*/  FMUL.FTZ R84, R209, R84 ;  /* 0x00000054d1547220 */ /* 0x000fe20000410000 */
[----:B------:R-:W-:Y:S01]  /*11a0*/  PRMT R87, RZ, 0x7610, R88 ;  /* 0x00007610ff577816 */ /* 0x000fe20000000058 */
[----:B------:R-:W-:Y:S01]  /*11b0*/  FMUL.FTZ R86, R173, R72 ;  /* 0x00000048ad567220 */ /* 0x000fe20000410000 */
[----:B------:R-:W-:Y:S01]  /*11c0*/  PRMT R221, RZ, 0x7610, R92 ;  /* 0x00007610ffdd7816 */ /* 0x000fe2000000005c */
[----:B------:R-:W-:Y:S01]  /*11d0*/  FADD.FTZ R88, -R214, R229 ;  /* 0x000000e5d6587221 */ /* 0x000fe20000010100 */
[--C-:B------:R-:W-:Y:S01]  /*11e0*/  PRMT R212, RZ, 0x5410, R77.reuse ;  /* 0x00005410ffd47816 */ /* 0x100fe2000000004d */
[----:B------:R-:W-:Y:S01]  /*11f0*/  FADD.FTZ R120, R85, R120 ;  /* 0x0000007855787221 */ /* 0x000fe20000010000 */
[----:B------:R-:W-:Y:S01]  /*1200*/  PRMT R241, RZ, 0x7610, R77 ;  /* 0x00007610fff17816 */ /* 0x000fe2000000004d */
[----:B------:R-:W-:-:S02]  /*1210*/  FFMA.FTZ R121, R84, R85, R121 ;  /* 0x0000005554797223 */ /* 0x000fc40000010079 */
[----:B------:R-:W-:Y:S01]  /*1220*/  FFMA.FTZ R85, R181, R85, R86 ;  /* 0x00000055b5557223 */ /* 0x000fe20000010056 */
[----:B------:R-:W-:Y:S01]  /*1230*/  PRMT R227, RZ, 0x7610, R90 ;  /* 0x00007610ffe37816 */ /* 0x000fe2000000005a */
[----:B------:R-:W-:Y:S01]  /*1240*/  FMUL.FTZ R77, R188, R223 ;  /* 0x000000dfbc4d7220 */ /* 0x000fe20000410000 */
[----:B------:R-:W-:Y:S01]  /*1250*/  PRMT R220, RZ, 0x5410, R93 ;  /* 0x00005410ffdc7816 */ /* 0x000fe2000000005d */
[----:B------:R-:W-:Y:S02]  /*1260*/  FADD.FTZ R126, R218, R126 ;  /* 0x0000007eda7e7221 */ /* 0x000fe40000010000 */
[----:B------:R-:W-:Y:S01]  /*1270*/  FFMA.FTZ R127, R210, R218, R127 ;  /* 0x000000dad27f7223 */ /* 0x000fe2000001007f */
[----:B------:R-:W-:Y:S01]  /*1280*/  PRMT R218, RZ, 0x5410, R90 ;  /* 0x00005410ffda7816 */ /* 0x000fe2000000005a */
[----:B------:R-:W-:Y:S02]  /*1290*/  FMUL.FTZ R86, R209, R88 ;  /* 0x00000058d1567220 */ /* 0x000fe40000410000 */
[----:B------:R-:W-:-:S02]  /*12a0*/  FMUL.FTZ R88, R172, R221 ;  /* 0x000000ddac587220 */ /* 0x000fc40000410000 */
[----:B------:R-:W-:Y:S02]  /*12b0*/  FADD.FTZ R90, -R214, R231 ;  /* 0x000000e7d65a7221 */ /* 0x000fe40000010100 */
        /* <DEDUP_REMOVED lines=8> */
[----:B------:R-:W-:Y:S01]  /*1340*/  FFMA.FTZ R135, R82, R216, R135 ;  /* 0x000000d852877223 */ /* 0x000fe20000010087 */
[----:B------:R-:W-:Y:S01]  /*1350*/  PRMT R216, RZ, 0x5410, R89 ;  /* 0x00005410ffd87816 */ /* 0x000fe20000000059 */
[----:B------:R-:W-:Y:S02]  /*1360*/  FADD.FTZ R116, R87, R116 ;  /* 0x0000007457747221 */ /* 0x000fe40000010000 */
[----:B------:R-:W-:Y:S01]  /*1370*/  FFMA.FTZ R117, R86, R87, R117 ;  /* 0x0000005756757223 */ /* 0x000fe20000010075 */
[----:B------:R-:W-:Y:S01]  /*1380*/  PRMT R222, RZ, 0x5410, R94 ;  /* 0x00005410ffde7816 */ /* 0x000fe2000000005e */
[----:B------:R-:W-:-:S02]  /*1390*/  FADD.FTZ R212, -R214, R213 ;  /* 0x000000d5d6d47221 */ /* 0x000fc40000010100 */
[----:B------:R-:W-:Y:S02]  /*13a0*/  FFMA.FTZ R87, R180, R87, R88 ;  /* 0x00000057b4577223 */ /* 0x000fe40000010058 */
[----:B------:R-:W-:Y:S02]  /*13b0*/  FMUL.FTZ R88, R209, R90 ;  /* 0x0000005ad1587220 */ /* 0x000fe40000410000 */
[----:B------:R-:W-:Y:S02]  /*13c0*/  FMUL.FTZ R89, R171, R220 ;  /* 0x000000dcab597220 */ /* 0x000fe40000410000 */
[----:B------:R-:W-:Y:S02]  /*13d0*/  FADD.FTZ R92, -R214, R237 ;  /* 0x000000edd65c7221 */ /* 0x000fe40000010100 */
[----:B------:R-:W-:Y:S02]  /*13e0*/  FMUL.FTZ R213, R182, R243 ;  /* 0x000000f3b6d57220 */ /* 0x000fe40000410000 */
[----:B------:R-:W-:-:S02]  /*13f0*/  FMUL.FTZ R212, R209, R212 ;  /* 0x000000d4d1d47220 */ /* 0x000fc40000410000 */
[----:B------:R-:W-:Y:S02]  /*1400*/  FADD.FTZ R146, R223, R146 ;  /* 0x00000092df927221 */ /* 0x000fe40000010000 */
[----:B------:R-:W-:Y:S01]  /*1410*/  FFMA.FTZ R147, R76, R223, R147 ;  /* 0x000000df4c937223 */ /* 0x000fe20000010093 */
[----:B------:R-:W-:Y:S01]  /*1420*/  PRMT R223, RZ, 0x7610, R93 ;  /* 0x00007610ffdf7816 */ /* 0x000fe2000000005d */
[----:B------:R-:W-:Y:S01]  /*1430*/  FADD.FTZ R112, R216, R112 ;  /* 0x00000070d8707221 */ /* 0x000fe20000010000 */
[----:B------:R-:W-:Y:S01]  /*1440*/  PRMT R225, RZ, 0x5410, R95 ;  /* 0x00005410ffe17816 */ /* 0x000fe2000000005f */
[-C--:B------:R-:W-:Y:S02]  /*1450*/  FFMA.FTZ R113, R88, R216.reuse, R113 ;  /* 0x000000d858717223 */ /* 0x080fe40000010071 */
[----:B------:R-:W-:Y:S01]  /*1460*/  FFMA.FTZ R89, R179, R216, R89 ;  /* 0x000000d8b3597223 */ /* 0x000fe20000010059 */
[----:B------:R-:W-:Y:S01]  /*1470*/  PRMT R226, RZ, 0x7610, R95 ;  /* 0x00007610ffe27816 */ /* 0x000fe2000000005f */
[----:B------:R-:W-:-:S02]  /*1480*/  FMUL.FTZ R92, R209, R92 ;  /* 0x0000005cd15c7220 */ /* 0x000fc40000410000 */
[----:B------:R-:W-:Y:S02]  /*1490*/  FMUL.FTZ R93, R169, R222 ;  /* 0x000000dea95d7220 */ /* 0x000fe40000410000 */
[----:B------:R-:W-:Y:S01]  /*14a0*/  FADD.FTZ R216, -R214, R73 ;  /* 0x00000049d6d87221 */ /* 0x000fe20000010100 */
[----:B------:R-:W-:Y:S01]  /*14b0*/  PRMT R224, RZ, 0x7610, R94 ;  /* 0x00007610ffe07816 */ /* 0x000fe2000000005e */
[----:B------:R-:W-:Y:S02]  /*14c0*/  FADD.FTZ R124, R217, R124 ;  /* 0x0000007cd97c7221 */ /* 0x000fe40000010000 */
[-C--:B------:R-:W-:Y:S02]  /*14d0*/  FFMA.FTZ R125, R212, R217.reuse, R125 ;  /* 0x000000d9d47d7223 */ /* 0x080fe4000001007d */
[----:B------:R-:W-:Y:S01]  /*14e0*/  FFMA.FTZ R213, R190, R217, R213 ;  /* 0x000000d9bed57223 */ /* 0x000fe200000100d5 */
[----:B------:R-:W-:Y:S01]  /*14f0*/  PRMT R217, RZ, 0x5410, R91 ;  /* 0x00005410ffd97816 */ /* 0x000fe2000000005b */
[----:B------:R-:W-:-:S02]  /*1500*/  FADD.FTZ R132, R219, R132 ;  /* 0x00000084db847221 */ /* 0x000fc40000010000 */
[-C--:B------:R-:W-:Y:S02]  /*1510*/  FFMA.FTZ R133, R154, R219.reuse, R133 ;  /* 0x000000db9a857223 */ /* 0x080fe40000010085 */
[----:B------:R-:W-:Y:S01]  /*1520*/  FFMA.FTZ R155, R192, R219, R155 ;  /* 0x000000dbc09b7223 */ /* 0x000fe2000001009b */
[----:B------:R-:W-:Y:S01]  /*1530*/  PRMT R219, RZ, 0x7610, R91 ;  /* 0x00007610ffdb7816 */ /* 0x000fe2000000005b */
[C---:B------:R-:W-:Y:S02]  /*1540*/  FADD.FTZ R90, -R214.reuse, R233 ;  /* 0x000000e9d65a7221 */ /* 0x040fe40000010100 */
[----:B------:R-:W-:Y:S02]  /*1550*/  FADD.FTZ R94, -R214, R239 ;  /* 0x000000efd65e7221 */ /* 0x000fe40000010100 */
[----:B------:R-:W-:Y:S02]  /*1560*/  FADD.FTZ R45, R218, R45 ;  /* 0x0000002dda2d7221 */ /* 0x000fe40000010000 */
[----:B------:R-:W-:-:S02]  /*1570*/  FFMA.FTZ R35, R92, R218, R35 ;  /* 0x000000da5c237223 */ /* 0x000fc40000010023 */
[----:B------:R-:W-:Y:S02]  /*1580*/  FFMA.FTZ R93, R177, R218, R93 ;  /* 0x000000dab15d7223 */ /* 0x000fe4000001005d */
[----:B------:R-:W-:Y:S02]  /*1590*/  FADD.FTZ R228, -R214, R215 ;  /* 0x000000d7d6e47221 */ /* 0x000fe40000010100 */
[----:B------:R-:W-:Y:S02]  /*15a0*/  FMUL.FTZ R216, R209, R216 ;  /* 0x000000d8d1d87220 */ /* 0x000fe40000410000 */
[----:B------:R-:W-:Y:S02]  /*15b0*/  FMUL.FTZ R218, R167, R225 ;  /* 0x000000e1a7da7220 */ /* 0x000fe40000410000 */
[----:B------:R-:W-:Y:S02]  /*15c0*/  FMUL.FTZ R73, R166, R226 ;  /* 0x000000e2a6497220 */ /* 0x000fe40000410000 */
[----:B------:R-:W-:-:S02]  /*15d0*/  FMUL.FTZ R90, R209, R90 ;  /* 0x0000005ad15a7220 */ /* 0x000fc40000410000 */
[----:B------:R-:W-:Y:S02]  /*15e0*/  FMUL.FTZ R94, R209, R94 ;  /* 0x0000005ed15e7220 */ /* 0x000fe40000410000 */
[----:B------:R-:W-:Y:S02]  /*15f0*/  FMUL.FTZ R95, R168, R224 ;  /* 0x000000e0a85f7220 */ /* 0x000fe40000410000 */
[----:B------:R-:W-:Y:S02]  /*1600*/  FADD.FTZ R46, R217, R46 ;  /* 0x0000002ed92e7221 */ /* 0x000fe40000010000 */
[----:B------:R-:W-:Y:S02]  /*1610*/  FMUL.FTZ R215, R209, R228 ;  /* 0x000000e4d1d77220 */ /* 0x000fe40000410000 */
[-C--:B------:R-:W-:Y:S02]  /*1620*/  FFMA.FTZ R29, R216, R217.reuse, R29 ;  /* 0x000000d9d81d7223 */ /* 0x080fe4000001001d */
[----:B------:R-:W-:-:S02]  /*1630*/  FFMA.FTZ R217, R175, R217, R218 ;  /* 0x000000d9afd97223 */ /* 0x000fc400000100da */
[----:B------:R-:W-:Y:S01]  /*1640*/  FFMA.FTZ R218, R174, R219, R73 ;  /* 0x000000dbaeda7223 */ /* 0x000fe20000010049 */
[----:B------:R-:W-:Y:S01]  /*1650*/  PRMT R73, RZ, 0x5410, R96 ;  /* 0x00005410ff497816 */ /* 0x000fe20000000060 */
[----:B------:R-:W-:Y:S02]  /*1660*/  FADD.FTZ R114, R221, R114 ;  /* 0x00000072dd727221 */ /* 0x000fe40000010000 */
[----:B------:R-:W-:Y:S01]  /*1670*/  FFMA.FTZ R115, R86, R221, R115 ;  /* 0x000000dd56737223 */ /* 0x000fe20000010073 */
[--C-:B------:R-:W-:Y:S01]  /*1680*/  PRMT R221, RZ, 0x5410, R97.reuse ;  /* 0x00005410ffdd7816 */ /* 0x100fe20000000061 */
[----:B------:R-:W-:Y:S01]  /*1690*/  FMUL.FTZ R91, R170, R223 ;  /* 0x000000dfaa5b7220 */ /* 0x000fe20000410000 */
[----:B------:R-:W-:Y:S01]  /*16a0*/  PRMT R97, RZ, 0x7610, R97 ;  /* 0x00007610ff617816 */ /* 0x000fe20000000061 */
[----:B------:R-:W-:Y:S02]  /*16b0*/  FADD.FTZ R33, R227, R33 ;  /* 0x00000021e3217221 */ /* 0x000fe40000010000 */
[----:B------:R-:W-:-:S02]  /*16c0*/  FFMA.FTZ R36, R94, R227, R36 ;  /* 0x000000e35e247223 */ /* 0x000fc40000010024 */
[----:B------:R-:W-:Y:S01]  /*16d0*/  FFMA.FTZ R95, R176, R227, R95 ;  /* 0x000000e3b05f7223 */ /* 0x000fe2000001005f */
[----:B------:R-:W-:Y:S01]  /*16e0*/  PRMT R227, RZ, 0x5410, R99 ;  /* 0x00005410ffe37816 */ /* 0x000fe20000000063 */
[----:B------:R-:W-:Y:S02]  /*16f0*/  FADD.FTZ R48, R219, R48 ;  /* 0x00000030db307221 */ /* 0x000fe40000010000 */
[----:B------:R-:W-:Y:S01]  /*1700*/  FFMA.FTZ R34, R215, R219, R34 ;  /* 0x000000dbd7227223 */ /* 0x000fe20000010022 */
[----:B------:R-:W-:Y:S01]  /*1710*/  PRMT R219, RZ, 0x7610, R96 ;  /* 0x00007610ffdb7816 */ /* 0x000fe20000000060 */
[----:B------:R-:W-:Y:S02]  /*1720*/  FADD.FTZ R50, R223, R50 ;  /* 0x00000032df327221 */ /* 0x000fe40000010000 */
[----:B------:R-:W-:Y:S01]  /*1730*/  FFMA.FTZ R51, R90, R223, R51 ;  /* 0x000000df5a337223 */ /* 0x000fe20000010033 */
[----:B------:R-:W-:Y:S01]  /*1740*/  PRMT R223, RZ, 0x5410, R98 ;  /* 0x00005410ffdf7816 */ /* 0x000fe20000000062 */
[----:B------:R-:W-:-:S02]  /*1750*/  FADD.FTZ R24, R225, R24 ;  /* 0x00000018e1187221 */ /* 0x000fc40000010000 */
[----:B------:R-:W-:Y:S01]  /*1760*/  FFMA.FTZ R10, R216, R225, R10 ;  /* 0x000000e1d80a7223 */ /* 0x000fe2000001000a */
[----:B------:R-:W-:Y:S01]  /*1770*/  PRMT R225, RZ, 0x7610, R98 ;  /* 0x00007610ffe17816 */ /* 0x000fe20000000062 */
[----:B------:R-:W-:Y:S01]  /*1780*/  FADD.FTZ R118, R72, R118 ;  /* 0x0000007648767221 */ /* 0x000fe20000010000 */
[----:B------:R-:W-:Y:S01]  /*1790*/  PRMT R99, RZ, 0x7610, R99 ;  /* 0x00007610ff637816 */ /* 0x000fe20000000063 */
[----:B------:R-:W-:Y:S01]  /*17a0*/  FFMA.FTZ R119, R84, R72, R119 ;  /* 0x0000004854777223 */ /* 0x000fe20000010077 */
[--C-:B------:R-:W-:Y:S01]  /*17b0*/  PRMT R72, RZ, 0x5410, R104.reuse ;  /* 0x00005410ff487816 */ /* 0x100fe20000000068 */
[----:B------:R-:W-:Y:S01]  /*17c0*/  FADD.FTZ R96, -R214, R73 ;  /* 0x00000049d6607221 */ /* 0x000fe20000010100 */
[----:B------:R-:W-:Y:S01]  /*17d0*/  PRMT R73, RZ, 0x7610, R104 ;  /* 0x00007610ff497816 */ /* 0x000fe20000000068 */
[----:B------:R-:W-:Y:S02]  /*17e0*/  FADD.FTZ R110, R220, R110 ;  /* 0x0000006edc6e7221 */ /* 0x000fe40000010000 */
[----:B------:R-:W-:-:S02]  /*17f0*/  FFMA.FTZ R111, R88, R220, R111 ;  /* 0x000000dc586f7223 */ /* 0x000fc4000001006f */
[----:B------:R-:W-:Y:S02]  /*1800*/  FADD.FTZ R22, R226, R22 ;  /* 0x00000016e2167221 */ /* 0x000fe40000010000 */
[----:B------:R-:W-:Y:S02]  /*1810*/  FFMA.FTZ R11, R215, R226, R11 ;  /* 0x000000e2d70b7223 */ /* 0x000fe4000001000b */
[C---:B------:R-:W-:Y:S02]  /*1820*/  FADD.FTZ R98, -R214.reuse, R219 ;  /* 0x000000dbd6627221 */ /* 0x040fe40000010100 */
[C---:B------:R-:W-:Y:S02]  /*1830*/  FADD.FTZ R238, -R214.reuse, R221 ;  /* 0x000000ddd6ee7221 */ /* 0x040fe40000010100 */
[C---:B------:R-:W-:Y:S02]  /*1840*/  FADD.FTZ R230, -R214.reuse, R97 ;  /* 0x00000061d6e67221 */ /* 0x040fe40000010100 */
[----:B------:R-:W-:-:S02]  /*1850*/  FADD.FTZ R232, -R214, R223 ;  /* 0x000000dfd6e87221 */ /* 0x000fc40000010100 */
[C---:B------:R-:W-:Y:S02]  /*1860*/  FADD.FTZ R226, -R214.reuse, R225 ;  /* 0x000000e1d6e27221 */ /* 0x040fe40000010100 */
[C---:B------:R-:W-:Y:S01]  /*1870*/  FADD.FTZ R220, -R214.reuse, R227 ;  /* 0x000000e3d6dc7221 */ /* 0x040fe20000010100 */
[--C-:B------:R-:W-:Y:S01]  /*1880*/  PRMT R97, RZ, 0x5410, R100.reuse ;  /* 0x00005410ff617816 */ /* 0x100fe20000000064 */
[----:B------:R-:W-:Y:S01]  /*1890*/  FADD.FTZ R214, -R214, R99 ;  /* 0x00000063d6d67221 */ /* 0x000fe20000010100 */
[----:B------:R-:W-:Y:S01]  /*18a0*/  PRMT R223, RZ, 0x7610, R100 ;  /* 0x00007610ffdf7816 */ /* 0x000fe20000000064 */
[----:B------:R-:W-:Y:S02]  /*18b0*/  FMUL.FTZ R99, R209, R96 ;  /* 0x00000060d1637220 */ /* 0x000fe40000410000 */
[----:B------:R-:W-:Y:S02]  /*18c0*/  FMUL.FTZ R96, R153, R72 ;  /* 0x0000004899607220 */ /* 0x000fe40000410000 */
[----:B------:R-:W-:-:S02]  /*18d0*/  FMUL.FTZ R100, R200, R73 ;  /* 0x00000049c8647220 */ /* 0x000fc40000410000 */
[----:B------:R-:W-:Y:S02]  /*18e0*/  FADD.FTZ R28, R97, R28 ;  /* 0x0000001c611c7221 */ /* 0x000fe40000010000 */
[-C--:B------:R-:W-:Y:S02]  /*18f0*/  FFMA.FTZ R44, R99, R97.reuse, R44 ;  /* 0x00000061632c7223 */ /* 0x080fe4000001002c */
[----:B------:R-:W-:Y:S02]  /*1900*/  FFMA.FTZ R96, R165, R97, R96 ;  /* 0x00000061a5607223 */ /* 0x000fe40000010060 */
[----:B------:R-:W-:Y:S02]  /*1910*/  FFMA.FTZ R97, R164, R223, R100 ;  /* 0x000000dfa4617223 */ /* 0x000fe40000010064 */
[----:B------:R-:W-:Y:S02]  /*1920*/  FFMA.FTZ R100, R74, R75, RZ ;  /* 0x0000004b4a647223 */ /* 0x000fe400000100ff */
[----:B------:R-:W-:Y:S01]  /*1930*/  FADD.FTZ R236, RZ, R75 ;  /* 0x0000004bffec7221 */ /* 0x000fe20000010000 */
[----:B------:R-:W-:Y:S01]  /*1940*/  PRMT R234, RZ, 0x5410, R102 ;  /* 0x00005410ffea7816 */ /* 0x000fe20000000066 */
[----:B------:R-:W-:Y:S01]  /*1950*/  FFMA.FTZ R100, R76, R77, R100 ;  /* 0x0000004d4c647223 */ /* 0x000fe20000010064 */
[----:B------:R-:W-:Y:S01]  /*1960*/  PRMT R228, RZ, 0x7610, R102 ;  /* 0x00007610ffe47816 */ /* 0x000fe20000000066 */
[----:B------:R-:W-:Y:S01]  /*1970*/  FADD.FTZ R236, R77, R236 ;  /* 0x000000ec4dec7221 */ /* 0x000fe20000010000 */
[----:B------:R-:W-:Y:S01]  /*1980*/  PRMT R102, RZ, 0x5410, R105 ;  /* 0x00005410ff667816 */ /* 0x000fe20000000069 */
[----:B------:R-:W-:Y:S01]  /*1990*/  FADD.FTZ R23, R224, R23 ;  /* 0x00000017e0177221 */ /* 0x000fe20000010000 */
[----:B------:R-:W-:Y:S01]  /*19a0*/  PRMT R219, RZ, 0x5410, R107 ;  /* 0x00005410ffdb7816 */ /* 0x000fe2000000006b */
[----:B------:R-:W-:Y:S01]  /*19b0*/  FFMA.FTZ R13, R94, R224, R13 ;  /* 0x000000e05e0d7223 */ /* 0x000fe2000001000d */
[----:B------:R-:W-:Y:S01]  /*19c0*/  PRMT R224, RZ, 0x7610, R107 ;  /* 0x00007610ffe07816 */ /* 0x000fe2000000006b */
[----:B------:R-:W-:-:S02]  /*19d0*/  FMUL.FTZ R98, R209, R98 ;  /* 0x00000062d1627220 */ /* 0x000fc40000410000 */
[----:B------:R-:W-:Y:S02]  /*19e0*/  FFMA.FTZ R81, R194, R241, R81 ;  /* 0x000000f1c2517223 */ /* 0x000fe40000010051 */
[----:B------:R-:W-:Y:S02]  /*19f0*/  FFMA.FTZ R107, R78, R79, R100 ;  /* 0x0000004f4e6b7223 */ /* 0x000fe40000010064 */
[----:B------:R-:W-:Y:S01]  /*1a00*/  FADD.FTZ R236, R79, R236 ;  /* 0x000000ec4fec7221 */ /* 0x000fe20000010000 */
[----:B------:R-:W-:Y:S01]  /*1a10*/  PRMT R240, RZ, 0x5410, R101 ;  /* 0x00005410fff07816 */ /* 0x000fe20000000065 */
[----:B------:R-:W-:Y:S02]  /*1a20*/  FADD.FTZ R30, R223, R30 ;  /* 0x0000001edf1e7221 */ /* 0x000fe40000010000 */
[----:B------:R-:W-:Y:S02]  /*1a30*/  FFMA.FTZ R32, R98, R223, R32 ;  /* 0x000000df62207223 */ /* 0x000fe40000010020 */
[----:B------:R-:W-:-:S02]  /*1a40*/  FMUL.FTZ R223, R199, R102 ;  /* 0x00000066c7df7220 */ /* 0x000fc40000410000 */
[----:B------:R-:W-:Y:S02]  /*1a50*/  FFMA.FTZ R107, R80, R81, R107 ;  /* 0x00000051506b7223 */ /* 0x000fe4000001006b */
[----:B------:R-:W-:Y:S02]  /*1a60*/  FADD.FTZ R236, R81, R236 ;  /* 0x000000ec51ec7221 */ /* 0x000fe40000010000 */
[----:B------:R-:W-:Y:S02]  /*1a70*/  FFMA.FTZ R100, R163, R240, R223 ;  /* 0x000000f0a3647223 */ /* 0x000fe400000100df */
[----:B------:R-:W-:Y:S02]  /*1a80*/  FFMA.FTZ R223, R82, R83, R107 ;  /* 0x0000005352df7223 */ /* 0x000fe4000001006b */
[----:B------:R-:W-:Y:S01]  /*1a90*/  FADD.FTZ R236, R83, R236 ;  /* 0x000000ec53ec7221 */ /* 0x000fe20000010000 */
[----:B------:R-:W-:Y:S01]  /*1aa0*/  PRMT R105, RZ, 0x7610, R105 ;  /* 0x00007610ff697816 */ /* 0x000fe20000000069 */
[----:B------:R-:W-:-:S02]  /*1ab0*/  FFMA.FTZ R223, R154, R155, R223 ;  /* 0x0000009b9adf7223 */ /* 0x000fc400000100df */
[----:B------:R-:W-:Y:S01]  /*1ac0*/  FADD.FTZ R236, R155, R236 ;  /* 0x000000ec9bec7221 */ /* 0x000fe20000010000 */
[----:B------:R-:W-:Y:S01]  /*1ad0*/  PRMT R221, RZ, 0x7610, R101 ;  /* 0x00007610ffdd7816 */ /* 0x000fe20000000065 */
[----:B------:R-:W-:Y:S02]  /*1ae0*/  FFMA.FTZ R223, R210, R211, R223 ;  /* 0x000000d3d2df7223 */ /* 0x000fe400000100df */
[----:B------:R-:W-:Y:S01]  /*1af0*/  FADD.FTZ R236, R211, R236 ;  /* 0x000000ecd3ec7221 */ /* 0x000fe20000010000 */
[----:B------:R-:W-:Y:S01]  /*1b00*/  PRMT R104, RZ, 0x5410, R106 ;  /* 0x00005410ff687816 */ /* 0x000fe2000000006a */
[----:B------:R-:W-:Y:S02]  /*1b10*/  FMUL.FTZ R230, R209, R230 ;  /* 0x000000e6d1e67220 */ /* 0x000fe40000410000 */
[----:B------:R-:W-:Y:S02]  /*1b20*/  FMUL.FTZ R225, R202, R105 ;  /* 0x00000069cae17220 */ /* 0x000fe40000410000 */
[----:B------:R-:W-:-:S02]  /*1b30*/  FFMA.FTZ R223, R212, R213, R223 ;  /* 0x000000d5d4df7223 */ /* 0x000fc400000100df */
[----:B------:R-:W-:Y:S01]  /*1b40*/  FADD.FTZ R236, R213, R236 ;  /* 0x000000ecd5ec7221 */ /* 0x000fe20000010000 */
[----:B------:R-:W-:Y:S01]  /*1b50*/  PRMT R106, RZ, 0x7610, R106 ;  /* 0x00007610ff6a7816 */ /* 0x000fe2000000006a */
[----:B------:R-:W-:Y:S02]  /*1b60*/  FADD.FTZ R49, R221, R49 ;  /* 0x00000031dd317221 */ /* 0x000fe40000010000 */
[-C--:B------:R-:W-:Y:S02]  /*1b70*/  FFMA.FTZ R31, R230, R221.reuse, R31 ;  /* 0x000000dde61f7223 */ /* 0x080fe4000001001f */
[----:B------:R-:W-:Y:S02]  /*1b80*/  FFMA.FTZ R107, R162, R221, R225 ;  /* 0x000000dda26b7223 */ /* 0x000fe400000100e1 */
[----:B------:R-:W-:Y:S02]  /*1b90*/  FMUL.FTZ R221, R209, R232 ;  /* 0x000000e8d1dd7220 */ /* 0x000fe40000410000 */
[----:B------:R-:W-:-:S02]  /*1ba0*/  FMUL.FTZ R225, R201, R104 ;  /* 0x00000068c9e17220 */ /* 0x000fc40000410000 */
[----:B------:R-:W-:Y:S02]  /*1bb0*/  FFMA.FTZ R223, R84, R85, R223 ;  /* 0x0000005554df7223 */ /* 0x000fe400000100df */
[----:B------:R-:W-:Y:S02]  /*1bc0*/  FADD.FTZ R236, R85, R236 ;  /* 0x000000ec55ec7221 */ /* 0x000fe40000010000 */
[----:B------:R-:W-:Y:S02]  /*1bd0*/  FADD.FTZ R39, R234, R39 ;  /* 0x00000027ea277221 */ /* 0x000fe40000010000 */
[-C--:B------:R-:W-:Y:S02]  /*1be0*/  FFMA.FTZ R40, R221, R234.reuse, R40 ;  /* 0x000000eadd287223 */ /* 0x080fe40000010028 */
[----:B------:R-:W-:Y:S02]  /*1bf0*/  FFMA.FTZ R234, R161, R234, R225 ;  /* 0x000000eaa1ea7223 */ /* 0x000fe400000100e1 */
[----:B------:R-:W-:-:S02]  /*1c00*/  FMUL.FTZ R227, R203, R106 ;  /* 0x0000006acbe37220 */ /* 0x000fc40000410000 */
[----:B------:R-:W-:Y:S02]  /*1c10*/  FFMA.FTZ R225, R86, R87, R223 ;  /* 0x0000005756e17223 */ /* 0x000fe400000100df */
[----:B------:R-:W-:Y:S02]  /*1c20*/  FADD.FTZ R236, R87, R236 ;  /* 0x000000ec57ec7221 */ /* 0x000fe40000010000 */
[----:B------:R-:W-:Y:S02]  /*1c30*/  FFMA.FTZ R223, R160, R228, R227 ;  /* 0x000000e4a0df7223 */ /* 0x000fe400000100e3 */
[----:B------:R-:W-:Y:S02]  /*1c40*/  FFMA.FTZ R91, R178, R235, R91 ;  /* 0x000000ebb25b7223 */ /* 0x000fe4000001005b */
[----:B------:R-:W-:Y:S02]  /*1c50*/  FFMA.FTZ R227, R88, R89, R225 ;  /* 0x0000005958e37223 */ /* 0x000fe400000100e1 */
[----:B------:R-:W-:-:S02]  /*1c60*/  FADD.FTZ R236, R89, R236 ;  /* 0x000000ec59ec7221 */ /* 0x000fc40000010000 */
[----:B------:R-:W-:Y:S02]  /*1c70*/  FFMA.FTZ R227, R90, R91, R227 ;  /* 0x0000005b5ae37223 */ /* 0x000fe400000100e3 */
[----:B------:R-:W-:Y:S02]  /*1c80*/  FADD.FTZ R236, R91, R236 ;  /* 0x000000ec5bec7221 */ /* 0x000fe40000010000 */
[----:B------:R-:W-:Y:S02]  /*1c90*/  FADD.FTZ R25, R222, R25 ;  /* 0x00000019de197221 */ /* 0x000fe40000010000 */
[C---:B------:R-:W-:Y:S01]  /*1ca0*/  FFMA.FTZ R12, R92.reuse, R222, R12 ;  /* 0x000000de5c0c7223 */ /* 0x040fe2000001000c */
[----:B------:R-:W-:Y:S01]  /*1cb0*/  PRMT R222, RZ, 0x5410, R103 ;  /* 0x00005410ffde7816 */ /* 0x000fe20000000067 */
[----:B------:R-:W-:Y:S02]  /*1cc0*/  FFMA.FTZ R227, R92, R93, R227 ;  /* 0x0000005d5ce37223 */ /* 0x000fe400000100e3 */
[----:B------:R-:W-:-:S02]  /*1cd0*/  FADD.FTZ R236, R93, R236 ;  /* 0x000000ec5dec7221 */ /* 0x000fc40000010000 */
[----:B------:R-:W-:Y:S02]  /*1ce0*/  FMUL.FTZ R225, R209, R220 ;  /* 0x000000dcd1e17220 */ /* 0x000fe40000410000 */
[----:B------:R-:W-:Y:S01]  /*1cf0*/  FMUL.FTZ R220, R204, R219 ;  /* 0x000000dbccdc7220 */ /* 0x000fe20000410000 */
[----:B------:R-:W-:Y:S01]  /*1d00*/  PRMT R103, RZ, 0x7610, R103 ;  /* 0x00007610ff677816 */ /* 0x000fe20000000067 */
[----:B------:R-:W-:Y:S02]  /*1d10*/  FFMA.FTZ R227, R94, R95, R227 ;  /* 0x0000005f5ee37223 */ /* 0x000fe400000100e3 */
[----:B------:R-:W-:Y:S02]  /*1d20*/  FADD.FTZ R236, R95, R236 ;  /* 0x000000ec5fec7221 */ /* 0x000fe40000010000 */
[----:B------:R-:W-:Y:S02]  /*1d30*/  FADD.FTZ R37, R222, R37 ;  /* 0x00000025de257221 */ /* 0x000fe40000010000 */
[----:B------:R-:W-:-:S02]  /*1d40*/  FFMA.FTZ R38, R225, R222, R38 ;  /* 0x000000dee1267223 */ /* 0x000fc40000010026 */
[----:B------:R-:W-:Y:S02]  /*1d50*/  FFMA.FTZ R222, R159, R222, R220 ;  /* 0x000000de9fde7223 */ /* 0x000fe400000100dc */
[----:B------:R-:W-:Y:S02]  /*1d60*/  FMUL.FTZ R214, R209, R214 ;  /* 0x000000d6d1d67220 */ /* 0x000fe40000410000 */
[----:B------:R-:W-:Y:S02]  /*1d70*/  FMUL.FTZ R220, R205, R224 ;  /* 0x000000e0cddc7220 */ /* 0x000fe40000410000 */
[----:B------:R-:W-:Y:S02]  /*1d80*/  FFMA.FTZ R227, R216, R217, R227 ;  /* 0x000000d9d8e37223 */ /* 0x000fe400000100e3 */
[----:B------:R-:W-:Y:S02]  /*1d90*/  FADD.FTZ R229, R217, R236 ;  /* 0x000000ecd9e57221 */ /* 0x000fe40000010000 */
[----:B------:R-:W-:-:S02]  /*1da0*/  FADD.FTZ R27, R103, R27 ;  /* 0x0000001b671b7221 */ /* 0x000fc40000010000 */
[-C--:B------:R-:W-:Y:S02]  /*1db0*/  FFMA.FTZ R20, R214, R103.reuse, R20 ;  /* 0x00000067d6147223 */ /* 0x080fe40000010014 */
[----:B------:R-:W-:Y:S02]  /*1dc0*/  FFMA.FTZ R103, R158, R103, R220 ;  /* 0x000000679e677223 */ /* 0x000fe400000100dc */
[----:B------:R-:W-:Y:S02]  /*1dd0*/  FFMA.FTZ R220, R215, R218, R227 ;  /* 0x000000dad7dc7223 */ /* 0x000fe400000100e3 */
[----:B------:R-:W-:Y:S02]  /*1de0*/  FADD.FTZ R229, R218, R229 ;  /* 0x000000e5dae57221 */ /* 0x000fe40000010000 */
[----:B------:R-:W-:Y:S02]  /*1df0*/  FADD.FTZ R21, R72, R21 ;  /* 0x0000001548157221 */ /* 0x000fe40000010000 */
[----:B------:R-:W-:-:S02]  /*1e00*/  FFMA.FTZ R8, R99, R72, R8 ;  /* 0x0000004863087223 */ /* 0x000fc40000010008 */
[----:B------:R-:W-:Y:S02]  /*1e10*/  FFMA.FTZ R220, R99, R96, R220 ;  /* 0x0000006063dc7223 */ /* 0x000fe400000100dc */
[----:B------:R-:W-:Y:S02]  /*1e20*/  FADD.FTZ R72, R96, R229 ;  /* 0x000000e560487221 */ /* 0x000fe40000010000 */
[----:B------:R-:W-:Y:S02]  /*1e30*/  FADD.FTZ R18, R73, R18 ;  /* 0x0000001249127221 */ /* 0x000fe40000010000 */
[C---:B------:R-:W-:Y:S02]  /*1e40*/  FFMA.FTZ R9, R98.reuse, R73, R9 ;  /* 0x0000004962097223 */ /* 0x040fe40000010009 */
[----:B------:R-:W-:Y:S02]  /*1e50*/  FMUL.FTZ R101, R209, R238 ;  /* 0x000000eed1657220 */ /* 0x000fe40000410000 */
[----:B------:R-:W-:-:S02]  /*1e60*/  FFMA.FTZ R220, R98, R97, R220 ;  /* 0x0000006162dc7223 */ /* 0x000fc400000100dc */
[----:B------:R-:W-:Y:S02]  /*1e70*/  FADD.FTZ R73, R72, R97 ;  /* 0x0000006148497221 */ /* 0x000fe40000010000 */
[----:B------:R-:W-:Y:S02]  /*1e80*/  FFMA.FTZ R220, R101, R100, R220 ;  /* 0x0000006465dc7223 */ /* 0x000fe400000100dc */
[----:B------:R-:W-:Y:S02]  /*1e90*/  FADD.FTZ R72, R73, R100 ;  /* 0x0000006449487221 */ /* 0x000fe40000010000 */
[----:B------:R-:W-:Y:S02]  /*1ea0*/  FFMA.FTZ R220, R230, R107, R220 ;  /* 0x0000006be6dc7223 */ /* 0x000fe400000100dc */
[----:B------:R-:W-:Y:S02]  /*1eb0*/  FADD.FTZ R73, R72, R107 ;  /* 0x0000006b48497221 */ /* 0x000fe40000010000 */
[----:B------:R-:W-:-:S02]  /*1ec0*/  FMUL.FTZ R226, R209, R226 ;  /* 0x000000e2d1e27220 */ /* 0x000fc40000410000 */
[----:B------:R-:W-:Y:S02]  /*1ed0*/  FFMA.FTZ R220, R221, R234, R220 ;  /* 0x000000eadddc7223 */ /* 0x000fe400000100dc */
[----:B------:R-:W-:Y:S02]  /*1ee0*/  FADD.FTZ R72, R73, R234 ;  /* 0x000000ea49487221 */ /* 0x000fe40000010000 */
[----:B------:R-:W-:Y:S02]  /*1ef0*/  FFMA.FTZ R220, R226, R223, R220 ;  /* 0x000000dfe2dc7223 */ /* 0x000fe400000100dc */
[----:B------:R-:W-:Y:S02]  /*1f00*/  FADD.FTZ R73, R72, R223 ;  /* 0x000000df48497221 */ /* 0x000fe40000010000 */
[----:B------:R-:W-:Y:S02]  /*1f10*/  FFMA.FTZ R220, R225, R222, R220 ;  /* 0x000000dee1dc7223 */ /* 0x000fe400000100dc */
[----:B------:R-:W-:-:S02]  /*1f20*/  FADD.FTZ R72, R73, R222 ;  /* 0x000000de49487221 */ /* 0x000fc40000010000 */
        /* <DEDUP_REMOVED lines=21> */
[C---:B------:R-:W-:Y:S02]  /*2080*/  FFMA.FTZ R3, R214.reuse, R224, R3 ;  /* 0x000000e0d6037223 */ /* 0x040fe40000010003 */
[----:B------:R-:W-:Y:S02]  /*2090*/  FFMA.FTZ R227, R214, R103, R220 ;  /* 0x00000067d6e37223 */ /* 0x000fe400000100dc */
[----:B------:R-:W-:Y:S01]  /*20a0*/  FADD.FTZ R219, R72, R103 ;  /* 0x0000006748db7221 */ /* 0x000fe20000010000 */
[----:B------:R-:W-:Y:S05]  /*20b0*/  BRA.DIV ~URZ, `(.L_x_34) ;  /* 0x000028627f007947 */ /* 0x000fea000b800000 */
[----:B------:R0:W1:Y:S02]  /*20c0*/  SHFL.BFLY PT, R102, R219, 0x1, 0x1f ;  /* 0x0c201f00db667f89 */ /* 0x00006400000e0000 */
.L_x_38:
[----:B------:R-:W-:Y:S05]  /*20d0*/  BRA.DIV ~URZ, `(.L_x_35) ;  /* 0x000028c27f007947 */ /* 0x000fea000b800000 */
[----:B------:R-:W2:Y:S01]  /*20e0*/  SHFL.BFLY PT, R72, R227, 0x1, 0x1f ;  /* 0x0c201f00e3487f89 */ /* 0x000ea200000e0000 */
[----:B-1----:R-:W-:-:S05]  /*20f0*/  FADD.FTZ R106, R219, R102 ;  /* 0x00000066db6a7221 */ /* 0x002fca0000010000 */
[----:B------:R-:W1:Y:S01]  /*2100*/  SHFL.BFLY PT, R73, R106, 0x2, 0x1f ;  /* 0x0c401f006a497f89 */ /* 0x000e6200000e0000 */
[----:B--2---:R-:W-:-:S05]  /*2110*/  FADD.FTZ R72, R227, R72 ;  /* 0x00000048e3487221 */ /* 0x004fca0000010000 */
[----:B------:R-:W2:Y:S01]  /*2120*/  SHFL.BFLY PT, R105, R72, 0x2, 0x1f ;  /* 0x0c401f0048697f89 */ /* 0x000ea200000e0000 */
[----:B-1----:R-:W-:-:S05]  /*2130*/  FADD.FTZ R73, R73, R106 ;  /* 0x0000006a49497221 */ /* 0x002fca0000010000 */
[----:B------:R-:W1:Y:S01]  /*2140*/  SHFL.BFLY PT, R102, R73, 0x4, 0x1f ;  /* 0x0c801f0049667f89 */ /* 0x000e6200000e0000 */
[----:B--2---:R-:W-:-:S05]  /*2150*/  FADD.FTZ R105, R72, R105 ;  /* 0x0000006948697221 */ /* 0x004fca0000010000 */
[----:B------:R-:W2:Y:S01]  /*2160*/  SHFL.BFLY PT, R104, R105, 0x4, 0x1f ;  /* 0x0c801f0069687f89 */ /* 0x000ea200000e0000 */
[----:B-1----:R-:W-:-:S05]  /*2170*/  FADD.FTZ R102, R73, R102 ;  /* 0x0000006649667221 */ /* 0x002fca0000010000 */
[----:B0-----:R-:W0:Y:S01]  /*2180*/  SHFL.BFLY PT, R219, R102, 0x8, 0x1f ;  /* 0x0d001f0066db7f89 */ /* 0x001e2200000e0000 */
[----:B--2---:R-:W-:-:S05]  /*2190*/  FADD.FTZ R104, R105, R104 ;  /* 0x0000006869687221 */ /* 0x004fca0000010000 */
[----:B------:R-:W1:Y:S01]  /*21a0*/  SHFL.BFLY PT, R227, R104, 0x8, 0x1f ;  /* 0x0d001f0068e37f89 */ /* 0x000e6200000e0000 */
[----:B0-----:R-:W-:-:S05]  /*21b0*/  FADD.FTZ R219, R102, R219 ;  /* 0x000000db66db7221 */ /* 0x001fca0000010000 */
[----:B------:R0:W2:Y:S01]  /*21c0*/  SHFL.BFLY PT, R106, R219, 0x10, 0x1f ;  /* 0x0e001f00db6a7f89 */ /* 0x0000a200000e0000 */
[----:B-1----:R-:W-:-:S05]  /*21d0*/  FADD.FTZ R227, R104, R227 ;  /* 0x000000e368e37221 */ /* 0x002fca0000010000 */
[----:B------:R0:W1:Y:S02]  /*21e0*/  SHFL.BFLY PT, R72, R227, 0x10, 0x1f ;  /* 0x0e001f00e3487f89 */ /* 0x00006400000e0000 */
.L_x_39:
[----:B--2---:R-:W-:Y:S02]  /*21f0*/  FADD.FTZ R106, R106, R219 ;  /* 0x000000db6a6a7221 */ /* 0x004fe40000010000 */
[----:B------:R-:W-:Y:S02]  /*2200*/  IMAD R102, R198, c[0x0][0x168], RZ ;  /* 0x00005a00c6667a24 */ /* 0x000fe400078e02ff */
[----:B------:R-:W-:Y:S02]  /*2210*/  FMUL.FTZ R106, R106, c[0x0][0x1e0] ;  /* 0x000078006a6a7a20 */ /* 0x000fe40000410000 */
[----:B-1----:R-:W-:Y:S01]  /*2220*/  FADD.FTZ R72, R72, R227 ;  /* 0x000000e348487221 */ /* 0x002fe20000010000 */
[----:B------:R-:W-:Y:S02]  /*2230*/  SHF.R.S32.HI R105, RZ, 0x1f, R102 ;  /* 0x0000001fff697819 */ /* 0x000fe40000011466 */
[----:B------:R-:W-:Y:S01]  /*2240*/  FSEL R106, R106, RZ, !P0 ;  /* 0x000000ff6a6a7208 */ /* 0x000fe20004000000 */
[----:B------:R-:W-:Y:S01]  /*2250*/  FMUL.FTZ R73, R72, c[0x0][0x1e0] ;  /* 0x0000780048497a20 */ /* 0x000fe20000410000 */
[----:B------:R-:W-:-:S02]  /*2260*/  LEA.HI R105, R105, R102, RZ, 0x3 ;  /* 0x0000006669697211 */ /* 0x000fc400078f18ff */
[----:B------:R-:W-:Y:S01]  /*2270*/  LOP3.LUT R72, R0, 0x1f, RZ, 0xc0, !PT ;  /* 0x0000001f00487812 */ /* 0x000fe200078ec0ff */
[-CC-:B------:R-:W-:Y:S01]  /*2280*/  FFMA.FTZ R80, R80, R73.reuse, R106.reuse ;  /* 0x0000004950507223 */ /* 0x180fe2000001006a */
[----:B------:R-:W-:Y:S01]  /*2290*/  ISETP.NE.U32.AND P0, PT, RZ, c[0x0][0x258], PT ;  /* 0x00009600ff007a0c */ /* 0x000fe20003f05070 */
[-CC-:B------:R-:W-:Y:S01]  /*22a0*/  FFMA.FTZ R102, R82, R73.reuse, R106.reuse ;  /* 0x0000004952667223 */ /* 0x180fe2000001006a */
[----:B------:R-:W-:Y:S01]  /*22b0*/  LEA.HI.SX32 R82, R105, R72, 0x1d ;  /* 0x0000004869527211 */ /* 0x000fe200078feaff */
[-CC-:B------:R-:W-:Y:S01]  /*22c0*/  FFMA.FTZ R210, R210, R73.reuse, R106.reuse ;  /* 0x00000049d2d27223 */ /* 0x180fe2000001006a */
[----:B------:R-:W-:Y:S01]  /*22d0*/  ISETP.NE.AND.EX P0, PT, RZ, c[0x0][0x25c], PT, P0 ;  /* 0x00009700ff007a0c */ /* 0x000fe20003f05300 */
[-CC-:B------:R-:W-:Y:S01]  /*22e0*/  FFMA.FTZ R212, R212, R73.reuse, R106.reuse ;  /* 0x00000049d4d47223 */ /* 0x180fe2000001006a */
[----:B------:R-:W-:Y:S01]  /*22f0*/  HFMA2.MMA R105, -RZ, RZ, 0, 9.5367431640625e-07 ;  /* 0x00000010ff697435 */ /* 0x000fe200000001ff */
[----:B------:R-:W-:Y:S01]  /*2300*/  FFMA.FTZ R101, R101, R73, R106 ;  /* 0x0000004965657223 */ /* 0x000fe2000001006a */
[----:B------:R-:W-:Y:S01]  /*2310*/  IADD3 R82, R82, 0x40, RZ ;  /* 0x0000004052527810 */ /* 0x000fe20007ffe0ff */
[----:B------:R-:W-:-:S02]  /*2320*/  FADD.FTZ R72, R81, -R80 ;  /* 0x8000005051487221 */ /* 0x000fc40000010000 */
[-CC-:B------:R-:W-:Y:S02]  /*2330*/  FFMA.FTZ R104, R98, R73.reuse, R106.reuse ;  /* 0x0000004962687223 */ /* 0x180fe4000001006a */
[-C--:B------:R-:W-:Y:S02]  /*2340*/  FFMA.FTZ R228, R214, R73.reuse, R106 ;  /* 0x00000049d6e47223 */ /* 0x080fe4000001006a */
[----:B------:R-:W-:Y:S02]  /*2350*/  FADD.FTZ R210, R211, -R210 ;  /* 0x800000d2d3d27221 */ /* 0x000fe40000010000 */
[----:B------:R-:W-:Y:S02]  /*2360*/  FADD.FTZ R212, R213, -R212 ;  /* 0x800000d4d5d47221 */ /* 0x000fe40000010000 */
[----:B------:R-:W-:Y:S02]  /*2370*/  FADD.FTZ R224, R100, -R101 ;  /* 0x8000006564e07221 */ /* 0x000fe40000010000 */
[----:B------:R-:W-:-:S02]  /*2380*/  FFMA.FTZ R74, R74, R73, R106 ;  /* 0x000000494a4a7223 */ /* 0x000fc4000001006a */
[-CC-:B------:R-:W-:Y:S02]  /*2390*/  FFMA.FTZ R76, R76, R73.reuse, R106.reuse ;  /* 0x000000494c4c7223 */ /* 0x180fe4000001006a */
[-CC-:B------:R-:W-:Y:S02]  /*23a0*/  FFMA.FTZ R78, R78, R73.reuse, R106.reuse ;  /* 0x000000494e4e7223 */ /* 0x180fe4000001006a */
[-CC-:B------:R-:W-:Y:S02]  /*23b0*/  FFMA.FTZ R154, R154, R73.reuse, R106.reuse ;  /* 0x000000499a9a7223 */ /* 0x180fe4000001006a */
[-CC-:B------:R-:W-:Y:S02]  /*23c0*/  FFMA.FTZ R84, R84, R73.reuse, R106.reuse ;  /* 0x0000004954547223 */ /* 0x180fe4000001006a */
[-CC-:B------:R-:W-:Y:S02]  /*23d0*/  FFMA.FTZ R86, R86, R73.reuse, R106.reuse ;  /* 0x0000004956567223 */ /* 0x180fe4000001006a */
        /* <DEDUP_REMOVED lines=10> */
[----:B------:R-:W-:Y:S01]  /*2480*/  FFMA.FTZ R225, R225, R73, R106 ;  /* 0x00000049e1e17223 */ /* 0x000fe2000001006a */
[--C-:B-----5:R-:W-:Y:S01]  /*2490*/  @P1 PRMT R73, RZ, 0x7610, R55.reuse ;  /* 0x00007610ff491816 */ /* 0x120fe20000000037 */
[----:B------:R-:W-:Y:S01]  /*24a0*/  FMUL.FTZ R100, R209, R72 ;  /* 0x00000048d1647220 */ /* 0x000fe20000410000 */
[----:B------:R-:W-:Y:S01]  /*24b0*/  @P1 PRMT R72, RZ, 0x5410, R55 ;  /* 0x00005410ff481816 */ /* 0x000fe20000000037 */
[----:B------:R-:W-:-:S02]  /*24c0*/  FADD.FTZ R220, R97, -R104 ;  /* 0x8000006861dc7221 */ /* 0x000fc40000010000 */
[----:B------:R-:W-:Y:S02]  /*24d0*/  FADD.FTZ R228, R103, -R228 ;  /* 0x800000e467e47221 */ /* 0x000fe40000010000 */
[C---:B------:R-:W-:Y:S02]  /*24e0*/  FMUL.FTZ R103, R209.reuse, R210 ;  /* 0x000000d2d1677220 */ /* 0x040fe40000410000 */
[----:B------:R-:W-:Y:S02]  /*24f0*/  FMUL.FTZ R104, R209, R212 ;  /* 0x000000d4d1687220 */ /* 0x000fe40000410000 */
[----:B------:R-:W-:Y:S02]  /*2500*/  FADD.FTZ R102, R83, -R102 ;  /* 0x8000006653667221 */ /* 0x000fe40000010000 */
[----:B------:R-:W-:Y:S02]  /*2510*/  FADD.FTZ R154, R155, -R154 ;  /* 0x8000009a9b9a7221 */ /* 0x000fe40000010000 */
[----:B------:R-:W-:Y:S01]  /*2520*/  @P1 FADD.FTZ R103, R103, R72 ;  /* 0x0000004867671221 */ /* 0x000fe20000010000 */
[--C-:B------:R-:W-:Y:S01]  /*2530*/  @P1 PRMT R72, RZ, 0x5410, R54.reuse ;  /* 0x00005410ff481816 */ /* 0x100fe20000000036 */
[----:B------:R-:W-:Y:S01]  /*2540*/  @P1 FADD.FTZ R104, R104, R73 ;  /* 0x0000004968681221 */ /* 0x000fe20000010000 */
[----:B------:R-:W-:Y:S01]  /*2550*/  @P1 PRMT R73, RZ, 0x7610, R54 ;  /* 0x00007610ff491816 */ /* 0x000fe20000000036 */
[----:B------:R-:W-:-:S02]  /*2560*/  FMUL.FTZ R101, R209, R102 ;  /* 0x00000066d1657220 */ /* 0x000fc40000410000 */
[----:B------:R-:W-:Y:S02]  /*2570*/  FMUL.FTZ R102, R209, R154 ;  /* 0x0000009ad1667220 */ /* 0x000fe40000410000 */
[----:B------:R-:W-:Y:S02]  /*2580*/  FADD.FTZ R78, R79, -R78 ;  /* 0x8000004e4f4e7221 */ /* 0x000fe40000010000 */
[----:B------:R-:W-:Y:S01]  /*2590*/  @P1 FADD.FTZ R101, R101, R72 ;  /* 0x0000004865651221 */ /* 0x000fe20000010000 */
[----:B------:R-:W-:Y:S01]  /*25a0*/  @P1 PRMT R72, RZ, 0x5410, R53 ;  /* 0x00005410ff481816 */ /* 0x000fe20000000035 */
[----:B------:R-:W-:Y:S01]  /*25b0*/  @P1 FADD.FTZ R102, R102, R73 ;  /* 0x0000004966661221 */ /* 0x000fe20000010000 */
[----:B------:R-:W-:Y:S01]  /*25c0*/  @P1 PRMT R73, RZ, 0x7610, R53 ;  /* 0x00007610ff491816 */ /* 0x000fe20000000035 */
[----:B------:R-:W-:Y:S02]  /*25d0*/  FADD.FTZ R214, R96, -R99 ;  /* 0x8000006360d67221 */ /* 0x000fe40000010000 */
[----:B------:R-:W-:Y:S01]  /*25e0*/  FMUL.FTZ R99, R209, R78 ;  /* 0x0000004ed1637220 */ /* 0x000fe20000410000 */
[----:B------:R-:W-:Y:S01]  /*25f0*/  @P0 F2FP.BF16.PACK_AB R154, RZ, R102 ;  /* 0x00000066ff9a023e */ /* 0x000fe200000010ff */
[----:B------:R-:W-:Y:S01]  /*2600*/  FADD.FTZ R74, R75, -R74 ;  /* 0x8000004a4b4a7221 */ /* 0x000fe20000010000 */
[----:B------:R-:W-:Y:S01]  /*2610*/  @P0 F2FP.BF16.PACK_AB R75, RZ, R103 ;  /* 0x00000067ff4b023e */ /* 0x000fe200000010ff */
[----:B------:R-:W-:-:S02]  /*2620*/  FADD.FTZ R76, R77, -R76 ;  /* 0x8000004c4d4c7221 */ /* 0x000fc40000010000 */
        /* <DEDUP_REMOVED lines=8> */
[----:B------:R-:W-:Y:S01]  /*26b0*/  FADD.FTZ R98, R93, -R92 ;  /* 0x8000005c5d627221 */ /* 0x000fe20000010000 */
[----:B------:R-:W-:Y:S01]  /*26c0*/  @P0 PRMT R67, R75, 0x7610, R67 ;  /* 0x000076104b430816 */ /* 0x000fe20000000043 */
[----:B------:R-:W-:Y:S01]  /*26d0*/  FADD.FTZ R106, R95, -R94 ;  /* 0x8000005e5f6a7221 */ /* 0x000fe20000010000 */
[----:B------:R-:W-:Y:S01]  /*26e0*/  @P0 PRMT R66, R74, 0x7610, R66 ;  /* 0x000076104a420816 */ /* 0x000fe20000000042 */
[----:B------:R-:W-:Y:S01]  /*26f0*/  @P1 FADD.FTZ R80, R80, R73 ;  /* 0x0000004950501221 */ /* 0x000fe20000010000 */
[----:B------:R-:W-:Y:S01]  /*2700*/  @P1 PRMT R73, RZ, 0x7610, R58 ;  /* 0x00007610ff491816 */ /* 0x000fe2000000003a */
[----:B------:R-:W-:Y:S01]  /*2710*/  @P1 FADD.FTZ R81, R81, R72 ;  /* 0x0000004851511221 */ /* 0x000fe20000010000 */
[----:B------:R-:W-:Y:S01]  /*2720*/  @P1 PRMT R72, RZ, 0x5410, R58 ;  /* 0x00005410ff481816 */ /* 0x000fe2000000003a */
[----:B------:R-:W-:Y:S01]  /*2730*/  FMUL.FTZ R95, R209, R98 ;  /* 0x00000062d15f7220 */ /* 0x000fe20000410000 */
[----:B------:R-:W-:Y:S01]  /*2740*/  @P0 PRMT R67, R67, 0x5410, R76 ;  /* 0x0000541043430816 */ /* 0x000fe2000000004c */
[----:B------:R-:W-:Y:S01]  /*2750*/  FMUL.FTZ R96, R209, R106 ;  /* 0x0000006ad1607220 */ /* 0x000fe20000410000 */
[----:B------:R-:W-:Y:S01]  /*2760*/  @P0 F2FP.BF16.PACK_AB R106, RZ, R81 ;  /* 0x00000051ff6a023e */ /* 0x000fe200000010ff */
[----:B------:R-:W-:Y:S01]  /*2770*/  FADD.FTZ R216, R217, -R216 ;  /* 0x800000d8d9d87221 */ /* 0x000fe20000010000 */
[----:B------:R-:W-:Y:S01]  /*2780*/  F2FP.BF16.PACK_AB R75, R104, R103 ;  /* 0x00000067684b723e */ /* 0x000fe200000010ff */
[----:B------:R-:W-:Y:S01]  /*2790*/  FADD.FTZ R218, R218, -R215 ;  /* 0x800000d7dada7221 */ /* 0x000fe20000010000 */
[----:B------:R-:W-:Y:S01]  /*27a0*/  @P0 PRMT R66, R66, 0x5410, R154 ;  /* 0x0000541042420816 */ /* 0x000fe2000000009a */
[----:B------:R-:W-:Y:S01]  /*27b0*/  @P1 FADD.FTZ R95, R95, R72 ;  /* 0x000000485f5f1221 */ /* 0x000fe20000010000 */
[----:B------:R-:W-:Y:S01]  /*27c0*/  @P1 PRMT R72, RZ, 0x5410, R59 ;  /* 0x00005410ff481816 */ /* 0x000fe2000000003b */
[----:B------:R-:W-:Y:S01]  /*27d0*/  @P1 FADD.FTZ R96, R96, R73 ;  /* 0x0000004960601221 */ /* 0x000fe20000010000 */
[----:B------:R-:W-:Y:S01]  /*27e0*/  @P1 PRMT R73, RZ, 0x7610, R59 ;  /* 0x00007610ff491816 */ /* 0x000fe2000000003b */
[C---:B------:R-:W-:Y:S01]  /*27f0*/  FMUL.FTZ R97, R209.reuse, R216 ;  /* 0x000000d8d1617220 */ /* 0x040fe20000410000 */
[----:B------:R-:W-:Y:S01]  /*2800*/  F2FP.BF16.PACK_AB R74, R102, R101 ;  /* 0x00000065664a723e */ /* 0x000fe200000010ff */
[----:B------:R-:W-:-:S02]  /*2810*/  FMUL.FTZ R98, R209, R218 ;  /* 0x000000dad1627220 */ /* 0x000fc40000410000 */
[----:B------:R-:W-:Y:S02]  /*2820*/  FADD.FTZ R88, R89, -R88 ;  /* 0x8000005859587221 */ /* 0x000fe40000010000 */
[----:B------:R-:W-:Y:S02]  /*2830*/  FADD.FTZ R90, R91, -R90 ;  /* 0x8000005a5b5a7221 */ /* 0x000fe40000010000 */
[----:B------:R-:W-:Y:S01]  /*2840*/  @P1 FADD.FTZ R97, R97, R72 ;  /* 0x0000004861611221 */ /* 0x000fe20000010000 */
[----:B------:R-:W-:Y:S01]  /*2850*/  @P1 PRMT R72, RZ, 0x5410, R57 ;  /* 0x00005410ff481816 */ /* 0x000fe20000000039 */
[----:B------:R-:W-:Y:S01]  /*2860*/  @P1 FADD.FTZ R98, R98, R73 ;  /* 0x0000004962621221 */ /* 0x000fe20000010000 */
[----:B------:R-:W-:Y:S01]  /*2870*/  @P1 PRMT R73, RZ, 0x7610, R57 ;  /* 0x00007610ff491816 */ /* 0x000fe20000000039 */
[C---:B------:R-:W-:Y:S02]  /*2880*/  FMUL.FTZ R93, R209.reuse, R88 ;  /* 0x00000058d15d7220 */ /* 0x040fe40000410000 */
[----:B------:R-:W-:-:S02]  /*2890*/  FMUL.FTZ R94, R209, R90 ;  /* 0x0000005ad15e7220 */ /* 0x000fc40000410000 */
[----:B------:R-:W-:Y:S02]  /*28a0*/  FADD.FTZ R84, R85, -R84 ;  /* 0x8000005455547221 */ /* 0x000fe40000010000 */
[----:B------:R-:W-:Y:S02]  /*28b0*/  FADD.FTZ R86, R87, -R86 ;  /* 0x8000005657567221 */ /* 0x000fe40000010000 */
[----:B------:R-:W-:Y:S01]  /*28c0*/  @P1 FADD.FTZ R93, R93, R72 ;  /* 0x000000485d5d1221 */ /* 0x000fe20000010000 */
[--C-:B------:R-:W-:Y:S01]  /*28d0*/  @P1 PRMT R72, RZ, 0x5410, R56.reuse ;  /* 0x00005410ff481816 */ /* 0x100fe20000000038 */
[----:B------:R-:W-:Y:S01]  /*28e0*/  @P1 FADD.FTZ R94, R94, R73 ;  /* 0x000000495e5e1221 */ /* 0x000fe20000010000 */
[----:B------:R-:W-:Y:S01]  /*28f0*/  @P1 PRMT R73, RZ, 0x7610, R56 ;  /* 0x00007610ff491816 */ /* 0x000fe20000000038 */
[C---:B------:R-:W-:Y:S02]  /*2900*/  FMUL.FTZ R91, R209.reuse, R84 ;  /* 0x00000054d15b7220 */ /* 0x040fe40000410000 */
[----:B------:R-:W-:-:S02]  /*2910*/  FMUL.FTZ R92, R209, R86 ;  /* 0x00000056d15c7220 */ /* 0x000fc40000410000 */
[----:B------:R-:W-:Y:S01]  /*2920*/  @P1 FADD.FTZ R91, R91, R72 ;  /* 0x000000485b5b1221 */ /* 0x000fe20000010000 */
[--C-:B------:R-:W-:Y:S01]  /*2930*/  @P1 PRMT R72, RZ, 0x5410, R60.reuse ;  /* 0x00005410ff481816 */ /* 0x100fe2000000003c */
[----:B------:R-:W-:Y:S01]  /*2940*/  @P1 FADD.FTZ R92, R92, R73 ;  /* 0x000000495c5c1221 */ /* 0x000fe20000010000 */
[----:B------:R-:W-:Y:S01]  /*2950*/  @P1 PRMT R73, RZ, 0x7610, R60 ;  /* 0x00007610ff491816 */ /* 0x000fe2000000003c */
[C---:B------:R-:W-:Y:S02]  /*2960*/  FMUL.FTZ R85, R209.reuse, R214 ;  /* 0x000000d6d1557220 */ /* 0x040fe40000410000 */
[----:B------:R-:W-:Y:S02]  /*2970*/  FMUL.FTZ R88, R209, R220 ;  /* 0x000000dcd1587220 */ /* 0x000fe40000410000 */
[----:B------:R-:W-:Y:S01]  /*2980*/  FADD.FTZ R230, R107, -R230 ;  /* 0x800000e66be67221 */ /* 0x000fe20000010000 */
[----:B------:R-:W-:Y:S01]  /*2990*/  @P0 F2FP.BF16.PACK_AB R107, RZ, R100 ;  /* 0x00000064ff6b023e */ /* 0x000fe200000010ff */
[----:B------:R-:W-:Y:S01]  /*29a0*/  @P1 FADD.FTZ R85, R85, R72 ;  /* 0x0000004855551221 */ /* 0x000fe20000010000 */
[----:B------:R-:W-:Y:S01]  /*29b0*/  @P1 PRMT R72, RZ, 0x7610, R61 ;  /* 0x00007610ff481816 */ /* 0x000fe2000000003d */
[----:B------:R-:W-:Y:S01]  /*29c0*/  @P1 FADD.FTZ R88, R88, R73 ;  /* 0x0000004958581221 */ /* 0x000fe20000010000 */
[----:B------:R-:W-:Y:S01]  /*29d0*/  @P1 PRMT R73, RZ, 0x5410, R61 ;  /* 0x00005410ff491816 */ /* 0x000fe2000000003d */
[----:B------:R-:W-:-:S02]  /*29e0*/  FMUL.FTZ R86, R209, R224 ;  /* 0x000000e0d1567220 */ /* 0x000fc40000410000 */
[----:B------:R-:W-:Y:S02]  /*29f0*/  FMUL.FTZ R87, R209, R230 ;  /* 0x000000e6d1577220 */ /* 0x000fe40000410000 */
[----:B------:R-:W-:Y:S02]  /*2a00*/  FADD.FTZ R234, R234, -R221 ;  /* 0x800000ddeaea7221 */ /* 0x000fe40000010000 */
[----:B------:R-:W-:Y:S02]  /*2a10*/  FADD.FTZ R226, R223, -R226 ;  /* 0x800000e2dfe27221 */ /* 0x000fe40000010000 */
[----:B------:R-:W-:Y:S01]  /*2a20*/  @P1 FADD.FTZ R86, R86, R73 ;  /* 0x0000004956561221 */ /* 0x000fe20000010000 */
[----:B------:R-:W-:Y:S01]  /*2a30*/  @P1 PRMT R73, RZ, 0x7610, R62 ;  /* 0x00007610ff491816 */ /* 0x000fe2000000003e */
        /* <DEDUP_REMOVED lines=9> */
[C---:B------:R-:W-:Y:S02]  /*2ad0*/  FMUL.FTZ R89, R209.reuse, R222 ;  /* 0x000000ded1597220 */ /* 0x040fe40000410000 */
[----:B------:R-:W-:-:S02]  /*2ae0*/  FMUL.FTZ R90, R209, R228 ;  /* 0x000000e4d15a7220 */ /* 0x000fc40000410000 */
[----:B------:R-:W-:Y:S01]  /*2af0*/  @P1 FADD.FTZ R89, R89, R72 ;  /* 0x0000004859591221 */ /* 0x000fe20000010000 */
[----:B------:R-:W-:Y:S01]  /*2b00*/  @P0 F2FP.BF16.PACK_AB R72, RZ, R80 ;  /* 0x00000050ff48023e */ /* 0x000fe200000010ff */
[----:B------:R-:W-:Y:S01]  /*2b10*/  @P1 FADD.FTZ R90, R90, R73 ;  /* 0x000000495a5a1221 */ /* 0x000fe20000010000 */
[----:B------:R-:W-:Y:S01]  /*2b20*/  ISETP.NE.U32.AND P1, PT, RZ, c[0x0][0x250], PT ;  /* 0x00009400ff007a0c */ /* 0x000fe20003f25070 */
[C---:B------:R-:W-:Y:S01]  /*2b30*/  @P0 IMAD.WIDE.U32 R78, R208.reuse, R105, c[0x0][0x258] ;  /* 0x00009600d04e0625 */ /* 0x040fe200078e0069 */
[----:B------:R-:W-:Y:S02]  /*2b40*/  @P0 F2FP.BF16.PACK_AB R73, RZ, R99 ;  /* 0x00000063ff49023e */ /* 0x000fe400000010ff */
[----:B------:R-:W-:Y:S01]  /*2b50*/  ISETP.NE.AND.EX P1, PT, RZ, c[0x0][0x254], PT, P1 ;  /* 0x00009500ff007a0c */ /* 0x000fe20003f25310 */
[----:B------:R-:W-:Y:S01]  /*2b60*/  IMAD.WIDE.U32 R76, R208, R105, c[0x0][0x248] ;  /* 0x00009200d04c7625 */ /* 0x000fe200078e0069 */
[----:B------:R-:W-:Y:S02]  /*2b70*/  @P0 PRMT R64, R72, 0x7610, R64 ;  /* 0x0000761048400816 */ /* 0x000fe40000000040 */
[----:B------:R-:W-:-:S02]  /*2b80*/  @P0 PRMT R65, R73, 0x7610, R65 ;  /* 0x0000761049410816 */ /* 0x000fc40000000041 */
[----:B------:R-:W-:Y:S02]  /*2b90*/  @P0 PRMT R64, R64, 0x5410, R106 ;  /* 0x0000541040400816 */ /* 0x000fe4000000006a */
[----:B------:R-:W-:Y:S02]  /*2ba0*/  @P0 PRMT R65, R65, 0x5410, R107 ;  /* 0x0000541041410816 */ /* 0x000fe4000000006b */
[----:B------:R-:W-:Y:S02]  /*2bb0*/  F2FP.BF16.PACK_AB R72, R81, R80 ;  /* 0x000000505148723e */ /* 0x000fe400000010ff */
[----:B------:R-:W-:Y:S01]  /*2bc0*/  F2FP.BF16.PACK_AB R73, R100, R99 ;  /* 0x000000636449723e */ /* 0x000fe200000010ff */
[----:B------:R1:W-:Y:S01]  /*2bd0*/  @P0 STG.E.128 [R78.64], R64 ;  /* 0x000000404e000986 */ /* 0x0003e2000c101d04 */
[----:B------:R-:W-:Y:S02]  /*2be0*/  @P1 F2FP.BF16.PACK_AB R106, RZ, R103 ;  /* 0x00000067ff6a123e */ /* 0x000fe400000010ff */
[----:B------:R-:W-:Y:S01]  /*2bf0*/  @P1 F2FP.BF16.PACK_AB R103, RZ, R101 ;  /* 0x00000065ff67123e */ /* 0x000fe200000010ff */
[----:B------:R2:W-:Y:S01]  /*2c00*/  STG.E.128 [R76.64], R72 ;  /* 0x000000484c007986 */ /* 0x0005e2000c101d04 */
[----:B------:R-:W-:-:S02]  /*2c10*/  @P1 F2FP.BF16.PACK_AB R101, RZ, R99 ;  /* 0x00000063ff65123e */ /* 0x000fc400000010ff */
[----:B------:R-:W-:Y:S02]  /*2c20*/  @P1 F2FP.BF16.PACK_AB R80, RZ, R80 ;  /* 0x00000050ff50123e */ /* 0x000fe400000010ff */
[----:B------:R-:W-:Y:S02]  /*2c30*/  @P1 F2FP.BF16.PACK_AB R107, RZ, R104 ;  /* 0x00000068ff6b123e */ /* 0x000fe400000010ff */
[----:B------:R-:W-:Y:S02]  /*2c40*/  @P1 F2FP.BF16.PACK_AB R104, RZ, R102 ;  /* 0x00000066ff68123e */ /* 0x000fe400000010ff */
[----:B------:R-:W-:Y:S02]  /*2c50*/  @P1 F2FP.BF16.PACK_AB R102, RZ, R100 ;  /* 0x00000064ff66123e */ /* 0x000fe400000010ff */
[----:B------:R-:W-:Y:S02]  /*2c60*/  @P1 PRMT R71, R106, 0x7610, R71 ;  /* 0x000076106a471816 */ /* 0x000fe40000000047 */
[----:B------:R-:W-:-:S02]  /*2c70*/  @P1 PRMT R70, R103, 0x7610, R70 ;  /* 0x0000761067461816 */ /* 0x000fc40000000046 */
[----:B-1----:R-:W-:Y:S02]  /*2c80*/  @P1 F2FP.BF16.PACK_AB R79, RZ, R81 ;  /* 0x00000051ff4f123e */ /* 0x002fe400000010ff */
[----:B------:R-:W-:Y:S02]  /*2c90*/  @P1 PRMT R69, R101, 0x7610, R69 ;  /* 0x0000761065451816 */ /* 0x000fe40000000045 */
[----:B------:R-:W-:Y:S01]  /*2ca0*/  @P1 PRMT R68, R80, 0x7610, R68 ;  /* 0x0000761050441816 */ /* 0x000fe20000000044 */
[----:B------:R-:W-:Y:S01]  /*2cb0*/  @P1 IMAD.WIDE.U32 R80, R208, R105, c[0x0][0x250] ;  /* 0x00009400d0501625 */ /* 0x000fe200078e0069 */
[----:B------:R-:W-:Y:S02]  /*2cc0*/  @P1 PRMT R71, R71, 0x5410, R107 ;  /* 0x0000541047471816 */ /* 0x000fe4000000006b */
[----:B------:R-:W-:Y:S02]  /*2cd0*/  @P1 PRMT R70, R70, 0x5410, R104 ;  /* 0x0000541046461816 */ /* 0x000fe40000000068 */
[----:B------:R-:W-:-:S02]  /*2ce0*/  @P1 PRMT R69, R69, 0x5410, R102 ;  /* 0x0000541045451816 */ /* 0x000fc40000000066 */
[----:B------:R-:W-:Y:S02]  /*2cf0*/  @P1 PRMT R68, R68, 0x5410, R79 ;  /* 0x0000541044441816 */ /* 0x000fe4000000004f */
[----:B--2---:R-:W-:Y:S02]  /*2d00*/  @P0 F2FP.BF16.PACK_AB R77, RZ, R95 ;  /* 0x0000005fff4d023e */ /* 0x004fe400000010ff */
[----:B------:R-:W-:Y:S01]  /*2d10*/  @P0 F2FP.BF16.PACK_AB R74, RZ, R97 ;  /* 0x00000061ff4a023e */ /* 0x000fe200000010ff */
[----:B------:R1:W-:Y:S01]  /*2d20*/  @P1 STG.E.128 [R80.64], R68 ;  /* 0x0000004450001986 */ /* 0x0003e2000c101d04 */
[----:B------:R-:W-:Y:S02]  /*2d30*/  @P0 F2FP.BF16.PACK_AB R73, RZ, R93 ;  /* 0x0000005dff49023e */ /* 0x000fe400000010ff */
[----:B------:R-:W-:Y:S02]  /*2d40*/  @P0 F2FP.BF16.PACK_AB R72, RZ, R91 ;  /* 0x0000005bff48023e */ /* 0x000fe400000010ff */
[----:B------:R-:W-:-:S02]  /*2d50*/  @P0 F2FP.BF16.PACK_AB R78, RZ, R96 ;  /* 0x00000060ff4e023e */ /* 0x000fc400000010ff */
[----:B------:R-:W-:Y:S01]  /*2d60*/  @P0 PRMT R66, R77, 0x7610, R66 ;  /* 0x000076104d420816 */ /* 0x000fe20000000042 */
[----:B------:R-:W-:Y:S01]  /*2d70*/  IMAD.WIDE.U32 R76, R207, R105, c[0x0][0x248] ;  /* 0x00009200cf4c7625 */ /* 0x000fe200078e0069 */
[----:B------:R-:W-:Y:S02]  /*2d80*/  @P0 F2FP.BF16.PACK_AB R100, RZ, R94 ;  /* 0x0000005eff64023e */ /* 0x000fe400000010ff */
[----:B------:R-:W-:Y:S02]  /*2d90*/  @P0 F2FP.BF16.PACK_AB R99, RZ, R92 ;  /* 0x0000005cff63023e */ /* 0x000fe400000010ff */
[----:B------:R-:W-:Y:S02]  /*2da0*/  @P0 PRMT R65, R73, 0x7610, R65 ;  /* 0x0000761049410816 */ /* 0x000fe40000000041 */
[----:B------:R-:W-:Y:S02]  /*2db0*/  @P0 PRMT R64, R72, 0x7610, R64 ;  /* 0x0000761048400816 */ /* 0x000fe40000000040 */
[----:B------:R-:W-:-:S02]  /*2dc0*/  @P0 PRMT R67, R74, 0x7610, R67 ;  /* 0x000076104a430816 */ /* 0x000fc40000000043 */
[----:B-1----:R-:W-:Y:S02]  /*2dd0*/  @P0 F2FP.BF16.PACK_AB R81, RZ, R98 ;  /* 0x00000062ff51023e */ /* 0x002fe400000010ff */
[----:B------:R-:W-:Y:S01]  /*2de0*/  @P0 PRMT R66, R66, 0x5410, R78 ;  /* 0x0000541042420816 */ /* 0x000fe2000000004e */
[-C--:B------:R-:W-:Y:S01]  /*2df0*/  @P0 IMAD.WIDE.U32 R78, R207, R105.reuse, c[0x0][0x258] ;  /* 0x00009600cf4e0625 */ /* 0x080fe200078e0069 */
[----:B------:R-:W-:Y:S02]  /*2e00*/  @P0 PRMT R67, R67, 0x5410, R81 ;  /* 0x0000541043430816 */ /* 0x000fe40000000051 */
[----:B------:R-:W-:Y:S01]  /*2e10*/  @P0 PRMT R65, R65, 0x5410, R100 ;  /* 0x0000541041410816 */ /* 0x000fe20000000064 */
[----:B------:R-:W-:Y:S01]  /*2e20*/  @P1 IMAD.WIDE.U32 R80, R207, R105, c[0x0][0x250] ;  /* 0x00009400cf501625 */ /* 0x000fe200078e0069 */
[----:B------:R-:W-:Y:S02]  /*2e30*/  @P0 PRMT R64, R64, 0x5410, R99 ;  /* 0x0000541040400816 */ /* 0x000fe40000000063 */
[----:B------:R-:W-:-:S02]  /*2e40*/  F2FP.BF16.PACK_AB R74, R96, R95 ;  /* 0x0000005f604a723e */ /* 0x000fc400000010ff */
[----:B------:R-:W-:Y:S01]  /*2e50*/  F2FP.BF16.PACK_AB R75, R98, R97 ;  /* 0x00000061624b723e */ /* 0x000fe200000010ff */
[----:B------:R1:W-:Y:S01]  /*2e60*/  @P0 STG.E.128 [R78.64], R64 ;  /* 0x000000404e000986 */ /* 0x0003e2000c101d04 */
[----:B------:R-:W-:Y:S02]  /*2e70*/  F2FP.BF16.PACK_AB R73, R94, R93 ;  /* 0x0000005d5e49723e */ /* 0x000fe400000010ff */
[----:B------:R-:W-:Y:S02]  /*2e80*/  F2FP.BF16.PACK_AB R72, R92, R91 ;  /* 0x0000005b5c48723e */ /* 0x000fe400000010ff */
        /* <DEDUP_REMOVED lines=8> */
[----:B-1----:R-:W-:Y:S02]  /*2f10*/  @P1 F2FP.BF16.PACK_AB R79, RZ, R91 ;  /* 0x0000005bff4f123e */ /* 0x002fe400000010ff */
[----:B------:R-:W-:-:S02]  /*2f20*/  @P1 PRMT R70, R95, 0x7610, R70 ;  /* 0x000076105f461816 */ /* 0x000fc40000000046 */
[----:B------:R-:W-:Y:S02]  /*2f30*/  @P1 PRMT R71, R97, 0x7610, R71 ;  /* 0x0000761061471816 */ /* 0x000fe40000000047 */
[----:B------:R-:W-:Y:S02]  /*2f40*/  @P1 PRMT R69, R93, 0x7610, R69 ;  /* 0x000076105d451816 */ /* 0x000fe40000000045 */
[----:B--2---:R-:W-:Y:S02]  /*2f50*/  @P0 F2FP.BF16.PACK_AB R73, RZ, R86 ;  /* 0x00000056ff49023e */ /* 0x004fe400000010ff */
[----:B------:R-:W-:Y:S02]  /*2f60*/  @P0 F2FP.BF16.PACK_AB R75, RZ, R89 ;  /* 0x00000059ff4b023e */ /* 0x000fe400000010ff */
[----:B------:R-:W-:Y:S02]  /*2f70*/  @P0 F2FP.BF16.PACK_AB R77, RZ, R83 ;  /* 0x00000053ff4d023e */ /* 0x000fe400000010ff */
[----:B------:R-:W-:-:S02]  /*2f80*/  @P0 F2FP.BF16.PACK_AB R72, RZ, R85 ;  /* 0x00000055ff48023e */ /* 0x000fc400000010ff */
[----:B------:R-:W-:Y:S02]  /*2f90*/  @P0 F2FP.BF16.PACK_AB R74, RZ, R87 ;  /* 0x00000057ff4a023e */ /* 0x000fe400000010ff */
[----:B------:R-:W-:Y:S02]  /*2fa0*/  @P1 PRMT R68, R79, 0x7610, R68 ;  /* 0x000076104f441816 */ /* 0x000fe40000000044 */
[----:B------:R-:W-:Y:S02]  /*2fb0*/  @P0 PRMT R65, R73, 0x7610, R65 ;  /* 0x0000761049410816 */ /* 0x000fe40000000041 */
[----:B------:R-:W-:Y:S02]  /*2fc0*/  @P0 F2FP.BF16.PACK_AB R76, RZ, R90 ;  /* 0x0000005aff4c023e */ /* 0x000fe400000010ff */
[----:B------:R-:W-:Y:S02]  /*2fd0*/  @P0 PRMT R67, R75, 0x7610, R67 ;  /* 0x000076104b430816 */ /* 0x000fe40000000043 */
[----:B------:R-:W-:-:S02]  /*2fe0*/  @P0 F2FP.BF16.PACK_AB R78, RZ, R84 ;  /* 0x00000054ff4e023e */ /* 0x000fc400000010ff */
[----:B------:R-:W-:Y:S02]  /*2ff0*/  @P0 F2FP.BF16.PACK_AB R91, RZ, R88 ;  /* 0x00000058ff5b023e */ /* 0x000fe400000010ff */
[----:B------:R-:W-:Y:S02]  /*3000*/  @P0 PRMT R66, R77, 0x7610, R66 ;  /* 0x000076104d420816 */ /* 0x000fe40000000042 */
[----:B------:R-:W-:Y:S02]  /*3010*/  @P0 PRMT R64, R72, 0x7610, R64 ;  /* 0x0000761048400816 */ /* 0x000fe40000000040 */
[----:B------:R-:W-:Y:S02]  /*3020*/  @P1 PRMT R70, R70, 0x5410, R96 ;  /* 0x0000541046461816 */ /* 0x000fe40000000060 */
[----:B------:R-:W-:Y:S02]  /*3030*/  @P1 PRMT R71, R71, 0x5410, R98 ;  /* 0x0000541047471816 */ /* 0x000fe40000000062 */
[----:B------:R-:W-:-:S02]  /*3040*/  @P1 PRMT R69, R69, 0x5410, R94 ;  /* 0x0000541045451816 */ /* 0x000fc4000000005e */
[----:B------:R-:W-:Y:S02]  /*3050*/  @P1 PRMT R68, R68, 0x5410, R92 ;  /* 0x0000541044441816 */ /* 0x000fe4000000005c */
[----:B------:R-:W-:Y:S02]  /*3060*/  @P0 PRMT R65, R65, 0x5410, R74 ;  /* 0x0000541041410816 */ /* 0x000fe4000000004a */
[----:B------:R-:W-:Y:S01]  /*3070*/  F2FP.BF16.PACK_AB R74, R84, R83 ;  /* 0x00000053544a723e */ /* 0x000fe200000010ff */
[----:B------:R1:W-:Y:S01]  /*3080*/  @P1 STG.E.128 [R80.64], R68 ;  /* 0x0000004450001986 */ /* 0x0003e2000c101d04 */
[----:B------:R-:W-:Y:S02]  /*3090*/  F2FP.BF16.PACK_AB R75, R90, R89 ;  /* 0x000000595a4b723e */ /* 0x000fe400000010ff */
[----:B------:R-:W-:Y:S02]  /*30a0*/  F2FP.BF16.PACK_AB R73, R87, R86 ;  /* 0x000000565749723e */ /* 0x000fe400000010ff */
[----:B------:R-:W-:-:S02]  /*30b0*/  F2FP.BF16.PACK_AB R72, R88, R85 ;  /* 0x000000555848723e */ /* 0x000fc400000010ff */
[----:B------:R-:W-:Y:S01]  /*30c0*/  @P0 PRMT R67, R67, 0x5410, R76 ;  /* 0x0000541043430816 */ /* 0x000fe2000000004c */
[----:B------:R-:W-:Y:S01]  /*30d0*/  @P0 IMAD.WIDE.U32 R76, R206, R105, c[0x0][0x258] ;  /* 0x00009600ce4c0625 */ /* 0x000fe200078e0069 */
[----:B------:R-:W-:Y:S02]  /*30e0*/  @P1 F2FP.BF16.PACK_AB R83, RZ, R83 ;  /* 0x00000053ff53123e */ /* 0x000fe400000010ff */
[----:B------:R-:W-:Y:S02]  /*30f0*/  @P1 F2FP.BF16.PACK_AB R89, RZ, R89 ;  /* 0x00000059ff59123e */ /* 0x000fe400000010ff */
[----:B------:R-:W-:Y:S02]  /*3100*/  @P1 F2FP.BF16.PACK_AB R86, RZ, R86 ;  /* 0x00000056ff56123e */ /* 0x000fe400000010ff */
[----:B------:R-:W-:Y:S02]  /*3110*/  @P1 F2FP.BF16.PACK_AB R85, RZ, R85 ;  /* 0x00000055ff55123e */ /* 0x000fe400000010ff */
[----:B------:R-:W-:Y:S01]  /*3120*/  @P0 PRMT R66, R66, 0x5410, R78 ;  /* 0x0000541042420816 */ /* 0x000fe2000000004e */
[----:B------:R-:W-:Y:S01]  /*3130*/  IMAD.WIDE.U32 R78, R82, R105, c[0x0][0x248] ;  /* 0x00009200524e7625 */ /* 0x000fe200078e0069 */
[----:B------:R-:W-:-:S02]  /*3140*/  @P0 PRMT R64, R64, 0x5410, R91 ;  /* 0x0000541040400816 */ /* 0x000fc4000000005b */
[----:B------:R-:W-:Y:S02]  /*3150*/  @P1 F2FP.BF16.PACK_AB R84, RZ, R84 ;  /* 0x00000054ff54123e */ /* 0x000fe400000010ff */
[----:B------:R-:W-:Y:S01]  /*3160*/  @P1 F2FP.BF16.PACK_AB R90, RZ, R90 ;  /* 0x0000005aff5a123e */ /* 0x000fe200000010ff */
[----:B------:R-:W-:Y:S01]  /*3170*/  @P0 STG.E.128 [R76.64], R64 ;  /* 0x000000404c000986 */ /* 0x000fe2000c101d04 */
[----:B------:R-:W-:Y:S02]  /*3180*/  @P1 F2FP.BF16.PACK_AB R87, RZ, R87 ;  /* 0x00000057ff57123e */ /* 0x000fe400000010ff */
[----:B------:R-:W-:Y:S01]  /*3190*/  @P1 F2FP.BF16.PACK_AB R88, RZ, R88 ;  /* 0x00000058ff58123e */ /* 0x000fe200000010ff */
[----:B------:R2:W-:Y:S01]  /*31a0*/  STG.E.128 [R78.64], R72 ;  /* 0x000000484e007986 */ /* 0x0005e2000c101d04 */
[----:B-1----:R-:W-:Y:S02]  /*31b0*/  @P1 PRMT R70, R83, 0x7610, R70 ;  /* 0x0000761053461816 */ /* 0x002fe40000000046 */
[----:B------:R-:W-:-:S02]  /*31c0*/  @P1 PRMT R71, R89, 0x7610, R71 ;  /* 0x0000761059471816 */ /* 0x000fc40000000047 */
[----:B------:R-:W-:Y:S02]  /*31d0*/  @P1 PRMT R69, R86, 0x7610, R69 ;  /* 0x0000761056451816 */ /* 0x000fe40000000045 */
[----:B------:R-:W-:Y:S02]  /*31e0*/  @P1 PRMT R68, R85, 0x7610, R68 ;  /* 0x0000761055441816 */ /* 0x000fe40000000044 */
[----:B------:R-:W-:Y:S02]  /*31f0*/  @P1 PRMT R70, R70, 0x5410, R84 ;  /* 0x0000541046461816 */ /* 0x000fe40000000054 */
[----:B------:R-:W-:Y:S02]  /*3200*/  @P1 PRMT R71, R71, 0x5410, R90 ;  /* 0x0000541047471816 */ /* 0x000fe4000000005a */
[----:B------:R-:W-:Y:S02]  /*3210*/  @P1 PRMT R69, R69, 0x5410, R87 ;  /* 0x0000541045451816 */ /* 0x000fe40000000057 */
[----:B------:R-:W-:Y:S01]  /*3220*/  @P1 PRMT R68, R68, 0x5410, R88 ;  /* 0x0000541044441816 */ /* 0x000fe20000000058 */
[----:B--2---:R-:W-:Y:S01]  /*3230*/  @P1 IMAD.WIDE.U32 R72, R206, R105, c[0x0][0x250] ;  /* 0x00009400ce481625 */ /* 0x004fe200078e0069 */
[----:B------:R-:W-:-:S04]  /*3240*/  MOV R75, c[0x0][0x160] ;  /* 0x00005800004b7a02 */ /* 0x000fc80000000f00 */
[----:B------:R1:W-:Y:S01]  /*3250*/  @P1 STG.E.128 [R72.64], R68 ;  /* 0x0000004448001986 */ /* 0x0003e2000c101d04 */
[----:B------:R-:W-:-:S04]  /*3260*/  LEA R198, R75, R198, 0x2 ;  /* 0x000000c64bc67211 */ /* 0x000fc800078e10ff */
[----:B------:R-:W-:-:S13]  /*3270*/  ISETP.GE.AND P0, PT, R198, c[0x0][0x164], PT ;  /* 0x00005900c6007a0c */ /* 0x000fda0003f06270 */
[----:B01----:R-:W-:Y:S01]  /*3280*/  @P0 CALL.REL.NOINC `(.L_x_36) ;  /* 0x0000001000000944 */ /* 0x003fe20003c00000 */
[----:B------:R-:W-:Y:S05]  /*3290*/  BRA `(.L_x_37) ;  /* 0xffffd7f000007947 */ /* 0x000fea000383ffff */
.L_x_36:
[----:B------:R-:W-:Y:S05]  /*32a0*/  BSYNC B1 ;  /* 0x0000000000017941 */ /* 0x000fea0003800000 */
.L_x_33:
[----:B------:R-:W-:Y:S02]  /*32b0*/  MOV R63, R109 ;  /* 0x0000006d003f7202 */ /* 0x000fe40000000f00 */
[----:B------:R-:W-:Y:S02]  /*32c0*/  MOV R75, R108 ;  /* 0x0000006c004b7202 */ /* 0x000fe40000000f00 */
[----:B------:R-:W-:Y:S02]  /*32d0*/  MOV R60, R121 ;  /* 0x00000079003c7202 */ /* 0x000fe40000000f00 */
[----:B------:R-:W-:Y:S02]  /*32e0*/  MOV R84, R119 ;  /* 0x0000007700547202 */ /* 0x000fe40000000f00 */
[----:B------:R-:W-:Y:S02]  /*32f0*/  MOV R86, R111 ;  /* 0x0000006f00567202 */ /* 0x000fe40000000f00 */
[----:B------:R-:W-:-:S02]  /*3300*/  MOV R98, R110 ;  /* 0x0000006e00627202 */ /* 0x000fc40000000f00 */
        /* <DEDUP_REMOVED lines=85> */
.L_x_32:
[----:B------:R-:W-:Y:S05]  /*3860*/  BSYNC B0 ;  /* 0x0000000000007941 */ /* 0x000fea0003800000 */
.L_x_30:
[----:B------:R-:W-:Y:S01]  /*3870*/  SHF.R.U32.HI R2, RZ, 0x5, R0 ;  /* 0x00000005ff027819 */ /* 0x000fe20000011600 */
[----:B------:R-:W-:Y:S01]  /*3880*/  WARPSYNC 0xffffffff ;  /* 0xffffffff00007948 */ /* 0x000fe20003800000 */
[----:B------:R-:W-:-:S05]  /*3890*/  LOP3.LUT R3, R0, 0x1f, RZ, 0xc0, !PT ;  /* 0x0000001f00037812 */ /* 0x000fca00078ec0ff */
[----:B------:R-:W-:-:S05]  /*38a0*/  IMAD R2, R2, 0x60, R3 ;  /* 0x0000006002027824 */ /* 0x000fca00078e0203 */
[----:B------:R-:W-:-:S05]  /*38b0*/  SHF.L.U32 R2, R2, 0x5, RZ ;  /* 0x0000000502027819 */ /* 0x000fca00000006ff */
[----:B------:R-:W-:Y:S04]  /*38c0*/  STS.128 [R2], R64 ;  /* 0x0000004002007388 */ /* 0x000fe80000000c00 */
[----:B------:R-:W-:Y:S04]  /*38d0*/  STS.128 [R2+0x10], R68 ;  /* 0x0000104402007388 */ /* 0x000fe80000000c00 */
[----:B------:R-:W-:Y:S04]  /*38e0*/  STS.128 [R2+0x400], R72 ;  /* 0x0004004802007388 */ /* 0x000fe80000000c00 */
[----:B------:R-:W-:Y:S04]  /*38f0*/  STS.128 [R2+0x410], R104 ;  /* 0x0004106802007388 */ /* 0x000fe80000000c00 */
[----:B------:R-:W-:Y:S04]  /*3900*/  STS.128 [R2+0x800], R120 ;  /* 0x0008007802007388 */ /* 0x000fe80000000c00 */
[----:B------:R-:W-:Y:S04]  /*3910*/  STS.128 [R2+0x810], R16 ;  /* 0x0008101002007388 */ /* 0x000fe80000000c00 */
[----:B------:R-:W-:Y:S06]  /*3920*/  BAR.SYNC.DEFER_BLOCKING 0x0 ;  /* 0x0000000000007b1d */ /* 0x000fec0000010000 */
[----:B------:R-:W0:Y:S04]  /*3930*/  LDS R22, [R0.X4+0x600] ;  /* 0x0006000000167984 */ /* 0x000e280000004800 */
[----:B------:R-:W1:Y:S04]  /*3940*/  LDS R17, [R0.X4+0x1200] ;  /* 0x0012000000117984 */ /* 0x000e680000004800 */
[----:B------:R-:W2:Y:S04]  /*3950*/  LDS R3, [R0.X4] ;  /* 0x0000000000037984 */ /* 0x000ea80000004800 */
[----:B------:R-:W3:Y:S04]  /*3960*/  LDS R20, [R0.X4+0x200] ;  /* 0x0002000000147984 */ /* 0x000ee80000004800 */
[----:B------:R-:W4:Y:S04]  /*3970*/  LDS R21, [R0.X4+0x400] ;  /* 0x0004000000157984 */ /* 0x000f280000004800 */
[----:B------:R-:W5:Y:S04]  /*3980*/  LDS R23, [R0.X4+0x800] ;  /* 0x0008000000177984 */ /* 0x000f680000004800 */
[----:B------:R-:W5:Y:S04]  /*3990*/  LDS R26, [R0.X4+0xc00] ;  /* 0x000c0000001a7984 */ /* 0x000f680000004800 */
[----:B------:R-:W5:Y:S04]  /*39a0*/  LDS R25, [R0.X4+0xe00] ;  /* 0x000e000000197984 */ /* 0x000f680000004800 */
[----:B------:R-:W5:Y:S04]  /*39b0*/  LDS R24, [R0.X4+0xa00] ;  /* 0x000a000000187984 */ /* 0x000f680000004800 */
[----:B------:R-:W5:Y:S01]  /*39c0*/  LDS R16, [R0.X4+0x1000] ;  /* 0x0010000000107984 */ /* 0x000f620000004800 */
[----:B0-----:R-:W-:-:S03]  /*39d0*/  FADD.FTZ R22, RZ, R22 ;  /* 0x00000016ff167221 */ /* 0x001fc60000010000 */
[----:B------:R-:W0:Y:S01]  /*39e0*/  LDS R18, [R0.X4+0x1400] ;  /* 0x0014000000127984 */ /* 0x000e220000004800 */
[----:B-1----:R-:W-:-:S03]  /*39f0*/  FADD.FTZ R17, R22, R17 ;  /* 0x0000001116117221 */ /* 0x002fc60000010000 */
[----:B------:R-:W1:Y:S01]  /*3a00*/  LDS R19, [R0.X4+0x1600] ;  /* 0x0016000000137984 */ /* 0x000e620000004800 */
[----:B--2---:R-:W-:-:S03]  /*3a10*/  FADD.FTZ R3, RZ, R3 ;  /* 0x00000003ff037221 */ /* 0x004fc60000010000 */
[----:B------:R-:W2:Y:S01]  /*3a20*/  LDS R32, [R0.X4+0x1800] ;  /* 0x0018000000207984 */ /* 0x000ea20000004800 */
[----:B---3--:R-:W-:-:S03]  /*3a30*/  FADD.FTZ R20, RZ, R20 ;  /* 0x00000014ff147221 */ /* 0x008fc60000010000 */
[----:B------:R-:W3:Y:S01]  /*3a40*/  LDS R27, [R0.X4+0x1a00] ;  /* 0x001a0000001b7984 */ /* 0x000ee20000004800 */
[----:B----4-:R-:W-:-:S03]  /*3a50*/  FADD.FTZ R21, RZ, R21 ;  /* 0x00000015ff157221 */ /* 0x010fc60000010000 */
[----:B------:R-:W4:Y:S01]  /*3a60*/  LDS R33, [R0.X4+0x1c00] ;  /* 0x001c000000217984 */ /* 0x000f220000004800 */
[----:B-----5:R-:W-:-:S03]  /*3a70*/  FADD.FTZ R23, RZ, R23 ;  /* 0x00000017ff177221 */ /* 0x020fc60000010000 */
[----:B------:R-:W5:Y:S01]  /*3a80*/  LDS R34, [R0.X4+0x1e00] ;  /* 0x001e000000227984 */ /* 0x000f620000004800 */
[----:B------:R-:W-:-:S03]  /*3a90*/  FADD.FTZ R3, R3, R26 ;  /* 0x0000001a03037221 */ /* 0x000fc60000010000 */
[----:B------:R-:W5:Y:S01]  /*3aa0*/  LDS R35, [R0.X4+0x2000] ;  /* 0x0020000000237984 */ /* 0x000f620000004800 */
[----:B------:R-:W-:-:S03]  /*3ab0*/  FADD.FTZ R20, R20, R25 ;  /* 0x0000001914147221 */ /* 0x000fc60000010000 */
[----:B------:R-:W5:Y:S01]  /*3ac0*/  LDS R36, [R0.X4+0x2200] ;  /* 0x0022000000247984 */ /* 0x000f620000004800 */
[----:B------:R-:W-:-:S03]  /*3ad0*/  FADD.FTZ R24, RZ, R24 ;  /* 0x00000018ff187221 */ /* 0x000fc60000010000 */
[----:B------:R-:W5:Y:S01]  /*3ae0*/  LDS R38, [R0.X4+0x2400] ;  /* 0x0024000000267984 */ /* 0x000f620000004800 */
[----:B------:R-:W-:-:S03]  /*3af0*/  FADD.FTZ R16, R21, R16 ;  /* 0x0000001015107221 */ /* 0x000fc60000010000 */
[----:B------:R-:W5:Y:S04]  /*3b00*/  LDS R37, [R0.X4+0x2600] ;  /* 0x0026000000257984 */ /* 0x000f680000004800 */
[----:B------:R-:W5:Y:S01]  /*3b10*/  LDS R39, [R0.X4+0x2800] ;  /* 0x0028000000277984 */ /* 0x000f620000004800 */
        /* <DEDUP_REMOVED lines=9> */
[----:B-----5:R-:W-:Y:S02]  /*3bb0*/  FADD.FTZ R17, R17, R34 ;  /* 0x0000002211117221 */ /* 0x020fe40000010000 */
        /* <DEDUP_REMOVED lines=9> */
[----:B-1----:R-:W-:-:S03]  /*3c50*/  FADD.FTZ R45, R18, R45 ;  /* 0x0000002d122d7221 */ /* 0x002fc60000010000 */
[----:B------:R-:W-:Y:S01]  /*3c60*/  STS.128 [R2+0x410], R100 ;  /* 0x0004106402007388 */ /* 0x000fe20000000c00 */
[----:B--2---:R-:W-:-:S03]  /*3c70*/  FADD.FTZ R19, R19, R22 ;  /* 0x0000001613137221 */ /* 0x004fc60000010000 */
        /* <DEDUP_REMOVED lines=8> */
[----:B------:R-:W5:Y:S04]  /*3d00*/  LDS R32, [R0.X4+0x1000] ;  /* 0x0010000000207984 */ /* 0x000f680000004800 */
        /* <DEDUP_REMOVED lines=13> */
[----:B----4-:R-:W-:-:S03]  /*3de0*/  FADD.FTZ R24, R24, R25 ;  /* 0x0000001918187221 */ /* 0x010fc60000010000 */
[----:B------:R-:W4:Y:S01]  /*3df0*/  LDS R43, [R0.X4+0x1e00] ;  /* 0x001e0000002b7984 */ /* 0x000f220000004800 */
[----:B-----5:R-:W-:-:S03]  /*3e00*/  FADD.FTZ R3, R3, R32 ;  /* 0x0000002003037221 */ /* 0x020fc60000010000 */
[----:B------:R-:W5:Y:S01]  /*3e10*/  LDS R47, [R0.X4+0x2000] ;  /* 0x00200000002f7984 */ /* 0x000f620000004800 */
[----:B------:R-:W-:-:S03]  /*3e20*/  FADD.FTZ R16, RZ, R16 ;  /* 0x00000010ff107221 */ /* 0x000fc60000010000 */
[----:B------:R-:W5:Y:S01]  /*3e30*/  LDS R49, [R0.X4+0x2200] ;  /* 0x0022000000317984 */ /* 0x000f620000004800 */
[----:B------:R-:W-:-:S03]  /*3e40*/  FADD.FTZ R16, R16, R27 ;  /* 0x0000001b10107221 */ /* 0x000fc60000010000 */
[----:B------:R-:W5:Y:S01]  /*3e50*/  LDS R38, [R0.X4+0x2400] ;  /* 0x0024000000267984 */ /* 0x000f620000004800 */
[----:B------:R-:W-:-:S03]  /*3e60*/  FADD.FTZ R18, RZ, R18 ;  /* 0x00000012ff127221 */ /* 0x000fc60000010000 */
[----:B------:R-:W5:Y:S01]  /*3e70*/  LDS R51, [R0.X4+0x2600] ;  /* 0x0026000000337984 */ /* 0x000f620000004800 */
[----:B------:R-:W-:-:S03]  /*3e80*/  FADD.FTZ R18, R18, R33 ;  /* 0x0000002112127221 */ /* 0x000fc60000010000 */
[----:B------:R-:W-:Y:S01]  /*3e90*/  LDS R40, [R0.X4+0x2800] ;  /* 0x0028000000287984 */ /* 0x000fe20000004800 */
[----:B------:R-:W-:-:S03]  /*3ea0*/  FADD.FTZ R20, RZ, R20 ;  /* 0x00000014ff147221 */ /* 0x000fc60000010000 */
[----:B------:R-:W5:Y:S01]  /*3eb0*/  LDS R53, [R0.X4+0x2a00] ;  /* 0x002a000000357984 */ /* 0x000f620000004800 */
        /* <DEDUP_REMOVED lines=8> */
[----:B-----5:R-:W-:Y:S02]  /*3f40*/  FADD.FTZ R18, R18, R47 ;  /* 0x0000002f12127221 */ /* 0x020fe40000010000 */
[----:B------:R-:W-:Y:S02]  /*3f50*/  FADD.FTZ R20, R20, R49 ;  /* 0x0000003114147221 */ /* 0x000fe40000010000 */
[----:B------:R-:W-:Y:S02]  /*3f60*/  FADD.FTZ R23, R23, R38 ;  /* 0x0000002617177221 */ /* 0x000fe40000010000 */
[----:B------:R-:W-:-:S02]  /*3f70*/  FADD.FTZ R51, R24, R51 ;  /* 0x0000003318337221 */ /* 0x000fc40000010000 */
[----:B------:R-:W2:Y:S04]  /*3f80*/  S2R R24, SR_CTAID.X ;  /* 0x0000000000187919 */ /* 0x000ea80000002500 */
[----:B------:R-:W-:Y:S01]  /*3f90*/  STS.128 [R2], R88 ;  /* 0x0000005802007388 */ /* 0x000fe20000000c00 */
[----:B------:R-:W-:-:S03]  /*3fa0*/  FADD.FTZ R53, R16, R53 ;  /* 0x0000003510357221 */ /* 0x000fc60000010000 */
[----:B------:R-:W-:Y:S01]  /*3fb0*/  STS.128 [R2+0x10], R92 ;  /* 0x0000105c02007388 */ /* 0x000fe20000000c00 */
[----:B0-----:R-:W-:-:S03]  /*3fc0*/  FADD.FTZ R55, R18, R55 ;  /* 0x0000003712377221 */ /* 0x001fc60000010000 */
[----:B------:R-:W-:Y:S01]  /*3fd0*/  STS.128 [R2+0x400], R96 ;  /* 0x0004006002007388 */ /* 0x000fe20000000c00 */
[----:B-1----:R-:W-:-:S03]  /*3fe0*/  FADD.FTZ R57, R20, R57 ;  /* 0x0000003914397221 */ /* 0x002fc60000010000 */
[----:B------:R-:W-:Y:S04]  /*3ff0*/  STS.128 [R2+0x410], R112 ;  /* 0x0004107002007388 */ /* 0x000fe80000000c00 */
[----:B------:R-:W-:Y:S04]  /*4000*/  STS.128 [R2+0x800], R28 ;  /* 0x0008001c02007388 */ /* 0x000fe80000000c00 */
[----:B------:R0:W-:Y:S04]  /*4010*/  STS.128 [R2+0x810], R12 ;  /* 0x0008100c02007388 */ /* 0x0001e80000000c00 */
[----:B------:R-:W-:Y:S01]  /*4020*/  BAR.SYNC.DEFER_BLOCKING 0x0 ;  /* 0x0000000000007b1d */ /* 0x000fe20000010000 */
[----:B0-----:R-:W-:-:S05]  /*4030*/  FADD.FTZ R13, R3, R40 ;  /* 0x00000028030d7221 */ /* 0x001fca0000010000 */
[----:B------:R-:W0:Y:S04]  /*4040*/  LDS R22, [R0.X4+0x200] ;  /* 0x0002000000167984 */ /* 0x000e280000004800 */
[----:B------:R-:W1:Y:S04]  /*4050*/  LDS R26, [R0.X4+0x400] ;  /* 0x00040000001a7984 */ /* 0x000e680000004800 */
[----:B------:R-:W3:Y:S04]  /*4060*/  LDS R25, [R0.X4+0xe00] ;  /* 0x000e000000197984 */ /* 0x000ee80000004800 */
[----:B------:R-:W4:Y:S04]  /*4070*/  LDS R29, [R0.X4+0x1000] ;  /* 0x00100000001d7984 */ /* 0x000f280000004800 */
[----:B------:R-:W5:Y:S04]  /*4080*/  LDS R42, [R0.X4] ;  /* 0x00000000002a7984 */ /* 0x000f680000004800 */
[----:B------:R-:W2:Y:S04]  /*4090*/  LDS R59, [R0.X4+0xc00] ;  /* 0x000c0000003b7984 */ /* 0x000ea80000004800 */
[----:B------:R-:W2:Y:S04]  /*40a0*/  LDS R12, [R0.X4+0x600] ;  /* 0x00060000000c7984 */ /* 0x000ea80000004800 */
[----:B------:R-:W2:Y:S04]  /*40b0*/  LDS R14, [R0.X4+0x800] ;  /* 0x00080000000e7984 */ /* 0x000ea80000004800 */
[----:B------:R-:W2:Y:S04]  /*40c0*/  LDS R15, [R0.X4+0xa00] ;  /* 0x000a0000000f7984 */ /* 0x000ea80000004800 */
[----:B------:R-:W2:Y:S01]  /*40d0*/  LDS R31, [R0.X4+0x1200] ;  /* 0x00120000001f7984 */ /* 0x000ea20000004800 */
[----:B0-----:R-:W-:-:S03]  /*40e0*/  FADD.FTZ R22, RZ, R22 ;  /* 0x00000016ff167221 */ /* 0x001fc60000010000 */
[----:B------:R-:W0:Y:S01]  /*40f0*/  LDS R61, [R0.X4+0x1400] ;  /* 0x00140000003d7984 */ /* 0x000e220000004800 */
[----:B-1----:R-:W-:-:S03]  /*4100*/  FADD.FTZ R26, RZ, R26 ;  /* 0x0000001aff1a7221 */ /* 0x002fc60000010000 */
[----:B------:R-:W1:Y:S01]  /*4110*/  LDS R28, [R0.X4+0x1600] ;  /* 0x00160000001c7984 */ /* 0x000e620000004800 */
[----:B---3--:R-:W-:-:S03]  /*4120*/  FADD.FTZ R22, R22, R25 ;  /* 0x0000001916167221 */ /* 0x008fc60000010000 */
[----:B------:R-:W3:Y:S01]  /*4130*/  LDS R63, [R0.X4+0x1800] ;  /* 0x00180000003f7984 */ /* 0x000ee20000004800 */
[----:B----4-:R-:W-:-:S03]  /*4140*/  FADD.FTZ R26, R26, R29 ;  /* 0x0000001d1a1a7221 */ /* 0x010fc60000010000 */
[----:B------:R-:W4:Y:S01]  /*4150*/  LDS R65, [R0.X4+0x1a00] ;  /* 0x001a000000417984 */ /* 0x000f220000004800 */
[----:B-----5:R-:W-:-:S03]  /*4160*/  FADD.FTZ R42, RZ, R42 ;  /* 0x0000002aff2a7221 */ /* 0x020fc60000010000 */
[----:B------:R-:W5:Y:S01]  /*4170*/  LDS R27, [R0.X4+0x1c00] ;  /* 0x001c0000001b7984 */ /* 0x000f620000004800 */
[----:B--2---:R-:W-:-:S03]  /*4180*/  FADD.FTZ R42, R42, R59 ;  /* 0x0000003b2a2a7221 */ /* 0x004fc60000010000 */
[----:B------:R-:W2:Y:S01]  /*4190*/  LDS R33, [R0.X4+0x1e00] ;  /* 0x001e000000217984 */ /* 0x000ea20000004800 */
[----:B------:R-:W-:-:S03]  /*41a0*/  FADD.FTZ R12, RZ, R12 ;  /* 0x0000000cff0c7221 */ /* 0x000fc60000010000 */
[----:B------:R-:W2:Y:S01]  /*41b0*/  LDS R3, [R0.X4+0x2000] ;  /* 0x0020000000037984 */ /* 0x000ea20000004800 */
[----:B------:R-:W-:-:S03]  /*41c0*/  FADD.FTZ R14, RZ, R14 ;  /* 0x0000000eff0e7221 */ /* 0x000fc60000010000 */
[----:B------:R-:W2:Y:S01]  /*41d0*/  LDS R16, [R0.X4+0x2200] ;  /* 0x0022000000107984 */ /* 0x000ea20000004800 */
[----:B------:R-:W-:-:S03]  /*41e0*/  FADD.FTZ R15, RZ, R15 ;  /* 0x0000000fff0f7221 */ /* 0x000fc60000010000 */
[----:B------:R-:W2:Y:S01]  /*41f0*/  LDS R35, [R0.X4+0x2400] ;  /* 0x0024000000237984 */ /* 0x000ea20000004800 */
[----:B------:R-:W-:-:S03]  /*4200*/  FADD.FTZ R12, R12, R31 ;  /* 0x0000001f0c0c7221 */ /* 0x000fc60000010000 */
[----:B------:R-:W2:Y:S01]  /*4210*/  LDS R41, [R0.X4+0x2600] ;  /* 0x0026000000297984 */ /* 0x000ea20000004800 */
[----:B------:R-:W-:-:S03]  /*4220*/  IMAD R31, R24, c[0x0][0x168], RZ ;  /* 0x00005a00181f7a24 */ /* 0x000fc600078e02ff */
[----:B------:R-:W2:Y:S01]  /*4230*/  LDS R25, [R0.X4+0x2800] ;  /* 0x0028000000197984 */ /* 0x000ea20000004800 */
[----:B0-----:R-:W-:-:S03]  /*4240*/  FADD.FTZ R14, R14, R61 ;  /* 0x0000003d0e0e7221 */ /* 0x001fc60000010000 */
[----:B------:R-:W0:Y:S01]  /*4250*/  LDS R29, [R0.X4+0x2a00] ;  /* 0x002a0000001d7984 */ /* 0x000e220000004800 */
[----:B-1----:R-:W-:Y:S01]  /*4260*/  FADD.FTZ R15, R15, R28 ;  /* 0x0000001c0f0f7221 */ /* 0x002fe20000010000 */
[----:B------:R-:W-:Y:S02]  /*4270*/  IADD3 R28, P0, R31, R0, RZ ;  /* 0x000000001f1c7210 */ /* 0x000fe40007f1e0ff */
[----:B------:R-:W-:Y:S01]  /*4280*/  LDS R18, [R0.X4+0x2c00] ;  /* 0x002c000000127984 */ /* 0x000fe20000004800 */
[----:B---3--:R-:W-:-:S03]  /*4290*/  FADD.FTZ R42, R42, R63 ;  /* 0x0000003f2a2a7221 */ /* 0x008fc60000010000 */
[----:B------:R-:W1:Y:S01]  /*42a0*/  LDS R20, [R0.X4+0x2e00] ;  /* 0x002e000000147984 */ /* 0x000e620000004800 */
[----:B----4-:R-:W-:-:S03]  /*42b0*/  FADD.FTZ R22, R22, R65 ;  /* 0x0000004116167221 */ /* 0x010fc60000010000 */
[----:B------:R-:W-:Y:S01]  /*42c0*/  BAR.SYNC.DEFER_BLOCKING 0x0 ;  /* 0x0000000000007b1d */ /* 0x000fe20000010000 */
[----:B-----5:R-:W-:Y:S02]  /*42d0*/  FADD.FTZ R26, R26, R27 ;  /* 0x0000001b1a1a7221 */ /* 0x020fe40000010000 */
[----:B--2---:R-:W-:Y:S02]  /*42e0*/  FADD.FTZ R12, R12, R33 ;  /* 0x000000210c0c7221 */ /* 0x004fe40000010000 */
        /* <DEDUP_REMOVED lines=8> */
[----:B------:R-:W-:Y:S04]  /*4370*/  STS.128 [R2+0x400], R84 ;  /* 0x0004005402007388 */ /* 0x000fe80000000c00 */
[----:B------:R-:W-:Y:S01]  /*4380*/  STS.128 [R2+0x410], R108 ;  /* 0x0004106c02007388 */ /* 0x000fe20000000c00 */
[----:B-1----:R-:W-:-:S03]  /*4390*/  FADD.FTZ R15, R15, R20 ;  /* 0x000000140f0f7221 */ /* 0x002fc60000010000 */
[----:B------:R0:W-:Y:S04]  /*43a0*/  STS.128 [R2+0x800], R8 ;  /* 0x0008000802007388 */ /* 0x0001e80000000c00 */
[----:B------:R1:W-:Y:S04]  /*43b0*/  STS.128 [R2+0x810], R4 ;  /* 0x0008100402007388 */ /* 0x0003e80000000c00 */
[----:B------:R-:W-:Y:S01]  /*43c0*/  BAR.SYNC.DEFER_BLOCKING 0x0 ;  /* 0x0000000000007b1d */ /* 0x000fe20000010000 */
[----:B0-----:R-:W-:Y:S02]  /*43d0*/  IADD3.X R11, RZ, RZ, RZ, P0, !PT ;  /* 0x000000ffff0b7210 */ /* 0x001fe400007fe4ff */
[----:B------:R-:W-:-:S02]  /*43e0*/  SHF.L.U32 R8, R28, 0x2, RZ ;  /* 0x000000021c087819 */ /* 0x000fc400000006ff */
[----:B------:R-:W-:Y:S01]  /*43f0*/  SHF.L.U64.HI R30, R28, 0x2, R11 ;  /* 0x000000021c1e7819 */ /* 0x000fe2000001020b */
[----:B------:R-:W-:Y:S01]  /*4400*/  FADD.FTZ R11, R3, R18 ;  /* 0x00000012030b7221 */ /* 0x000fe20000010000 */
[C---:B-1----:R-:W-:Y:S02]  /*4410*/  IADD3 R2, P0, R8.reuse, c[0x0][0x228], RZ ;  /* 0x00008a0008027a10 */ /* 0x042fe40007f1e0ff */
[----:B------:R-:W-:Y:S02]  /*4420*/  IADD3 R4, P1, R8, c[0x0][0x220], RZ ;  /* 0x0000880008047a10 */ /* 0x000fe40007f3e0ff */
[C---:B------:R-:W-:Y:S02]  /*4430*/  IADD3.X R3, R30.reuse, c[0x0][0x22c], RZ, P0, !PT ;  /* 0x00008b001e037a10 */ /* 0x040fe400007fe4ff */
[----:B------:R-:W-:Y:S02]  /*4440*/  IADD3.X R5, R30, c[0x0][0x224], RZ, P1, !PT ;  /* 0x000089001e057a10 */ /* 0x000fe40000ffe4ff */
[C---:B------:R-:W-:Y:S01]  /*4450*/  IADD3 R6, P0, R8.reuse, c[0x0][0x238], RZ ;  /* 0x00008e0008067a10 */ /* 0x040fe20007f1e0ff */
[----:B------:R-:W0:Y:S01]  /*4460*/  LDS R24, [R0.X4] ;  /* 0x0000000000187984 */ /* 0x000e220000004800 */
[----:B------:R-:W-:-:S03]  /*4470*/  IADD3 R8, P1, R8, c[0x0][0x230], RZ ;  /* 0x00008c0008087a10 */ /* 0x000fc60007f3e0ff */
[----:B------:R-:W1:Y:S04]  /*4480*/  LDS R27, [R0.X4+0xc00] ;  /* 0x000c0000001b7984 */ /* 0x000e680000004800 */
[----:B------:R-:W2:Y:S04]  /*4490*/  LDS R14, [R0.X4+0x200] ;  /* 0x00020000000e7984 */ /* 0x000ea80000004800 */
[----:B------:R-:W3:Y:S04]  /*44a0*/  LDS R9, [R0.X4+0x1800] ;  /* 0x0018000000097984 */ /* 0x000ee80000004800 */
[----:B------:R-:W4:Y:S04]  /*44b0*/  LDS R7, [R0.X4+0xe00] ;  /* 0x000e000000077984 */ /* 0x000f280000004800 */
[----:B------:R-:W5:Y:S04]  /*44c0*/  LDS R10, [R0.X4+0x400] ;  /* 0x00040000000a7984 */ /* 0x000f680000004800 */
[----:B------:R-:W-:Y:S04]  /*44d0*/  LDS R28, [R0.X4+0x2400] ;  /* 0x00240000001c7984 */ /* 0x000fe80000004800 */
        /* <DEDUP_REMOVED lines=12> */
[----:B----4-:R-:W-:Y:S01]  /*45a0*/  FADD.FTZ R14, R14, R7 ;  /* 0x000000070e0e7221 */ /* 0x010fe20000010000 */
[----:B------:R-:W-:Y:S02]  /*45b0*/  IADD3.X R7, R30, c[0x0][0x23c], RZ, P0, !PT ;  /* 0x00008f001e077a10 */ /* 0x000fe400007fe4ff */
[----:B------:R-:W4:Y:S01]  /*45c0*/  LDS R61, [R0.X4+0x1e00] ;  /* 0x001e0000003d7984 */ /* 0x000f220000004800 */
[----:B-----5:R-:W-:-:S03]  /*45d0*/  FADD.FTZ R10, RZ, R10 ;  /* 0x0000000aff0a7221 */ /* 0x020fc60000010000 */
[----:B------:R-:W5:Y:S04]  /*45e0*/  LDS R43, [R0.X4+0x1400] ;  /* 0x00140000002b7984 */ /* 0x000f680000004800 */
        /* <DEDUP_REMOVED lines=8> */
[----:B------:R-:W-:Y:S01]  /*4670*/  STG.E [R2.64], R23 ;  /* 0x0000001702007986 */ /* 0x000fe2000c101904 */
[----:B0-----:R-:W-:-:S03]  /*4680*/  FADD.FTZ R10, R10, R59 ;  /* 0x0000003b0a0a7221 */ /* 0x001fc60000010000 */
[----:B------:R-:W0:Y:S01]  /*4690*/  LDS R27, [R0.X4+0x2c00] ;  /* 0x002c0000001b7984 */ /* 0x000e220000004800 */
[----:B-1----:R-:W-:-:S03]  /*46a0*/  FADD.FTZ R12, R12, R33 ;  /* 0x000000210c0c7221 */ /* 0x002fc60000010000 */
[----:B------:R-:W1:Y:S01]  /*46b0*/  LDS R23, [R0.X4+0x2200] ;  /* 0x0022000000177984 */ /* 0x000e620000004800 */
[----:B--2---:R-:W-:-:S03]  /*46c0*/  FADD.FTZ R16, RZ, R16 ;  /* 0x00000010ff107221 */ /* 0x004fc60000010000 */
[----:B------:R-:W2:Y:S01]  /*46d0*/  LDS R71, [R0.X4+0x2e00] ;  /* 0x002e000000477984 */ /* 0x000ea20000004800 */
[----:B---3--:R-:W-:-:S03]  /*46e0*/  FADD.FTZ R67, R10, R67 ;  /* 0x000000430a437221 */ /* 0x008fc60000010000 */
[----:B------:R3:W-:Y:S01]  /*46f0*/  STG.E [R4.64], R21 ;  /* 0x0000001504007986 */ /* 0x0007e2000c101904 */
[----:B----4-:R-:W-:Y:S02]  /*4700*/  FADD.FTZ R12, R12, R61 ;  /* 0x0000003d0c0c7221 */ /* 0x010fe40000010000 */
[----:B-----5:R-:W-:Y:S02]  /*4710*/  FADD.FTZ R16, R16, R43 ;  /* 0x0000002b10107221 */ /* 0x020fe40000010000 */
[----:B------:R-:W-:Y:S02]  /*4720*/  FADD.FTZ R18, RZ, R18 ;  /* 0x00000012ff127221 */ /* 0x000fe40000010000 */
[----:B---3--:R-:W-:Y:S01]  /*4730*/  FADD.FTZ R21, R9, R28 ;  /* 0x0000001c09157221 */ /* 0x008fe20000010000 */
[----:B------:R-:W-:Y:S01]  /*4740*/  IADD3.X R9, R30, c[0x0][0x234], RZ, P1, !PT ;  /* 0x00008d001e097a10 */ /* 0x000fe20000ffe4ff */
[----:B------:R-:W-:Y:S02]  /*4750*/  FADD.FTZ R69, R12, R69 ;  /* 0x000000450c457221 */ /* 0x000fe40000010000 */
[----:B------:R-:W-:Y:S01]  /*4760*/  FADD.FTZ R16, R16, R63 ;  /* 0x0000003f10107221 */ /* 0x000fe20000010000 */
[----:B------:R-:W-:Y:S01]  /*4770*/  STG.E [R6.64], R21 ;  /* 0x0000001506007986 */ /* 0x000fe2000c101904 */
[----:B------:R-:W-:-:S03]  /*4780*/  FADD.FTZ R18, R18, R47 ;  /* 0x0000002f12127221 */ /* 0x000fc60000010000 */
[----:B------:R-:W-:Y:S04]  /*4790*/  STG.E [R8.64], R35 ;  /* 0x0000002308007986 */ /* 0x000fe8000c101904 */
[----:B------:R-:W-:Y:S01]  /*47a0*/  STG.E [R2.64+0x200], R51 ;  /* 0x0002003302007986 */ /* 0x000fe2000c101904 */
[----:B0-----:R-:W-:-:S03]  /*47b0*/  FADD.FTZ R27, R16, R27 ;  /* 0x0000001b101b7221 */ /* 0x001fc60000010000 */
[----:B------:R-:W-:Y:S01]  /*47c0*/  STG.E [R4.64+0x200], R37 ;  /* 0x0002002504007986 */ /* 0x000fe2000c101904 */
[----:B-1----:R-:W-:-:S03]  /*47d0*/  FADD.FTZ R18, R18, R23 ;  /* 0x0000001712127221 */ /* 0x002fc60000010000 */
[----:B------:R-:W-:Y:S01]  /*47e0*/  STG.E [R6.64+0x200], R65 ;  /* 0x0002004106007986 */ /* 0x000fe2000c101904 */
[----:B--2---:R-:W-:-:S03]  /*47f0*/  FADD.FTZ R71, R18, R71 ;  /* 0x0000004712477221 */ /* 0x004fc60000010000 */
[----:B------:R-:W-:Y:S04]  /*4800*/  STG.E [R8.64+0x200], R41 ;  /* 0x0002002908007986 */ /* 0x000fe8000c101904 */
        /* <DEDUP_REMOVED lines=15> */
[----:B------:R-:W-:Y:S01]  /*4900*/  STG.E [R8.64+0xa00], R15 ;  /* 0x000a000f08007986 */ /* 0x000fe2000c101904 */
[----:B------:R-:W-:Y:S05]  /*4910*/  EXIT ;  /* 0x000000000000794d */ /* 0x000fea0003800000 */
.L_x_34:
[----:B------:R-:W-:Y:S01]  /*4920*/  HFMA2.MMA R105, -RZ, RZ, 0, 5.9604644775390625e-08 ;  /* 0x00000001ff697435 */ /* 0x000fe200000001ff */
[----:B------:R-:W-:-:S02]  /*4930*/  MOV R104, R219 ;  /* 0x000000db00687202 */ /* 0x000fc40000000f00 */
[----:B------:R-:W-:Y:S02]  /*4940*/  MOV R220, 0x1f ;  /* 0x0000001f00dc7802 */ /* 0x000fe40000000f00 */
[----:B------:R-:W-:Y:S02]  /*4950*/  MOV R229, 0xffffffff ;  /* 0xffffffff00e57802 */ /* 0x000fe40000000f00 */
[----:B------:R-:W-:Y:S02]  /*4960*/  MOV R72, 0x4980 ;  /* 0x0000498000487802 */ /* 0x000fe40000000f00 */
[----:B-----5:R-:W-:Y:S05]  /*4970*/  CALL.REL.NOINC `($__internal_1_$__cuda_sm70_shflsync_bfly_p) ;  /* 0x0000046000007944 */ /* 0x020fea0003c00000 */
[----:B-1----:R-:W-:Y:S01]  /*4980*/  MOV R102, R104 ;  /* 0x0000006800667202 */ /* 0x002fe20000000f00 */
[----:B0-----:R-:W-:Y:S05]  /*4990*/  BRA `(.L_x_38) ;  /* 0xffffd73000007947 */ /* 0x001fea000383ffff */
.L_x_35:
[----:B------:R-:W-:Y:S01]  /*49a0*/  HFMA2.MMA R105, -RZ, RZ, 0, 5.9604644775390625e-08 ;  /* 0x00000001ff697435 */ /* 0x000fe200000001ff */
[----:B------:R-:W-:Y:S02]  /*49b0*/  MOV R104, R227 ;  /* 0x000000e300687202 */ /* 0x000fe40000000f00 */
[----:B------:R-:W-:Y:S02]  /*49c0*/  MOV R220, 0x1f ;  /* 0x0000001f00dc7802 */ /* 0x000fe40000000f00 */
[----:B------:R-:W-:-:S02]  /*49d0*/  MOV R229, 0xffffffff ;  /* 0xffffffff00e57802 */ /* 0x000fc40000000f00 */
[----:B------:R-:W-:Y:S02]  /*49e0*/  MOV R72, 0x4a00 ;  /* 0x00004a0000487802 */ /* 0x000fe40000000f00 */
[----:B01---5:R-:W-:Y:S05]  /*49f0*/  CALL.REL.NOINC `($__internal_1_$__cuda_sm70_shflsync_bfly_p) ;  /* 0x000003e000007944 */ /* 0x023fea0003c00000 */
[----:B------:R-:W-:Y:S01]  /*4a00*/  FADD.FTZ R219, R219, R102 ;  /* 0x00000066dbdb7221 */ /* 0x000fe20000010000 */
[----:B0-----:R-:W-:Y:S01]  /*4a10*/  HFMA2.MMA R105, -RZ, RZ, 0, 1.1920928955078125e-07 ;  /* 0x00000002ff697435 */ /* 0x001fe200000001ff */
[----:B-1----:R-:W-:Y:S01]  /*4a20*/  FADD.FTZ R227, R227, R104 ;  /* 0x00000068e3e37221 */ /* 0x002fe20000010000 */
[----:B------:R-:W-:Y:S02]  /*4a30*/  MOV R220, 0x1f ;  /* 0x0000001f00dc7802 */ /* 0x000fe40000000f00 */
[----:B------:R-:W-:Y:S02]  /*4a40*/  MOV R229, 0xffffffff ;  /* 0xffffffff00e57802 */ /* 0x000fe40000000f00 */
[----:B------:R-:W-:Y:S02]  /*4a50*/  MOV R104, R219 ;  /* 0x000000db00687202 */ /* 0x000fe40000000f00 */
[----:B------:R-:W-:Y:S02]  /*4a60*/  MOV R72, 0x4a80 ;  /* 0x00004a8000487802 */ /* 0x000fe40000000f00 */
[----:B------:R-:W-:Y:S05]  /*4a70*/  CALL.REL.NOINC `($__internal_1_$__cuda_sm70_shflsync_bfly_p) ;  /* 0x0000036000007944 */ /* 0x000fea0003c00000 */
[----:B0-----:R-:W-:Y:S01]  /*4a80*/  HFMA2.MMA R105, -RZ, RZ, 0, 1.1920928955078125e-07 ;  /* 0x00000002ff697435 */ /* 0x001fe200000001ff */
[----:B-1----:R-:W-:-:S02]  /*4a90*/  MOV R102, R104 ;  /* 0x0000006800667202 */ /* 0x002fc40000000f00 */
[----:B------:R-:W-:Y:S02]  /*4aa0*/  MOV R104, R227 ;  /* 0x000000e300687202 */ /* 0x000fe40000000f00 */
[----:B------:R-:W-:Y:S02]  /*4ab0*/  MOV R220, 0x1f ;  /* 0x0000001f00dc7802 */ /* 0x000fe40000000f00 */
[----:B------:R-:W-:Y:S02]  /*4ac0*/  MOV R229, 0xffffffff ;  /* 0xffffffff00e57802 */ /* 0x000fe40000000f00 */
[----:B------:R-:W-:Y:S02]  /*4ad0*/  MOV R72, 0x4af0 ;  /* 0x00004af000487802 */ /* 0x000fe40000000f00 */
[----:B------:R-:W-:Y:S05]  /*4ae0*/  CALL.REL.NOINC `($__internal_1_$__cuda_sm70_shflsync_bfly_p) ;  /* 0x000002f000007944 */ /* 0x000fea0003c00000 */
[----:B------:R-:W-:Y:S01]  /*4af0*/  FADD.FTZ R219, R102, R219 ;  /* 0x000000db66db7221 */ /* 0x000fe20000010000 */
[----:B0-----:R-:W-:Y:S01]  /*4b00*/  HFMA2.MMA R105, -RZ, RZ, 0, 2.384185791015625e-07 ;  /* 0x00000004ff697435 */ /* 0x001fe200000001ff */
[----:B-1----:R-:W-:Y:S01]  /*4b10*/  FADD.FTZ R227, R227, R104 ;  /* 0x00000068e3e37221 */ /* 0x002fe20000010000 */
[----:B------:R-:W-:Y:S02]  /*4b20*/  MOV R220, 0x1f ;  /* 0x0000001f00dc7802 */ /* 0x000fe40000000f00 */
[----:B------:R-:W-:-:S02]  /*4b30*/  MOV R229, 0xffffffff ;  /* 0xffffffff00e57802 */ /* 0x000fc40000000f00 */
[----:B------:R-:W-:Y:S02]  /*4b40*/  MOV R104, R219 ;  /* 0x000000db00687202 */ /* 0x000fe40000000f00 */
[----:B------:R-:W-:Y:S02]  /*4b50*/  MOV R72, 0x4b70 ;  /* 0x00004b7000487802 */ /* 0x000fe40000000f00 */
[----:B------:R-:W-:Y:S05]  /*4b60*/  CALL.REL.NOINC `($__internal_1_$__cuda_sm70_shflsync_bfly_p) ;  /* 0x0000027000007944 */ /* 0x000fea0003c00000 */
[----:B0-----:R-:W-:Y:S01]  /*4b70*/  HFMA2.MMA R105, -RZ, RZ, 0, 2.384185791015625e-07 ;  /* 0x00000004ff697435 */ /* 0x001fe200000001ff */
[----:B-1----:R-:W-:Y:S02]  /*4b80*/  MOV R102, R104 ;  /* 0x0000006800667202 */ /* 0x002fe40000000f00 */
[----:B------:R-:W-:Y:S02]  /*4b90*/  MOV R104, R227 ;  /* 0x000000e300687202 */ /* 0x000fe40000000f00 */
[----:B------:R-:W-:Y:S02]  /*4ba0*/  MOV R220, 0x1f ;  /* 0x0000001f00dc7802 */ /* 0x000fe40000000f00 */
[----:B------:R-:W-:Y:S02]  /*4bb0*/  MOV R229, 0xffffffff ;  /* 0xffffffff00e57802 */ /* 0x000fe40000000f00 */
[----:B------:R-:W-:-:S02]  /*4bc0*/  MOV R72, 0x4be0 ;  /* 0x00004be000487802 */ /* 0x000fc40000000f00 */
[----:B------:R-:W-:Y:S05]  /*4bd0*/  CALL.REL.NOINC `($__internal_1_$__cuda_sm70_shflsync_bfly_p) ;  /* 0x0000020000007944 */ /* 0x000fea0003c00000 */
[----:B------:R-:W-:Y:S01]  /*4be0*/  FADD.FTZ R219, R102, R219 ;  /* 0x000000db66db7221 */ /* 0x000fe20000010000 */
[----:B0-----:R-:W-:Y:S01]  /*4bf0*/  HFMA2.MMA R105, -RZ, RZ, 0, 4.76837158203125e-07 ;  /* 0x00000008ff697435 */ /* 0x001fe200000001ff */
[----:B-1----:R-:W-:Y:S01]  /*4c00*/  FADD.FTZ R227, R227, R104 ;  /* 0x00000068e3e37221 */ /* 0x002fe20000010000 */
[----:B------:R-:W-:-:S02]  /*4c10*/  MOV R220, 0x1f ;  /* 0x0000001f00dc7802 */ /* 0x000fc40000000f00 */
[----:B------:R-:W-:Y:S02]  /*4c20*/  MOV R229, 0xffffffff ;  /* 0xffffffff00e57802 */ /* 0x000fe40000000f00 */
[----:B------:R-:W-:Y:S02]  /*4c30*/  MOV R104, R219 ;  /* 0x000000db00687202 */ /* 0x000fe40000000f00 */
[----:B------:R-:W-:Y:S02]  /*4c40*/  MOV R72, 0x4c60 ;  /* 0x00004c6000487802 */ /* 0x000fe40000000f00 */
[----:B------:R-:W-:Y:S05]  /*4c50*/  CALL.REL.NOINC `($__internal_1_$__cuda_sm70_shflsync_bfly_p) ;  /* 0x0000018000007944 */ /* 0x000fea0003c00000 */
[----:B0-----:R-:W-:Y:S01]  /*4c60*/  HFMA2.MMA R105, -RZ, RZ, 0, 4.76837158203125e-07 ;  /* 0x00000008ff697435 */ /* 0x001fe200000001ff */
[----:B-1----:R-:W-:Y:S02]  /*4c70*/  MOV R102, R104 ;  /* 0x0000006800667202 */ /* 0x002fe40000000f00 */
[----:B------:R-:W-:Y:S02]  /*4c80*/  MOV R104, R227 ;  /* 0x000000e300687202 */ /* 0x000fe40000000f00 */
[----:B------:R-:W-:Y:S02]  /*4c90*/  MOV R220, 0x1f ;  /* 0x0000001f00dc7802 */ /* 0x000fe40000000f00 */
[----:B------:R-:W-:-:S02]  /*4ca0*/  MOV R229, 0xffffffff ;  /* 0xffffffff00e57802 */ /* 0x000fc40000000f00 */
[----:B------:R-:W-:Y:S02]  /*4cb0*/  MOV R72, 0x4cd0 ;  /* 0x00004cd000487802 */ /* 0x000fe40000000f00 */
[----:B------:R-:W-:Y:S05]  /*4cc0*/  CALL.REL.NOINC `($__internal_1_$__cuda_sm70_shflsync_bfly_p) ;  /* 0x0000011000007944 */ /* 0x000fea0003c00000 */
[----:B------:R-:W-:Y:S01]  /*4cd0*/  FADD.FTZ R219, R102, R219 ;  /* 0x000000db66db7221 */ /* 0x000fe20000010000 */
[----:B0-----:R-:W-:Y:S01]  /*4ce0*/  HFMA2.MMA R105, -RZ, RZ, 0, 9.5367431640625e-07 ;  /* 0x00000010ff697435 */ /* 0x001fe200000001ff */
[----:B-1----:R-:W-:Y:S01]  /*4cf0*/  FADD.FTZ R227, R227, R104 ;  /* 0x00000068e3e37221 */ /* 0x002fe20000010000 */
[----:B------:R-:W-:Y:S02]  /*4d00*/  MOV R220, 0x1f ;  /* 0x0000001f00dc7802 */ /* 0x000fe40000000f00 */
[----:B------:R-:W-:Y:S02]  /*4d10*/  MOV R229, 0xffffffff ;  /* 0xffffffff00e57802 */ /* 0x000fe40000000f00 */
[----:B------:R-:W-:Y:S02]  /*4d20*/  MOV R104, R219 ;  /* 0x000000db00687202 */ /* 0x000fe40000000f00 */
[----:B------:R-:W-:Y:S02]  /*4d30*/  MOV R72, 0x4d50 ;  /* 0x00004d5000487802 */ /* 0x000fe40000000f00 */
[----:B------:R-:W-:Y:S05]  /*4d40*/  CALL.REL.NOINC `($__internal_1_$__cuda_sm70_shflsync_bfly_p) ;  /* 0x0000009000007944 */ /* 0x000fea0003c00000 */
[----:B0-----:R-:W-:Y:S01]  /*4d50*/  HFMA2.MMA R105, -RZ, RZ, 0, 9.5367431640625e-07 ;  /* 0x00000010ff697435 */ /* 0x001fe200000001ff */
[----:B-1----:R-:W-:-:S02]  /*4d60*/  MOV R106, R104 ;  /* 0x00000068006a7202 */ /* 0x002fc40000000f00 */
[----:B------:R-:W-:Y:S02]  /*4d70*/  MOV R104, R227 ;  /* 0x000000e300687202 */ /* 0x000fe40000000f00 */
[----:B------:R-:W-:Y:S02]  /*4d80*/  MOV R220, 0x1f ;  /* 0x0000001f00dc7802 */ /* 0x000fe40000000f00 */
[----:B------:R-:W-:Y:S02]  /*4d90*/  MOV R229, 0xffffffff ;  /* 0xffffffff00e57802 */ /* 0x000fe40000000f00 */
[----:B------:R-:W-:Y:S02]  /*4da0*/  MOV R72, 0x4dc0 ;  /* 0x00004dc000487802 */ /* 0x000fe40000000f00 */
[----:B------:R-:W-:Y:S05]  /*4db0*/  CALL.REL.NOINC `($__internal_1_$__cuda_sm70_shflsync_bfly_p) ;  /* 0x0000002000007944 */ /* 0x000fea0003c00000 */
[----:B-1----:R-:W-:Y:S01]  /*4dc0*/  MOV R72, R104 ;  /* 0x0000006800487202 */ /* 0x002fe20000000f00 */
[----:B0-----:R-:W-:Y:S05]  /*4dd0*/  BRA `(.L_x_39) ;  /* 0xffffd41000007947 */ /* 0x001fea000383ffff */
        .weak           $__internal_1_$__cuda_sm70_shflsync_bfly_p
        .type           $__internal_1_$__cuda_sm70_shflsync_bfly_p,@function
        .size           $__internal_1_$__cuda_sm70_shflsync_bfly_p,(.L_x_2238 - $__internal_1_$__cuda_sm70_shflsync_bfly_p)
$__internal_1_$__cuda_sm70_shflsync_bfly_p:
[----:B------:R-:W-:Y:S01]  /*4de0*/  HFMA2.MMA R73, -RZ, RZ, 0, 0 ;  /* 0x00000000ff497435 */ /* 0x000fe200000001ff */
[----:B------:R-:W-:Y:S04]  /*4df0*/  WARPSYNC R229 ;  /* 0x000000e500007348 */ /* 0x000fe80003800000 */
[----:B------:R0:W1:Y:S01]  /*4e00*/  SHFL.BFLY PT, R104, R104, R105, R220 ;  /* 0x0c00006968687389 */ /* 0x00006200000e00dc */
[----:B------:R-:W-:Y:S05]  /*4e10*/  RET.REL.NODEC R72 `(_ZN10layer_norm31ln_parallel_residual_bwd_kernelINS_13Kernel_traitsI13__nv_bfloat16S2_S2_S2_fjLj768ELj1ELj4ELj1ELj16ENS_18Kernel_traits_baseILj768ES2_S2_S2_S2_fjLj128EEEEELb0ELb0ELb1EEEvNS_9BwdParamsE) ;  /* 0xffffb1e048007950 */ /* 0x000fea0003c3ffff */
.L_x_40:
        /* <DEDUP_REMOVED lines=14> */
.L_x_2238:


//--------------------- .text._ZN10layer_norm31ln_parallel_residual_bwd_kernelINS_13Kernel_traitsI13__nv_bfloat16S2_S2_S2_fjLj768ELj1ELj4ELj1ELj16ENS_18Kernel_traits_baseILj768ES2_S2_S2_S2_fjLj128EEEEELb0ELb1ELb0EEEvNS_9BwdParamsE --------------------------
	.section	.text._ZN10layer_norm31ln_parallel_residual_bwd_kernelINS_13Kernel_traitsI13__nv_bfloat16S2_S2_S2_fjLj768ELj1ELj4ELj1ELj16ENS_18Kernel_traits_baseILj768ES2_S2_S2_S2_fjLj128EEEEELb0ELb1ELb0EEEvNS_9BwdParamsE,"ax",@progbits
	.sectioninfo	@"SHI_REGISTERS=165"
	.align	128
        .global         _ZN10layer_norm31ln_parallel_residual_bwd_kernelINS_13Kernel_traitsI13__nv_bfloat16S2_S2_S2_fjLj768ELj1ELj4ELj1ELj16ENS_18Kernel_traits_baseILj768ES2_S2_S2_S2_fjLj128EEEEELb0ELb1ELb0EEEvNS_9BwdParamsE
        .type           _ZN10layer_norm31ln_parallel_residual_bwd_kernelINS_13Kernel_traitsI13__nv_bfloat16S2_S2_S2_fjLj768ELj1ELj4ELj1ELj16ENS_18Kernel_traits_baseILj768ES2_S2_S2_S2_fjLj128EEEEELb0ELb1ELb0EEEvNS_9BwdParamsE,@function
        .size           _ZN10layer_norm31ln_parallel_residual_bwd_kernelINS_13Kernel_traitsI13__nv_bfloat16S2_S2_S2_fjLj768ELj1ELj4ELj1ELj16ENS_18Kernel_traits_baseILj768ES2_S2_S2_S2_fjLj128EEEEELb0ELb1ELb0EEEvNS_9BwdParamsE,(.L_x_2239 - _ZN10layer_norm31ln_parallel_residual_bwd_kernelINS_13Kernel_traitsI13__nv_bfloat16S2_S2_S2_fjLj768ELj1ELj4ELj1ELj16ENS_18Kernel_traits_baseILj768ES2_S2_S2_S2_fjLj128EEEEELb0ELb1ELb0EEEvNS_9BwdParamsE)
        .other          _ZN10layer_norm31ln_parallel_residual_bwd_kernelINS_13Kernel_traitsI13__nv_bfloat16S2_S2_S2_fjLj768ELj1ELj4ELj1ELj16ENS_18Kernel_traits_baseILj768ES2_S2_S2_S2_fjLj128EEEEELb0ELb1ELb0EEEvNS_9BwdParamsE,@"STO_CUDA_ENTRY STV_DEFAULT"
_ZN10layer_norm31ln_parallel_residual_bwd_kernelINS_13Kernel_traitsI13__nv_bfloat16S2_S2_S2_fjLj768ELj1ELj4ELj1ELj16ENS_18Kernel_traits_baseILj768ES2_S2_S2_S2_fjLj128EEEEELb0ELb1ELb0EEEvNS_9BwdParamsE:
.text._ZN10layer_norm31ln_parallel_residual_bwd_kernelINS_13Kernel_traitsI13__nv_bfloat16S2_S2_S2_fjLj768ELj1ELj4ELj1ELj16ENS_18Kernel_traits_baseILj768ES2_S2_S2_S2_fjLj128EEEEELb0ELb1ELb0EEEvNS_9BwdParamsE:
        /* <DEDUP_REMOVED lines=12> */
[----:B------:R-:W-:Y:S02]  /*00c0*/  @P2 IMAD.MOV.U32 R3, RZ, RZ, 0x10 ;  /* 0x00000010ff032424 */ /* 0x000fe400078e00ff */
[----:B------:R-:W-:Y:S02]  /*00d0*/  @P3 MOV R7, 0x10 ;  /* 0x0000001000073802 */ /* 0x000fe40000000f00 */
[C---:B------:R-:W-:Y:S01]  /*00e0*/  @P2 IMAD.WIDE.U32 R2, R4.reuse, R3, c[0x0][0x1b0] ;  /* 0x00006c0004022625 */ /* 0x040fe200078e0003 */
[----:B------:R-:W-:Y:S02]  /*00f0*/  @P2 LOP3.LUT R4, R4, 0x20, RZ, 0xfc, !PT ;  /* 0x0000002004042812 */ /* 0x000fe400078efcff */
[----:B------:R-:W-:Y:S02]  /*0100*/  @P4 MOV R5, 0x10 ;  /* 0x0000001000054802 */ /* 0x000fe40000000f00 */
[----:B------:R0:W5:Y:S01]  /*0110*/  @P2 LDG.E.128 R16, [R2.64] ;  /* 0x0000000402102981 */ /* 0x000162000c1e1d00 */
[C---:B------:R-:W-:Y:S01]  /*0120*/  @P3 IMAD.WIDE.U32 R6, R4.reuse, R7, c[0x0][0x1b0] ;  /* 0x00006c0004063625 */ /* 0x040fe200078e0007 */
[----:B------:R-:W-:-:S04]  /*0130*/  @P3 IADD3 R4, R4, 0x20, RZ ;  /* 0x0000002004043810 */ /* 0x000fc80007ffe0ff */
[----:B------:R0:W5:Y:S01]  /*0140*/  @P3 LDG.E.128 R8, [R6.64] ;  /* 0x0000000406083981 */ /* 0x000162000c1e1d00 */
[----:B------:R-:W-:-:S05]  /*0150*/  @P4 IMAD.WIDE.U32 R4, R4, R5, c[0x0][0x1b0] ;  /* 0x00006c0004044625 */ /* 0x000fca00078e0005 */
[----:B------:R0:W5:Y:S04]  /*0160*/  @P4 LDG.E.128 R24, [R4.64] ;  /* 0x0000000404184981 */ /* 0x000168000c1e1d00 */
[----:B------:R-:W1:Y:S01]  /*0170*/  S2R R13, SR_CTAID.X ;  /* 0x00000000000d7919 */ /* 0x000e620000002500 */
[----:B------:R-:W-:Y:S01]  /*0180*/  SHF.R.U32.HI R0, RZ, 0x5, R104 ;  /* 0x00000005ff007819 */ /* 0x000fe20000011668 */
[----:B------:R-:W-:Y:S01]  /*0190*/  BSSY B0, `(.L_x_41) ;  /* 0x0000287000007945 */ /* 0x000fe20003800000 */
[----:B------:R-:W-:Y:S01]  /*01a0*/  CS2R R28, SRZ ;  /* 0x00000000001c7805 */ /* 0x000fe2000001ff00 */
[----:B------:R-:W-:Y:S02]  /*01b0*/  CS2R R30, SRZ ;  /* 0x00000000001e7805 */ /* 0x000fe4000001ff00 */
[----:B-1----:R-:W-:-:S05]  /*01c0*/  IMAD R0, R13, 0x4, R0 ;  /* 0x000000040d007824 */ /* 0x002fca00078e0200 */
        /* <DEDUP_REMOVED lines=24> */
[----:B0-----:R-:W0:Y:S01]  /*0350*/  LDC.U8 R101, c[0x0][0x1f0] ;  /* 0x00007c00ff657b82 */ /* 0x001e220000000000 */
[--C-:B-----5:R-:W-:Y:S01]  /*0360*/  PRMT R103, RZ, 0x5410, R16.reuse ;  /* 0x00005410ff677816 */ /* 0x120fe20000000010 */
[----:B------:R-:W-:Y:S01]  /*0370*/  HFMA2.MMA R29, -RZ, RZ, 0, 0 ;  /* 0x00000000ff1d7435 */ /* 0x000fe200000001ff */
[----:B------:R-:W-:-:S02]  /*0380*/  PRMT R102, RZ, 0x7610, R16 ;  /* 0x00007610ff667816 */ /* 0x000fc40000000010 */
[--C-:B------:R-:W-:Y:S02]  /*0390*/  PRMT R100, RZ, 0x5410, R17.reuse ;  /* 0x00005410ff647816 */ /* 0x100fe40000000011 */
[----:B------:R-:W-:Y:S02]  /*03a0*/  PRMT R23, RZ, 0x7610, R17 ;  /* 0x00007610ff177816 */ /* 0x000fe40000000011 */
[--C-:B------:R-:W-:Y:S02]  /*03b0*/  PRMT R22, RZ, 0x5410, R18.reuse ;  /* 0x00005410ff167816 */ /* 0x100fe40000000012 */
[----:B------:R-:W-:Y:S02]  /*03c0*/  PRMT R21, RZ, 0x7610, R18 ;  /* 0x00007610ff157816 */ /* 0x000fe40000000012 */
[----:B------:R-:W-:Y:S02]  /*03d0*/  PRMT R20, RZ, 0x5410, R19 ;  /* 0x00005410ff147816 */ /* 0x000fe40000000013 */
[----:B------:R-:W-:-:S02]  /*03e0*/  PRMT R18, RZ, 0x5410, R8 ;  /* 0x00005410ff127816 */ /* 0x000fc40000000008 */
[----:B------:R-:W-:Y:S02]  /*03f0*/  PRMT R17, RZ, 0x7610, R8 ;  /* 0x00007610ff117816 */ /* 0x000fe40000000008 */
[--C-:B------:R-:W-:Y:S02]  /*0400*/  PRMT R16, RZ, 0x5410, R9.reuse ;  /* 0x00005410ff107816 */ /* 0x100fe40000000009 */
[----:B------:R-:W-:Y:S02]  /*0410*/  PRMT R15, RZ, 0x7610, R9 ;  /* 0x00007610ff0f7816 */ /* 0x000fe40000000009 */
[--C-:B------:R-:W-:Y:S02]  /*0420*/  PRMT R14, RZ, 0x5410, R10.reuse ;  /* 0x00005410ff0e7816 */ /* 0x100fe4000000000a */
[----:B------:R-:W-:Y:S02]  /*0430*/  PRMT R13, RZ, 0x7610, R10 ;  /* 0x00007610ff0d7816 */ /* 0x000fe4000000000a */
[----:B------:R-:W-:-:S02]  /*0440*/  PRMT R12, RZ, 0x5410, R11 ;  /* 0x00005410ff0c7816 */ /* 0x000fc4000000000b */
[----:B------:R-:W-:Y:S02]  /*0450*/  PRMT R19, RZ, 0x7610, R19 ;  /* 0x00007610ff137816 */ /* 0x000fe40000000013 */
[----:B------:R-:W-:Y:S02]  /*0460*/  PRMT R11, RZ, 0x7610, R11 ;  /* 0x00007610ff0b7816 */ /* 0x000fe4000000000b */
[----:B------:R-:W-:Y:S02]  /*0470*/  MOV R10, R0 ;  /* 0x00000000000a7202 */ /* 0x000fe40000000f00 */
[--C-:B------:R-:W-:Y:S02]  /*0480*/  PRMT R9, RZ, 0x5410, R24.reuse ;  /* 0x00005410ff097816 */ /* 0x100fe40000000018 */
[----:B------:R-:W-:Y:S02]  /*0490*/  PRMT R8, RZ, 0x7610, R24 ;  /* 0x00007610ff087816 */ /* 0x000fe40000000018 */
[----:B------:R-:W-:-:S02]  /*04a0*/  PRMT R7, RZ, 0x5410, R25 ;  /* 0x00005410ff077816 */ /* 0x000fc40000000019 */
[----:B------:R-:W-:Y:S02]  /*04b0*/  PRMT R6, RZ, 0x7610, R25 ;  /* 0x00007610ff067816 */ /* 0x000fe40000000019 */
[--C-:B------:R-:W-:Y:S02]  /*04c0*/  PRMT R5, RZ, 0x5410, R26.reuse ;  /* 0x00005410ff057816 */ /* 0x100fe4000000001a */
[----:B------:R-:W-:Y:S02]  /*04d0*/  PRMT R4, RZ, 0x7610, R26 ;  /* 0x00007610ff047816 */ /* 0x000fe4000000001a */
[--C-:B------:R-:W-:Y:S02]  /*04e0*/  PRMT R3, RZ, 0x5410, R27.reuse ;  /* 0x00005410ff037816 */ /* 0x100fe4000000001b */
[----:B0-----:R-:W-:Y:S02]  /*04f0*/  PRMT R2, RZ, 0x7610, R27 ;  /* 0x00007610ff027816 */ /* 0x001fe4000000001b */
.L_x_57:
[----:B------:R-:W-:-:S04]  /*0500*/  IMAD.MOV.U32 R93, RZ, RZ, 0x4 ;  /* 0x00000004ff5d7424 */ /* 0x000fc800078e00ff */
[----:B------:R-:W-:-:S04]  /*0510*/  IMAD.WIDE R94, R10, R93, c[0x0][0x1a0] ;  /* 0x000068000a5e7625 */ /* 0x000fc800078e025d */
[C---:B------:R-:W-:Y:S02]  /*0520*/  IMAD.WIDE R92, R10.reuse, R93, c[0x0][0x1a8] ;  /* 0x00006a000a5c7625 */ /* 0x040fe400078e025d */
[----:B------:R-:W2:Y:S04]  /*0530*/  LDG.E R94, [R94.64] ;  /* 0x000000045e5e7981 */ /* 0x000ea8000c1e1900 */
[----:B------:R0:W5:Y:S01]  /*0540*/  LDG.E R105, [R92.64] ;  /* 0x000000045c697981 */ /* 0x000162000c1e1900 */
[----:B------:R-:W-:Y:S01]  /*0550*/  IMAD R0, R10, c[0x0][0x168], RZ ;  /* 0x00005a000a007a24 */ /* 0x000fe200078e02ff */
[----:B------:R-:W-:Y:S01]  /*0560*/  ISETP.NE.AND P1, PT, R101, RZ, PT ;  /* 0x000000ff6500720c */ /* 0x000fe20003f25270 */
[----:B------:R-:W-:Y:S01]  /*0570*/  BSSY B1, `(.L_x_43) ;  /* 0x000005e000017945 */ /* 0x000fe20003800000 */
[----:B------:R-:W-:-:S02]  /*0580*/  MOV R155, RZ ;  /* 0x000000ff009b7202 */ /* 0x000fc40000000f00 */
[----:B------:R-:W-:Y:S02]  /*0590*/  SHF.R.S32.HI R97, RZ, 0x1f, R0 ;  /* 0x0000001fff617819 */ /* 0x000fe40000011400 */
[----:B------:R-:W-:Y:S02]  /*05a0*/  MOV R156, RZ ;  /* 0x000000ff009c7202 */ /* 0x000fe40000000f00 */
[----:B------:R-:W-:Y:S02]  /*05b0*/  LEA.HI R0, R97, R0, RZ, 0x3 ;  /* 0x0000000061007211 */ /* 0x000fe400078f18ff */
[----:B------:R-:W-:-:S04]  /*05c0*/  LOP3.LUT R97, R104, 0x1f, RZ, 0xc0, !PT ;  /* 0x0000001f68617812 */ /* 0x000fc800078ec0ff */
[----:B------:R-:W-:-:S05]  /*05d0*/  LEA.HI.SX32 R0, R0, R97, 0x1d ;  /* 0x0000006100007211 */ /* 0x000fca00078feaff */
[----:B------:R-:W-:Y:S01]  /*05e0*/  IMAD.MOV.U32 R157, RZ, RZ, R0 ;  /* 0x000000ffff9d7224 */ /* 0x000fe200078e0000 */
[----:B--2---:R-:W-:Y:S01]  /*05f0*/  FSEL R153, R94, RZ, !P1 ;  /* 0x000000ff5e997208 */ /* 0x004fe20004800000 */
[----:B------:R-:W-:Y:S05]  /*0600*/  @!P2 BRA `(.L_x_44) ;  /* 0x000005400000a947 */ /* 0x000fea0003800000 */
[C---:B0-----:R-:W-:Y:S02]  /*0610*/  LEA R92, P0, R0.reuse, c[0x0][0x188], 0x4 ;  /* 0x00006200005c7a11 */ /* 0x041fe400078020ff */
[----:B------:R-:W-:Y:S02]  /*0620*/  MOV R97, 0x10 ;  /* 0x0000001000617802 */ /* 0x000fe40000000f00 */
[----:B------:R-:W-:-:S03]  /*0630*/  LEA.HI.X R93, R0, c[0x0][0x18c], RZ, 0x4, P0 ;  /* 0x00006300005d7a11 */ /* 0x000fc600000f24ff */
[----:B------:R-:W-:-:S03]  /*0640*/  IMAD.WIDE.U32 R96, R0, R97, c[0x0][0x208] ;  /* 0x0000820000607625 */ /* 0x000fc600078e0061 */
[----:B------:R-:W2:Y:S04]  /*0650*/  LDG.E.128 R92, [R92.64] ;  /* 0x000000045c5c7981 */ /* 0x000ea8000c1e1d00 */
[----:B------:R-:W3:Y:S01]  /*0660*/  LDG.E.128 R96, [R96.64] ;  /* 0x0000000460607981 */ /* 0x000ee2000c1e1d00 */
[----:B------:R-:W-:-:S04]  /*0670*/  ISETP.NE.U32.AND P0, PT, RZ, c[0x0][0x218], PT ;  /* 0x00008600ff007a0c */ /* 0x000fc80003f05070 */
[----:B------:R-:W-:-:S13]  /*0680*/  ISETP.NE.AND.EX P0, PT, RZ, c[0x0][0x21c], PT, P0 ;  /* 0x00008700ff007a0c */ /* 0x000fda0003f05300 */
[----:B------:R-:W-:-:S04]  /*0690*/  @P0 LEA R110, P5, R0, c[0x0][0x218], 0x4 ;  /* 0x00008600006e0a11 */ /* 0x000fc800078a20ff */
[----:B------:R-:W-:-:S05]  /*06a0*/  @P0 LEA.HI.X R111, R0, c[0x0][0x21c], RZ, 0x4, P5 ;  /* 0x00008700006f0a11 */ /* 0x000fca00028f24ff */
[----:B------:R0:W5:Y:S01]  /*06b0*/  @P0 LDG.E.128 R76, [R110.64] ;  /* 0x000000046e4c0981 */ /* 0x000162000c1e1d00 */
[----:B------:R-:W-:Y:S02]  /*06c0*/  IADD3 R157, R0, 0x20, RZ ;  /* 0x00000020009d7810 */ /* 0x000fe40007ffe0ff */
[--C-:B--2---:R-:W-:Y:S02]  /*06d0*/  PRMT R106, RZ, 0x5410, R92.reuse ;  /* 0x00005410ff6a7816 */ /* 0x104fe4000000005c */
[----:B------:R-:W-:Y:S02]  /*06e0*/  PRMT R112, RZ, 0x7610, R92 ;  /* 0x00007610ff707816 */ /* 0x000fe4000000005c */
[----:B------:R-:W-:Y:S01]  /*06f0*/  PRMT R158, RZ, 0x5410, R94 ;  /* 0x00005410ff9e7816 */ /* 0x000fe2000000005e */
[C---:B------:R-:W-:Y:S01]  /*0700*/  FADD.FTZ R106, -R153.reuse, R106 ;  /* 0x0000006a996a7221 */ /* 0x040fe20000010100 */
[----:B------:R-:W-:Y:S01]  /*0710*/  PRMT R114, RZ, 0x5410, R93 ;  /* 0x00005410ff727816 */ /* 0x000fe2000000005d */
[----:B------:R-:W-:Y:S01]  /*0720*/  FADD.FTZ R112, -R153, R112 ;  /* 0x0000007099707221 */ /* 0x000fe20000010100 */
[----:B---3--:R-:W-:Y:S01]  /*0730*/  PRMT R154, RZ, 0x5410, R96 ;  /* 0x00005410ff9a7816 */ /* 0x008fe20000000060 */
[----:B0----5:R-:W-:Y:S01]  /*0740*/  FMUL.FTZ R111, R105, R106 ;  /* 0x0000006a696f7220 */ /* 0x021fe20000410000 */
[--C-:B------:R-:W-:Y:S01]  /*0750*/  PRMT R110, RZ, 0x5410, R95.reuse ;  /* 0x00005410ff6e7816 */ /* 0x100fe2000000005f */
[----:B------:R-:W-:Y:S01]  /*0760*/  FADD.FTZ R158, -R153, R158 ;  /* 0x0000009e999e7221 */ /* 0x000fe20000010100 */
[----:B------:R-:W-:Y:S01]  /*0770*/  PRMT R92, RZ, 0x7610, R95 ;  /* 0x00007610ff5c7816 */ /* 0x000fe2000000005f */
[----:B------:R-:W-:Y:S01]  /*0780*/  FADD.FTZ R56, R56, R154 ;  /* 0x0000009a38387221 */ /* 0x000fe20000010000 */
[----:B------:R-:W-:Y:S01]  /*0790*/  PRMT R96, RZ, 0x7610, R96 ;  /* 0x00007610ff607816 */ /* 0x000fe20000000060 */
[----:B------:R-:W-:Y:S01]  /*07a0*/  FMUL.FTZ R152, R105, R112 ;  /* 0x0000007069987220 */ /* 0x000fe20000410000 */
[----:B------:R-:W-:Y:S01]  /*07b0*/  PRMT R95, RZ, 0x5410, R98 ;  /* 0x00005410ff5f7816 */ /* 0x000fe20000000062 */
[----:B------:R-:W-:Y:S01]  /*07c0*/  FFMA.FTZ R28, R111, R154, R28 ;  /* 0x0000009a6f1c7223 */ /* 0x000fe2000001001c */
[----:B------:R-:W-:Y:S01]  /*07d0*/  PRMT R149, RZ, 0x5410, R97 ;  /* 0x00005410ff957816 */ /* 0x000fe20000000061 */
[----:B------:R-:W-:Y:S01]  /*07e0*/  FADD.FTZ R114, -R153, R114 ;  /* 0x0000007299727221 */ /* 0x000fe20000010100 */
[----:B------:R-:W-:Y:S01]  /*07f0*/  PRMT R148, RZ, 0x7610, R93 ;  /* 0x00007610ff947816 */ /* 0x000fe2000000005d */
[----:B------:R-:W-:Y:S01]  /*0800*/  FMUL.FTZ R145, R105, R158 ;  /* 0x0000009e69917220 */ /* 0x000fe20000410000 */
[----:B------:R-:W-:Y:S01]  /*0810*/  PRMT R156, RZ, 0x7610, R97 ;  /* 0x00007610ff9c7816 */ /* 0x000fe20000000061 */
[----:B------:R-:W-:Y:S01]  /*0820*/  FMUL.FTZ R154, R103, R154 ;  /* 0x0000009a679a7220 */ /* 0x000fe20000410000 */
[----:B------:R-:W-:Y:S01]  /*0830*/  PRMT R108, RZ, 0x7610, R94 ;  /* 0x00007610ff6c7816 */ /* 0x000fe2000000005e */
[----:B------:R-:W-:Y:S01]  /*0840*/  FADD.FTZ R57, R57, R96 ;  /* 0x0000006039397221 */ /* 0x000fe20000010000 */
[----:B------:R-:W-:Y:S01]  /*0850*/  PRMT R98, RZ, 0x7610, R98 ;  /* 0x00007610ff627816 */ /* 0x000fe20000000062 */
[-C--:B------:R-:W-:Y:S01]  /*0860*/  FFMA.FTZ R29, R152, R96.reuse, R29 ;  /* 0x00000060981d7223 */ /* 0x080fe2000001001d */
[--C-:B------:R-:W-:Y:S01]  /*0870*/  PRMT R93, RZ, 0x5410, R99.reuse ;  /* 0x00005410ff5d7816 */ /* 0x100fe20000000063 */
[----:B------:R-:W-:Y:S01]  /*0880*/  FMUL.FTZ R151, R102, R96 ;  /* 0x0000006066977220 */ /* 0x000fe20000410000 */
[----:B------:R-:W-:Y:S01]  /*0890*/  PRMT R94, RZ, 0x7610, R99 ;  /* 0x00007610ff5e7816 */ /* 0x000fe20000000063 */
[----:B------:R-:W-:-:S02]  /*08a0*/  FMUL.FTZ R150, R105, R114 ;  /* 0x0000007269967220 */ /* 0x000fc40000410000 */
[----:B------:R-:W-:Y:S02]  /*08b0*/  FADD.FTZ R60, R60, R95 ;  /* 0x0000005f3c3c7221 */ /* 0x000fe40000010000 */
[-C--:B------:R-:W-:Y:S02]  /*08c0*/  FFMA.FTZ R32, R145, R95.reuse, R32 ;  /* 0x0000005f91207223 */ /* 0x080fe40000010020 */
[----:B------:R-:W-:Y:S02]  /*08d0*/  FMUL.FTZ R106, R22, R95 ;  /* 0x0000005f166a7220 */ /* 0x000fe40000410000 */
[----:B------:R-:W-:Y:S02]  /*08e0*/  FADD.FTZ R96, RZ, R154 ;  /* 0x0000009aff607221 */ /* 0x000fe40000010000 */
[----:B------:R-:W-:Y:S02]  /*08f0*/  FFMA.FTZ R95, R111, R154, RZ ;  /* 0x0000009a6f5f7223 */ /* 0x000fe400000100ff */
[----:B------:R-:W-:-:S02]  /*0900*/  FADD.FTZ R58, R58, R149 ;  /* 0x000000953a3a7221 */ /* 0x000fc40000010000 */
[-C--:B------:R-:W-:Y:S02]  /*0910*/  FFMA.FTZ R30, R150, R149.reuse, R30 ;  /* 0x00000095961e7223 */ /* 0x080fe4000001001e */
[----:B------:R-:W-:Y:S02]  /*0920*/  FADD.FTZ R148, -R153, R148 ;  /* 0x0000009499947221 */ /* 0x000fe40000010100 */
[----:B------:R-:W-:Y:S02]  /*0930*/  FMUL.FTZ R149, R100, R149 ;  /* 0x0000009564957220 */ /* 0x000fe40000410000 */
[----:B------:R-:W-:Y:S02]  /*0940*/  FADD.FTZ R96, R96, R151 ;  /* 0x0000009760607221 */ /* 0x000fe40000010000 */
[----:B------:R-:W-:Y:S02]  /*0950*/  FFMA.FTZ R95, R152, R151, R95 ;  /* 0x00000097985f7223 */ /* 0x000fe4000001005f */
[----:B------:R-:W-:-:S02]  /*0960*/  FMUL.FTZ R148, R105, R148 ;  /* 0x0000009469947220 */ /* 0x000fc40000410000 */
[----:B------:R-:W-:Y:S02]  /*0970*/  FMUL.FTZ R147, R23, R156 ;  /* 0x0000009c17937220 */ /* 0x000fe40000410000 */
[----:B------:R-:W-:Y:S02]  /*0980*/  FADD.FTZ R96, R96, R149 ;  /* 0x0000009560607221 */ /* 0x000fe40000010000 */
[----:B------:R-:W-:Y:S02]  /*0990*/  FFMA.FTZ R95, R150, R149, R95 ;  /* 0x00000095965f7223 */ /* 0x000fe4000001005f */
[C---:B------:R-:W-:Y:S02]  /*09a0*/  FADD.FTZ R110, -R153.reuse, R110 ;  /* 0x0000006e996e7221 */ /* 0x040fe40000010100 */
[----:B------:R-:W-:Y:S02]  /*09b0*/  FADD.FTZ R108, -R153, R108 ;  /* 0x0000006c996c7221 */ /* 0x000fe40000010100 */
[----:B------:R-:W-:-:S02]  /*09c0*/  FADD.FTZ R97, R96, R147 ;  /* 0x0000009360617221 */ /* 0x000fc40000010000 */
[----:B------:R-:W-:Y:S02]  /*09d0*/  FFMA.FTZ R95, R148, R147, R95 ;  /* 0x00000093945f7223 */ /* 0x000fe4000001005f */
[C---:B------:R-:W-:Y:S02]  /*09e0*/  FMUL.FTZ R115, R105.reuse, R110 ;  /* 0x0000006e69737220 */ /* 0x040fe40000410000 */
[----:B------:R-:W-:Y:S02]  /*09f0*/  FMUL.FTZ R108, R105, R108 ;  /* 0x0000006c696c7220 */ /* 0x000fe40000410000 */
[----:B------:R-:W-:Y:S02]  /*0a00*/  FMUL.FTZ R113, R21, R98 ;  /* 0x0000006215717220 */ /* 0x000fe40000410000 */
[----:B------:R-:W-:Y:S02]  /*0a10*/  FADD.FTZ R96, R97, R106 ;  /* 0x0000006a61607221 */ /* 0x000fe40000010000 */
[----:B------:R-:W-:-:S02]  /*0a20*/  FFMA.FTZ R95, R145, R106, R95 ;  /* 0x0000006a915f7223 */ /* 0x000fc4000001005f */
[----:B------:R-:W-:Y:S02]  /*0a30*/  FADD.FTZ R62, R62, R93 ;  /* 0x0000005d3e3e7221 */ /* 0x000fe40000010000 */
[-C--:B------:R-:W-:Y:S02]  /*0a40*/  FFMA.FTZ R34, R115, R93.reuse, R34 ;  /* 0x0000005d73227223 */ /* 0x080fe40000010022 */
[----:B------:R-:W-:Y:S02]  /*0a50*/  FMUL.FTZ R110, R20, R93 ;  /* 0x0000005d146e7220 */ /* 0x000fe40000410000 */
[----:B------:R-:W-:Y:S02]  /*0a60*/  FADD.FTZ R92, -R153, R92 ;  /* 0x0000005c995c7221 */ /* 0x000fe40000010100 */
[----:B------:R-:W-:Y:S02]  /*0a70*/  FADD.FTZ R93, R96, R113 ;  /* 0x00000071605d7221 */ /* 0x000fe40000010000 */
[----:B------:R-:W-:-:S02]  /*0a80*/  FFMA.FTZ R95, R108, R113, R95 ;  /* 0x000000716c5f7223 */ /* 0x000fc4000001005f */
[----:B------:R-:W-:Y:S02]  /*0a90*/  FMUL.FTZ R112, R19, R94 ;  /* 0x0000005e13707220 */ /* 0x000fe40000410000 */
[----:B------:R-:W-:Y:S02]  /*0aa0*/  FMUL.FTZ R114, R105, R92 ;  /* 0x0000005c69727220 */ /* 0x000fe40000410000 */
        /* <DEDUP_REMOVED lines=10> */
.L_x_44:
[----:B0-----:R-:W-:Y:S05]  /*0b50*/  BSYNC B1 ;  /* 0x0000000000017941 */ /* 0x001fea0003800000 */
.L_x_43:
[----:B------:R-:W-:Y:S01]  /*0b60*/  BSSY B1, `(.L_x_45) ;  /* 0x0000056000017945 */ /* 0x000fe20003800000 */
[----:B------:R-:W-:Y:S05]  /*0b70*/  @!P3 BRA `(.L_x_46) ;  /* 0x000005400000b947 */ /* 0x000fea0003800000 */
[----:B------:R-:W-:Y:S01]  /*0b80*/  LEA R92, P0, R157, c[0x0][0x188], 0x4 ;  /* 0x000062009d5c7a11 */ /* 0x000fe200078020ff */
[----:B------:R-:W-:-:S03]  /*0b90*/  HFMA2.MMA R96, -RZ, RZ, 0, 9.5367431640625e-07 ;  /* 0x00000010ff607435 */ /* 0x000fc600000001ff */
[----:B------:R-:W-:-:S06]  /*0ba0*/  LEA.HI.X R93, R157, c[0x0][0x18c], RZ, 0x4, P0 ;  /* 0x000063009d5d7a11 */ /* 0x000fcc00000f24ff */
[----:B------:R-:W2:Y:S01]  /*0bb0*/  LDG.E.128 R92, [R92.64] ;  /* 0x000000045c5c7981 */ /* 0x000ea2000c1e1d00 */
[----:B------:R-:W-:-:S06]  /*0bc0*/  IMAD.WIDE.U32 R96, R157, R96, c[0x0][0x208] ;  /* 0x000082009d607625 */ /* 0x000fcc00078e0060 */
        /* <DEDUP_REMOVED lines=9> */
[--C-:B------:R-:W-:Y:S01]  /*0c60*/  PRMT R122, RZ, 0x5410, R93.reuse ;  /* 0x00005410ff7a7816 */ /* 0x100fe2000000005d */
[C---:B------:R-:W-:Y:S01]  /*0c70*/  FADD.FTZ R116, -R153.reuse, R116 ;  /* 0x0000007499747221 */ /* 0x040fe20000010100 */
[----:B------:R-:W-:Y:S01]  /*0c80*/  PRMT R126, RZ, 0x7610, R93 ;  /* 0x00007610ff7e7816 */ /* 0x000fe2000000005d */
[----:B------:R-:W-:Y:S01]  /*0c90*/  FADD.FTZ R118, -R153, R118 ;  /* 0x0000007699767221 */ /* 0x000fe20000010100 */
[--C-:B---3--:R-:W-:Y:S01]  /*0ca0*/  PRMT R117, RZ, 0x5410, R96.reuse ;  /* 0x00005410ff757816 */ /* 0x108fe20000000060 */
[C---:B-----5:R-:W-:Y:S01]  /*0cb0*/  FMUL.FTZ R109, R105.reuse, R116 ;  /* 0x00000074696d7220 */ /* 0x060fe20000410000 */
[----:B------:R-:W-:Y:S01]  /*0cc0*/  PRMT R120, RZ, 0x7610, R96 ;  /* 0x00007610ff787816 */ /* 0x000fe20000000060 */
[----:B------:R-:W-:Y:S01]  /*0cd0*/  FMUL.FTZ R116, R105, R118 ;  /* 0x0000007669747220 */ /* 0x000fe20000410000 */
[--C-:B------:R-:W-:Y:S01]  /*0ce0*/  PRMT R130, RZ, 0x5410, R94.reuse ;  /* 0x00005410ff827816 */ /* 0x100fe2000000005e */
[----:B------:R-:W-:Y:S01]  /*0cf0*/  FADD.FTZ R40, R40, R117 ;  /* 0x0000007528287221 */ /* 0x000fe20000010000 */
[----:B------:R-:W-:Y:S01]  /*0d00*/  PRMT R124, RZ, 0x7610, R94 ;  /* 0x00007610ff7c7816 */ /* 0x000fe2000000005e */
[-C--:B------:R-:W-:Y:S01]  /*0d10*/  FFMA.FTZ R80, R109, R117.reuse, R80 ;  /* 0x000000756d507223 */ /* 0x080fe20000010050 */
[--C-:B------:R-:W-:Y:S01]  /*0d20*/  PRMT R121, RZ, 0x5410, R97.reuse ;  /* 0x00005410ff797816 */ /* 0x100fe20000000061 */
[----:B------:R-:W-:Y:S01]  /*0d30*/  FMUL.FTZ R118, R18, R117 ;  /* 0x0000007512767220 */ /* 0x000fe20000410000 */
[----:B------:R-:W-:Y:S01]  /*0d40*/  PRMT R128, RZ, 0x7610, R97 ;  /* 0x00007610ff807816 */ /* 0x000fe20000000061 */
[----:B------:R-:W-:Y:S01]  /*0d50*/  FADD.FTZ R41, R41, R120 ;  /* 0x0000007829297221 */ /* 0x000fe20000010000 */
[--C-:B------:R-:W-:Y:S01]  /*0d60*/  PRMT R94, RZ, 0x5410, R95.reuse ;  /* 0x00005410ff5e7816 */ /* 0x100fe2000000005f */
[----:B------:R-:W-:Y:S01]  /*0d70*/  FADD.FTZ R122, -R153, R122 ;  /* 0x0000007a997a7221 */ /* 0x000fe20000010100 */
[----:B------:R-:W-:Y:S01]  /*0d80*/  PRMT R92, RZ, 0x7610, R95 ;  /* 0x00007610ff5c7816 */ /* 0x000fe2000000005f */
[-C--:B------:R-:W-:Y:S01]  /*0d90*/  FFMA.FTZ R81, R116, R120.reuse, R81 ;  /* 0x0000007874517223 */ /* 0x080fe20000010051 */
[--C-:B------:R-:W-:Y:S01]  /*0da0*/  PRMT R95, RZ, 0x5410, R98.reuse ;  /* 0x00005410ff5f7816 */ /* 0x100fe20000000062 */
[----:B------:R-:W-:Y:S01]  /*0db0*/  FMUL.FTZ R117, R17, R120 ;  /* 0x0000007811757220 */ /* 0x000fe20000410000 */
[----:B------:R-:W-:Y:S01]  /*0dc0*/  PRMT R98, RZ, 0x7610, R98 ;  /* 0x00007610ff627816 */ /* 0x000fe20000000062 */
[----:B------:R-:W-:Y:S01]  /*0dd0*/  FADD.FTZ R120, -R153, R126 ;  /* 0x0000007e99787221 */ /* 0x000fe20000010100 */
[--C-:B------:R-:W-:Y:S01]  /*0de0*/  PRMT R93, RZ, 0x5410, R99.reuse ;  /* 0x00005410ff5d7816 */ /* 0x100fe20000000063 */
[----:B------:R-:W-:Y:S01]  /*0df0*/  FMUL.FTZ R119, R105, R122 ;  /* 0x0000007a69777220 */ /* 0x000fe20000410000 */
[----:B------:R-:W-:Y:S01]  /*0e00*/  PRMT R96, RZ, 0x7610, R99 ;  /* 0x00007610ff607816 */ /* 0x000fe20000000063 */
[----:B------:R-:W-:-:S02]  /*0e10*/  FADD.FTZ R130, -R153, R130 ;  /* 0x0000008299827221 */ /* 0x000fc40000010100 */
[----:B------:R-:W-:Y:S02]  /*0e20*/  FMUL.FTZ R120, R105, R120 ;  /* 0x0000007869787220 */ /* 0x000fe40000410000 */
[----:B------:R-:W-:Y:S02]  /*0e30*/  FADD.FTZ R42, R42, R121 ;  /* 0x000000792a2a7221 */ /* 0x000fe40000010000 */
[-C--:B------:R-:W-:Y:S02]  /*0e40*/  FFMA.FTZ R82, R119, R121.reuse, R82 ;  /* 0x0000007977527223 */ /* 0x080fe40000010052 */
[----:B------:R-:W-:Y:S02]  /*0e50*/  FMUL.FTZ R122, R16, R121 ;  /* 0x00000079107a7220 */ /* 0x000fe40000410000 */
[----:B------:R-:W-:Y:S02]  /*0e60*/  FADD.FTZ R126, -R153, R124 ;  /* 0x0000007c997e7221 */ /* 0x000fe40000010100 */
[----:B------:R-:W-:-:S02]  /*0e70*/  FADD.FTZ R43, R43, R128 ;  /* 0x000000802b2b7221 */ /* 0x000fc40000010000 */
[----:B------:R-:W-:Y:S02]  /*0e80*/  FMUL.FTZ R121, R105, R130 ;  /* 0x0000008269797220 */ /* 0x000fe40000410000 */
[-C--:B------:R-:W-:Y:S02]  /*0e90*/  FFMA.FTZ R83, R120, R128.reuse, R83 ;  /* 0x0000008078537223 */ /* 0x080fe40000010053 */
[----:B------:R-:W-:Y:S02]  /*0ea0*/  FMUL.FTZ R123, R15, R128 ;  /* 0x000000800f7b7220 */ /* 0x000fe40000410000 */
[----:B------:R-:W-:Y:S02]  /*0eb0*/  FADD.FTZ R128, R155, R118 ;  /* 0x000000769b807221 */ /* 0x000fe40000010000 */
[----:B------:R-:W-:Y:S02]  /*0ec0*/  FFMA.FTZ R156, R109, R118, R156 ;  /* 0x000000766d9c7223 */ /* 0x000fe4000001009c */
[----:B------:R-:W-:-:S02]  /*0ed0*/  FMUL.FTZ R126, R105, R126 ;  /* 0x0000007e697e7220 */ /* 0x000fc40000410000 */
[----:B------:R-:W-:Y:S02]  /*0ee0*/  FADD.FTZ R84, R84, R95 ;  /* 0x0000005f54547221 */ /* 0x000fe40000010000 */
[-C--:B------:R-:W-:Y:S02]  /*0ef0*/  FFMA.FTZ R64, R121, R95.reuse, R64 ;  /* 0x0000005f79407223 */ /* 0x080fe40000010040 */
[----:B------:R-:W-:Y:S02]  /*0f00*/  FMUL.FTZ R124, R14, R95 ;  /* 0x0000005f0e7c7220 */ /* 0x000fe40000410000 */
[----:B------:R-:W-:Y:S02]  /*0f10*/  FADD.FTZ R95, R128, R117 ;  /* 0x00000075805f7221 */ /* 0x000fe40000010000 */
[----:B------:R-:W-:Y:S02]  /*0f20*/  FFMA.FTZ R156, R116, R117, R156 ;  /* 0x00000075749c7223 */ /* 0x000fe4000001009c */
[----:B------:R-:W-:-:S02]  /*0f30*/  FADD.FTZ R85, R85, R98 ;  /* 0x0000006255557221 */ /* 0x000fc40000010000 */
[-C--:B------:R-:W-:Y:S02]  /*0f40*/  FFMA.FTZ R65, R126, R98.reuse, R65 ;  /* 0x000000627e417223 */ /* 0x080fe40000010041 */
[----:B------:R-:W-:Y:S02]  /*0f50*/  FMUL.FTZ R125, R13, R98 ;  /* 0x000000620d7d7220 */ /* 0x000fe40000410000 */
[----:B------:R-:W-:Y:S02]  /*0f60*/  FADD.FTZ R98, -R153, R94 ;  /* 0x0000005e99627221 */ /* 0x000fe40000010100 */
[----:B------:R-:W-:Y:S02]  /*0f70*/  FADD.FTZ R94, R95, R122 ;  /* 0x0000007a5f5e7221 */ /* 0x000fe40000010000 */
[----:B------:R-:W-:Y:S02]  /*0f80*/  FFMA.FTZ R156, R119, R122, R156 ;  /* 0x0000007a779c7223 */ /* 0x000fe4000001009c */
[----:B------:R-:W-:-:S02]  /*0f90*/  FADD.FTZ R95, R94, R123 ;  /* 0x0000007b5e5f7221 */ /* 0x000fc40000010000 */
[----:B------:R-:W-:Y:S02]  /*0fa0*/  FFMA.FTZ R156, R120, R123, R156 ;  /* 0x0000007b789c7223 */ /* 0x000fe4000001009c */
[----:B------:R-:W-:Y:S02]  /*0fb0*/  FMUL.FTZ R127, R105, R98 ;  /* 0x00000062697f7220 */ /* 0x000fe40000410000 */
[----:B------:R-:W-:Y:S02]  /*0fc0*/  FADD.FTZ R130, -R153, R92 ;  /* 0x0000005c99827221 */ /* 0x000fe40000010100 */
[----:B------:R-:W-:Y:S02]  /*0fd0*/  FADD.FTZ R92, R95, R124 ;  /* 0x0000007c5f5c7221 */ /* 0x000fe40000010000 */
[----:B------:R-:W-:Y:S02]  /*0fe0*/  FFMA.FTZ R156, R121, R124, R156 ;  /* 0x0000007c799c7223 */ /* 0x000fe4000001009c */
[----:B------:R-:W-:-:S02]  /*0ff0*/  FADD.FTZ R86, R86, R93 ;  /* 0x0000005d56567221 */ /* 0x000fc40000010000 */
[-C--:B------:R-:W-:Y:S02]  /*1000*/  FFMA.FTZ R66, R127, R93.reuse, R66 ;  /* 0x0000005d7f427223 */ /* 0x080fe40000010042 */
[----:B------:R-:W-:Y:S02]  /*1010*/  FMUL.FTZ R128, R12, R93 ;  /* 0x0000005d0c807220 */ /* 0x000fe40000410000 */
[----:B------:R-:W-:Y:S02]  /*1020*/  FADD.FTZ R93, R92, R125 ;  /* 0x0000007d5c5d7221 */ /* 0x000fe40000010000 */
[----:B------:R-:W-:Y:S02]  /*1030*/  FFMA.FTZ R156, R126, R125, R156 ;  /* 0x0000007d7e9c7223 */ /* 0x000fe4000001009c */
[----:B------:R-:W-:Y:S02]  /*1040*/  FMUL.FTZ R130, R105, R130 ;  /* 0x0000008269827220 */ /* 0x000fe40000410000 */
[----:B------:R-:W-:-:S02]  /*1050*/  FMUL.FTZ R129, R11, R96 ;  /* 0x000000600b817220 */ /* 0x000fc40000410000 */
[----:B------:R-:W-:Y:S02]  /*1060*/  FADD.FTZ R92, R93, R128 ;  /* 0x000000805d5c7221 */ /* 0x000fe40000010000 */
[----:B------:R-:W-:Y:S02]  /*1070*/  FFMA.FTZ R156, R127, R128, R156 ;  /* 0x000000807f9c7223 */ /* 0x000fe4000001009c */
[----:B------:R-:W-:Y:S02]  /*1080*/  FADD.FTZ R87, R87, R96 ;  /* 0x0000006057577221 */ /* 0x000fe40000010000 */
[----:B------:R-:W-:Y:S02]  /*1090*/  FFMA.FTZ R67, R130, R96, R67 ;  /* 0x0000006082437223 */ /* 0x000fe40000010043 */
[----:B------:R-:W-:Y:S02]  /*10a0*/  FADD.FTZ R155, R92, R129 ;  /* 0x000000815c9b7221 */ /* 0x000fe40000010000 */
[----:B------:R-:W-:-:S02]  /*10b0*/  FFMA.FTZ R156, R130, R129, R156 ;  /* 0x00000081829c7223 */ /* 0x000fc4000001009c */
.L_x_46:
[----:B------:R-:W-:Y:S05]  /*10c0*/  BSYNC B1 ;  /* 0x0000000000017941 */ /* 0x000fea0003800000 */
.L_x_45:
[----:B------:R-:W-:Y:S01]  /*10d0*/  BSSY B1, `(.L_x_47) ;  /* 0x0000055000017945 */ /* 0x000fe20003800000 */
[----:B------:R-:W-:Y:S05]  /*10e0*/  @!P4 BRA `(.L_x_48) ;  /* 0x000005300000c947 */ /* 0x000fea0003800000 */
[----:B------:R-:W-:-:S04]  /*10f0*/  LEA R92, P0, R157, c[0x0][0x188], 0x4 ;  /* 0x000062009d5c7a11 */ /* 0x000fc800078020ff */
[----:B------:R-:W-:Y:S01]  /*1100*/  LEA.HI.X R93, R157, c[0x0][0x18c], RZ, 0x4, P0 ;  /* 0x000063009d5d7a11 */ /* 0x000fe200000f24ff */
[----:B------:R-:W-:-:S05]  /*1110*/  IMAD.MOV.U32 R96, RZ, RZ, 0x10 ;  /* 0x00000010ff607424 */ /* 0x000fca00078e00ff */
[----:B------:R-:W2:Y:S01]  /*1120*/  LDG.E.128 R92, [R92.64] ;  /* 0x000000045c5c7981 */ /* 0x000ea2000c1e1d00 */
[----:B------:R-:W-:-:S06]  /*1130*/  IMAD.WIDE.U32 R96, R157, R96, c[0x0][0x208] ;  /* 0x000082009d607625 */ /* 0x000fcc00078e0060 */
[----:B------:R-:W3:Y:S01]  /*1140*/  LDG.E.128 R96, [R96.64] ;  /* 0x0000000460607981 */ /* 0x000ee2000c1e1d00 */
[----:B------:R-:W-:-:S04]  /*1150*/  ISETP.NE.U32.AND P0, PT, RZ, c[0x0][0x218], PT ;  /* 0x00008600ff007a0c */ /* 0x000fc80003f05070 */
[----:B------:R-:W-:-:S13]  /*1160*/  ISETP.NE.AND.EX P0, PT, RZ, c[0x0][0x21c], PT, P0 ;  /* 0x00008700ff007a0c */ /* 0x000fda0003f05300 */
[----:B------:R-:W-:-:S04]  /*1170*/  @P0 LEA R132, P5, R157, c[0x0][0x218], 0x4 ;  /* 0x000086009d840a11 */ /* 0x000fc800078a20ff */
[----:B------:R-:W-:-:S05]  /*1180*/  @P0 LEA.HI.X R133, R157, c[0x0][0x21c], RZ, 0x4, P5 ;  /* 0x000087009d850a11 */ /* 0x000fca00028f24ff */
[----:B------:R2:W5:Y:S02]  /*1190*/  @P0 LDG.E.128 R88, [R132.64] ;  /* 0x0000000484580981 */ /* 0x000564000c1e1d00 */
[----:B--2---:R-:W-:Y:S02]  /*11a0*/  PRMT R132, RZ, 0x5410, R92 ;  /* 0x00005410ff847816 */ /* 0x004fe4000000005c */
[--C-:B------:R-:W-:Y:S02]  /*11b0*/  PRMT R134, RZ, 0x5410, R93.reuse ;  /* 0x00005410ff867816 */ /* 0x100fe4000000005d */
[--C-:B------:R-:W-:Y:S02]  /*11c0*/  PRMT R142, RZ, 0x5410, R94.reuse ;  /* 0x00005410ff8e7816 */ /* 0x100fe4000000005e */
[----:B------:R-:W-:Y:S01]  /*11d0*/  PRMT R144, RZ, 0x7610, R94 ;  /* 0x00007610ff907816 */ /* 0x000fe2000000005e */
[C---:B------:R-:W-:Y:S01]  /*11e0*/  FADD.FTZ R94, -R153.reuse, R132 ;  /* 0x00000084995e7221 */ /* 0x040fe20000010100 */
[----:B------:R-:W-:Y:S01]  /*11f0*/  PRMT R92, RZ, 0x7610, R92 ;  /* 0x00007610ff5c7816 */ /* 0x000fe2000000005c */
[----:B------:R-:W-:Y:S01]  /*1200*/  FADD.FTZ R138, -R153, R134 ;  /* 0x00000086998a7221 */ /* 0x000fe20000010100 */
[--C-:B---3--:R-:W-:Y:S01]  /*1210*/  PRMT R134, RZ, 0x5410, R96.reuse ;  /* 0x00005410ff867816 */ /* 0x108fe20000000060 */
[----:B-----5:R-:W-:Y:S01]  /*1220*/  FMUL.FTZ R107, R105, R94 ;  /* 0x0000005e696b7220 */ /* 0x020fe20000410000 */
[----:B------:R-:W-:Y:S01]  /*1230*/  PRMT R96, RZ, 0x7610, R96 ;  /* 0x00007610ff607816 */ /* 0x000fe20000000060 */
[----:B------:R-:W-:Y:S01]  /*1240*/  FADD.FTZ R136, -R153, R92 ;  /* 0x0000005c99887221 */ /* 0x000fe20000010100 */
[----:B------:R-:W-:Y:S01]  /*1250*/  PRMT R140, RZ, 0x7610, R93 ;  /* 0x00007610ff8c7816 */ /* 0x000fe2000000005d */
[----:B------:R-:W-:Y:S01]  /*1260*/  FADD.FTZ R68, R68, R134 ;  /* 0x0000008644447221 */ /* 0x000fe20000010000 */
[--C-:B------:R-:W-:Y:S01]  /*1270*/  PRMT R93, RZ, 0x5410, R97.reuse ;  /* 0x00005410ff5d7816 */ /* 0x100fe20000000061 */
[-C--:B------:R-:W-:Y:S01]  /*1280*/  FFMA.FTZ R48, R107, R134.reuse, R48 ;  /* 0x000000866b307223 */ /* 0x080fe20000010030 */
[----:B------:R-:W-:Y:S01]  /*1290*/  PRMT R97, RZ, 0x7610, R97 ;  /* 0x00007610ff617816 */ /* 0x000fe20000000061 */
[----:B------:R-:W-:Y:S01]  /*12a0*/  FMUL.FTZ R134, R9, R134 ;  /* 0x0000008609867220 */ /* 0x000fe20000410000 */
[--C-:B------:R-:W-:Y:S01]  /*12b0*/  PRMT R146, RZ, 0x5410, R95.reuse ;  /* 0x00005410ff927816 */ /* 0x100fe2000000005f */
[C---:B------:R-:W-:Y:S01]  /*12c0*/  FMUL.FTZ R131, R105.reuse, R138 ;  /* 0x0000008a69837220 */ /* 0x040fe20000410000 */
[----:B------:R-:W-:Y:S01]  /*12d0*/  PRMT R160, RZ, 0x7610, R95 ;  /* 0x00007610ffa07816 */ /* 0x000fe2000000005f */
[----:B------:R-:W-:Y:S01]  /*12e0*/  FMUL.FTZ R132, R105, R136 ;  /* 0x0000008869847220 */ /* 0x000fe20000410000 */
[--C-:B------:R-:W-:Y:S01]  /*12f0*/  PRMT R95, RZ, 0x5410, R98.reuse ;  /* 0x00005410ff5f7816 */ /* 0x100fe20000000062 */
[----:B------:R-:W-:Y:S01]  /*1300*/  FMUL.FTZ R133, R8, R96 ;  /* 0x0000006008857220 */ /* 0x000fe20000410000 */
[----:B------:R-:W-:Y:S01]  /*1310*/  PRMT R98, RZ, 0x7610, R98 ;  /* 0x00007610ff627816 */ /* 0x000fe20000000062 */
[----:B------:R-:W-:-:S02]  /*1320*/  FADD.FTZ R94, R155, R134 ;  /* 0x000000869b5e7221 */ /* 0x000fc40000010000 */
[----:B------:R-:W-:Y:S02]  /*1330*/  FFMA.FTZ R156, R107, R134, R156 ;  /* 0x000000866b9c7223 */ /* 0x000fe4000001009c */
[----:B------:R-:W-:Y:S02]  /*1340*/  FADD.FTZ R70, R70, R93 ;  /* 0x0000005d46467221 */ /* 0x000fe40000010000 */
[-C--:B------:R-:W-:Y:S02]  /*1350*/  FFMA.FTZ R50, R131, R93.reuse, R50 ;  /* 0x0000005d83327223 */ /* 0x080fe40000010032 */
[----:B------:R-:W-:Y:S02]  /*1360*/  FMUL.FTZ R138, R7, R93 ;  /* 0x0000005d078a7220 */ /* 0x000fe40000410000 */
[----:B------:R-:W-:Y:S02]  /*1370*/  FADD.FTZ R140, -R153, R140 ;  /* 0x0000008c998c7221 */ /* 0x000fe40000010100 */
[----:B------:R-:W-:-:S02]  /*1380*/  FADD.FTZ R93, R94, R133 ;  /* 0x000000855e5d7221 */ /* 0x000fc40000010000 */
[----:B------:R-:W-:Y:S02]  /*1390*/  FFMA.FTZ R156, R132, R133, R156 ;  /* 0x00000085849c7223 */ /* 0x000fe4000001009c */
[----:B------:R-:W-:Y:S02]  /*13a0*/  FADD.FTZ R158, -R153, R142 ;  /* 0x0000008e999e7221 */ /* 0x000fe40000010100 */
[----:B------:R-:W-:Y:S02]  /*13b0*/  FMUL.FTZ R136, R105, R140 ;  /* 0x0000008c69887220 */ /* 0x000fe40000410000 */
[----:B------:R-:W-:Y:S02]  /*13c0*/  FMUL.FTZ R135, R6, R97 ;  /* 0x0000006106877220 */ /* 0x000fe40000410000 */
[----:B------:R-:W-:Y:S02]  /*13d0*/  FADD.FTZ R94, R93, R138 ;  /* 0x0000008a5d5e7221 */ /* 0x000fe40000010000 */
[----:B------:R-:W-:-:S02]  /*13e0*/  FFMA.FTZ R156, R131, R138, R156 ;  /* 0x0000008a839c7223 */ /* 0x000fc4000001009c */
[C---:B------:R-:W-:Y:S02]  /*13f0*/  FADD.FTZ R92, -R153.reuse, R146 ;  /* 0x00000092995c7221 */ /* 0x040fe40000010100 */
[----:B------:R-:W-:Y:S01]  /*1400*/  FADD.FTZ R142, -R153, R144 ;  /* 0x00000090998e7221 */ /* 0x000fe20000010100 */
[--C-:B------:R-:W-:Y:S01]  /*1410*/  PRMT R144, RZ, 0x5410, R99.reuse ;  /* 0x00005410ff907816 */ /* 0x100fe20000000063 */
[----:B------:R-:W-:Y:S01]  /*1420*/  FMUL.FTZ R137, R105, R158 ;  /* 0x0000009e69897220 */ /* 0x000fe20000410000 */
[----:B------:R-:W-:Y:S01]  /*1430*/  PRMT R99, RZ, 0x7610, R99 ;  /* 0x00007610ff637816 */ /* 0x000fe20000000063 */
[----:B------:R-:W-:Y:S02]  /*1440*/  FMUL.FTZ R140, R5, R95 ;  /* 0x0000005f058c7220 */ /* 0x000fe40000410000 */
[----:B------:R-:W-:Y:S02]  /*1450*/  FADD.FTZ R93, R94, R135 ;  /* 0x000000875e5d7221 */ /* 0x000fe40000010000 */
[----:B------:R-:W-:-:S02]  /*1460*/  FFMA.FTZ R156, R136, R135, R156 ;  /* 0x00000087889c7223 */ /* 0x000fc4000001009c */
[C---:B------:R-:W-:Y:S02]  /*1470*/  FMUL.FTZ R141, R105.reuse, R92 ;  /* 0x0000005c698d7220 */ /* 0x040fe40000410000 */
[----:B------:R-:W-:Y:S02]  /*1480*/  FMUL.FTZ R142, R105, R142 ;  /* 0x0000008e698e7220 */ /* 0x000fe40000410000 */
[----:B------:R-:W-:Y:S02]  /*1490*/  FMUL.FTZ R139, R4, R98 ;  /* 0x00000062048b7220 */ /* 0x000fe40000410000 */
[----:B------:R-:W-:Y:S02]  /*14a0*/  FADD.FTZ R92, R93, R140 ;  /* 0x0000008c5d5c7221 */ /* 0x000fe40000010000 */
[----:B------:R-:W-:Y:S02]  /*14b0*/  FFMA.FTZ R156, R137, R140, R156 ;  /* 0x0000008c899c7223 */ /* 0x000fe4000001009c */
        /* <DEDUP_REMOVED lines=22> */
.L_x_48:
[----:B------:R-:W-:Y:S05]  /*1620*/  BSYNC B1 ;  /* 0x0000000000017941 */ /* 0x000fea0003800000 */
.L_x_47:
[----:B------:R-:W-:Y:S05]  /*1630*/  BRA.DIV ~URZ, `(.L_x_49) ;  /* 0x00001fd27f007947 */ /* 0x000fea000b800000 */
[----:B------:R0:W1:Y:S02]  /*1640*/  SHFL.BFLY PT, R94, R155, 0x1, 0x1f ;  /* 0x0c201f009b5e7f89 */ /* 0x00006400000e0000 */
.L_x_58:
        /* <DEDUP_REMOVED lines=18> */
.L_x_59:
[----:B--2---:R-:W-:Y:S01]  /*1770*/  FADD.FTZ R99, R99, R96 ;  /* 0x0000006063637221 */ /* 0x004fe20000010000 */
[----:B------:R-:W-:Y:S01]  /*1780*/  BSSY B1, `(.L_x_51) ;  /* 0x0000063000017945 */ /* 0x000fe20003800000 */
[----:B-1----:R-:W-:Y:S02]  /*1790*/  FADD.FTZ R93, R93, R98 ;  /* 0x000000625d5d7221 */ /* 0x002fe40000010000 */
        /* <DEDUP_REMOVED lines=10> */
[----:B------:R-:W-:Y:S01]  /*1840*/  ISETP.NE.U32.AND P0, PT, RZ, c[0x0][0x258], PT ;  /* 0x00009600ff007a0c */ /* 0x000fe20003f05070 */
[----:B------:R-:W-:Y:S02]  /*1850*/  FADD.FTZ R92, R154, -R93 ;  /* 0x8000005d9a5c7221 */ /* 0x000fe40000010000 */
[----:B0-----:R-:W-:Y:S01]  /*1860*/  FFMA.FTZ R96, R150, R153, R156 ;  /* 0x0000009996607223 */ /* 0x001fe2000001009c */
[----:B------:R-:W-:Y:S01]  /*1870*/  ISETP.NE.AND.EX P0, PT, RZ, c[0x0][0x25c], PT, P0 ;  /* 0x00009700ff007a0c */ /* 0x000fe20003f05300 */
[----:B-----5:R-:W-:-:S02]  /*1880*/  FMUL.FTZ R95, R105, R94 ;  /* 0x0000005e695f7220 */ /* 0x020fc40000410000 */
[----:B------:R-:W-:Y:S02]  /*1890*/  FMUL.FTZ R92, R105, R92 ;  /* 0x0000005c695c7220 */ /* 0x000fe40000410000 */
[----:B------:R-:W-:Y:S02]  /*18a0*/  FADD.FTZ R96, R149, -R96 ;  /* 0x8000006095607221 */ /* 0x000fe40000010000 */
[----:B------:R-:W-:Y:S01]  /*18b0*/  @P1 PRMT R94, RZ, 0x7610, R76 ;  /* 0x00007610ff5e1816 */ /* 0x000fe2000000004c */
[-C--:B------:R-:W-:Y:S01]  /*18c0*/  FFMA.FTZ R99, R115, R153.reuse, R156 ;  /* 0x0000009973637223 */ /* 0x080fe2000001009c */
[----:B------:R-:W-:Y:S01]  /*18d0*/  @P1 PRMT R93, RZ, 0x5410, R76 ;  /* 0x00005410ff5d1816 */ /* 0x000fe2000000004c */
[----:B------:R-:W-:Y:S02]  /*18e0*/  FFMA.FTZ R97, R145, R153, R156 ;  /* 0x0000009991617223 */ /* 0x000fe4000001009c */
[----:B------:R-:W-:Y:S01]  /*18f0*/  @P1 FADD.FTZ R95, R95, R94 ;  /* 0x0000005e5f5f1221 */ /* 0x000fe20000010000 */
[----:B------:R-:W-:Y:S01]  /*1900*/  @P1 PRMT R94, RZ, 0x5410, R77 ;  /* 0x00005410ff5e1816 */ /* 0x000fe2000000004d */
[----:B------:R-:W-:-:S02]  /*1910*/  @P1 FADD.FTZ R92, R92, R93 ;  /* 0x0000005d5c5c1221 */ /* 0x000fc40000010000 */
[----:B------:R-:W-:Y:S02]  /*1920*/  FMUL.FTZ R93, R105, R96 ;  /* 0x00000060695d7220 */ /* 0x000fe40000410000 */
[----:B------:R-:W-:Y:S01]  /*1930*/  FADD.FTZ R160, R106, -R97 ;  /* 0x800000616aa07221 */ /* 0x000fe20000010000 */
[----:B------:R-:W-:Y:S01]  /*1940*/  @P1 PRMT R97, RZ, 0x5410, R78 ;  /* 0x00005410ff611816 */ /* 0x000fe2000000004e */
[----:B------:R-:W-:Y:S01]  /*1950*/  @P1 FADD.FTZ R93, R93, R94 ;  /* 0x0000005e5d5d1221 */ /* 0x000fe20000010000 */
[----:B------:R-:W-:Y:S01]  /*1960*/  @P0 F2FP.BF16.PACK_AB R96, RZ, R92 ;  /* 0x0000005cff60023e */ /* 0x000fe200000010ff */
[----:B------:R-:W-:Y:S01]  /*1970*/  FADD.FTZ R94, R110, -R99 ;  /* 0x800000636e5e7221 */ /* 0x000fe20000010000 */
[----:B------:R-:W-:Y:S01]  /*1980*/  @P1 PRMT R99, RZ, 0x7610, R77 ;  /* 0x00007610ff631816 */ /* 0x000fe2000000004d */
[C---:B------:R-:W-:Y:S01]  /*1990*/  FMUL.FTZ R160, R105.reuse, R160 ;  /* 0x000000a069a07220 */ /* 0x040fe20000410000 */
[----:B------:R-:W-:Y:S01]  /*19a0*/  @P0 PRMT R44, R96, 0x7610, R44 ;  /* 0x00007610602c0816 */ /* 0x000fe2000000002c */
[----:B------:R-:W-:Y:S01]  /*19b0*/  FMUL.FTZ R155, R105, R94 ;  /* 0x0000005e699b7220 */ /* 0x000fe20000410000 */
[----:B------:R-:W-:Y:S01]  /*19c0*/  @P1 PRMT R94, RZ, 0x5410, R79 ;  /* 0x00005410ff5e1816 */ /* 0x000fe2000000004f */
[----:B------:R-:W-:Y:S01]  /*19d0*/  @P1 FADD.FTZ R160, R160, R97 ;  /* 0x00000061a0a01221 */ /* 0x000fe20000010000 */
[----:B------:R-:W-:-:S02]  /*19e0*/  @P0 F2FP.BF16.PACK_AB R97, RZ, R93 ;  /* 0x0000005dff61023e */ /* 0x000fc400000010ff */
[----:B------:R-:W-:Y:S01]  /*19f0*/  @P0 F2FP.BF16.PACK_AB R96, RZ, R95 ;  /* 0x0000005fff60023e */ /* 0x000fe200000010ff */
[----:B------:R-:W-:Y:S01]  /*1a00*/  @P1 FADD.FTZ R155, R155, R94 ;  /* 0x0000005e9b9b1221 */ /* 0x000fe20000010000 */
[----:B------:R-:W-:Y:S01]  /*1a10*/  @P0 F2FP.BF16.PACK_AB R98, RZ, R160 ;  /* 0x000000a0ff62023e */ /* 0x000fe200000010ff */
[----:B------:R-:W-:Y:S01]  /*1a20*/  FFMA.FTZ R94, R148, R153, R156 ;  /* 0x00000099945e7223 */ /* 0x000fe2000001009c */
[----:B------:R-:W-:Y:S02]  /*1a30*/  @P0 PRMT R45, R97, 0x7610, R45 ;  /* 0x00007610612d0816 */ /* 0x000fe4000000002d */
[----:B------:R-:W-:Y:S01]  /*1a40*/  @P0 PRMT R46, R98, 0x7610, R46 ;  /* 0x00007610622e0816 */ /* 0x000fe2000000002e */
[----:B------:R-:W-:Y:S01]  /*1a50*/  FADD.FTZ R94, R147, -R94 ;  /* 0x8000005e935e7221 */ /* 0x000fe20000010000 */
[----:B------:R-:W-:Y:S01]  /*1a60*/  @P0 F2FP.BF16.PACK_AB R157, RZ, R155 ;  /* 0x0000009bff9d023e */ /* 0x000fe200000010ff */
[----:B------:R-:W-:Y:S01]  /*1a70*/  FFMA.FTZ R98, R108, R153, R156 ;  /* 0x000000996c627223 */ /* 0x000fe2000001009c */
[----:B------:R-:W-:Y:S01]  /*1a80*/  @P0 PRMT R44, R44, 0x5410, R96 ;  /* 0x000054102c2c0816 */ /* 0x000fe20000000060 */
[----:B------:R-:W-:Y:S01]  /*1a90*/  FMUL.FTZ R94, R105, R94 ;  /* 0x0000005e695e7220 */ /* 0x000fe20000410000 */
[----:B------:R-:W-:Y:S01]  /*1aa0*/  @P0 PRMT R47, R157, 0x7610, R47 ;  /* 0x000076109d2f0816 */ /* 0x000fe2000000002f */
[----:B------:R-:W-:-:S02]  /*1ab0*/  FADD.FTZ R98, R113, -R98 ;  /* 0x8000006271627221 */ /* 0x000fc40000010000 */
[----:B------:R-:W-:Y:S02]  /*1ac0*/  @P1 FADD.FTZ R94, R94, R99 ;  /* 0x000000635e5e1221 */ /* 0x000fe40000010000 */
[----:B------:R-:W-:Y:S02]  /*1ad0*/  FFMA.FTZ R99, R114, R153, R156 ;  /* 0x0000009972637223 */ /* 0x000fe4000001009c */
[C---:B------:R-:W-:Y:S01]  /*1ae0*/  FMUL.FTZ R157, R105.reuse, R98 ;  /* 0x00000062699d7220 */ /* 0x040fe20000410000 */
[----:B------:R-:W-:Y:S01]  /*1af0*/  @P1 PRMT R98, RZ, 0x7610, R78 ;  /* 0x00007610ff621816 */ /* 0x000fe2000000004e */
[----:B------:R-:W-:Y:S01]  /*1b00*/  FADD.FTZ R158, R112, -R99 ;  /* 0x80000063709e7221 */ /* 0x000fe20000010000 */
[----:B------:R-:W-:Y:S02]  /*1b10*/  @P1 PRMT R99, RZ, 0x7610, R79 ;  /* 0x00007610ff631816 */ /* 0x000fe4000000004f */
[----:B------:R-:W-:Y:S01]  /*1b20*/  @P0 F2FP.BF16.PACK_AB R97, RZ, R94 ;  /* 0x0000005eff61023e */ /* 0x000fe200000010ff */
[----:B------:R-:W-:-:S02]  /*1b30*/  FMUL.FTZ R158, R105, R158 ;  /* 0x0000009e699e7220 */ /* 0x000fc40000410000 */
[----:B------:R-:W-:Y:S01]  /*1b40*/  @P1 FADD.FTZ R157, R157, R98 ;  /* 0x000000629d9d1221 */ /* 0x000fe20000010000 */
[----:B------:R-:W-:Y:S01]  /*1b50*/  @P0 PRMT R45, R45, 0x5410, R97 ;  /* 0x000054102d2d0816 */ /* 0x000fe20000000061 */
[----:B------:R-:W-:Y:S01]  /*1b60*/  @P1 FADD.FTZ R158, R158, R99 ;  /* 0x000000639e9e1221 */ /* 0x000fe20000010000 */
[----:B------:R-:W-:Y:S02]  /*1b70*/  ISETP.NE.U32.AND P1, PT, RZ, c[0x0][0x258], PT ;  /* 0x00009600ff007a0c */ /* 0x000fe40003f25070 */
[----:B------:R-:W-:Y:S02]  /*1b80*/  @P0 F2FP.BF16.PACK_AB R96, RZ, R157 ;  /* 0x0000009dff60023e */ /* 0x000fe400000010ff */
[----:B------:R-:W-:Y:S02]  /*1b90*/  @P0 F2FP.BF16.PACK_AB R97, RZ, R158 ;  /* 0x0000009eff61023e */ /* 0x000fe400000010ff */
[----:B------:R-:W-:Y:S02]  /*1ba0*/  ISETP.NE.AND.EX P1, PT, RZ, c[0x0][0x25c], PT, P1 ;  /* 0x00009700ff007a0c */ /* 0x000fe40003f25310 */
[----:B------:R-:W-:-:S02]  /*1bb0*/  @P0 PRMT R46, R46, 0x5410, R96 ;  /* 0x000054102e2e0816 */ /* 0x000fc40000000060 */
[----:B------:R-:W-:Y:S02]  /*1bc0*/  @P0 PRMT R47, R47, 0x5410, R97 ;  /* 0x000054102f2f0816 */ /* 0x000fe40000000061 */
[----:B------:R-:W-:Y:S02]  /*1bd0*/  ISETP.NE.AND.EX P0, PT, RZ, c[0x0][0x254], PT, P5 ;  /* 0x00009500ff007a0c */ /* 0x000fe40003f05350 */
[----:B------:R-:W-:-:S05]  /*1be0*/  MOV R97, 0x10 ;  /* 0x0000001000617802 */ /* 0x000fca0000000f00 */
[----:B------:R-:W-:-:S04]  /*1bf0*/  @P1 IMAD.WIDE.U32 R98, R0, R97, c[0x0][0x258] ;  /* 0x0000960000621625 */ /* 0x000fc800078e0061 */
[----:B------:R-:W-:Y:S01]  /*1c00*/  IMAD.WIDE.U32 R96, R0, R97, c[0x0][0x248] ;  /* 0x0000920000607625 */ /* 0x000fe200078e0061 */
[----:B------:R0:W-:Y:S01]  /*1c10*/  @P1 STG.E.128 [R98.64], R44 ;  /* 0x0000002c62001986 */ /* 0x0001e2000c101d04 */
[-C--:B------:R-:W-:Y:S02]  /*1c20*/  @P0 F2FP.BF16.PACK_AB R159, RZ, R92.reuse ;  /* 0x0000005cff9f023e */ /* 0x080fe400000010ff */
[-C--:B------:R-:W-:Y:S02]  /*1c30*/  @P0 F2FP.BF16.PACK_AB R162, RZ, R93.reuse ;  /* 0x0000005dffa2023e */ /* 0x080fe400000010ff */
[----:B------:R-:W-:Y:S02]  /*1c40*/  F2FP.BF16.PACK_AB R92, R95, R92 ;  /* 0x0000005c5f5c723e */ /* 0x000fe400000010ff */
[----:B------:R-:W-:Y:S02]  /*1c50*/  @P0 F2FP.BF16.PACK_AB R161, RZ, R94 ;  /* 0x0000005effa1023e */ /* 0x000fe400000010ff */
[----:B------:R-:W-:-:S02]  /*1c60*/  F2FP.BF16.PACK_AB R93, R94, R93 ;  /* 0x0000005d5e5d723e */ /* 0x000fc400000010ff */
[-C--:B------:R-:W-:Y:S02]  /*1c70*/  F2FP.BF16.PACK_AB R94, R157, R160.reuse ;  /* 0x000000a09d5e723e */ /* 0x080fe400000010ff */
[----:B------:R-:W-:Y:S02]  /*1c80*/  @P0 F2FP.BF16.PACK_AB R160, RZ, R160 ;  /* 0x000000a0ffa0023e */ /* 0x000fe400000010ff */
[----:B------:R-:W-:Y:S02]  /*1c90*/  @P0 PRMT R36, R159, 0x7610, R36 ;  /* 0x000076109f240816 */ /* 0x000fe40000000024 */
[----:B------:R-:W-:Y:S02]  /*1ca0*/  @P0 F2FP.BF16.PACK_AB R157, RZ, R157 ;  /* 0x0000009dff9d023e */ /* 0x000fe400000010ff */
[----:B0-----:R-:W-:Y:S02]  /*1cb0*/  @P0 F2FP.BF16.PACK_AB R99, RZ, R95 ;  /* 0x0000005fff63023e */ /* 0x001fe400000010ff */
[----:B------:R-:W-:-:S02]  /*1cc0*/  F2FP.BF16.PACK_AB R95, R158, R155 ;  /* 0x0000009b9e5f723e */ /* 0x000fc400000010ff */
[----:B------:R-:W-:Y:S02]  /*1cd0*/  @P0 F2FP.BF16.PACK_AB R155, RZ, R155 ;  /* 0x0000009bff9b023e */ /* 0x000fe400000010ff */
[----:B------:R-:W-:Y:S01]  /*1ce0*/  @P0 F2FP.BF16.PACK_AB R158, RZ, R158 ;  /* 0x0000009eff9e023e */ /* 0x000fe200000010ff */
[----:B------:R0:W-:Y:S01]  /*1cf0*/  STG.E.128 [R96.64], R92 ;  /* 0x0000005c60007986 */ /* 0x0001e2000c101d04 */
[----:B------:R-:W-:Y:S02]  /*1d00*/  @P0 PRMT R37, R162, 0x7610, R37 ;  /* 0x00007610a2250816 */ /* 0x000fe40000000025 */
[----:B------:R-:W-:Y:S02]  /*1d10*/  @P0 PRMT R38, R160, 0x7610, R38 ;  /* 0x00007610a0260816 */ /* 0x000fe40000000026 */
[----:B------:R-:W-:Y:S02]  /*1d20*/  @P0 PRMT R39, R155, 0x7610, R39 ;  /* 0x000076109b270816 */ /* 0x000fe40000000027 */
[----:B------:R-:W-:-:S02]  /*1d30*/  @P0 LEA R98, P1, R0, c[0x0][0x250], 0x4 ;  /* 0x0000940000620a11 */ /* 0x000fc400078220ff */
[----:B------:R-:W-:Y:S02]  /*1d40*/  @P0 PRMT R36, R36, 0x5410, R99 ;  /* 0x0000541024240816 */ /* 0x000fe40000000063 */
[----:B------:R-:W-:Y:S02]  /*1d50*/  @P0 PRMT R37, R37, 0x5410, R161 ;  /* 0x0000541025250816 */ /* 0x000fe400000000a1 */
[----:B------:R-:W-:Y:S02]  /*1d60*/  @P0 LEA.HI.X R99, R0, c[0x0][0x254], RZ, 0x4, P1 ;  /* 0x0000950000630a11 */ /* 0x000fe400008f24ff */
[----:B------:R-:W-:Y:S02]  /*1d70*/  @P0 PRMT R38, R38, 0x5410, R157 ;  /* 0x0000541026260816 */ /* 0x000fe4000000009d */
[----:B------:R-:W-:Y:S02]  /*1d80*/  @P0 PRMT R39, R39, 0x5410, R158 ;  /* 0x0000541027270816 */ /* 0x000fe4000000009e */
[----:B------:R-:W-:-:S03]  /*1d90*/  IADD3 R0, R0, 0x20, RZ ;  /* 0x0000002000007810 */ /* 0x000fc60007ffe0ff */
[----:B------:R0:W-:Y:S04]  /*1da0*/  @P0 STG.E.128 [R98.64], R36 ;  /* 0x0000002462000986 */ /* 0x0001e8000c101d04 */
.L_x_52:
[----:B------:R-:W-:Y:S05]  /*1db0*/  BSYNC B1 ;  /* 0x0000000000017941 */ /* 0x000fea0003800000 */
.L_x_51:
[----:B------:R-:W-:Y:S01]  /*1dc0*/  BSSY B1, `(.L_x_53) ;  /* 0x000005f000017945 */ /* 0x000fe20003800000 */
[----:B------:R-:W-:Y:S05]  /*1dd0*/  @!P3 BRA `(.L_x_54) ;  /* 0x000005d00000b947 */ /* 0x000fea0003800000 */
[----:B------:R-:W-:Y:S01]  /*1de0*/  ISETP.NE.U32.AND P0, PT, RZ, c[0x0][0x218], PT ;  /* 0x00008600ff007a0c */ /* 0x000fe20003f05070 */
[-CC-:B0-----:R-:W-:Y:S02]  /*1df0*/  FFMA.FTZ R93, R109, R153.reuse, R156.reuse ;  /* 0x000000996d5d7223 */ /* 0x181fe4000001009c */
[----:B------:R-:W-:Y:S01]  /*1e00*/  FFMA.FTZ R94, R116, R153, R156 ;  /* 0x00000099745e7223 */ /* 0x000fe2000001009c */
[----:B------:R-:W-:Y:S01]  /*1e10*/  ISETP.NE.AND.EX P1, PT, RZ, c[0x0][0x21c], PT, P0 ;  /* 0x00008700ff007a0c */ /* 0x000fe20003f25300 */
[----:B------:R-:W-:Y:S01]  /*1e20*/  FADD.FTZ R92, R118, -R93 ;  /* 0x8000005d765c7221 */ /* 0x000fe20000010000 */
[----:B------:R-:W-:Y:S01]  /*1e30*/  ISETP.NE.U32.AND P0, PT, RZ, c[0x0][0x258], PT ;  /* 0x00009600ff007a0c */ /* 0x000fe20003f05070 */
[----:B------:R-:W-:Y:S02]  /*1e40*/  FADD.FTZ R94, R117, -R94 ;  /* 0x8000005e755e7221 */ /* 0x000fe40000010000 */
[C---:B-----5:R-:W-:Y:S01]  /*1e50*/  FMUL.FTZ R92, R105.reuse, R92 ;  /* 0x0000005c695c7220 */ /* 0x060fe20000410000 */
[----:B------:R-:W-:Y:S01]  /*1e60*/  ISETP.NE.AND.EX P0, PT, RZ, c[0x0][0x25c], PT, P0 ;  /* 0x00009700ff007a0c */ /* 0x000fe20003f05300 */
[----:B------:R-:W-:-:S02]  /*1e70*/  FMUL.FTZ R95, R105, R94 ;  /* 0x0000005e695f7220 */ /* 0x000fc40000410000 */
[-CC-:B------:R-:W-:Y:S02]  /*1e80*/  FFMA.FTZ R97, R121, R153.reuse, R156.reuse ;  /* 0x0000009979617223 */ /* 0x180fe4000001009c */
[-C--:B------:R-:W-:Y:S02]  /*1e90*/  FFMA.FTZ R99, R127, R153.reuse, R156 ;  /* 0x000000997f637223 */ /* 0x080fe4000001009c */
[--C-:B------:R-:W-:Y:S01]  /*1ea0*/  @P1 PRMT R93, RZ, 0x5410, R24.reuse ;  /* 0x00005410ff5d1816 */ /* 0x100fe20000000018 */
[----:B------:R-:W-:Y:S01]  /*1eb0*/  FADD.FTZ R160, R124, -R97 ;  /* 0x800000617ca07221 */ /* 0x000fe20000010000 */
[----:B------:R-:W-:Y:S01]  /*1ec0*/  @P1 PRMT R94, RZ, 0x7610, R24 ;  /* 0x00007610ff5e1816 */ /* 0x000fe20000000018 */
[-C--:B------:R-:W-:Y:S01]  /*1ed0*/  FFMA.FTZ R158, R130, R153.reuse, R156 ;  /* 0x00000099829e7223 */ /* 0x080fe2000001009c */
[----:B------:R-:W-:Y:S01]  /*1ee0*/  @P1 PRMT R97, RZ, 0x5410, R26 ;  /* 0x00005410ff611816 */ /* 0x000fe2000000001a */
[----:B------:R-:W-:Y:S02]  /*1ef0*/  @P1 FADD.FTZ R92, R92, R93 ;  /* 0x0000005d5c5c1221 */ /* 0x000fe40000010000 */
[----:B------:R-:W-:-:S02]  /*1f00*/  FFMA.FTZ R93, R119, R153, R156 ;  /* 0x00000099775d7223 */ /* 0x000fc4000001009c */
[----:B------:R-:W-:Y:S01]  /*1f10*/  @P1 FADD.FTZ R95, R95, R94 ;  /* 0x0000005e5f5f1221 */ /* 0x000fe20000010000 */
[----:B------:R-:W-:Y:S01]  /*1f20*/  @P1 PRMT R94, RZ, 0x5410, R25 ;  /* 0x00005410ff5e1816 */ /* 0x000fe20000000019 */
[----:B------:R-:W-:Y:S02]  /*1f30*/  FADD.FTZ R96, R122, -R93 ;  /* 0x8000005d7a607221 */ /* 0x000fe40000010000 */
[C---:B------:R-:W-:Y:S02]  /*1f40*/  FMUL.FTZ R160, R105.reuse, R160 ;  /* 0x000000a069a07220 */ /* 0x040fe40000410000 */
[----:B------:R-:W-:Y:S01]  /*1f50*/  FMUL.FTZ R93, R105, R96 ;  /* 0x00000060695d7220 */ /* 0x000fe20000410000 */
[----:B------:R-:W-:Y:S01]  /*1f60*/  @P0 F2FP.BF16.PACK_AB R96, RZ, R92 ;  /* 0x0000005cff60023e */ /* 0x000fe200000010ff */
[----:B------:R-:W-:Y:S02]  /*1f70*/  @P1 FADD.FTZ R160, R160, R97 ;  /* 0x00000061a0a01221 */ /* 0x000fe40000010000 */
[----:B------:R-:W-:Y:S01]  /*1f80*/  @P1 FADD.FTZ R93, R93, R94 ;  /* 0x0000005e5d5d1221 */ /* 0x000fe20000010000 */
[----:B------:R-:W-:Y:S01]  /*1f90*/  @P0 PRMT R44, R96, 0x7610, R44 ;  /* 0x00007610602c0816 */ /* 0x000fe2000000002c */
[----:B------:R-:W-:Y:S01]  /*1fa0*/  FADD.FTZ R94, R128, -R99 ;  /* 0x80000063805e7221 */ /* 0x000fe20000010000 */
[----:B------:R-:W-:Y:S01]  /*1fb0*/  @P0 F2FP.BF16.PACK_AB R98, RZ, R160 ;  /* 0x000000a0ff62023e */ /* 0x000fe200000010ff */
[----:B------:R-:W-:Y:S01]  /*1fc0*/  FADD.FTZ R158, R129, -R158 ;  /* 0x8000009e819e7221 */ /* 0x000fe20000010000 */
[----:B------:R-:W-:Y:S01]  /*1fd0*/  @P1 PRMT R99, RZ, 0x7610, R25 ;  /* 0x00007610ff631816 */ /* 0x000fe20000000019 */
[C---:B------:R-:W-:Y:S01]  /*1fe0*/  FMUL.FTZ R155, R105.reuse, R94 ;  /* 0x0000005e699b7220 */ /* 0x040fe20000410000 */
[----:B------:R-:W-:Y:S01]  /*1ff0*/  @P1 PRMT R94, RZ, 0x5410, R27 ;  /* 0x00005410ff5e1816 */ /* 0x000fe2000000001b */
[----:B------:R-:W-:Y:S01]  /*2000*/  FMUL.FTZ R158, R105, R158 ;  /* 0x0000009e699e7220 */ /* 0x000fe20000410000 */
[----:B------:R-:W-:Y:S01]  /*2010*/  @P0 PRMT R46, R98, 0x7610, R46 ;  /* 0x00007610622e0816 */ /* 0x000fe2000000002e */
[----:B------:R-:W-:Y:S01]  /*2020*/  FFMA.FTZ R98, R126, R153, R156 ;  /* 0x000000997e627223 */ /* 0x000fe2000001009c */
[----:B------:R-:W-:Y:S01]  /*2030*/  @P0 F2FP.BF16.PACK_AB R97, RZ, R93 ;  /* 0x0000005dff61023e */ /* 0x000fe200000010ff */
[----:B------:R-:W-:Y:S01]  /*2040*/  @P1 FADD.FTZ R155, R155, R94 ;  /* 0x0000005e9b9b1221 */ /* 0x000fe20000010000 */
[----:B------:R-:W-:Y:S01]  /*2050*/  @P0 F2FP.BF16.PACK_AB R96, RZ, R95 ;  /* 0x0000005fff60023e */ /* 0x000fe200000010ff */
[----:B------:R-:W-:Y:S01]  /*2060*/  FFMA.FTZ R94, R120, R153, R156 ;  /* 0x00000099785e7223 */ /* 0x000fe2000001009c */
[----:B------:R-:W-:Y:S01]  /*2070*/  @P0 PRMT R45, R97, 0x7610, R45 ;  /* 0x00007610612d0816 */ /* 0x000fe2000000002d */
[----:B------:R-:W-:Y:S01]  /*2080*/  FADD.FTZ R98, R125, -R98 ;  /* 0x800000627d627221 */ /* 0x000fe20000010000 */
[----:B------:R-:W-:Y:S01]  /*2090*/  @P0 F2FP.BF16.PACK_AB R157, RZ, R155 ;  /* 0x0000009bff9d023e */ /* 0x000fe200000010ff */
[----:B------:R-:W-:Y:S01]  /*20a0*/  FADD.FTZ R94, R123, -R94 ;  /* 0x8000005e7b5e7221 */ /* 0x000fe20000010000 */
[----:B------:R-:W-:-:S02]  /*20b0*/  @P0 PRMT R44, R44, 0x5410, R96 ;  /* 0x000054102c2c0816 */ /* 0x000fc40000000060 */
[----:B------:R-:W-:Y:S01]  /*20c0*/  @P0 PRMT R47, R157, 0x7610, R47 ;  /* 0x000076109d2f0816 */ /* 0x000fe2000000002f */
[C---:B------:R-:W-:Y:S02]  /*20d0*/  FMUL.FTZ R94, R105.reuse, R94 ;  /* 0x0000005e695e7220 */ /* 0x040fe40000410000 */
[----:B------:R-:W-:Y:S01]  /*20e0*/  FMUL.FTZ R157, R105, R98 ;  /* 0x00000062699d7220 */ /* 0x000fe20000410000 */
[----:B------:R-:W-:Y:S01]  /*20f0*/  @P1 PRMT R98, RZ, 0x7610, R26 ;  /* 0x00007610ff621816 */ /* 0x000fe2000000001a */
[----:B------:R-:W-:Y:S01]  /*2100*/  @P1 FADD.FTZ R94, R94, R99 ;  /* 0x000000635e5e1221 */ /* 0x000fe20000010000 */
[----:B------:R-:W-:-:S03]  /*2110*/  @P1 PRMT R99, RZ, 0x7610, R27 ;  /* 0x00007610ff631816 */ /* 0x000fc6000000001b */
[----:B------:R-:W-:Y:S01]  /*2120*/  @P1 FADD.FTZ R157, R157, R98 ;  /* 0x000000629d9d1221 */ /* 0x000fe20000010000 */
[----:B------:R-:W-:Y:S01]  /*2130*/  @P0 F2FP.BF16.PACK_AB R97, RZ, R94 ;  /* 0x0000005eff61023e */ /* 0x000fe200000010ff */
[----:B------:R-:W-:Y:S01]  /*2140*/  @P1 FADD.FTZ R158, R158, R99 ;  /* 0x000000639e9e1221 */ /* 0x000fe20000010000 */
[----:B------:R-:W-:Y:S02]  /*2150*/  ISETP.NE.U32.AND P1, PT, RZ, c[0x0][0x258], PT ;  /* 0x00009600ff007a0c */ /* 0x000fe40003f25070 */
[----:B------:R-:W-:Y:S02]  /*2160*/  @P0 PRMT R45, R45, 0x5410, R97 ;  /* 0x000054102d2d0816 */ /* 0x000fe40000000061 */
[----:B------:R-:W-:Y:S02]  /*2170*/  @P0 F2FP.BF16.PACK_AB R97, RZ, R158 ;  /* 0x0000009eff61023e */ /* 0x000fe400000010ff */
[----:B------:R-:W-:Y:S02]  /*2180*/  ISETP.NE.AND.EX P5, PT, RZ, c[0x0][0x25c], PT, P1 ;  /* 0x00009700ff007a0c */ /* 0x000fe40003fa5310 */
[----:B------:R-:W-:-:S02]  /*2190*/  ISETP.NE.U32.AND P1, PT, RZ, c[0x0][0x250], PT ;  /* 0x00009400ff007a0c */ /* 0x000fc40003f25070 */
[----:B------:R-:W-:Y:S01]  /*21a0*/  @P0 PRMT R47, R47, 0x5410, R97 ;  /* 0x000054102f2f0816 */ /* 0x000fe20000000061 */
[----:B------:R-:W-:Y:S01]  /*21b0*/  HFMA2.MMA R97, -RZ, RZ, 0, 9.5367431640625e-07 ;  /* 0x00000010ff617435 */ /* 0x000fe200000001ff */
[----:B------:R-:W-:Y:S02]  /*21c0*/  ISETP.NE.AND.EX P1, PT, RZ, c[0x0][0x254], PT, P1 ;  /* 0x00009500ff007a0c */ /* 0x000fe40003f25310 */
[----:B------:R-:W-:-:S04]  /*21d0*/  @P0 F2FP.BF16.PACK_AB R96, RZ, R157 ;  /* 0x0000009dff60023e */ /* 0x000fc800000010ff */
[----:B------:R-:W-:-:S03]  /*21e0*/  @P0 PRMT R46, R46, 0x5410, R96 ;  /* 0x000054102e2e0816 */ /* 0x000fc60000000060 */
[----:B------:R-:W-:-:S04]  /*21f0*/  @P5 IMAD.WIDE.U32 R98, R0, R97, c[0x0][0x258] ;  /* 0x0000960000625625 */ /* 0x000fc800078e0061 */
[-C--:B------:R-:W-:Y:S01]  /*2200*/  @P1 F2FP.BF16.PACK_AB R159, RZ, R92.reuse ;  /* 0x0000005cff9f123e */ /* 0x080fe200000010ff */
[----:B------:R0:W-:Y:S01]  /*2210*/  @P5 STG.E.128 [R98.64], R44 ;  /* 0x0000002c62005986 */ /* 0x0001e2000c101d04 */
[----:B------:R-:W-:Y:S01]  /*2220*/  @P1 F2FP.BF16.PACK_AB R162, RZ, R93 ;  /* 0x0000005dffa2123e */ /* 0x000fe200000010ff */
[----:B------:R-:W-:Y:S01]  /*2230*/  IMAD.WIDE.U32 R96, R0, R97, c[0x0][0x248] ;  /* 0x0000920000607625 */ /* 0x000fe200078e0061 */
[----:B------:R-:W-:Y:S02]  /*2240*/  F2FP.BF16.PACK_AB R92, R95, R92 ;  /* 0x0000005c5f5c723e */ /* 0x000fe400000010ff */
[----:B------:R-:W-:Y:S02]  /*2250*/  @P1 F2FP.BF16.PACK_AB R161, RZ, R94 ;  /* 0x0000005effa1123e */ /* 0x000fe400000010ff */
[----:B------:R-:W-:Y:S02]  /*2260*/  F2FP.BF16.PACK_AB R93, R94, R93 ;  /* 0x0000005d5e5d723e */ /* 0x000fe400000010ff */
[----:B------:R-:W-:-:S02]  /*2270*/  F2FP.BF16.PACK_AB R94, R157, R160 ;  /* 0x000000a09d5e723e */ /* 0x000fc400000010ff */
[----:B------:R-:W-:Y:S02]  /*2280*/  @P1 F2FP.BF16.PACK_AB R160, RZ, R160 ;  /* 0x000000a0ffa0123e */ /* 0x000fe400000010ff */
[----:B------:R-:W-:Y:S02]  /*2290*/  @P1 PRMT R36, R159, 0x7610, R36 ;  /* 0x000076109f241816 */ /* 0x000fe40000000024 */
[----:B------:R-:W-:Y:S02]  /*22a0*/  @P1 F2FP.BF16.PACK_AB R157, RZ, R157 ;  /* 0x0000009dff9d123e */ /* 0x000fe400000010ff */
[----:B------:R-:W-:Y:S02]  /*22b0*/  @P1 PRMT R37, R162, 0x7610, R37 ;  /* 0x00007610a2251816 */ /* 0x000fe40000000025 */
[----:B0-----:R-:W-:Y:S02]  /*22c0*/  @P1 F2FP.BF16.PACK_AB R99, RZ, R95 ;  /* 0x0000005fff63123e */ /* 0x001fe400000010ff */
[----:B------:R-:W-:-:S02]  /*22d0*/  F2FP.BF16.PACK_AB R95, R158, R155 ;  /* 0x0000009b9e5f723e */ /* 0x000fc400000010ff */
[----:B------:R-:W-:Y:S02]  /*22e0*/  @P1 F2FP.BF16.PACK_AB R155, RZ, R155 ;  /* 0x0000009bff9b123e */ /* 0x000fe400000010ff */
[----:B------:R-:W-:Y:S01]  /*22f0*/  @P1 F2FP.BF16.PACK_AB R158, RZ, R158 ;  /* 0x0000009eff9e123e */ /* 0x000fe200000010ff */
[----:B------:R0:W-:Y:S01]  /*2300*/  STG.E.128 [R96.64], R92 ;  /* 0x0000005c60007986 */ /* 0x0001e2000c101d04 */
[----:B------:R-:W-:Y:S02]  /*2310*/  @P1 PRMT R38, R160, 0x7610, R38 ;  /* 0x00007610a0261816 */ /* 0x000fe40000000026 */
[----:B------:R-:W-:Y:S02]  /*2320*/  @P1 PRMT R39, R155, 0x7610, R39 ;  /* 0x000076109b271816 */ /* 0x000fe40000000027 */
[----:B------:R-:W-:Y:S02]  /*2330*/  @P1 LEA R98, P0, R0, c[0x0][0x250], 0x4 ;  /* 0x0000940000621a11 */ /* 0x000fe400078020ff */
[----:B------:R-:W-:-:S02]  /*2340*/  @P1 PRMT R36, R36, 0x5410, R99 ;  /* 0x0000541024241816 */ /* 0x000fc40000000063 */
[----:B------:R-:W-:Y:S02]  /*2350*/  @P1 PRMT R37, R37, 0x5410, R161 ;  /* 0x0000541025251816 */ /* 0x000fe400000000a1 */
[----:B------:R-:W-:Y:S02]  /*2360*/  @P1 LEA.HI.X R99, R0, c[0x0][0x254], RZ, 0x4, P0 ;  /* 0x0000950000631a11 */ /* 0x000fe400000f24ff */
[----:B------:R-:W-:Y:S02]  /*2370*/  @P1 PRMT R38, R38, 0x5410, R157 ;  /* 0x0000541026261816 */ /* 0x000fe4000000009d */
[----:B------:R-:W-:Y:S02]  /*2380*/  @P1 PRMT R39, R39, 0x5410, R158 ;  /* 0x0000541027271816 */ /* 0x000fe4000000009e */
[----:B------:R-:W-:-:S03]  /*2390*/  IADD3 R0, R0, 0x20, RZ ;  /* 0x0000002000007810 */ /* 0x000fc60007ffe0ff */
[----:B------:R0:W-:Y:S04]  /*23a0*/  @P1 STG.E.128 [R98.64], R36 ;  /* 0x0000002462001986 */ /* 0x0001e8000c101d04 */
.L_x_54:
[----:B------:R-:W-:Y:S05]  /*23b0*/  BSYNC B1 ;  /* 0x0000000000017941 */ /* 0x000fea0003800000 */
.L_x_53:
[----:B------:R-:W-:Y:S01]  /*23c0*/  BSSY B1, `(.L_x_55) ;  /* 0x000005e000017945 */ /* 0x000fe20003800000 */
[----:B------:R-:W-:Y:S05]  /*23d0*/  @!P4 BRA `(.L_x_56) ;  /* 0x000005c00000c947 */ /* 0x000fea0003800000 */
[----:B------:R-:W-:Y:S01]  /*23e0*/  ISETP.NE.U32.AND P0, PT, RZ, c[0x0][0x218], PT ;  /* 0x00008600ff007a0c */ /* 0x000fe20003f05070 */
[-CC-:B0-----:R-:W-:Y:S01]  /*23f0*/  FFMA.FTZ R95, R107, R153.reuse, R156.reuse ;  /* 0x000000996b5f7223 */ /* 0x181fe2000001009c */
[----:B------:R-:W-:Y:S01]  /*2400*/  ISETP.NE.U32.AND P1, PT, RZ, c[0x0][0x258], PT ;  /* 0x00009600ff007a0c */ /* 0x000fe20003f25070 */
[-CC-:B------:R-:W-:Y:S01]  /*2410*/  FFMA.FTZ R97, R131, R153.reuse, R156.reuse ;  /* 0x0000009983617223 */ /* 0x180fe2000001009c */
[----:B------:R-:W-:Y:S01]  /*2420*/  ISETP.NE.AND.EX P0, PT, RZ, c[0x0][0x21c], PT, P0 ;  /* 0x00008700ff007a0c */ /* 0x000fe20003f05300 */
[----:B------:R-:W-:Y:S01]  /*2430*/  FADD.FTZ R96, R134, -R95 ;  /* 0x8000005f86607221 */ /* 0x000fe20000010000 */
[----:B------:R-:W-:Y:S01]  /*2440*/  ISETP.NE.AND.EX P1, PT, RZ, c[0x0][0x25c], PT, P1 ;  /* 0x00009700ff007a0c */ /* 0x000fe20003f25310 */
[----:B------:R-:W-:Y:S02]  /*2450*/  FFMA.FTZ R98, R132, R153, R156 ;  /* 0x0000009984627223 */ /* 0x000fe4000001009c */
[----:B-----5:R-:W-:-:S02]  /*2460*/  FMUL.FTZ R155, R105, R96 ;  /* 0x00000060699b7220 */ /* 0x020fc40000410000 */
[-CC-:B------:R-:W-:Y:S02]  /*2470*/  FFMA.FTZ R158, R136, R153.reuse, R156.reuse ;  /* 0x00000099889e7223 */ /* 0x180fe4000001009c */
[-CC-:B------:R-:W-:Y:S02]  /*2480*/  FFMA.FTZ R99, R137, R153.reuse, R156.reuse ;  /* 0x0000009989637223 */ /* 0x180fe4000001009c */
[-C--:B------:R-:W-:Y:S02]  /*2490*/  FFMA.FTZ R92, R142, R153.reuse, R156 ;  /* 0x000000998e5c7223 */ /* 0x080fe4000001009c */
[----:B------:R-:W-:Y:S01]  /*24a0*/  @P0 PRMT R96, RZ, 0x5410, R88 ;  /* 0x00005410ff600816 */ /* 0x000fe20000000058 */
[-C--:B------:R-:W-:Y:S01]  /*24b0*/  FFMA.FTZ R93, R141, R153.reuse, R156 ;  /* 0x000000998d5d7223 */ /* 0x080fe2000001009c */
[----:B------:R-:W-:Y:S01]  /*24c0*/  @P0 PRMT R95, RZ, 0x5410, R90 ;  /* 0x00005410ff5f0816 */ /* 0x000fe2000000005a */
[----:B------:R-:W-:Y:S02]  /*24d0*/  FFMA.FTZ R94, R146, R153, R156 ;  /* 0x00000099925e7223 */ /* 0x000fe4000001009c */
[----:B------:R-:W-:-:S02]  /*24e0*/  FADD.FTZ R156, R138, -R97 ;  /* 0x800000618a9c7221 */ /* 0x000fc40000010000 */
[----:B------:R-:W-:Y:S01]  /*24f0*/  @P0 FADD.FTZ R155, R155, R96 ;  /* 0x000000609b9b0221 */ /* 0x000fe20000010000 */
[----:B------:R-:W-:Y:S01]  /*2500*/  @P0 PRMT R96, RZ, 0x5410, R89 ;  /* 0x00005410ff600816 */ /* 0x000fe20000000059 */
[----:B------:R-:W-:Y:S02]  /*2510*/  FMUL.FTZ R153, R105, R156 ;  /* 0x0000009c69997220 */ /* 0x000fe40000410000 */
[----:B------:R-:W-:Y:S02]  /*2520*/  FADD.FTZ R92, R139, -R92 ;  /* 0x8000005c8b5c7221 */ /* 0x000fe40000010000 */
[----:B------:R-:W-:Y:S02]  /*2530*/  @P0 FADD.FTZ R153, R153, R96 ;  /* 0x0000006099990221 */ /* 0x000fe40000010000 */
[----:B------:R-:W-:Y:S02]  /*2540*/  FADD.FTZ R96, R144, -R93 ;  /* 0x8000005d90607221 */ /* 0x000fe40000010000 */
[----:B------:R-:W-:Y:S01]  /*2550*/  FADD.FTZ R98, R133, -R98 ;  /* 0x8000006285627221 */ /* 0x000fe20000010000 */
[----:B------:R-:W-:Y:S01]  /*2560*/  @P1 F2FP.BF16.PACK_AB R93, RZ, R153 ;  /* 0x00000099ff5d123e */ /* 0x000fe200000010ff */
[----:B------:R-:W-:-:S02]  /*2570*/  FADD.FTZ R160, R135, -R158 ;  /* 0x8000009e87a07221 */ /* 0x000fc40000010000 */
[----:B------:R-:W-:Y:S01]  /*2580*/  FMUL.FTZ R159, R105, R92 ;  /* 0x0000005c699f7220 */ /* 0x000fe20000410000 */
[----:B------:R-:W-:Y:S01]  /*2590*/  @P1 PRMT R45, R93, 0x7610, R45 ;  /* 0x000076105d2d1816 */ /* 0x000fe2000000002d */
[C---:B------:R-:W-:Y:S01]  /*25a0*/  FMUL.FTZ R158, R105.reuse, R98 ;  /* 0x00000062699e7220 */ /* 0x040fe20000410000 */
[----:B------:R-:W-:Y:S01]  /*25b0*/  @P0 PRMT R93, RZ, 0x7610, R88 ;  /* 0x00007610ff5d0816 */ /* 0x000fe20000000058 */
[----:B------:R-:W-:Y:S01]  /*25c0*/  FMUL.FTZ R160, R105, R160 ;  /* 0x000000a069a07220 */ /* 0x000fe20000410000 */
[----:B------:R-:W-:Y:S01]  /*25d0*/  @P1 F2FP.BF16.PACK_AB R92, RZ, R155 ;  /* 0x0000009bff5c123e */ /* 0x000fe200000010ff */
[----:B------:R-:W-:Y:S02]  /*25e0*/  FADD.FTZ R156, R140, -R99 ;  /* 0x800000638c9c7221 */ /* 0x000fe40000010000 */
[----:B------:R-:W-:Y:S01]  /*25f0*/  @P0 FADD.FTZ R158, R158, R93 ;  /* 0x0000005d9e9e0221 */ /* 0x000fe20000010000 */
[----:B------:R-:W-:Y:S01]  /*2600*/  @P1 PRMT R44, R92, 0x7610, R44 ;  /* 0x000076105c2c1816 */ /* 0x000fe2000000002c */
[----:B------:R-:W-:Y:S01]  /*2610*/  FADD.FTZ R94, R143, -R94 ;  /* 0x8000005e8f5e7221 */ /* 0x000fe20000010000 */
[----:B------:R-:W-:Y:S01]  /*2620*/  @P0 PRMT R93, RZ, 0x7610, R89 ;  /* 0x00007610ff5d0816 */ /* 0x000fe20000000059 */
[C---:B------:R-:W-:Y:S01]  /*2630*/  FMUL.FTZ R156, R105.reuse, R156 ;  /* 0x0000009c699c7220 */ /* 0x040fe20000410000 */
[----:B------:R-:W-:Y:S01]  /*2640*/  @P0 PRMT R92, RZ, 0x7610, R90 ;  /* 0x00007610ff5c0816 */ /* 0x000fe2000000005a */
[----:B------:R-:W-:-:S02]  /*2650*/  FMUL.FTZ R157, R105, R96 ;  /* 0x00000060699d7220 */ /* 0x000fc40000410000 */
[----:B------:R-:W-:Y:S01]  /*2660*/  @P0 FADD.FTZ R160, R160, R93 ;  /* 0x0000005da0a00221 */ /* 0x000fe20000010000 */
[--C-:B------:R-:W-:Y:S01]  /*2670*/  @P0 PRMT R93, RZ, 0x7610, R91.reuse ;  /* 0x00007610ff5d0816 */ /* 0x100fe2000000005b */
[----:B------:R-:W-:Y:S01]  /*2680*/  @P0 FADD.FTZ R159, R159, R92 ;  /* 0x0000005c9f9f0221 */ /* 0x000fe20000010000 */
[----:B------:R-:W-:Y:S01]  /*2690*/  @P0 PRMT R92, RZ, 0x5410, R91 ;  /* 0x00005410ff5c0816 */ /* 0x000fe2000000005b */
[----:B------:R-:W-:Y:S02]  /*26a0*/  FMUL.FTZ R162, R105, R94 ;  /* 0x0000005e69a27220 */ /* 0x000fe40000410000 */
[----:B------:R-:W-:Y:S02]  /*26b0*/  @P0 FADD.FTZ R156, R156, R95 ;  /* 0x0000005f9c9c0221 */ /* 0x000fe40000010000 */
[----:B------:R-:W-:Y:S01]  /*26c0*/  @P0 FADD.FTZ R157, R157, R92 ;  /* 0x0000005c9d9d0221 */ /* 0x000fe20000010000 */
[----:B------:R-:W-:Y:S01]  /*26d0*/  @P1 F2FP.BF16.PACK_AB R92, RZ, R158 ;  /* 0x0000009eff5c123e */ /* 0x000fe200000010ff */
[----:B------:R-:W-:Y:S01]  /*26e0*/  @P0 FADD.FTZ R162, R162, R93 ;  /* 0x0000005da2a20221 */ /* 0x000fe20000010000 */
[----:B------:R-:W-:Y:S01]  /*26f0*/  ISETP.NE.U32.AND P0, PT, RZ, c[0x0][0x258], PT ;  /* 0x00009600ff007a0c */ /* 0x000fe20003f05070 */
[----:B------:R-:W-:Y:S01]  /*2700*/  IMAD.MOV.U32 R97, RZ, RZ, 0x10 ;  /* 0x00000010ff617424 */ /* 0x000fe200078e00ff */
[----:B------:R-:W-:-:S02]  /*2710*/  @P1 F2FP.BF16.PACK_AB R94, RZ, R156 ;  /* 0x0000009cff5e123e */ /* 0x000fc400000010ff */
[----:B------:R-:W-:Y:S02]  /*2720*/  ISETP.NE.AND.EX P0, PT, RZ, c[0x0][0x25c], PT, P0 ;  /* 0x00009700ff007a0c */ /* 0x000fe40003f05300 */
[----:B------:R-:W-:Y:S02]  /*2730*/  @P1 F2FP.BF16.PACK_AB R95, RZ, R157 ;  /* 0x0000009dff5f123e */ /* 0x000fe400000010ff */
[----:B------:R-:W-:Y:S02]  /*2740*/  @P1 PRMT R46, R94, 0x7610, R46 ;  /* 0x000076105e2e1816 */ /* 0x000fe4000000002e */
[----:B------:R-:W-:Y:S02]  /*2750*/  @P1 F2FP.BF16.PACK_AB R93, RZ, R160 ;  /* 0x000000a0ff5d123e */ /* 0x000fe400000010ff */
[----:B------:R-:W-:Y:S02]  /*2760*/  @P1 F2FP.BF16.PACK_AB R94, RZ, R159 ;  /* 0x0000009fff5e123e */ /* 0x000fe400000010ff */
[----:B------:R-:W-:-:S02]  /*2770*/  @P1 F2FP.BF16.PACK_AB R96, RZ, R162 ;  /* 0x000000a2ff60123e */ /* 0x000fc400000010ff */
[----:B------:R-:W-:Y:S01]  /*2780*/  @P1 PRMT R47, R95, 0x7610, R47 ;  /* 0x000076105f2f1816 */ /* 0x000fe2000000002f */
[-C--:B------:R-:W-:Y:S01]  /*2790*/  @P0 IMAD.WIDE.U32 R98, R0, R97.reuse, c[0x0][0x258] ;  /* 0x0000960000620625 */ /* 0x080fe200078e0061 */
[----:B------:R-:W-:Y:S02]  /*27a0*/  @P1 PRMT R44, R44, 0x5410, R92 ;  /* 0x000054102c2c1816 */ /* 0x000fe4000000005c */
[----:B------:R-:W-:Y:S02]  /*27b0*/  @P1 PRMT R45, R45, 0x5410, R93 ;  /* 0x000054102d2d1816 */ /* 0x000fe4000000005d */
[----:B------:R-:W-:Y:S02]  /*27c0*/  @P1 PRMT R46, R46, 0x5410, R94 ;  /* 0x000054102e2e1816 */ /* 0x000fe4000000005e */
[----:B------:R-:W-:Y:S01]  /*27d0*/  @P1 PRMT R47, R47, 0x5410, R96 ;  /* 0x000054102f2f1816 */ /* 0x000fe20000000060 */
[----:B------:R-:W-:Y:S01]  /*27e0*/  IMAD.WIDE.U32 R96, R0, R97, c[0x0][0x248] ;  /* 0x0000920000607625 */ /* 0x000fe200078e0061 */
[----:B------:R-:W-:-:S02]  /*27f0*/  F2FP.BF16.PACK_AB R92, R158, R155 ;  /* 0x0000009b9e5c723e */ /* 0x000fc400000010ff */
[----:B------:R-:W-:Y:S01]  /*2800*/  F2FP.BF16.PACK_AB R93, R160, R153 ;  /* 0x00000099a05d723e */ /* 0x000fe200000010ff */
[----:B------:R-:W-:Y:S01]  /*2810*/  @P0 STG.E.128 [R98.64], R44 ;  /* 0x0000002c62000986 */ /* 0x000fe2000c101d04 */
[----:B------:R-:W-:Y:S02]  /*2820*/  ISETP.NE.U32.AND P0, PT, RZ, c[0x0][0x250], PT ;  /* 0x00009400ff007a0c */ /* 0x000fe40003f05070 */
[----:B------:R-:W-:Y:S02]  /*2830*/  F2FP.BF16.PACK_AB R94, R159, R156 ;  /* 0x0000009c9f5e723e */ /* 0x000fe400000010ff */
[----:B------:R-:W-:Y:S02]  /*2840*/  ISETP.NE.AND.EX P0, PT, RZ, c[0x0][0x254], PT, P0 ;  /* 0x00009500ff007a0c */ /* 0x000fe40003f05300 */
[----:B------:R-:W-:-:S05]  /*2850*/  F2FP.BF16.PACK_AB R95, R162, R157 ;  /* 0x0000009da25f723e */ /* 0x000fca00000010ff */
[----:B------:R0:W-:Y:S06]  /*2860*/  STG.E.128 [R96.64], R92 ;  /* 0x0000005c60007986 */ /* 0x0001ec000c101d04 */
[----:B------:R-:W-:Y:S02]  /*2870*/  @P0 F2FP.BF16.PACK_AB R155, RZ, R155 ;  /* 0x0000009bff9b023e */ /* 0x000fe400000010ff */
[----:B------:R-:W-:Y:S02]  /*2880*/  @P0 F2FP.BF16.PACK_AB R153, RZ, R153 ;  /* 0x00000099ff99023e */ /* 0x000fe400000010ff */
[----:B------:R-:W-:-:S02]  /*2890*/  @P0 F2FP.BF16.PACK_AB R156, RZ, R156 ;  /* 0x0000009cff9c023e */ /* 0x000fc400000010ff */
[----:B------:R-:W-:Y:S02]  /*28a0*/  @P0 F2FP.BF16.PACK_AB R157, RZ, R157 ;  /* 0x0000009dff9d023e */ /* 0x000fe400000010ff */
[----:B------:R-:W-:Y:S02]  /*28b0*/  @P0 F2FP.BF16.PACK_AB R158, RZ, R158 ;  /* 0x0000009eff9e023e */ /* 0x000fe400000010ff */
[----:B------:R-:W-:Y:S02]  /*28c0*/  @P0 F2FP.BF16.PACK_AB R160, RZ, R160 ;  /* 0x000000a0ffa0023e */ /* 0x000fe400000010ff */
[----:B------:R-:W-:Y:S02]  /*28d0*/  @P0 F2FP.BF16.PACK_AB R159, RZ, R159 ;  /* 0x0000009fff9f023e */ /* 0x000fe400000010ff */
[----:B------:R-:W-:Y:S02]  /*28e0*/  @P0 F2FP.BF16.PACK_AB R162, RZ, R162 ;  /* 0x000000a2ffa2023e */ /* 0x000fe400000010ff */
[----:B------:R-:W-:-:S02]  /*28f0*/  @P0 PRMT R36, R155, 0x7610, R36 ;  /* 0x000076109b240816 */ /* 0x000fc40000000024 */
[----:B0-----:R-:W-:Y:S02]  /*2900*/  @P0 LEA R92, P1, R0, c[0x0][0x250], 0x4 ;  /* 0x00009400005c0a11 */ /* 0x001fe400078220ff */
[----:B------:R-:W-:Y:S02]  /*2910*/  @P0 PRMT R37, R153, 0x7610, R37 ;  /* 0x0000761099250816 */ /* 0x000fe40000000025 */
[----:B------:R-:W-:Y:S02]  /*2920*/  @P0 PRMT R38, R156, 0x7610, R38 ;  /* 0x000076109c260816 */ /* 0x000fe40000000026 */
[----:B------:R-:W-:Y:S02]  /*2930*/  @P0 PRMT R39, R157, 0x7610, R39 ;  /* 0x000076109d270816 */ /* 0x000fe40000000027 */
[----:B------:R-:W-:Y:S02]  /*2940*/  @P0 LEA.HI.X R93, R0, c[0x0][0x254], RZ, 0x4, P1 ;  /* 0x00009500005d0a11 */ /* 0x000fe400008f24ff */
[----:B------:R-:W-:-:S02]  /*2950*/  @P0 PRMT R36, R36, 0x5410, R158 ;  /* 0x0000541024240816 */ /* 0x000fc4000000009e */
[----:B------:R-:W-:Y:S02]  /*2960*/  @P0 PRMT R37, R37, 0x5410, R160 ;  /* 0x0000541025250816 */ /* 0x000fe400000000a0 */
[----:B------:R-:W-:Y:S02]  /*2970*/  @P0 PRMT R38, R38, 0x5410, R159 ;  /* 0x0000541026260816 */ /* 0x000fe4000000009f */
[----:B------:R-:W-:-:S05]  /*2980*/  @P0 PRMT R39, R39, 0x5410, R162 ;  /* 0x0000541027270816 */ /* 0x000fca00000000a2 */
[----:B------:R0:W-:Y:S02]  /*2990*/  @P0 STG.E.128 [R92.64], R36 ;  /* 0x000000245c000986 */ /* 0x0001e4000c101d04 */
.L_x_56:
[----:B------:R-:W-:Y:S05]  /*29a0*/  BSYNC B1 ;  /* 0x0000000000017941 */ /* 0x000fea0003800000 */
.L_x_55:
[----:B0-----:R-:W-:-:S04]  /*29b0*/  MOV R93, c[0x0][0x160] ;  /* 0x00005800005d7a02 */ /* 0x001fc80000000f00 */
[----:B------:R-:W-:-:S04]  /*29c0*/  LEA R10, R93, R10, 0x2 ;  /* 0x0000000a5d0a7211 */ /* 0x000fc800078e10ff */
[----:B------:R-:W-:-:S13]  /*29d0*/  ISETP.GE.AND P0, PT, R10, c[0x0][0x164], PT ;  /* 0x000059000a007a0c */ /* 0x000fda0003f06270 */
[----:B-----5:R-:W-:Y:S01]  /*29e0*/  @P0 CALL.REL.NOINC `(.L_x_42) ;  /* 0x0000001000000944 */ /* 0x020fe20003c00000 */
[----:B------:R-:W-:Y:S05]  /*29f0*/  BRA `(.L_x_57) ;  /* 0xffffdb0000007947 */ /* 0x000fea000383ffff */
.L_x_42:
[----:B0-----:R-:W-:Y:S05]  /*2a00*/  BSYNC B0 ;  /* 0x0000000000007941 */ /* 0x001fea0003800000 */
.L_x_41:
[----:B------:R-:W-:Y:S01]  /*2a10*/  SHF.R.U32.HI R0, RZ, 0x5, R104 ;  /* 0x00000005ff007819 */ /* 0x000fe20000011668 */
[----:B------:R-:W-:Y:S01]  /*2a20*/  WARPSYNC 0xffffffff ;  /* 0xffffffff00007948 */ /* 0x000fe20003800000 */
[C---:B------:R-:W-:Y:S01]  /*2a30*/  LOP3.LUT R3, R104.reuse, 0x1f, RZ, 0xc0, !PT ;  /* 0x0000001f68037812 */ /* 0x040fe200078ec0ff */
[----:B------:R-:W0:Y:S01]  /*2a40*/  S2R R23, SR_CTAID.X ;  /* 0x0000000000177919 */ /* 0x000e220000002500 */
[----:B------:R-:W-:-:S03]  /*2a50*/  IADD3 R6, -R104, 0x7f, RZ ;  /* 0x0000007f68067810 */ /* 0x000fc60007ffe1ff */
[----:B------:R-:W-:Y:S01]  /*2a60*/  IMAD R0, R0, 0x60, R3 ;  /* 0x0000006000007824 */ /* 0x000fe200078e0203 */
[----:B------:R-:W-:-:S03]  /*2a70*/  IADD3 R20, R6, c[0x0][0x168], RZ ;  /* 0x00005a0006147a10 */ /* 0x000fc60007ffe0ff */
[----:B------:R-:W-:Y:S01]  /*2a80*/  IMAD.SHL.U32 R0, R0, 0x20, RZ ;  /* 0x0000002000007824 */ /* 0x000fe200078e00ff */
[C---:B------:R-:W-:Y:S02]  /*2a90*/  LOP3.LUT P5, RZ, R20.reuse, 0xffffff80, RZ, 0xc0, !PT ;  /* 0xffffff8014ff7812 */ /* 0x040fe400078ac0ff */
[C---:B------:R-:W-:Y:S02]  /*2aa0*/  ISETP.GE.U32.AND P4, PT, R20.reuse, 0x100, PT ;  /* 0x000001001400780c */ /* 0x040fe40003f86070 */
[----:B------:R-:W-:Y:S01]  /*2ab0*/  STS.128 [R0], R56 ;  /* 0x0000003800007388 */ /* 0x000fe20000000c00 */
[C---:B------:R-:W-:Y:S02]  /*2ac0*/  ISETP.GE.U32.AND P3, PT, R20.reuse, 0x180, PT ;  /* 0x000001801400780c */ /* 0x040fe40003f66070 */
[C---:B------:R-:W-:Y:S01]  /*2ad0*/  ISETP.GE.U32.AND P2, PT, R20.reuse, 0x200, PT ;  /* 0x000002001400780c */ /* 0x040fe20003f46070 */
[----:B------:R-:W-:Y:S01]  /*2ae0*/  STS.128 [R0+0x10], R60 ;  /* 0x0000103c00007388 */ /* 0x000fe20000000c00 */
[----:B------:R-:W-:-:S02]  /*2af0*/  ISETP.GE.U32.AND P1, PT, R20, 0x280, PT ;  /* 0x000002801400780c */ /* 0x000fc40003f26070 */
[----:B------:R-:W-:Y:S01]  /*2b00*/  ISETP.GE.U32.AND P0, PT, R20, 0x300, PT ;  /* 0x000003001400780c */ /* 0x000fe20003f06070 */
[----:B------:R-:W-:Y:S01]  /*2b10*/  STS.128 [R0+0x400], R40 ;  /* 0x0004002800007388 */ /* 0x000fe20000000c00 */
[----:B0-----:R-:W-:-:S03]  /*2b20*/  IMAD R23, R23, c[0x0][0x168], RZ ;  /* 0x00005a0017177a24 */ /* 0x001fc600078e02ff */
[----:B------:R-:W-:Y:S04]  /*2b30*/  STS.128 [R0+0x410], R84 ;  /* 0x0004105400007388 */ /* 0x000fe80000000c00 */
[----:B------:R-:W-:Y:S01]  /*2b40*/  STS.128 [R0+0x800], R68 ;  /* 0x0008004400007388 */ /* 0x000fe20000000c00 */
[----:B-----5:R-:W-:-:S03]  /*2b50*/  IADD3 R26, P6, R23, R104, RZ ;  /* 0x00000068171a7210 */ /* 0x020fc60007fde0ff */
[----:B------:R-:W-:Y:S01]  /*2b60*/  STS.128 [R0+0x810], R72 ;  /* 0x0008104800007388 */ /* 0x000fe20000000c00 */
[----:B------:R-:W-:-:S03]  /*2b70*/  IADD3.X R45, RZ, RZ, RZ, P6, !PT ;  /* 0x000000ffff2d7210 */ /* 0x000fc600037fe4ff */
[----:B------:R-:W-:Y:S01]  /*2b80*/  BAR.SYNC.DEFER_BLOCKING 0x0 ;  /* 0x0000000000007b1d */ /* 0x000fe20000010000 */
[C---:B------:R-:W-:Y:S02]  /*2b90*/  SHF.L.U64.HI R45, R26.reuse, 0x2, R45 ;  /* 0x000000021a2d7819 */ /* 0x040fe4000001022d */
[----:B------:R-:W-:-:S03]  /*2ba0*/  SHF.L.U32 R26, R26, 0x2, RZ ;  /* 0x000000021a1a7819 */ /* 0x000fc600000006ff */
        /* <DEDUP_REMOVED lines=14> */
[----:B--2---:R-:W-:-:S03]  /*2c90*/  FADD.FTZ R4, RZ, R4 ;  /* 0x00000004ff047221 */ /* 0x004fc60000010000 */
[----:B------:R-:W2:Y:S01]  /*2ca0*/  LDS R15, [R104.X4+0x1800] ;  /* 0x00180000680f7984 */ /* 0x000ea20000004800 */
[----:B---3--:R-:W-:-:S03]  /*2cb0*/  FADD.FTZ R2, R2, R9 ;  /* 0x0000000902027221 */ /* 0x008fc60000010000 */
[----:B------:R-:W3:Y:S01]  /*2cc0*/  LDS R14, [R104.X4+0x1a00] ;  /* 0x001a0000680e7984 */ /* 0x000ee20000004800 */
[----:B----4-:R-:W-:-:S03]  /*2cd0*/  FADD.FTZ R3, R3, R8 ;  /* 0x0000000803037221 */ /* 0x010fc60000010000 */
[----:B------:R-:W4:Y:S01]  /*2ce0*/  LDS R17, [R104.X4+0x1c00] ;  /* 0x001c000068117984 */ /* 0x000f220000004800 */
[----:B------:R-:W-:-:S03]  /*2cf0*/  FADD.FTZ R4, R4, R11 ;  /* 0x0000000b04047221 */ /* 0x000fc60000010000 */
[----:B------:R-:W4:Y:S01]  /*2d00*/  LDS R16, [R104.X4+0x1e00] ;  /* 0x001e000068107984 */ /* 0x000f220000004800 */
[----:B------:R-:W-:-:S03]  /*2d10*/  FADD.FTZ R5, RZ, R5 ;  /* 0x00000005ff057221 */ /* 0x000fc60000010000 */
[----:B------:R-:W4:Y:S01]  /*2d20*/  LDS R19, [R104.X4+0x2000] ;  /* 0x0020000068137984 */ /* 0x000f220000004800 */
[----:B------:R-:W-:-:S03]  /*2d30*/  FADD.FTZ R6, RZ, R6 ;  /* 0x00000006ff067221 */ /* 0x000fc60000010000 */
[----:B------:R-:W4:Y:S01]  /*2d40*/  LDS R18, [R104.X4+0x2200] ;  /* 0x0022000068127984 */ /* 0x000f220000004800 */
[----:B------:R-:W-:-:S03]  /*2d50*/  FADD.FTZ R7, RZ, R7 ;  /* 0x00000007ff077221 */ /* 0x000fc60000010000 */
[----:B------:R-:W4:Y:S01]  /*2d60*/  LDS R21, [R104.X4+0x2400] ;  /* 0x0024000068157984 */ /* 0x000f220000004800 */
[----:B------:R-:W-:-:S03]  /*2d70*/  FADD.FTZ R5, R5, R10 ;  /* 0x0000000a05057221 */ /* 0x000fc60000010000 */
[----:B------:R-:W4:Y:S04]  /*2d80*/  LDS R8, [R104.X4+0x2600] ;  /* 0x0026000068087984 */ /* 0x000f280000004800 */
        /* <DEDUP_REMOVED lines=10> */
[----:B------:R-:W-:Y:S02]  /*2e30*/  FADD.FTZ R5, R5, R16 ;  /* 0x0000001005057221 */ /* 0x000fe40000010000 */
[----:B------:R-:W-:Y:S02]  /*2e40*/  FADD.FTZ R6, R6, R19 ;  /* 0x0000001306067221 */ /* 0x000fe40000010000 */
[----:B------:R-:W-:Y:S02]  /*2e50*/  FADD.FTZ R7, R7, R18 ;  /* 0x0000001207077221 */ /* 0x000fe40000010000 */
[----:B------:R-:W-:Y:S02]  /*2e60*/  FADD.FTZ R21, R2, R21 ;  /* 0x0000001502157221 */ /* 0x000fe40000010000 */
[----:B------:R-:W-:Y:S01]  /*2e70*/  FADD.FTZ R15, R3, R8 ;  /* 0x00000008030f7221 */ /* 0x000fe20000010000 */
[----:B------:R3:W-:Y:S01]  /*2e80*/  STS.128 [R0], R28 ;  /* 0x0000001c00007388 */ /* 0x0007e20000000c00 */
[----:B------:R-:W-:-:S03]  /*2e90*/  FADD.FTZ R17, R4, R9 ;  /* 0x0000000904117221 */ /* 0x000fc60000010000 */
[----:B------:R-:W-:Y:S01]  /*2ea0*/  STS.128 [R0+0x10], R32 ;  /* 0x0000102000007388 */ /* 0x000fe20000000c00 */
[----:B0-----:R-:W-:-:S03]  /*2eb0*/  FADD.FTZ R19, R5, R20 ;  /* 0x0000001405137221 */ /* 0x001fc60000010000 */
[----:B------:R-:W-:Y:S01]  /*2ec0*/  STS.128 [R0+0x400], R80 ;  /* 0x0004005000007388 */ /* 0x000fe20000000c00 */
[----:B-1----:R-:W-:-:S03]  /*2ed0*/  FADD.FTZ R23, R6, R11 ;  /* 0x0000000b06177221 */ /* 0x002fc60000010000 */
[----:B------:R-:W-:Y:S01]  /*2ee0*/  STS.128 [R0+0x410], R64 ;  /* 0x0004104000007388 */ /* 0x000fe20000000c00 */
[----:B--2---:R-:W-:-:S03]  /*2ef0*/  FADD.FTZ R25, R7, R22 ;  /* 0x0000001607197221 */ /* 0x004fc60000010000 */
[----:B------:R-:W-:Y:S01]  /*2f00*/  STS.128 [R0+0x800], R48 ;  /* 0x0008003000007388 */ /* 0x000fe20000000c00 */
[----:B---3--:R-:W-:-:S03]  /*2f10*/  IADD3 R28, P6, R26, c[0x0][0x228], RZ ;  /* 0x00008a001a1c7a10 */ /* 0x008fc60007fde0ff */
[----:B------:R-:W-:Y:S01]  /*2f20*/  STS.128 [R0+0x810], R52 ;  /* 0x0008103400007388 */ /* 0x000fe20000000c00 */
[C---:B------:R-:W-:Y:S01]  /*2f30*/  IADD3.X R47, R45.reuse, c[0x0][0x22c], RZ, P6, !PT ;  /* 0x00008b002d2f7a10 */ /* 0x040fe200037fe4ff */
[----:B------:R-:W-:Y:S02]  /*2f40*/  @P5 IMAD.MOV.U32 R2, RZ, RZ, R28 ;  /* 0x000000ffff025224 */ /* 0x000fe400078e001c */
[----:B------:R-:W-:Y:S01]  /*2f50*/  BAR.SYNC.DEFER_BLOCKING 0x0 ;  /* 0x0000000000007b1d */ /* 0x000fe20000010000 */
[----:B------:R-:W-:Y:S02]  /*2f60*/  IADD3 R26, P6, R26, c[0x0][0x220], RZ ;  /* 0x000088001a1a7a10 */ /* 0x000fe40007fde0ff */
[----:B------:R-:W-:Y:S02]  /*2f70*/  @P5 MOV R3, R47 ;  /* 0x0000002f00035202 */ /* 0x000fe40000000f00 */
[----:B------:R-:W-:Y:S02]  /*2f80*/  IADD3.X R45, R45, c[0x0][0x224], RZ, P6, !PT ;  /* 0x000089002d2d7a10 */ /* 0x000fe400037fe4ff */
[----:B------:R-:W-:-:S02]  /*2f90*/  @P5 IADD3 R28, P6, R28, 0x200, RZ ;  /* 0x000002001c1c5810 */ /* 0x000fc40007fde0ff */
[----:B------:R-:W-:Y:S01]  /*2fa0*/  @P5 MOV R4, R26 ;  /* 0x0000001a00045202 */ /* 0x000fe20000000f00 */
[----:B------:R-:W-:Y:S01]  /*2fb0*/  @P5 IMAD.MOV.U32 R5, RZ, RZ, R45 ;  /* 0x000000ffff055224 */ /* 0x000fe200078e002d */
[----:B------:R-:W-:Y:S01]  /*2fc0*/  @P5 IADD3.X R47, RZ, R47, RZ, P6, !PT ;  /* 0x0000002fff2f5210 */ /* 0x000fe200037fe4ff */
[----:B------:R-:W-:Y:S01]  /*2fd0*/  @P4 IMAD.MOV.U32 R6, RZ, RZ, R28 ;  /* 0x000000ffff064224 */ /* 0x000fe200078e001c */
[----:B------:R-:W-:Y:S02]  /*2fe0*/  @P5 IADD3 R26, P6, R26, 0x200, RZ ;  /* 0x000002001a1a5810 */ /* 0x000fe40007fde0ff */
[----:B------:R-:W-:Y:S02]  /*2ff0*/  @P4 MOV R7, R47 ;  /* 0x0000002f00074202 */ /* 0x000fe40000000f00 */
[----:B------:R-:W-:Y:S02]  /*3000*/  @P5 IADD3.X R45, RZ, R45, RZ, P6, !PT ;  /* 0x0000002dff2d5210 */ /* 0x000fe400037fe4ff */
[----:B------:R-:W-:-:S02]  /*3010*/  @P4 IADD3 R28, P6, R28, 0x200, RZ ;  /* 0x000002001c1c4810 */ /* 0x000fc40007fde0ff */
[----:B------:R-:W-:Y:S02]  /*3020*/  @P4 MOV R8, R26 ;  /* 0x0000001a00084202 */ /* 0x000fe40000000f00 */
[----:B------:R-:W-:Y:S01]  /*3030*/  @P4 IADD3.X R47, RZ, R47, RZ, P6, !PT ;  /* 0x0000002fff2f4210 */ /* 0x000fe200037fe4ff */
[----:B------:R-:W0:Y:S01]  /*3040*/  LDS R0, [R104.X4+0x200] ;  /* 0x0002000068007984 */ /* 0x000e220000004800 */
[----:B------:R-:W-:-:S03]  /*3050*/  @P4 IADD3 R26, P6, R26, 0x200, RZ ;  /* 0x000002001a1a4810 */ /* 0x000fc60007fde0ff */
[----:B------:R-:W1:Y:S04]  /*3060*/  LDS R29, [R104.X4+0xe00] ;  /* 0x000e0000681d7984 */ /* 0x000e680000004800 */
[----:B------:R-:W2:Y:S04]  /*3070*/  LDS R24, [R104.X4] ;  /* 0x0000000068187984 */ /* 0x000ea80000004800 */
        /* <DEDUP_REMOVED lines=22> */
[----:B------:R-:W-:Y:S02]  /*31e0*/  FADD.FTZ R24, R24, R9 ;  /* 0x0000000918187221 */ /* 0x000fe40000010000 */
[----:B------:R-:W-:Y:S01]  /*31f0*/  @P4 IMAD.MOV.U32 R9, RZ, RZ, R45 ;  /* 0x000000ffff094224 */ /* 0x000fe200078e002d */
[----:B------:R-:W4:Y:S01]  /*3200*/  LDS R14, [R104.X4+0xa00] ;  /* 0x000a0000680e7984 */ /* 0x000f220000004800 */
[----:B------:R-:W-:Y:S01]  /*3210*/  FADD.FTZ R37, R10, R37 ;  /* 0x000000250a257221 */ /* 0x000fe20000010000 */
[----:B------:R-:W-:Y:S01]  /*3220*/  @P4 IADD3.X R45, RZ, R45, RZ, P6, !PT ;  /* 0x0000002dff2d4210 */ /* 0x000fe200037fe4ff */
[----:B------:R-:W-:Y:S01]  /*3230*/  @P3 IMAD.MOV.U32 R10, RZ, RZ, R28 ;  /* 0x000000ffff0a3224 */ /* 0x000fe200078e001c */
[----:B------:R-:W4:Y:S01]  /*3240*/  LDS R22, [R104.X4+0x2a00] ;  /* 0x002a000068167984 */ /* 0x000f220000004800 */
[----:B------:R-:W-:Y:S01]  /*3250*/  FADD.FTZ R13, RZ, R13 ;  /* 0x0000000dff0d7221 */ /* 0x000fe20000010000 */
[----:B------:R-:W-:-:S02]  /*3260*/  @P3 IADD3 R28, P6, R28, 0x200, RZ ;  /* 0x000002001c1c3810 */ /* 0x000fc40007fde0ff */
[----:B------:R-:W4:Y:S01]  /*3270*/  LDS R29, [R104.X4+0x2c00] ;  /* 0x002c0000681d7984 */ /* 0x000f220000004800 */
[----:B------:R-:W-:-:S03]  /*3280*/  FADD.FTZ R12, R12, R33 ;  /* 0x000000210c0c7221 */ /* 0x000fc60000010000 */
[----:B------:R-:W4:Y:S01]  /*3290*/  LDS R35, [R104.X4+0x1600] ;  /* 0x0016000068237984 */ /* 0x000f220000004800 */
[----:B0-----:R-:W-:Y:S01]  /*32a0*/  FADD.FTZ R0, R0, R11 ;  /* 0x0000000b00007221 */ /* 0x001fe20000010000 */
[-C--:B------:R-:W-:Y:S02]  /*32b0*/  @P3 MOV R11, R47.reuse ;  /* 0x0000002f000b3202 */ /* 0x080fe40000000f00 */
[----:B------:R-:W0:Y:S01]  /*32c0*/  LDS R27, [R104.X4+0x2200] ;  /* 0x00220000681b7984 */ /* 0x000e220000004800 */
[----:B-1----:R-:W-:Y:S01]  /*32d0*/  FADD.FTZ R13, R13, R16 ;  /* 0x000000100d0d7221 */ /* 0x002fe20000010000 */
[----:B------:R-:W-:Y:S02]  /*32e0*/  @P3 IADD3.X R47, RZ, R47, RZ, P6, !PT ;  /* 0x0000002fff2f3210 */ /* 0x000fe400037fe4ff */
[----:B------:R-:W1:Y:S01]  /*32f0*/  LDS R31, [R104.X4+0x2e00] ;  /* 0x002e0000681f7984 */ /* 0x000e620000004800 */
[----:B--2---:R-:W-:Y:S01]  /*3300*/  FADD.FTZ R39, R12, R39 ;  /* 0x000000270c277221 */ /* 0x004fe20000010000 */
[----:B------:R-:W-:Y:S01]  /*3310*/  @P3 MOV R12, R26 ;  /* 0x0000001a000c3202 */ /* 0x000fe20000000f00 */
[----:B---3--:R-:W-:Y:S01]  /*3320*/  FADD.FTZ R41, R24, R41 ;  /* 0x0000002918297221 */ /* 0x008fe20000010000 */
[----:B------:R-:W-:Y:S01]  /*3330*/  @P3 IADD3 R26, P6, R26, 0x200, RZ ;  /* 0x000002001a1a3810 */ /* 0x000fe20007fde0ff */
[----:B----4-:R-:W-:-:S03]  /*3340*/  FADD.FTZ R18, R13, R18 ;  /* 0x000000120d127221 */ /* 0x010fc60000010000 */
[----:B------:R2:W-:Y:S01]  /*3350*/  @P5 STG.E [R2.64], R41 ;  /* 0x0000002902005986 */ /* 0x0005e2000c101904 */
[----:B------:R-:W-:Y:S01]  /*3360*/  @P3 IMAD.MOV.U32 R13, RZ, RZ, R45 ;  /* 0x000000ffff0d3224 */ /* 0x000fe200078e002d */
[----:B------:R-:W-:Y:S01]  /*3370*/  @P3 IADD3.X R45, RZ, R45, RZ, P6, !PT ;  /* 0x0000002dff2d3210 */ /* 0x000fe200037fe4ff */
[----:B------:R-:W-:Y:S01]  /*3380*/  FADD.FTZ R43, R0, R43 ;  /* 0x0000002b002b7221 */ /* 0x000fe20000010000 */
[----:B------:R3:W-:Y:S01]  /*3390*/  @P5 STG.E [R4.64], R21 ;  /* 0x0000001504005986 */ /* 0x0007e2000c101904 */
[----:B------:R-:W-:-:S03]  /*33a0*/  FADD.FTZ R37, R37, R20 ;  /* 0x0000001425257221 */ /* 0x000fc60000010000 */
[----:B------:R4:W-:Y:S01]  /*33b0*/  @P4 STG.E [R6.64], R43 ;  /* 0x0000002b06004986 */ /* 0x0009e2000c101904 */
[----:B------:R-:W-:Y:S01]  /*33c0*/  FADD.FTZ R14, RZ, R14 ;  /* 0x0000000eff0e7221 */ /* 0x000fe20000010000 */
[-C--:B--2---:R-:W-:Y:S01]  /*33d0*/  @P2 MOV R3, R47.reuse ;  /* 0x0000002f00032202 */ /* 0x084fe20000000f00 */
[----:B------:R-:W-:Y:S01]  /*33e0*/  @P2 IMAD.MOV.U32 R2, RZ, RZ, R28 ;  /* 0x000000ffff022224 */ /* 0x000fe200078e001c */
[----:B------:R-:W-:Y:S01]  /*33f0*/  @P2 IADD3 R28, P5, R28, 0x200, RZ ;  /* 0x000002001c1c2810 */ /* 0x000fe20007fbe0ff */
[----:B------:R2:W-:Y:S01]  /*3400*/  @P4 STG.E [R8.64], R15 ;  /* 0x0000000f08004986 */ /* 0x0005e2000c101904 */
[----:B---3--:R-:W-:Y:S01]  /*3410*/  @P2 MOV R4, R26 ;  /* 0x0000001a00042202 */ /* 0x008fe20000000f00 */
[----:B------:R-:W-:Y:S01]  /*3420*/  @P2 IMAD.MOV.U32 R5, RZ, RZ, R45 ;  /* 0x000000ffff052224 */ /* 0x000fe200078e002d */
[----:B------:R-:W-:Y:S01]  /*3430*/  @P2 IADD3 R26, P6, R26, 0x200, RZ ;  /* 0x000002001a1a2810 */ /* 0x000fe20007fde0ff */
[----:B------:R-:W-:Y:S01]  /*3440*/  FADD.FTZ R39, R39, R22 ;  /* 0x0000001627277221 */ /* 0x000fe20000010000 */
[----:B------:R-:W-:Y:S01]  /*3450*/  @P2 IADD3.X R47, RZ, R47, RZ, P5, !PT ;  /* 0x0000002fff2f2210 */ /* 0x000fe20002ffe4ff */
[----:B------:R-:W-:Y:S01]  /*3460*/  @P3 STG.E [R10.64], R37 ;  /* 0x000000250a003986 */ /* 0x000fe2000c101904 */
[----:B------:R-:W-:Y:S01]  /*3470*/  @P2 IADD3.X R45, RZ, R45, RZ, P6, !PT ;  /* 0x0000002dff2d2210 */ /* 0x000fe200037fe4ff */
[----:B------:R-:W-:Y:S01]  /*3480*/  FADD.FTZ R29, R18, R29 ;  /* 0x0000001d121d7221 */ /* 0x000fe20000010000 */
[----:B----4-:R-:W-:Y:S01]  /*3490*/  @P1 MOV R7, R47 ;  /* 0x0000002f00071202 */ /* 0x010fe20000000f00 */
[----:B------:R-:W-:Y:S01]  /*34a0*/  @P3 STG.E [R12.64], R17 ;  /* 0x000000110c003986 */ /* 0x000fe2000c101904 */
[----:B------:R-:W-:Y:S01]  /*34b0*/  @P1 IMAD.MOV.U32 R6, RZ, RZ, R28 ;  /* 0x000000ffff061224 */ /* 0x000fe200078e001c */
[----:B--2---:R-:W-:Y:S01]  /*34c0*/  @P1 MOV R8, R26 ;  /* 0x0000001a00081202 */ /* 0x004fe20000000f00 */
[----:B------:R-:W-:Y:S01]  /*34d0*/  FADD.FTZ R14, R14, R35 ;  /* 0x000000230e0e7221 */ /* 0x000fe20000010000 */
[----:B------:R-:W-:Y:S01]  /*34e0*/  @P1 IADD3 R26, P4, R26, 0x200, RZ ;  /* 0x000002001a1a1810 */ /* 0x000fe20007f9e0ff */
[----:B------:R-:W-:Y:S01]  /*34f0*/  @P1 IMAD.MOV.U32 R9, RZ, RZ, R45 ;  /* 0x000000ffff091224 */ /* 0x000fe200078e002d */
[----:B------:R-:W-:Y:S01]  /*3500*/  @P1 IADD3 R28, P3, R28, 0x200, RZ ;  /* 0x000002001c1c1810 */ /* 0x000fe20007f7e0ff */
[----:B------:R2:W-:Y:S01]  /*3510*/  @P2 STG.E [R2.64], R39 ;  /* 0x0000002702002986 */ /* 0x0005e2000c101904 */
[----:B------:R-:W-:Y:S01]  /*3520*/  @P1 IADD3.X R45, RZ, R45, RZ, P4, !PT ;  /* 0x0000002dff2d1210 */ /* 0x000fe200027fe4ff */
[----:B0-----:R-:W-:Y:S01]  /*3530*/  FADD.FTZ R14, R14, R27 ;  /* 0x0000001b0e0e7221 */ /* 0x001fe20000010000 */
[----:B------:R-:W-:Y:S01]  /*3540*/  @P1 IADD3.X R47, RZ, R47, RZ, P3, !PT ;  /* 0x0000002fff2f1210 */ /* 0x000fe20001ffe4ff */
[----:B------:R0:W-:Y:S02]  /*3550*/  @P2 STG.E [R4.64], R19 ;  /* 0x0000001304002986 */ /* 0x0001e4000c101904 */
[----:B-1----:R-:W-:-:S02]  /*3560*/  FADD.FTZ R31, R14, R31 ;  /* 0x0000001f0e1f7221 */ /* 0x002fc40000010000 */
[----:B------:R1:W-:Y:S04]  /*3570*/  @P1 STG.E [R6.64], R29 ;  /* 0x0000001d06001986 */ /* 0x0003e8000c101904 */
[----:B------:R1:W-:Y:S01]  /*3580*/  @P1 STG.E [R8.64], R23 ;  /* 0x0000001708001986 */ /* 0x0003e2000c101904 */
[----:B--2---:R-:W-:Y:S01]  /*3590*/  IMAD.MOV.U32 R2, RZ, RZ, R28 ;  /* 0x000000ffff027224 */ /* 0x004fe200078e001c */
[----:B------:R-:W-:Y:S02]  /*35a0*/  MOV R3, R47 ;  /* 0x0000002f00037202 */ /* 0x000fe40000000f00 */
[----:B0-----:R-:W-:Y:S01]  /*35b0*/  MOV R4, R26 ;  /* 0x0000001a00047202 */ /* 0x001fe20000000f00 */
[----:B------:R-:W-:Y:S01]  /*35c0*/  IMAD.MOV.U32 R5, RZ, RZ, R45 ;  /* 0x000000ffff057224 */ /* 0x000fe200078e002d */
[----:B------:R-:W-:Y:S06]  /*35d0*/  @!P0 EXIT ;  /* 0x000000000000894d */ /* 0x000fec0003800000 */
[----:B------:R-:W-:Y:S04]  /*35e0*/  STG.E [R2.64], R31 ;  /* 0x0000001f02007986 */ /* 0x000fe8000c101904 */
[----:B------:R-:W-:Y:S01]  /*35f0*/  STG.E [R4.64], R25 ;  /* 0x0000001904007986 */ /* 0x000fe2000c101904 */
[----:B------:R-:W-:Y:S05]  /*3600*/  EXIT ;  /* 0x000000000000794d */ /* 0x000fea0003800000 */
.L_x_49:
[----:B------:R-:W-:Y:S01]  /*3610*/  HFMA2.MMA R158, -RZ, RZ, 0, 5.9604644775390625e-08 ;  /* 0x00000001ff9e7435 */ /* 0x000fe200000001ff */
[----:B------:R-:W-:Y:S01]  /*3620*/  MOV R95, R155 ;  /* 0x0000009b005f7202 */ /* 0x000fe20000000f00 */
[----:B------:R-:W-:Y:S01]  /*3630*/  IMAD.MOV.U32 R97, RZ, RZ, 0x1f ;  /* 0x0000001fff617424 */ /* 0x000fe200078e00ff */
[----:B------:R-:W-:-:S02]  /*3640*/  MOV R160, 0xffffffff ;  /* 0xffffffff00a07802 */ /* 0x000fc40000000f00 */
[----:B------:R-:W-:Y:S02]  /*3650*/  MOV R92, 0x3670 ;  /* 0x00003670005c7802 */ /* 0x000fe40000000f00 */
[----:B-----5:R-:W-:Y:S05]  /*3660*/  CALL.REL.NOINC `($__internal_2_$__cuda_sm70_shflsync_bfly_p) ;  /* 0x0000046000007944 */ /* 0x020fea0003c00000 */
[----:B-1----:R-:W-:Y:S01]  /*3670*/  MOV R94, R95 ;  /* 0x0000005f005e7202 */ /* 0x002fe20000000f00 */
[----:B0-----:R-:W-:Y:S05]  /*3680*/  BRA `(.L_x_58) ;  /* 0xffffdfc000007947 */ /* 0x001fea000383ffff */
.L_x_50:
[----:B------:R-:W-:Y:S01]  /*3690*/  HFMA2.MMA R158, -RZ, RZ, 0, 5.9604644775390625e-08 ;  /* 0x00000001ff9e7435 */ /* 0x000fe200000001ff */
[----:B------:R-:W-:Y:S01]  /*36a0*/  IMAD.MOV.U32 R95, RZ, RZ, R156 ;  /* 0x000000ffff5f7224 */ /* 0x000fe200078e009c */
[----:B------:R-:W-:Y:S01]  /*36b0*/  MOV R97, 0x1f ;  /* 0x0000001f00617802 */ /* 0x000fe20000000f00 */
[----:B------:R-:W-:Y:S01]  /*36c0*/  IMAD.MOV.U32 R160, RZ, RZ, -0x1 ;  /* 0xffffffffffa07424 */ /* 0x000fe200078e00ff */
[----:B------:R-:W-:Y:S02]  /*36d0*/  MOV R92, 0x36f0 ;  /* 0x000036f0005c7802 */ /* 0x000fe40000000f00 */
[----:B01---5:R-:W-:Y:S05]  /*36e0*/  CALL.REL.NOINC `($__internal_2_$__cuda_sm70_shflsync_bfly_p) ;  /* 0x000003e000007944 */ /* 0x023fea0003c00000 */
[----:B------:R-:W-:Y:S01]  /*36f0*/  FADD.FTZ R155, R94, R155 ;  /* 0x0000009b5e9b7221 */ /* 0x000fe20000010000 */
[----:B0-----:R-:W-:Y:S01]  /*3700*/  HFMA2.MMA R158, -RZ, RZ, 0, 1.1920928955078125e-07 ;  /* 0x00000002ff9e7435 */ /* 0x001fe200000001ff */
[----:B-1----:R-:W-:Y:S01]  /*3710*/  FADD.FTZ R156, R156, R95 ;  /* 0x0000005f9c9c7221 */ /* 0x002fe20000010000 */
[----:B------:R-:W-:Y:S01]  /*3720*/  MOV R97, 0x1f ;  /* 0x0000001f00617802 */ /* 0x000fe20000000f00 */
[----:B------:R-:W-:Y:S01]  /*3730*/  IMAD.MOV.U32 R160, RZ, RZ, -0x1 ;  /* 0xffffffffffa07424 */ /* 0x000fe200078e00ff */
[----:B------:R-:W-:-:S02]  /*3740*/  MOV R95, R155 ;  /* 0x0000009b005f7202 */ /* 0x000fc40000000f00 */
[----:B------:R-:W-:Y:S02]  /*3750*/  MOV R92, 0x3770 ;  /* 0x00003770005c7802 */ /* 0x000fe40000000f00 */
[----:B------:R-:W-:Y:S05]  /*3760*/  CALL.REL.NOINC `($__internal_2_$__cuda_sm70_shflsync_bfly_p) ;  /* 0x0000036000007944 */ /* 0x000fea0003c00000 */
[----:B0-----:R-:W-:Y:S01]  /*3770*/  HFMA2.MMA R158, -RZ, RZ, 0, 1.1920928955078125e-07 ;  /* 0x00000002ff9e7435 */ /* 0x001fe200000001ff */
[----:B-1----:R-:W-:Y:S01]  /*3780*/  MOV R94, R95 ;  /* 0x0000005f005e7202 */ /* 0x002fe20000000f00 */
[----:B------:R-:W-:Y:S01]  /*3790*/  IMAD.MOV.U32 R95, RZ, RZ, R156 ;  /* 0x000000ffff5f7224 */ /* 0x000fe200078e009c */
[----:B------:R-:W-:Y:S01]  /*37a0*/  MOV R97, 0x1f ;  /* 0x0000001f00617802 */ /* 0x000fe20000000f00 */
[----:B------:R-:W-:Y:S01]  /*37b0*/  IMAD.MOV.U32 R160, RZ, RZ, -0x1 ;  /* 0xffffffffffa07424 */ /* 0x000fe200078e00ff */
[----:B------:R-:W-:Y:S02]  /*37c0*/  MOV R92, 0x37e0 ;  /* 0x000037e0005c7802 */ /* 0x000fe40000000f00 */
[----:B------:R-:W-:Y:S05]  /*37d0*/  CALL.REL.NOINC `($__internal_2_$__cuda_sm70_shflsync_bfly_p) ;  /* 0x000002f000007944 */ /* 0x000fea0003c00000 */
[----:B------:R-:W-:Y:S01]  /*37e0*/  FADD.FTZ R155, R94, R155 ;  /* 0x0000009b5e9b7221 */ /* 0x000fe20000010000 */
[----:B0-----:R-:W-:Y:S01]  /*37f0*/  HFMA2.MMA R158, -RZ, RZ, 0, 2.384185791015625e-07 ;  /* 0x00000004ff9e7435 */ /* 0x001fe200000001ff */
[----:B-1----:R-:W-:Y:S01]  /*3800*/  FADD.FTZ R156, R156, R95 ;  /* 0x0000005f9c9c7221 */ /* 0x002fe20000010000 */
[----:B------:R-:W-:Y:S01]  /*3810*/  MOV R97, 0x1f ;  /* 0x0000001f00617802 */ /* 0x000fe20000000f00 */
[----:B------:R-:W-:Y:S01]  /*3820*/  IMAD.MOV.U32 R160, RZ, RZ, -0x1 ;  /* 0xffffffffffa07424 */ /* 0x000fe200078e00ff */
[----:B------:R-:W-:-:S02]  /*3830*/  MOV R95, R155 ;  /* 0x0000009b005f7202 */ /* 0x000fc40000000f00 */
[----:B------:R-:W-:Y:S02]  /*3840*/  MOV R92, 0x3860 ;  /* 0x00003860005c7802 */ /* 0x000fe40000000f00 */
[----:B------:R-:W-:Y:S05]  /*3850*/  CALL.REL.NOINC `($__internal_2_$__cuda_sm70_shflsync_bfly_p) ;  /* 0x0000027000007944 */ /* 0x000fea0003c00000 */
[----:B0-----:R-:W-:Y:S01]  /*3860*/  HFMA2.MMA R158, -RZ, RZ, 0, 2.384185791015625e-07 ;  /* 0x00000004ff9e7435 */ /* 0x001fe200000001ff */
[----:B-1----:R-:W-:Y:S01]  /*3870*/  MOV R94, R95 ;  /* 0x0000005f005e7202 */ /* 0x002fe20000000f00 */
[----:B------:R-:W-:Y:S01]  /*3880*/  IMAD.MOV.U32 R95, RZ, RZ, R156 ;  /* 0x000000ffff5f7224 */ /* 0x000fe200078e009c */
[----:B------:R-:W-:Y:S01]  /*3890*/  MOV R97, 0x1f ;  /* 0x0000001f00617802 */ /* 0x000fe20000000f00 */
[----:B------:R-:W-:Y:S01]  /*38a0*/  IMAD.MOV.U32 R160, RZ, RZ, -0x1 ;  /* 0xffffffffffa07424 */ /* 0x000fe200078e00ff */
[----:B------:R-:W-:Y:S02]  /*38b0*/  MOV R92, 0x38d0 ;  /* 0x000038d0005c7802 */ /* 0x000fe40000000f00 */
[----:B------:R-:W-:Y:S05]  /*38c0*/  CALL.REL.NOINC `($__internal_2_$__cuda_sm70_shflsync_bfly_p) ;  /* 0x0000020000007944 */ /* 0x000fea0003c00000 */
[----:B------:R-:W-:Y:S01]  /*38d0*/  FADD.FTZ R155, R94, R155 ;  /* 0x0000009b5e9b7221 */ /* 0x000fe20000010000 */
[----:B0-----:R-:W-:Y:S01]  /*38e0*/  HFMA2.MMA R158, -RZ, RZ, 0, 4.76837158203125e-07 ;  /* 0x00000008ff9e7435 */ /* 0x001fe200000001ff */
[----:B-1----:R-:W-:Y:S01]  /*38f0*/  FADD.FTZ R98, R156, R95 ;  /* 0x0000005f9c627221 */ /* 0x002fe20000010000 */
[----:B------:R-:W-:Y:S01]  /*3900*/  MOV R97, 0x1f ;  /* 0x0000001f00617802 */ /* 0x000fe20000000f00 */
[----:B------:R-:W-:Y:S01]  /*3910*/  IMAD.MOV.U32 R160, RZ, RZ, -0x1 ;  /* 0xffffffffffa07424 */ /* 0x000fe200078e00ff */
[----:B------:R-:W-:-:S02]  /*3920*/  MOV R95, R155 ;  /* 0x0000009b005f7202 */ /* 0x000fc40000000f00 */
[----:B------:R-:W-:Y:S02]  /*3930*/  MOV R92, 0x3950 ;  /* 0x00003950005c7802 */ /* 0x000fe40000000f00 */
[----:B------:R-:W-:Y:S05]  /*3940*/  CALL.REL.NOINC `($__internal_2_$__cuda_sm70_shflsync_bfly_p) ;  /* 0x0000018000007944 */ /* 0x000fea0003c00000 */
[----:B0-----:R-:W-:Y:S01]  /*3950*/  HFMA2.MMA R158, -RZ, RZ, 0, 4.76837158203125e-07 ;  /* 0x00000008ff9e7435 */ /* 0x001fe200000001ff */
[----:B-1----:R-:W-:Y:S01]  /*3960*/  MOV R94, R95 ;  /* 0x0000005f005e7202 */ /* 0x002fe20000000f00 */
[----:B------:R-:W-:Y:S01]  /*3970*/  IMAD.MOV.U32 R95, RZ, RZ, R98 ;  /* 0x000000ffff5f7224 */ /* 0x000fe200078e0062 */
[----:B------:R-:W-:Y:S01]  /*3980*/  MOV R97, 0x1f ;  /* 0x0000001f00617802 */ /* 0x000fe20000000f00 */
[----:B------:R-:W-:Y:S01]  /*3990*/  IMAD.MOV.U32 R160, RZ, RZ, -0x1 ;  /* 0xffffffffffa07424 */ /* 0x000fe200078e00ff */
[----:B------:R-:W-:Y:S02]  /*39a0*/  MOV R92, 0x39c0 ;  /* 0x000039c0005c7802 */ /* 0x000fe40000000f00 */
[----:B------:R-:W-:Y:S05]  /*39b0*/  CALL.REL.NOINC `($__internal_2_$__cuda_sm70_shflsync_bfly_p) ;  /* 0x0000011000007944 */ /* 0x000fea0003c00000 */
[----:B------:R-:W-:Y:S01]  /*39c0*/  FADD.FTZ R96, R94, R155 ;  /* 0x0000009b5e607221 */ /* 0x000fe20000010000 */
[----:B0-----:R-:W-:Y:S01]  /*39d0*/  HFMA2.MMA R158, -RZ, RZ, 0, 9.5367431640625e-07 ;  /* 0x00000010ff9e7435 */ /* 0x001fe200000001ff */
[----:B-1----:R-:W-:Y:S01]  /*39e0*/  FADD.FTZ R98, R98, R95 ;  /* 0x0000005f62627221 */ /* 0x002fe20000010000 */
[----:B------:R-:W-:Y:S01]  /*39f0*/  MOV R97, 0x1f ;  /* 0x0000001f00617802 */ /* 0x000fe20000000f00 */
[----:B------:R-:W-:Y:S01]  /*3a00*/  IMAD.MOV.U32 R95, RZ, RZ, R96 ;  /* 0x000000ffff5f7224 */ /* 0x000fe200078e0060 */
[----:B------:R-:W-:-:S02]  /*3a10*/  MOV R160, 0xffffffff ;  /* 0xffffffff00a07802 */ /* 0x000fc40000000f00 */
[----:B------:R-:W-:Y:S02]  /*3a20*/  MOV R92, 0x3a40 ;  /* 0x00003a40005c7802 */ /* 0x000fe40000000f00 */
[----:B------:R-:W-:Y:S05]  /*3a30*/  CALL.REL.NOINC `($__internal_2_$__cuda_sm70_shflsync_bfly_p) ;  /* 0x0000009000007944 */ /* 0x000fea0003c00000 */
[----:B0-----:R-:W-:Y:S01]  /*3a40*/  HFMA2.MMA R158, -RZ, RZ, 0, 9.5367431640625e-07 ;  /* 0x00000010ff9e7435 */ /* 0x001fe200000001ff */
[----:B-1----:R-:W-:Y:S01]  /*3a50*/  MOV R99, R95 ;  /* 0x0000005f00637202 */ /* 0x002fe20000000f00 */
[----:B------:R-:W-:Y:S01]  /*3a60*/  IMAD.MOV.U32 R97, RZ, RZ, 0x1f ;  /* 0x0000001fff617424 */ /* 0x000fe200078e00ff */
[----:B------:R-:W-:Y:S02]  /*3a70*/  MOV R95, R98 ;  /* 0x00000062005f7202 */ /* 0x000fe40000000f00 */
[----:B------:R-:W-:Y:S02]  /*3a80*/  MOV R160, 0xffffffff ;  /* 0xffffffff00a07802 */ /* 0x000fe40000000f00 */
[----:B------:R-:W-:Y:S02]  /*3a90*/  MOV R92, 0x3ab0 ;  /* 0x00003ab0005c7802 */ /* 0x000fe40000000f00 */
[----:B------:R-:W-:Y:S05]  /*3aa0*/  CALL.REL.NOINC `($__internal_2_$__cuda_sm70_shflsync_bfly_p) ;  /* 0x0000002000007944 */ /* 0x000fea0003c00000 */
[----:B-1----:R-:W-:Y:S01]  /*3ab0*/  MOV R93, R95 ;  /* 0x0000005f005d7202 */ /* 0x002fe20000000f00 */
[----:B0-----:R-:W-:Y:S05]  /*3ac0*/  BRA `(.L_x_59) ;  /* 0xffffdca000007947 */ /* 0x001fea000383ffff */
        .weak           $__internal_2_$__cuda_sm70_shflsync_bfly_p
        .type           $__internal_2_$__cuda_sm70_shflsync_bfly_p,@function
        .size           $__internal_2_$__cuda_sm70_shflsync_bfly_p,(.L_x_2239 - $__internal_2_$__cuda_sm70_shflsync_bfly_p)
$__internal_2_$__cuda_sm70_shflsync_bfly_p:
[----:B------:R-:W-:Y:S01]  /*3ad0*/  HFMA2.MMA R93, -RZ, RZ, 0, 0 ;  /* 0x00000000ff5d7435 */ /* 0x000fe200000001ff */
[----:B------:R-:W-:Y:S04]  /*3ae0*/  WARPSYNC R160 ;  /* 0x000000a000007348 */ /* 0x000fe80003800000 */
[----:B------:R0:W1:Y:S01]  /*3af0*/  SHFL.BFLY PT, R95, R95, R158, R97 ;  /* 0x0c00009e5f5f7389 */ /* 0x00006200000e0061 */
[----:B------:R-:W-:Y:S05]  /*3b00*/  RET.REL.NODEC R92 `(_ZN10layer_norm31ln_parallel_residual_bwd_kernelINS_13Kernel_traitsI13__nv_bfloat16S2_S2_S2_fjLj768ELj1ELj4ELj1ELj16ENS_18Kernel_traits_baseILj768ES2_S2_S2_S2_fjLj128EEEEELb0ELb1ELb0EEEvNS_9BwdParamsE) ;  /* 0xffffc4f05c007950 */ /* 0x000fea0003c3ffff */
.L_x_60:
        /* <DEDUP_REMOVED lines=15> */
.L_x_2239:


//--------------------- .text._ZN10layer_norm31ln_parallel_residual_bwd_kernelINS_13Kernel_traitsI13__nv_bfloat16S2_S2_S2_fjLj768ELj1ELj4ELj1ELj16ENS_18Kernel_traits_baseILj768ES2_S2_S2_S2_fjLj128EEEEELb0ELb1ELb1EEEvNS_9BwdParamsE --------------------------
	.section	.text._ZN10layer_norm31ln_parallel_residual_bwd_kernelINS_13Kernel_traitsI13__nv_bfloat16S2_S2_S2_fjLj768ELj1ELj4ELj1ELj16ENS_18Kernel_traits_baseILj768ES2_S2_S2_S2_fjLj128EEEEELb0ELb1ELb1EEEvNS_9BwdParamsE,"ax",@progbits
	.sectioninfo	@"SHI_REGISTERS=168"
	.align	128
        .global         _ZN10layer_norm31ln_parallel_residual_bwd_kernelINS_13Kernel_traitsI13__nv_bfloat16S2_S2_S2_fjLj768ELj1ELj4ELj1ELj16ENS_18Kernel_traits_baseILj768ES2_S2_S2_S2_fjLj128EEEEELb0ELb1ELb1EEEvNS_9BwdParamsE
        .type           _ZN10layer_norm31ln_parallel_residual_bwd_kernelINS_13Kernel_traitsI13__nv_bfloat16S2_S2_S2_fjLj768ELj1ELj4ELj1ELj16ENS_18Kernel_traits_baseILj768ES2_S2_S2_S2_fjLj128EEEEELb0ELb1ELb1EEEvNS_9BwdParamsE,@function
        .size           _ZN10layer_norm31ln_parallel_residual_bwd_kernelINS_13Kernel_traitsI13__nv_bfloat16S2_S2_S2_fjLj768ELj1ELj4ELj1ELj16ENS_18Kernel_traits_baseILj768ES2_S2_S2_S2_fjLj128EEEEELb0ELb1ELb1EEEvNS_9BwdParamsE,(.L_x_2240 - _ZN10layer_norm31ln_parallel_residual_bwd_kernelINS_13Kernel_traitsI13__nv_bfloat16S2_S2_S2_fjLj768ELj1ELj4ELj1ELj16ENS_18Kernel_traits_baseILj768ES2_S2_S2_S2_fjLj128EEEEELb0ELb1ELb1EEEvNS_9BwdParamsE)
        .other          _ZN10layer_norm31ln_parallel_residual_bwd_kernelINS_13Kernel_traitsI13__nv_bfloat16S2_S2_S2_fjLj768ELj1ELj4ELj1ELj16ENS_18Kernel_traits_baseILj768ES2_S2_S2_S2_fjLj128EEEEELb0ELb1ELb1EEEvNS_9BwdParamsE,@"STO_CUDA_ENTRY STV_DEFAULT"
_ZN10layer_norm31ln_parallel_residual_bwd_kernelINS_13Kernel_traitsI13__nv_bfloat16S2_S2_S2_fjLj768ELj1ELj4ELj1ELj16ENS_18Kernel_traits_baseILj768ES2_S2_S2_S2_fjLj128EEEEELb0ELb1ELb1EEEvNS_9BwdParamsE:
.text._ZN10layer_norm31ln_parallel_residual_bwd_kernelINS_13Kernel_traitsI13__nv_bfloat16S2_S2_S2_fjLj768ELj1ELj4ELj1ELj16ENS_18Kernel_traits_baseILj768ES2_S2_S2_S2_fjLj128EEEEELb0ELb1ELb1EEEvNS_9BwdParamsE:
        /* <DEDUP_REMOVED lines=34> */
.L_x_62:
[----:B------:R-:W-:-:S04]  /*0220*/  SHF.L.U32 R2, R0, 0x4, RZ ;  /* 0x0000000400027819 */ /* 0x000fc800000006ff */
[----:B------:R-:W-:-:S04]  /*0230*/  LOP3.LUT R2, R2, 0x1f0, RZ, 0xc0, !PT ;  /* 0x000001f002027812 */ /* 0x000fc800078ec0ff */
[----:B------:R-:W-:-:S04]  /*0240*/  IADD3 R2, P0, R2, c[0x0][0x1b0], RZ ;  /* 0x00006c0002027a10 */ /* 0x000fc80007f1e0ff */
[----:B------:R-:W-:-:S05]  /*0250*/  IADD3.X R3, RZ, c[0x0][0x1b4], RZ, P0, !PT ;  /* 0x00006d00ff037a10 */ /* 0x000fca00007fe4ff */
[----:B------:R0:W2:Y:S04]  /*0260*/  LDG.E.128 R4, [R2.64] ;  /* 0x0000000402047981 */ /* 0x0000a8000c1e1d00 */
[----:B------:R0:W3:Y:S04]  /*0270*/  LDG.E.128 R8, [R2.64+0x200] ;  /* 0x0002000402087981 */ /* 0x0000e8000c1e1d00 */
[----:B------:R0:W4:Y:S01]  /*0280*/  LDG.E.128 R32, [R2.64+0x400] ;  /* 0x0004000402207981 */ /* 0x000122000c1e1d00 */
[----:B------:R-:W1:Y:S01]  /*0290*/  LDC.U8 R95, c[0x0][0x1f0] ;  /* 0x00007c00ff5f7b82 */ /* 0x000e620000000000 */
        /* <DEDUP_REMOVED lines=8> */
[----:B0-----:R-:W-:Y:S01]  /*0320*/  CS2R R2, SRZ ;  /* 0x0000000000027805 */ /* 0x001fe2000001ff00 */
        /* <DEDUP_REMOVED lines=22> */
[--C-:B---3--:R-:W-:Y:S01]  /*0490*/  PRMT R109, RZ, 0x5410, R8.reuse ;  /* 0x00005410ff6d7816 */ /* 0x108fe20000000008 */
        /* <DEDUP_REMOVED lines=10> */
[--C-:B----4-:R-:W-:Y:S02]  /*0540*/  PRMT R93, RZ, 0x5410, R32.reuse ;  /* 0x00005410ff5d7816 */ /* 0x110fe40000000020 */
[----:B------:R-:W-:-:S02]  /*0550*/  PRMT R124, RZ, 0x7610, R32 ;  /* 0x00007610ff7c7816 */ /* 0x000fc40000000020 */
[--C-:B------:R-:W-:Y:S02]  /*0560*/  PRMT R123, RZ, 0x5410, R33.reuse ;  /* 0x00005410ff7b7816 */ /* 0x100fe40000000021 */
[----:B------:R-:W-:Y:S02]  /*0570*/  PRMT R126, RZ, 0x7610, R33 ;  /* 0x00007610ff7e7816 */ /* 0x000fe40000000021 */
[--C-:B------:R-:W-:Y:S02]  /*0580*/  PRMT R125, RZ, 0x5410, R34.reuse ;  /* 0x00005410ff7d7816 */ /* 0x100fe40000000022 */
[----:B------:R-:W-:Y:S02]  /*0590*/  PRMT R128, RZ, 0x7610, R34 ;  /* 0x00007610ff807816 */ /* 0x000fe40000000022 */
[--C-:B------:R-:W-:Y:S02]  /*05a0*/  PRMT R127, RZ, 0x5410, R35.reuse ;  /* 0x00005410ff7f7816 */ /* 0x100fe40000000023 */
[----:B-1----:R-:W-:-:S02]  /*05b0*/  PRMT R129, RZ, 0x7610, R35 ;  /* 0x00007610ff817816 */ /* 0x002fc40000000023 */
.L_x_68:
[----:B------:R-:W-:Y:S01]  /*05c0*/  IMAD R52, R122, c[0x0][0x168], RZ ;  /* 0x00005a007a347a24 */ /* 0x000fe200078e02ff */
[----:B------:R-:W-:-:S02]  /*05d0*/  LOP3.LUT R54, R0, 0x1f, RZ, 0xc0, !PT ;  /* 0x0000001f00367812 */ /* 0x000fc400078ec0ff */
[----:B------:R-:W-:Y:S02]  /*05e0*/  MOV R107, 0x10 ;  /* 0x00000010006b7802 */ /* 0x000fe40000000f00 */
[----:B------:R-:W-:-:S04]  /*05f0*/  SHF.R.S32.HI R53, RZ, 0x1f, R52 ;  /* 0x0000001fff357819 */ /* 0x000fc80000011434 */
[----:B------:R-:W-:Y:S02]  /*0600*/  LEA.HI R53, R53, R52, RZ, 0x3 ;  /* 0x0000003435357211 */ /* 0x000fe400078f18ff */
[----:B------:R-:W-:Y:S02]  /*0610*/  MOV R111, 0x4 ;  /* 0x00000004006f7802 */ /* 0x000fe40000000f00 */
[----:B------:R-:W-:-:S03]  /*0620*/  LEA.HI.SX32 R131, R53, R54, 0x1d ;  /* 0x0000003635837211 */ /* 0x000fc600078feaff */
[----:B------:R-:W-:Y:S01]  /*0630*/  IMAD.WIDE R116, R122, R111, c[0x0][0x1a0] ;  /* 0x000068007a747625 */ /* 0x000fe200078e026f */
[C---:B------:R-:W-:Y:S02]  /*0640*/  IADD3 R132, R131.reuse, 0x20, RZ ;  /* 0x0000002083847810 */ /* 0x040fe40007ffe0ff */
[C---:B------:R-:W-:Y:S01]  /*0650*/  IADD3 R130, R131.reuse, 0x40, RZ ;  /* 0x0000004083827810 */ /* 0x040fe20007ffe0ff */
[CC--:B------:R-:W-:Y:S02]  /*0660*/  IMAD.WIDE.U32 R52, R131.reuse, R107.reuse, c[0x0][0x188] ;  /* 0x0000620083347625 */ /* 0x0c0fe400078e006b */
[----:B------:R-:W2:Y:S02]  /*0670*/  LDG.E R117, [R116.64] ;  /* 0x0000000474757981 */ /* 0x000ea4000c1e1900 */
[-C--:B------:R-:W-:Y:S02]  /*0680*/  IMAD.WIDE.U32 R56, R131, R107.reuse, c[0x0][0x208] ;  /* 0x0000820083387625 */ /* 0x080fe400078e006b */
[----:B------:R-:W3:Y:S02]  /*0690*/  LDG.E.128 R52, [R52.64] ;  /* 0x0000000434347981 */ /* 0x000ee4000c1e1d00 */
[----:B------:R-:W-:-:S02]  /*06a0*/  IMAD.WIDE.U32 R60, R132, R107, c[0x0][0x188] ;  /* 0x00006200843c7625 */ /* 0x000fc400078e006b */
[----:B------:R-:W4:Y:S02]  /*06b0*/  LDG.E.128 R56, [R56.64] ;  /* 0x0000000438387981 */ /* 0x000f24000c1e1d00 */
[-C--:B------:R-:W-:Y:S02]  /*06c0*/  IMAD.WIDE.U32 R68, R130, R107.reuse, c[0x0][0x188] ;  /* 0x0000620082447625 */ /* 0x080fe400078e006b */
[----:B------:R-:W4:Y:S02]  /*06d0*/  LDG.E.128 R60, [R60.64] ;  /* 0x000000043c3c7981 */ /* 0x000f24000c1e1d00 */
[----:B------:R-:W-:Y:S02]  /*06e0*/  IMAD.WIDE.U32 R64, R132, R107, c[0x0][0x208] ;  /* 0x0000820084407625 */ /* 0x000fe400078e006b */
[----:B------:R-:W4:Y:S02]  /*06f0*/  LDG.E.128 R68, [R68.64] ;  /* 0x0000000444447981 */ /* 0x000f24000c1e1d00 */
[----:B------:R-:W-:-:S02]  /*0700*/  IMAD.WIDE R110, R122, R111, c[0x0][0x1a8] ;  /* 0x00006a007a6e7625 */ /* 0x000fc400078e026f */
[----:B------:R-:W4:Y:S02]  /*0710*/  LDG.E.128 R64, [R64.64] ;  /* 0x0000000440407981 */ /* 0x000f24000c1e1d00 */
[----:B------:R-:W-:Y:S02]  /*0720*/  IMAD.WIDE.U32 R72, R130, R107, c[0x0][0x208] ;  /* 0x0000820082487625 */ /* 0x000fe400078e006b */
[----:B------:R-:W4:Y:S04]  /*0730*/  LDG.E R110, [R110.64] ;  /* 0x000000046e6e7981 */ /* 0x000f28000c1e1900 */
[----:B------:R-:W4:Y:S01]  /*0740*/  LDG.E.128 R72, [R72.64] ;  /* 0x0000000448487981 */ /* 0x000f22000c1e1d00 */
[----:B------:R-:W-:-:S04]  /*0750*/  ISETP.NE.U32.AND P1, PT, RZ, c[0x0][0x218], PT ;  /* 0x00008600ff007a0c */ /* 0x000fc80003f25070 */
[----:B------:R-:W-:Y:S02]  /*0760*/  ISETP.NE.AND.EX P1, PT, RZ, c[0x0][0x21c], PT, P1 ;  /* 0x00008700ff007a0c */ /* 0x000fe40003f25310 */
[----:B------:R-:W-:-:S11]  /*0770*/  ISETP.NE.AND P0, PT, R95, RZ, PT ;  /* 0x000000ff5f00720c */ /* 0x000fd60003f05270 */
[----:B------:R-:W-:-:S04]  /*0780*/  @P1 IMAD.WIDE.U32 R104, R132, R107, c[0x0][0x218] ;  /* 0x0000860084681625 */ /* 0x000fc800078e006b */
[-C--:B------:R-:W-:Y:S01]  /*0790*/  @P1 IMAD.WIDE.U32 R102, R131, R107.reuse, c[0x0][0x218] ;  /* 0x0000860083661625 */ /* 0x080fe200078e006b */
[----:B------:R0:W5:Y:S03]  /*07a0*/  @P1 LDG.E.128 R36, [R104.64] ;  /* 0x0000000468241981 */ /* 0x000166000c1e1d00 */
[----:B------:R-:W-:Y:S01]  /*07b0*/  @P1 IMAD.WIDE.U32 R106, R130, R107, c[0x0][0x218] ;  /* 0x00008600826a1625 */ /* 0x000fe200078e006b */
[----:B------:R1:W5:Y:S04]  /*07c0*/  @P1 LDG.E.128 R32, [R102.64] ;  /* 0x0000000466201981 */ /* 0x000368000c1e1d00 */
[----:B------:R0:W5:Y:S01]  /*07d0*/  @P1 LDG.E.128 R40, [R106.64] ;  /* 0x000000046a281981 */ /* 0x000162000c1e1d00 */
[----:B--2---:R-:W-:-:S02]  /*07e0*/  FSEL R117, R117, RZ, !P0 ;  /* 0x000000ff75757208 */ /* 0x004fc40004000000 */
[----:B---3--:R-:W-:Y:S02]  /*07f0*/  PRMT R146, RZ, 0x5410, R54 ;  /* 0x00005410ff927816 */ /* 0x008fe40000000036 */
[----:B------:R-:W-:Y:S02]  /*0800*/  PRMT R162, RZ, 0x7610, R52 ;  /* 0x00007610ffa27816 */ /* 0x000fe40000000034 */
[--C-:B----4-:R-:W-:Y:S02]  /*0810*/  PRMT R134, RZ, 0x5410, R58.reuse ;  /* 0x00005410ff867816 */ /* 0x110fe4000000003a */
[----:B------:R-:W-:Y:S01]  /*0820*/  PRMT R141, RZ, 0x7610, R58 ;  /* 0x00007610ff8d7816 */ /* 0x000fe2000000003a */
[----:B------:R-:W-:Y:S01]  /*0830*/  FADD.FTZ R58, -R117, R146 ;  /* 0x00000092753a7221 */ /* 0x000fe20000010100 */
[----:B------:R-:W-:Y:S02]  /*0840*/  PRMT R161, RZ, 0x7610, R60 ;  /* 0x00007610ffa17816 */ /* 0x000fe4000000003c */
[----:B------:R-:W-:-:S02]  /*0850*/  PRMT R160, RZ, 0x5410, R52 ;  /* 0x00005410ffa07816 */ /* 0x000fc40000000034 */
[----:B0-----:R-:W-:Y:S02]  /*0860*/  PRMT R105, RZ, 0x7610, R69 ;  /* 0x00007610ff697816 */ /* 0x001fe40000000045 */
[--C-:B------:R-:W-:Y:S02]  /*0870*/  PRMT R158, RZ, 0x5410, R70.reuse ;  /* 0x00005410ff9e7816 */ /* 0x100fe40000000046 */
[--C-:B------:R-:W-:Y:S02]  /*0880*/  PRMT R154, RZ, 0x5410, R53.reuse ;  /* 0x00005410ff9a7816 */ /* 0x100fe40000000035 */
[----:B------:R-:W-:Y:S02]  /*0890*/  PRMT R156, RZ, 0x7610, R53 ;  /* 0x00007610ff9c7816 */ /* 0x000fe40000000035 */
[----:B------:R-:W-:Y:S02]  /*08a0*/  PRMT R70, RZ, 0x7610, R70 ;  /* 0x00007610ff467816 */ /* 0x000fe40000000046 */
[----:B------:R-:W-:-:S02]  /*08b0*/  PRMT R150, RZ, 0x5410, R61 ;  /* 0x00005410ff967816 */ /* 0x000fc4000000003d */
[----:B------:R-:W-:Y:S01]  /*08c0*/  PRMT R152, RZ, 0x7610, R61 ;  /* 0x00007610ff987816 */ /* 0x000fe2000000003d */
[----:B------:R-:W-:Y:S01]  /*08d0*/  FADD.FTZ R61, -R117, R162 ;  /* 0x000000a2753d7221 */ /* 0x000fe20000010100 */
[--C-:B------:R-:W-:Y:S02]  /*08e0*/  PRMT R137, RZ, 0x5410, R65.reuse ;  /* 0x00005410ff897816 */ /* 0x100fe40000000041 */
[----:B-1----:R-:W-:Y:S02]  /*08f0*/  PRMT R102, RZ, 0x7610, R65 ;  /* 0x00007610ff667816 */ /* 0x002fe40000000041 */
[--C-:B------:R-:W-:Y:S02]  /*0900*/  PRMT R53, RZ, 0x5410, R67.reuse ;  /* 0x00005410ff357816 */ /* 0x100fe40000000043 */
[----:B------:R-:W-:Y:S01]  /*0910*/  PRMT R52, RZ, 0x7610, R67 ;  /* 0x00007610ff347816 */ /* 0x000fe20000000043 */
[----:B------:R-:W-:Y:S01]  /*0920*/  FMUL.FTZ R58, R110, R58 ;  /* 0x0000003a6e3a7220 */ /* 0x000fe20000410000 */
[----:B------:R-:W-:-:S02]  /*0930*/  PRMT R147, RZ, 0x5410, R64 ;  /* 0x00005410ff937816 */ /* 0x000fc40000000040 */
[----:B------:R-:W-:Y:S02]  /*0940*/  PRMT R106, RZ, 0x7610, R64 ;  /* 0x00007610ff6a7816 */ /* 0x000fe40000000040 */
[--C-:B------:R-:W-:Y:S02]  /*0950*/  PRMT R65, RZ, 0x5410, R68.reuse ;  /* 0x00005410ff417816 */ /* 0x100fe40000000044 */
[----:B------:R-:W-:Y:S01]  /*0960*/  PRMT R67, RZ, 0x7610, R68 ;  /* 0x00007610ff437816 */ /* 0x000fe20000000044 */
[----:B------:R-:W-:Y:S01]  /*0970*/  FADD.FTZ R161, -R117, R161 ;  /* 0x000000a175a17221 */ /* 0x000fe20000010100 */
[----:B------:R-:W-:Y:S02]  /*0980*/  PRMT R104, RZ, 0x5410, R55 ;  /* 0x00005410ff687816 */ /* 0x000fe40000000037 */
[----:B------:R-:W-:Y:S02]  /*0990*/  PRMT R164, RZ, 0x5410, R60 ;  /* 0x00005410ffa47816 */ /* 0x000fe4000000003c */
[----:B------:R-:W-:-:S02]  /*09a0*/  PRMT R64, RZ, 0x5410, R71 ;  /* 0x00005410ff407816 */ /* 0x000fc40000000047 */
[----:B------:R-:W-:Y:S01]  /*09b0*/  PRMT R68, RZ, 0x7610, R71 ;  /* 0x00007610ff447816 */ /* 0x000fe20000000047 */
[C---:B------:R-:W-:Y:S01]  /*09c0*/  FADD.FTZ R71, -R117.reuse, R105 ;  /* 0x0000006975477221 */ /* 0x040fe20000010100 */
[----:B------:R-:W-:Y:S01]  /*09d0*/  PRMT R60, RZ, 0x7610, R63 ;  /* 0x00007610ff3c7816 */ /* 0x000fe2000000003f */
[C---:B------:R-:W-:Y:S01]  /*09e0*/  FADD.FTZ R105, -R117.reuse, R70 ;  /* 0x0000004675697221 */ /* 0x040fe20000010100 */
[----:B------:R-:W-:Y:S01]  /*09f0*/  PRMT R136, RZ, 0x7610, R56 ;  /* 0x00007610ff887816 */ /* 0x000fe20000000038 */
[----:B------:R-:W-:Y:S01]  /*0a00*/  FMUL.FTZ R61, R110, R61 ;  /* 0x0000003d6e3d7220 */ /* 0x000fe20000410000 */
[----:B------:R-:W-:Y:S01]  /*0a10*/  PRMT R140, RZ, 0x7610, R55 ;  /* 0x00007610ff8c7816 */ /* 0x000fe20000000037 */
[C---:B------:R-:W-:Y:S01]  /*0a20*/  FADD.FTZ R55, -R117.reuse, R160 ;  /* 0x000000a075377221 */ /* 0x040fe20000010100 */
[--C-:B------:R-:W-:Y:S01]  /*0a30*/  PRMT R135, RZ, 0x5410, R73.reuse ;  /* 0x00005410ff877816 */ /* 0x100fe20000000049 */
[----:B------:R-:W-:Y:S01]  /*0a40*/  FADD.FTZ R153, -R117, R150 ;  /* 0x0000009675997221 */ /* 0x000fe20000010100 */
[----:B------:R-:W-:Y:S01]  /*0a50*/  PRMT R70, RZ, 0x7610, R73 ;  /* 0x00007610ff467816 */ /* 0x000fe20000000049 */
[----:B------:R-:W-:Y:S01]  /*0a60*/  FADD.FTZ R84, R134, R84 ;  /* 0x0000005486547221 */ /* 0x000fe20000010000 */
[----:B------:R-:W-:Y:S01]  /*0a70*/  PRMT R142, RZ, 0x5410, R62 ;  /* 0x00005410ff8e7816 */ /* 0x000fe2000000003e */
[----:B------:R-:W-:-:S02]  /*0a80*/  FFMA.FTZ R85, R58, R134, R85 ;  /* 0x000000863a557223 */ /* 0x000fc40000010055 */
[----:B------:R-:W-:Y:S01]  /*0a90*/  FMUL.FTZ R73, R115, R134 ;  /* 0x0000008673497220 */ /* 0x000fe20000410000 */
[----:B------:R-:W-:Y:S01]  /*0aa0*/  PRMT R138, RZ, 0x5410, R56 ;  /* 0x00005410ff8a7816 */ /* 0x000fe20000000038 */
[C---:B------:R-:W-:Y:S02]  /*0ab0*/  FADD.FTZ R155, -R117.reuse, R104 ;  /* 0x00000068759b7221 */ /* 0x040fe40000010100 */
[----:B------:R-:W-:Y:S02]  /*0ac0*/  FMUL.FTZ R134, R110, R161 ;  /* 0x000000a16e867220 */ /* 0x000fe40000410000 */
[C---:B------:R-:W-:Y:S02]  /*0ad0*/  FADD.FTZ R159, -R117.reuse, R152 ;  /* 0x00000098759f7221 */ /* 0x040fe40000010100 */
[----:B------:R-:W-:Y:S01]  /*0ae0*/  FADD.FTZ R133, -R117, R60 ;  /* 0x0000003c75857221 */ /* 0x000fe20000010100 */
[----:B------:R-:W-:Y:S01]  /*0af0*/  PRMT R116, RZ, 0x5410, R59 ;  /* 0x00005410ff747816 */ /* 0x000fe2000000003b */
[----:B------:R-:W-:-:S02]  /*0b00*/  FADD.FTZ R90, R136, R90 ;  /* 0x0000005a885a7221 */ /* 0x000fc40000010000 */
[-C--:B------:R-:W-:Y:S02]  /*0b10*/  FFMA.FTZ R91, R61, R136.reuse, R91 ;  /* 0x000000883d5b7223 */ /* 0x080fe4000001005b */
[----:B------:R-:W-:Y:S02]  /*0b20*/  FMUL.FTZ R60, R120, R136 ;  /* 0x00000088783c7220 */ /* 0x000fe40000410000 */
[C---:B------:R-:W-:Y:S02]  /*0b30*/  FADD.FTZ R151, -R117.reuse, R140 ;  /* 0x0000008c75977221 */ /* 0x040fe40000010100 */
[----:B------:R-:W-:Y:S02]  /*0b40*/  FADD.FTZ R111, -R117, R68 ;  /* 0x00000044756f7221 */ /* 0x000fe40000010100 */
[C---:B------:R-:W-:Y:S02]  /*0b50*/  FMUL.FTZ R55, R110.reuse, R55 ;  /* 0x000000376e377220 */ /* 0x040fe40000410000 */
[----:B------:R-:W-:-:S02]  /*0b60*/  FMUL.FTZ R136, R110, R153 ;  /* 0x000000996e887220 */ /* 0x000fc40000410000 */
[C---:B------:R-:W-:Y:S02]  /*0b70*/  FADD.FTZ R157, -R117.reuse, R142 ;  /* 0x0000008e759d7221 */ /* 0x040fe40000010100 */
[----:B------:R-:W-:Y:S02]  /*0b80*/  FMUL.FTZ R68, R110, R155 ;  /* 0x0000009b6e447220 */ /* 0x000fe40000410000 */
[----:B------:R-:W-:Y:S02]  /*0b90*/  FADD.FTZ R17, R106, R17 ;  /* 0x000000116a117221 */ /* 0x000fe40000010000 */
[-C--:B------:R-:W-:Y:S02]  /*0ba0*/  FFMA.FTZ R77, R134, R106.reuse, R77 ;  /* 0x0000006a864d7223 */ /* 0x080fe4000001004d */
[----:B------:R-:W-:Y:S01]  /*0bb0*/  FMUL.FTZ R153, R108, R106 ;  /* 0x0000006a6c997220 */ /* 0x000fe20000410000 */
[----:B------:R-:W-:Y:S01]  /*0bc0*/  PRMT R144, RZ, 0x7610, R62 ;  /* 0x00007610ff907816 */ /* 0x000fe2000000003e */
[C---:B------:R-:W-:Y:S01]  /*0bd0*/  FADD.FTZ R163, -R117.reuse, R164 ;  /* 0x000000a475a37221 */ /* 0x040fe20000010100 */
[----:B------:R-:W-:Y:S01]  /*0be0*/  PRMT R139, RZ, 0x5410, R74 ;  /* 0x00005410ff8b7816 */ /* 0x000fe2000000004a */
[----:B------:R-:W-:Y:S01]  /*0bf0*/  FADD.FTZ R107, -R117, R64 ;  /* 0x00000040756b7221 */ /* 0x000fe20000010100 */
[----:B------:R-:W-:Y:S01]  /*0c00*/  PRMT R104, RZ, 0x7610, R74 ;  /* 0x00007610ff687816 */ /* 0x000fe2000000004a */
[----:B------:R-:W-:Y:S01]  /*0c10*/  FMUL.FTZ R106, R110, R159 ;  /* 0x0000009f6e6a7220 */ /* 0x000fe20000410000 */
[----:B------:R-:W-:Y:S01]  /*0c20*/  PRMT R148, RZ, 0x7610, R54 ;  /* 0x00007610ff947816 */ /* 0x000fe20000000036 */
[-C--:B------:R-:W-:Y:S01]  /*0c30*/  FMUL.FTZ R64, R121, R138.reuse ;  /* 0x0000008a79407220 */ /* 0x080fe20000410000 */
[----:B------:R-:W-:Y:S01]  /*0c40*/  PRMT R62, RZ, 0x5410, R63 ;  /* 0x00005410ff3e7816 */ /* 0x000fe2000000003f */
[----:B------:R-:W-:Y:S01]  /*0c50*/  FADD.FTZ R92, R138, R92 ;  /* 0x0000005c8a5c7221 */ /* 0x000fe20000010000 */
[--C-:B------:R-:W-:Y:S01]  /*0c60*/  PRMT R54, RZ, 0x5410, R57.reuse ;  /* 0x00005410ff367816 */ /* 0x100fe20000000039 */
[----:B------:R-:W-:Y:S01]  /*0c70*/  FFMA.FTZ R94, R55, R138, R94 ;  /* 0x0000008a375e7223 */ /* 0x000fe2000001005e */
[----:B------:R-:W-:Y:S01]  /*0c80*/  PRMT R56, RZ, 0x7610, R57 ;  /* 0x00007610ff387816 */ /* 0x000fe20000000039 */
[----:B------:R-:W-:Y:S01]  /*0c90*/  FMUL.FTZ R74, R110, R151 ;  /* 0x000000976e4a7220 */ /* 0x000fe20000410000 */
[----:B------:R-:W-:Y:S01]  /*0ca0*/  PRMT R145, RZ, 0x7610, R59 ;  /* 0x00007610ff917816 */ /* 0x000fe2000000003b */
[----:B------:R-:W-:-:S02]  /*0cb0*/  FADD.FTZ R80, R116, R80 ;  /* 0x0000005074507221 */ /* 0x000fc40000010000 */
[-C--:B------:R-:W-:Y:S02]  /*0cc0*/  FFMA.FTZ R81, R68, R116.reuse, R81 ;  /* 0x0000007444517223 */ /* 0x080fe40000010051 */
[----:B------:R-:W-:Y:S02]  /*0cd0*/  FMUL.FTZ R151, R113, R116 ;  /* 0x0000007471977220 */ /* 0x000fe40000410000 */
[C---:B------:R-:W-:Y:S02]  /*0ce0*/  FMUL.FTZ R138, R110.reuse, R157 ;  /* 0x0000009d6e8a7220 */ /* 0x040fe40000410000 */
[C---:B------:R-:W-:Y:S02]  /*0cf0*/  FADD.FTZ R57, -R117.reuse, R154 ;  /* 0x0000009a75397221 */ /* 0x040fe40000010100 */
[----:B------:R-:W-:Y:S02]  /*0d00*/  FADD.FTZ R59, -R117, R156 ;  /* 0x0000009c753b7221 */ /* 0x000fe40000010100 */
[----:B------:R-:W-:-:S02]  /*0d10*/  FMUL.FTZ R116, R110, R163 ;  /* 0x000000a36e747220 */ /* 0x000fc40000410000 */
[----:B------:R-:W-:Y:S02]  /*0d20*/  FADD.FTZ R15, R102, R15 ;  /* 0x0000000f660f7221 */ /* 0x000fe40000010000 */
[-C--:B------:R-:W-:Y:S02]  /*0d30*/  FFMA.FTZ R31, R106, R102.reuse, R31 ;  /* 0x000000666a1f7223 */ /* 0x080fe4000001001f */
[----:B------:R-:W-:Y:S02]  /*0d40*/  FMUL.FTZ R157, R100, R102 ;  /* 0x00000066649d7220 */ /* 0x000fe40000410000 */
[----:B------:R-:W-:Y:S02]  /*0d50*/  FADD.FTZ R163, RZ, R64 ;  /* 0x00000040ffa37221 */ /* 0x000fe40000010000 */
[----:B------:R-:W-:Y:S02]  /*0d60*/  FFMA.FTZ R102, R55, R64, RZ ;  /* 0x0000004037667223 */ /* 0x000fe400000100ff */
[----:B------:R-:W-:-:S02]  /*0d70*/  FADD.FTZ R143, -R117, R62 ;  /* 0x0000003e758f7221 */ /* 0x000fc40000010100 */
[C---:B------:R-:W-:Y:S02]  /*0d80*/  FMUL.FTZ R62, R110.reuse, R57 ;  /* 0x000000396e3e7220 */ /* 0x040fe40000410000 */
[----:B------:R-:W-:Y:S02]  /*0d90*/  FMUL.FTZ R59, R110, R59 ;  /* 0x0000003b6e3b7220 */ /* 0x000fe40000410000 */
[----:B------:R-:W-:Y:S02]  /*0da0*/  FMUL.FTZ R57, R119, R54 ;  /* 0x0000003677397220 */ /* 0x000fe40000410000 */
[----:B------:R-:W-:Y:S02]  /*0db0*/  FADD.FTZ R140, R163, R60 ;  /* 0x0000003ca38c7221 */ /* 0x000fe40000010000 */
[----:B------:R-:W-:Y:S02]  /*0dc0*/  FFMA.FTZ R102, R61, R60, R102 ;  /* 0x0000003c3d667223 */ /* 0x000fe40000010066 */
[----:B------:R-:W-:-:S02]  /*0dd0*/  FADD.FTZ R165, -R117, R148 ;  /* 0x0000009475a57221 */ /* 0x000fc40000010100 */
[----:B------:R-:W-:Y:S02]  /*0de0*/  FADD.FTZ R86, R56, R86 ;  /* 0x0000005638567221 */ /* 0x000fe40000010000 */
[-C--:B------:R-:W-:Y:S02]  /*0df0*/  FFMA.FTZ R87, R59, R56.reuse, R87 ;  /* 0x000000383b577223 */ /* 0x080fe40000010057 */
[----:B------:R-:W-:Y:S02]  /*0e00*/  FMUL.FTZ R56, R118, R56 ;  /* 0x0000003876387220 */ /* 0x000fe40000410000 */
[----:B------:R-:W-:Y:S02]  /*0e10*/  FADD.FTZ R159, R140, R57 ;  /* 0x000000398c9f7221 */ /* 0x000fe40000010000 */
[----:B------:R-:W-:Y:S02]  /*0e20*/  FFMA.FTZ R102, R62, R57, R102 ;  /* 0x000000393e667223 */ /* 0x000fe40000010066 */
[----:B------:R-:W-:-:S02]  /*0e30*/  FADD.FTZ R88, R54, R88 ;  /* 0x0000005836587221 */ /* 0x000fc40000010000 */
[----:B------:R-:W-:Y:S02]  /*0e40*/  FFMA.FTZ R89, R62, R54, R89 ;  /* 0x000000363e597223 */ /* 0x000fe40000010059 */
[----:B------:R-:W-:Y:S02]  /*0e50*/  FMUL.FTZ R54, R110, R165 ;  /* 0x000000a56e367220 */ /* 0x000fe40000410000 */
[----:B------:R-:W-:Y:S02]  /*0e60*/  FADD.FTZ R140, R159, R56 ;  /* 0x000000389f8c7221 */ /* 0x000fe40000010000 */
[----:B------:R-:W-:Y:S02]  /*0e70*/  FFMA.FTZ R102, R59, R56, R102 ;  /* 0x000000383b667223 */ /* 0x000fe40000010066 */
[----:B------:R-:W-:Y:S02]  /*0e80*/  FADD.FTZ R82, R141, R82 ;  /* 0x000000528d527221 */ /* 0x000fe40000010000 */
[----:B------:R-:W-:-:S02]  /*0e90*/  FFMA.FTZ R83, R54, R141, R83 ;  /* 0x0000008d36537223 */ /* 0x000fc40000010053 */
[----:B------:R-:W-:Y:S02]  /*0ea0*/  FMUL.FTZ R141, R114, R141 ;  /* 0x0000008d728d7220 */ /* 0x000fe40000410000 */
[----:B------:R-:W-:Y:S02]  /*0eb0*/  FADD.FTZ R140, R140, R73 ;  /* 0x000000498c8c7221 */ /* 0x000fe40000010000 */
[----:B------:R-:W-:Y:S02]  /*0ec0*/  FFMA.FTZ R142, R58, R73, R102 ;  /* 0x000000493a8e7223 */ /* 0x000fe40000010066 */
[----:B------:R-:W-:Y:S02]  /*0ed0*/  FADD.FTZ R140, R140, R141 ;  /* 0x0000008d8c8c7221 */ /* 0x000fe40000010000 */
[----:B------:R-:W-:Y:S02]  /*0ee0*/  FFMA.FTZ R142, R54, R141, R142 ;  /* 0x0000008d368e7223 */ /* 0x000fe4000001008e */
[----:B------:R-:W-:-:S02]  /*0ef0*/  FADD.FTZ R149, -R117, R144 ;  /* 0x0000009075957221 */ /* 0x000fc40000010100 */
[----:B------:R-:W-:Y:S02]  /*0f00*/  FADD.FTZ R78, R145, R78 ;  /* 0x0000004e914e7221 */ /* 0x000fe40000010000 */
[----:B------:R-:W-:Y:S02]  /*0f10*/  FFMA.FTZ R79, R74, R145, R79 ;  /* 0x000000914a4f7223 */ /* 0x000fe4000001004f */
[C---:B------:R-:W-:Y:S02]  /*0f20*/  FMUL.FTZ R143, R110.reuse, R143 ;  /* 0x0000008f6e8f7220 */ /* 0x040fe40000410000 */
[----:B------:R-:W-:Y:S02]  /*0f30*/  FMUL.FTZ R133, R110, R133 ;  /* 0x000000856e857220 */ /* 0x000fe40000410000 */
[----:B------:R-:W-:Y:S02]  /*0f40*/  FMUL.FTZ R145, R112, R145 ;  /* 0x0000009170917220 */ /* 0x000fe40000410000 */
[----:B------:R-:W-:-:S02]  /*0f50*/  FADD.FTZ R144, R140, R151 ;  /* 0x000000978c907221 */ /* 0x000fc40000010000 */
[----:B------:R-:W-:Y:S02]  /*0f60*/  FFMA.FTZ R142, R68, R151, R142 ;  /* 0x00000097448e7223 */ /* 0x000fe4000001008e */
[----:B------:R-:W-:Y:S02]  /*0f70*/  FADD.FTZ R16, R147, R16 ;  /* 0x0000001093107221 */ /* 0x000fe40000010000 */
[----:B------:R-:W-:Y:S02]  /*0f80*/  FFMA.FTZ R76, R116, R147, R76 ;  /* 0x00000093744c7223 */ /* 0x000fe4000001004c */
[----:B------:R-:W-:Y:S02]  /*0f90*/  FADD.FTZ R10, R53, R10 ;  /* 0x0000000a350a7221 */ /* 0x000fe40000010000 */
[-C--:B------:R-:W-:Y:S02]  /*0fa0*/  FFMA.FTZ R26, R143, R53.reuse, R26 ;  /* 0x000000358f1a7223 */ /* 0x080fe4000001001a */
[----:B------:R-:W-:-:S02]  /*0fb0*/  FMUL.FTZ R102, R97, R53 ;  /* 0x0000003561667220 */ /* 0x000fc40000410000 */
[----:B------:R-:W-:Y:S02]  /*0fc0*/  FADD.FTZ R11, R52, R11 ;  /* 0x0000000b340b7221 */ /* 0x000fe40000010000 */
[-C--:B------:R-:W-:Y:S02]  /*0fd0*/  FFMA.FTZ R27, R133, R52.reuse, R27 ;  /* 0x00000034851b7223 */ /* 0x080fe4000001001b */
[----:B------:R-:W-:Y:S02]  /*0fe0*/  FMUL.FTZ R140, R96, R52 ;  /* 0x00000034608c7220 */ /* 0x000fe40000410000 */
[----:B------:R-:W-:Y:S02]  /*0ff0*/  FMUL.FTZ R147, R109, R147 ;  /* 0x000000936d937220 */ /* 0x000fe40000410000 */
[----:B------:R-:W-:Y:S02]  /*1000*/  FADD.FTZ R52, R144, R145 ;  /* 0x0000009190347221 */ /* 0x000fe40000010000 */
[----:B------:R-:W-:-:S02]  /*1010*/  FFMA.FTZ R53, R74, R145, R142 ;  /* 0x000000914a357223 */ /* 0x000fc4000001008e */
[----:B------:R-:W-:Y:S02]  /*1020*/  FADD.FTZ R52, R52, R147 ;  /* 0x0000009334347221 */ /* 0x000fe40000010000 */
[----:B------:R-:W-:Y:S01]  /*1030*/  FFMA.FTZ R53, R116, R147, R53 ;  /* 0x0000009374357223 */ /* 0x000fe20000010035 */
[----:B------:R-:W-:Y:S01]  /*1040*/  PRMT R103, RZ, 0x5410, R69 ;  /* 0x00005410ff677816 */ /* 0x000fe20000000045 */
[----:B------:R-:W-:Y:S02]  /*1050*/  FADD.FTZ R14, R137, R14 ;  /* 0x0000000e890e7221 */ /* 0x000fe40000010000 */
[-C--:B------:R-:W-:Y:S02]  /*1060*/  FFMA.FTZ R30, R136, R137.reuse, R30 ;  /* 0x00000089881e7223 */ /* 0x080fe4000001001e */
[----:B------:R-:W-:Y:S02]  /*1070*/  FMUL.FTZ R137, R101, R137 ;  /* 0x0000008965897220 */ /* 0x000fe40000410000 */
[----:B------:R-:W-:-:S02]  /*1080*/  FADD.FTZ R52, R52, R153 ;  /* 0x0000009934347221 */ /* 0x000fc40000010000 */
[----:B------:R-:W-:Y:S01]  /*1090*/  FFMA.FTZ R53, R134, R153, R53 ;  /* 0x0000009986357223 */ /* 0x000fe20000010035 */
[--C-:B------:R-:W-:Y:S01]  /*10a0*/  PRMT R63, RZ, 0x5410, R66.reuse ;  /* 0x00005410ff3f7816 */ /* 0x100fe20000000042 */
[C---:B------:R-:W-:Y:S02]  /*10b0*/  FADD.FTZ R65, -R117.reuse, R65 ;  /* 0x0000004175417221 */ /* 0x040fe40000010100 */
[C---:B------:R-:W-:Y:S02]  /*10c0*/  FADD.FTZ R69, -R117.reuse, R103 ;  /* 0x0000006775457221 */ /* 0x040fe40000010100 */
[----:B------:R-:W-:Y:S02]  /*10d0*/  FADD.FTZ R52, R52, R137 ;  /* 0x0000008934347221 */ /* 0x000fe40000010000 */
[----:B------:R-:W-:Y:S01]  /*10e0*/  FFMA.FTZ R53, R136, R137, R53 ;  /* 0x0000008988357223 */ /* 0x000fe20000010035 */
[----:B------:R-:W-:Y:S01]  /*10f0*/  PRMT R66, RZ, 0x7610, R66 ;  /* 0x00007610ff427816 */ /* 0x000fe20000000042 */
[----:B------:R-:W-:-:S02]  /*1100*/  FADD.FTZ R67, -R117, R67 ;  /* 0x0000004375437221 */ /* 0x000fc40000010100 */
[----:B------:R-:W-:Y:S01]  /*1110*/  FADD.FTZ R103, -R117, R158 ;  /* 0x0000009e75677221 */ /* 0x000fe20000010100 */
[----:B------:R-:W-:Y:S01]  /*1120*/  PRMT R117, RZ, 0x5410, R72 ;  /* 0x00005410ff757816 */ /* 0x000fe20000000048 */
[----:B------:R-:W-:Y:S02]  /*1130*/  FADD.FTZ R12, R63, R12 ;  /* 0x0000000c3f0c7221 */ /* 0x000fe40000010000 */
[----:B------:R-:W-:Y:S02]  /*1140*/  FFMA.FTZ R28, R138, R63, R28 ;  /* 0x0000003f8a1c7223 */ /* 0x000fe4000001001c */
[C---:B------:R-:W-:Y:S02]  /*1150*/  FMUL.FTZ R149, R110.reuse, R149 ;  /* 0x000000956e957220 */ /* 0x040fe40000410000 */
        /* <DEDUP_REMOVED lines=15> */
[----:B------:R-:W-:Y:S01]  /*1250*/  FFMA.FTZ R53, R143, R102, R53 ;  /* 0x000000668f357223 */ /* 0x000fe20000010035 */
[----:B------:R-:W-:Y:S01]  /*1260*/  PRMT R72, RZ, 0x7610, R72 ;  /* 0x00007610ff487816 */ /* 0x000fe20000000048 */
[----:B------:R-:W-:Y:S02]  /*1270*/  FMUL.FTZ R67, R110, R67 ;  /* 0x000000436e437220 */ /* 0x000fe40000410000 */
[----:B------:R-:W-:Y:S02]  /*1280*/  FADD.FTZ R117, R117, R140 ;  /* 0x0000008c75757221 */ /* 0x000fe40000010000 */
[----:B------:R-:W-:Y:S02]  /*1290*/  FFMA.FTZ R52, R133, R140, R53 ;  /* 0x0000008c85347223 */ /* 0x000fe40000010035 */
[----:B------:R-:W-:-:S02]  /*12a0*/  FADD.FTZ R9, R72, R9 ;  /* 0x0000000948097221 */ /* 0x000fc40000010000 */
[-C--:B------:R-:W-:Y:S02]  /*12b0*/  FFMA.FTZ R25, R67, R72.reuse, R25 ;  /* 0x0000004843197223 */ /* 0x080fe40000010019 */
[----:B------:R-:W-:Y:S02]  /*12c0*/  FMUL.FTZ R72, R124, R72 ;  /* 0x000000487c487220 */ /* 0x000fe40000410000 */
[----:B------:R-:W-:Y:S02]  /*12d0*/  FADD.FTZ R53, R117, R142 ;  /* 0x0000008e75357221 */ /* 0x000fe40000010000 */
[----:B------:R-:W-:Y:S02]  /*12e0*/  FFMA.FTZ R52, R65, R142, R52 ;  /* 0x0000008e41347223 */ /* 0x000fe40000010034 */
[C---:B------:R-:W-:Y:S02]  /*12f0*/  FMUL.FTZ R71, R110.reuse, R71 ;  /* 0x000000476e477220 */ /* 0x040fe40000410000 */
[----:B------:R-:W-:-:S02]  /*1300*/  FMUL.FTZ R69, R110, R69 ;  /* 0x000000456e457220 */ /* 0x000fc40000410000 */
[----:B------:R-:W-:Y:S02]  /*1310*/  FMUL.FTZ R144, R123, R135 ;  /* 0x000000877b907220 */ /* 0x000fe40000410000 */
[----:B------:R-:W-:Y:S02]  /*1320*/  FADD.FTZ R53, R53, R72 ;  /* 0x0000004835357221 */ /* 0x000fe40000010000 */
[----:B------:R-:W-:Y:S02]  /*1330*/  FFMA.FTZ R52, R67, R72, R52 ;  /* 0x0000004843347223 */ /* 0x000fe40000010034 */
[----:B------:R-:W-:Y:S02]  /*1340*/  FADD.FTZ R7, R70, R7 ;  /* 0x0000000746077221 */ /* 0x000fe40000010000 */
[-C--:B------:R-:W-:Y:S02]  /*1350*/  FFMA.FTZ R23, R71, R70.reuse, R23 ;  /* 0x0000004647177223 */ /* 0x080fe40000010017 */
[----:B------:R-:W-:-:S02]  /*1360*/  FMUL.FTZ R70, R126, R70 ;  /* 0x000000467e467220 */ /* 0x000fc40000410000 */
[----:B------:R-:W-:Y:S02]  /*1370*/  FADD.FTZ R53, R53, R144 ;  /* 0x0000009035357221 */ /* 0x000fe40000010000 */
[----:B------:R-:W-:Y:S02]  /*1380*/  FFMA.FTZ R52, R69, R144, R52 ;  /* 0x0000009045347223 */ /* 0x000fe40000010034 */
[C---:B------:R-:W-:Y:S02]  /*1390*/  FMUL.FTZ R105, R110.reuse, R105 ;  /* 0x000000696e697220 */ /* 0x040fe40000410000 */
[----:B------:R-:W-:Y:S02]  /*13a0*/  FMUL.FTZ R103, R110, R103 ;  /* 0x000000676e677220 */ /* 0x000fe40000410000 */
[----:B------:R-:W-:Y:S02]  /*13b0*/  FMUL.FTZ R146, R125, R139 ;  /* 0x0000008b7d927220 */ /* 0x000fe40000410000 */
[----:B------:R-:W-:-:S02]  /*13c0*/  FADD.FTZ R53, R53, R70 ;  /* 0x0000004635357221 */ /* 0x000fc40000010000 */
[----:B------:R-:W-:Y:S01]  /*13d0*/  FFMA.FTZ R52, R71, R70, R52 ;  /* 0x0000004647347223 */ /* 0x000fe20000010034 */
[----:B------:R-:W-:Y:S01]  /*13e0*/  PRMT R155, RZ, 0x5410, R75 ;  /* 0x00005410ff9b7816 */ /* 0x000fe2000000004b */
[----:B------:R-:W-:Y:S02]  /*13f0*/  FADD.FTZ R5, R104, R5 ;  /* 0x0000000568057221 */ /* 0x000fe40000010000 */
[-C--:B------:R-:W-:Y:S02]  /*1400*/  FFMA.FTZ R21, R105, R104.reuse, R21 ;  /* 0x0000006869157223 */ /* 0x080fe40000010015 */
[----:B------:R-:W-:Y:S02]  /*1410*/  FMUL.FTZ R104, R128, R104 ;  /* 0x0000006880687220 */ /* 0x000fe40000410000 */
[----:B------:R-:W-:Y:S02]  /*1420*/  FADD.FTZ R53, R53, R146 ;  /* 0x0000009235357221 */ /* 0x000fe40000010000 */
[----:B------:R-:W-:Y:S01]  /*1430*/  FFMA.FTZ R52, R103, R146, R52 ;  /* 0x0000009267347223 */ /* 0x000fe20000010034 */
[----:B------:R-:W-:Y:S01]  /*1440*/  PRMT R154, RZ, 0x7610, R75 ;  /* 0x00007610ff9a7816 */ /* 0x000fe2000000004b */
[----:B------:R-:W-:-:S02]  /*1450*/  FMUL.FTZ R107, R110, R107 ;  /* 0x0000006b6e6b7220 */ /* 0x000fc40000410000 */
[----:B------:R-:W-:Y:S02]  /*1460*/  FMUL.FTZ R148, R127, R155 ;  /* 0x0000009b7f947220 */ /* 0x000fe40000410000 */
[----:B------:R-:W-:Y:S02]  /*1470*/  FADD.FTZ R53, R53, R104 ;  /* 0x0000006835357221 */ /* 0x000fe40000010000 */
[----:B------:R-:W-:Y:S02]  /*1480*/  FFMA.FTZ R52, R105, R104, R52 ;  /* 0x0000006869347223 */ /* 0x000fe40000010034 */
[----:B------:R-:W-:Y:S02]  /*1490*/  FMUL.FTZ R150, R110, R111 ;  /* 0x0000006f6e967220 */ /* 0x000fe40000410000 */
        /* <DEDUP_REMOVED lines=12> */
[----:B------:R-:W-:Y:S01]  /*1560*/  FFMA.FTZ R139, R150, R75, R52 ;  /* 0x0000004b968b7223 */ /* 0x000fe20000010034 */
[----:B------:R-:W-:Y:S05]  /*1570*/  BRA.DIV ~URZ, `(.L_x_65) ;  /* 0x00001c927f007947 */ /* 0x000fea000b800000 */
[----:B------:R0:W1:Y:S02]  /*1580*/  SHFL.BFLY PT, R135, R156, 0x1, 0x1f ;  /* 0x0c201f009c877f89 */ /* 0x00006400000e0000 */
.L_x_69:
        /* <DEDUP_REMOVED lines=18> */
.L_x_70:
[----:B--2---:R-:W-:Y:S02]  /*16b0*/  FADD.FTZ R156, R156, R139 ;  /* 0x0000008b9c9c7221 */ /* 0x004fe40000010000 */
[----:B-1----:R-:W-:Y:S02]  /*16c0*/  FADD.FTZ R53, R52, R135 ;  /* 0x0000008734357221 */ /* 0x002fe40000010000 */
[----:B------:R-:W-:Y:S02]  /*16d0*/  FMUL.FTZ R156, R156, c[0x0][0x1e0] ;  /* 0x000078009c9c7a20 */ /* 0x000fe40000410000 */
[----:B------:R-:W-:-:S03]  /*16e0*/  FMUL.FTZ R53, R53, c[0x0][0x1e0] ;  /* 0x0000780035357a20 */ /* 0x000fc60000410000 */
[----:B------:R-:W-:Y:S02]  /*16f0*/  FSEL R52, R156, RZ, !P0 ;  /* 0x000000ff9c347208 */ /* 0x000fe40004000000 */
[----:B------:R-:W-:-:S03]  /*1700*/  ISETP.NE.U32.AND P0, PT, RZ, c[0x0][0x258], PT ;  /* 0x00009600ff007a0c */ /* 0x000fc60003f05070 */
[-CC-:B------:R-:W-:Y:S01]  /*1710*/  FFMA.FTZ R138, R138, R53.reuse, R52.reuse ;  /* 0x000000358a8a7223 */ /* 0x180fe20000010034 */
[----:B------:R-:W-:Y:S01]  /*1720*/  ISETP.NE.AND.EX P0, PT, RZ, c[0x0][0x25c], PT, P0 ;  /* 0x00009700ff007a0c */ /* 0x000fe20003f05300 */
        /* <DEDUP_REMOVED lines=21> */
[----:B------:R-:W-:Y:S02]  /*1880*/  FFMA.FTZ R107, R107, R53, R52 ;  /* 0x000000356b6b7223 */ /* 0x000fe40000010034 */
[----:B------:R-:W-:-:S02]  /*1890*/  FADD.FTZ R63, R63, -R138 ;  /* 0x8000008a3f3f7221 */ /* 0x000fc40000010000 */
[----:B------:R-:W-:Y:S02]  /*18a0*/  FFMA.FTZ R52, R150, R53, R52 ;  /* 0x0000003596347223 */ /* 0x000fe40000010034 */
[----:B------:R-:W-:Y:S02]  /*18b0*/  FADD.FTZ R65, R142, -R65 ;  /* 0x800000418e417221 */ /* 0x000fe40000010000 */
[----:B------:R-:W-:Y:S02]  /*18c0*/  FADD.FTZ R53, R70, -R71 ;  /* 0x8000004746357221 */ /* 0x000fe40000010000 */
[----:B------:R-:W-:Y:S02]  /*18d0*/  FADD.FTZ R145, R145, -R74 ;  /* 0x8000004a91917221 */ /* 0x000fe40000010000 */
[----:B------:R-:W-:Y:S02]  /*18e0*/  FADD.FTZ R111, R151, -R68 ;  /* 0x80000044976f7221 */ /* 0x000fe40000010000 */
[----:B------:R-:W-:-:S02]  /*18f0*/  FMUL.FTZ R74, R110, R63 ;  /* 0x0000003f6e4a7220 */ /* 0x000fc40000410000 */
[C---:B------:R-:W-:Y:S02]  /*1900*/  FMUL.FTZ R63, R110.reuse, R65 ;  /* 0x000000416e3f7220 */ /* 0x040fe40000410000 */
[----:B------:R-:W-:Y:S01]  /*1910*/  FADD.FTZ R151, R75, -R52 ;  /* 0x800000344b977221 */ /* 0x000fe20000010000 */
[--C-:B-----5:R-:W-:Y:S01]  /*1920*/  @P1 PRMT R52, RZ, 0x5410, R35.reuse ;  /* 0x00005410ff341816 */ /* 0x120fe20000000023 */
[C---:B------:R-:W-:Y:S01]  /*1930*/  FMUL.FTZ R65, R110.reuse, R53 ;  /* 0x000000356e417220 */ /* 0x040fe20000410000 */
[----:B------:R-:W-:Y:S01]  /*1940*/  @P1 PRMT R53, RZ, 0x7610, R35 ;  /* 0x00007610ff351816 */ /* 0x000fe20000000023 */
[----:B------:R-:W-:Y:S02]  /*1950*/  FADD.FTZ R147, R147, -R116 ;  /* 0x8000007493937221 */ /* 0x000fe40000010000 */
        /* <DEDUP_REMOVED lines=8> */
[----:B------:R-:W-:Y:S02]  /*19e0*/  FADD.FTZ R157, R157, -R106 ;  /* 0x8000006a9d9d7221 */ /* 0x000fe40000010000 */
[----:B0-----:R-:W-:-:S02]  /*19f0*/  FADD.FTZ R139, R148, -R107 ;  /* 0x8000006b948b7221 */ /* 0x001fc40000010000 */
[C---:B------:R-:W-:Y:S02]  /*1a00*/  FMUL.FTZ R106, R110.reuse, R73 ;  /* 0x000000496e6a7220 */ /* 0x040fe40000410000 */
[----:B------:R-:W-:Y:S02]  /*1a10*/  FMUL.FTZ R107, R110, R141 ;  /* 0x0000008d6e6b7220 */ /* 0x000fe40000410000 */
[----:B------:R-:W-:Y:S02]  /*1a20*/  FADD.FTZ R57, R57, -R62 ;  /* 0x8000003e39397221 */ /* 0x000fe40000010000 */
[----:B------:R-:W-:Y:S01]  /*1a30*/  FADD.FTZ R59, R56, -R59 ;  /* 0x8000003b383b7221 */ /* 0x000fe20000010000 */
[----:B------:R-:W-:Y:S01]  /*1a40*/  @P0 F2FP.BF16.PACK_AB R56, RZ, R116 ;  /* 0x00000074ff38023e */ /* 0x000fe200000010ff */
[----:B------:R-:W-:Y:S01]  /*1a50*/  @P1 FADD.FTZ R106, R106, R53 ;  /* 0x000000356a6a1221 */ /* 0x000fe20000010000 */
[--C-:B------:R-:W-:Y:S01]  /*1a60*/  @P1 PRMT R53, RZ, 0x5410, R33.reuse ;  /* 0x00005410ff351816 */ /* 0x100fe20000000021 */
[----:B------:R-:W-:Y:S01]  /*1a70*/  @P1 FADD.FTZ R107, R107, R52 ;  /* 0x000000346b6b1221 */ /* 0x000fe20000010000 */
[----:B------:R-:W-:Y:S01]  /*1a80*/  @P1 PRMT R52, RZ, 0x7610, R33 ;  /* 0x00007610ff341816 */ /* 0x000fe20000000021 */
[----:B------:R-:W-:Y:S01]  /*1a90*/  FADD.FTZ R135, R104, -R105 ;  /* 0x8000006968877221 */ /* 0x000fe20000010000 */
[----:B------:R-:W-:Y:S01]  /*1aa0*/  @P0 F2FP.BF16.PACK_AB R54, RZ, R106 ;  /* 0x0000006aff36023e */ /* 0x000fe200000010ff */
[----:B------:R-:W-:-:S02]  /*1ab0*/  FMUL.FTZ R104, R110, R57 ;  /* 0x000000396e687220 */ /* 0x000fc40000410000 */
[----:B------:R-:W-:Y:S01]  /*1ac0*/  FMUL.FTZ R105, R110, R59 ;  /* 0x0000003b6e697220 */ /* 0x000fe20000410000 */
[----:B------:R-:W-:Y:S01]  /*1ad0*/  @P0 PRMT R46, R54, 0x7610, R46 ;  /* 0x00007610362e0816 */ /* 0x000fe2000000002e */
[----:B------:R-:W-:Y:S01]  /*1ae0*/  FADD.FTZ R55, R64, -R55 ;  /* 0x8000003740377221 */ /* 0x000fe20000010000 */
[----:B------:R-:W-:Y:S01]  /*1af0*/  F2FP.BF16.PACK_AB R54, R107, R106 ;  /* 0x0000006a6b36723e */ /* 0x000fe200000010ff */
[----:B------:R-:W-:Y:S02]  /*1b00*/  FADD.FTZ R61, R60, -R61 ;  /* 0x8000003d3c3d7221 */ /* 0x000fe40000010000 */
[----:B------:R-:W-:Y:S01]  /*1b10*/  @P1 FADD.FTZ R104, R104, R53 ;  /* 0x0000003568681221 */ /* 0x000fe20000010000 */
[----:B------:R-:W-:Y:S01]  /*1b20*/  @P1 PRMT R53, RZ, 0x5410, R32 ;  /* 0x00005410ff351816 */ /* 0x000fe20000000020 */
[----:B------:R-:W-:Y:S01]  /*1b30*/  @P1 FADD.FTZ R105, R105, R52 ;  /* 0x0000003469691221 */ /* 0x000fe20000010000 */
[----:B------:R-:W-:Y:S01]  /*1b40*/  @P1 PRMT R52, RZ, 0x7610, R32 ;  /* 0x00007610ff341816 */ /* 0x000fe20000000020 */
[C---:B------:R-:W-:Y:S01]  /*1b50*/  FMUL.FTZ R60, R110.reuse, R55 ;  /* 0x000000376e3c7220 */ /* 0x040fe20000410000 */
[----:B------:R-:W-:Y:S01]  /*1b60*/  @P0 F2FP.BF16.PACK_AB R55, RZ, R111 ;  /* 0x0000006fff37023e */ /* 0x000fe200000010ff */
[----:B------:R-:W-:-:S02]  /*1b70*/  FMUL.FTZ R61, R110, R61 ;  /* 0x0000003d6e3d7220 */ /* 0x000fc40000410000 */
[----:B------:R-:W-:Y:S01]  /*1b80*/  FADD.FTZ R143, R102, -R143 ;  /* 0x8000008f668f7221 */ /* 0x000fe20000010000 */
[----:B------:R-:W-:Y:S01]  /*1b90*/  @P0 PRMT R47, R55, 0x7610, R47 ;  /* 0x00007610372f0816 */ /* 0x000fe2000000002f */
[----:B------:R-:W-:Y:S01]  /*1ba0*/  FADD.FTZ R133, R140, -R133 ;  /* 0x800000858c857221 */ /* 0x000fe20000010000 */
[----:B------:R-:W-:Y:S01]  /*1bb0*/  F2FP.BF16.PACK_AB R55, R116, R111 ;  /* 0x0000006f7437723e */ /* 0x000fe200000010ff */
[----:B------:R-:W-:Y:S01]  /*1bc0*/  @P1 FADD.FTZ R60, R60, R53 ;  /* 0x000000353c3c1221 */ /* 0x000fe20000010000 */
[--C-:B------:R-:W-:Y:S01]  /*1bd0*/  @P1 PRMT R53, RZ, 0x5410, R39.reuse ;  /* 0x00005410ff351816 */ /* 0x100fe20000000027 */
[----:B------:R-:W-:Y:S01]  /*1be0*/  @P1 FADD.FTZ R61, R61, R52 ;  /* 0x000000343d3d1221 */ /* 0x000fe20000010000 */
[----:B------:R-:W-:Y:S01]  /*1bf0*/  @P1 PRMT R52, RZ, 0x7610, R39 ;  /* 0x00007610ff341816 */ /* 0x000fe20000000027 */
[C---:B------:R-:W-:Y:S01]  /*1c00*/  FMUL.FTZ R102, R110.reuse, R143 ;  /* 0x0000008f6e667220 */ /* 0x040fe20000410000 */
[----:B------:R-:W-:Y:S01]  /*1c10*/  @P0 PRMT R47, R47, 0x5410, R56 ;  /* 0x000054102f2f0816 */ /* 0x000fe20000000038 */
[----:B------:R-:W-:Y:S01]  /*1c20*/  FMUL.FTZ R73, R110, R133 ;  /* 0x000000856e497220 */ /* 0x000fe20000410000 */
[----:B------:R-:W-:Y:S01]  /*1c30*/  @P0 F2FP.BF16.PACK_AB R133, RZ, R105 ;  /* 0x00000069ff85023e */ /* 0x000fe200000010ff */
[----:B------:R-:W-:-:S02]  /*1c40*/  FADD.FTZ R149, R66, -R149 ;  /* 0x8000009542957221 */ /* 0x000fc40000010000 */
[----:B------:R-:W-:Y:S01]  /*1c50*/  @P1 FADD.FTZ R102, R102, R53 ;  /* 0x0000003566661221 */ /* 0x000fe20000010000 */
[----:B------:R-:W-:Y:S01]  /*1c60*/  @P1 PRMT R53, RZ, 0x5410, R38 ;  /* 0x00005410ff351816 */ /* 0x000fe20000000026 */
[----:B------:R-:W-:Y:S01]  /*1c70*/  @P1 FADD.FTZ R73, R73, R52 ;  /* 0x0000003449491221 */ /* 0x000fe20000010000 */
[----:B------:R-:W-:Y:S01]  /*1c80*/  @P1 PRMT R52, RZ, 0x7610, R38 ;  /* 0x00007610ff341816 */ /* 0x000fe20000000026 */
[----:B------:R-:W-:Y:S02]  /*1c90*/  FADD.FTZ R117, R146, -R103 ;  /* 0x8000006792757221 */ /* 0x000fe40000010000 */
[----:B------:R-:W-:Y:S02]  /*1ca0*/  FMUL.FTZ R103, R110, R149 ;  /* 0x000000956e677220 */ /* 0x000fe40000410000 */
[----:B------:R-:W-:Y:S02]  /*1cb0*/  FADD.FTZ R137, R137, -R136 ;  /* 0x8000008889897221 */ /* 0x000fe40000010000 */
[----:B------:R-:W-:Y:S01]  /*1cc0*/  @P1 FADD.FTZ R74, R74, R53 ;  /* 0x000000354a4a1221 */ /* 0x000fe20000010000 */
[--C-:B------:R-:W-:Y:S01]  /*1cd0*/  @P1 PRMT R53, RZ, 0x5410, R37.reuse ;  /* 0x00005410ff351816 */ /* 0x100fe20000000025 */
[----:B------:R-:W-:Y:S01]  /*1ce0*/  @P1 FADD.FTZ R103, R103, R52 ;  /* 0x0000003467671221 */ /* 0x000fe20000010000 */
[----:B------:R-:W-:Y:S01]  /*1cf0*/  @P1 PRMT R52, RZ, 0x7610, R37 ;  /* 0x00007610ff341816 */ /* 0x000fe20000000025 */
[----:B------:R-:W-:-:S02]  /*1d00*/  FADD.FTZ R67, R72, -R67 ;  /* 0x8000004348437221 */ /* 0x000fc40000010000 */
        /* <DEDUP_REMOVED lines=8> */
[----:B------:R-:W-:Y:S01]  /*1d90*/  FMUL.FTZ R70, R110, R147 ;  /* 0x000000936e467220 */ /* 0x000fe20000410000 */
[----:B------:R-:W-:Y:S01]  /*1da0*/  @P0 PRMT R46, R46, 0x5410, R134 ;  /* 0x000054102e2e0816 */ /* 0x000fe20000000086 */
[----:B------:R-:W-:-:S02]  /*1db0*/  FMUL.FTZ R71, R110, R153 ;  /* 0x000000996e477220 */ /* 0x000fc40000410000 */
[----:B------:R-:W-:Y:S01]  /*1dc0*/  @P1 FADD.FTZ R70, R70, R53 ;  /* 0x0000003546461221 */ /* 0x000fe20000010000 */
[----:B------:R-:W-:Y:S01]  /*1dd0*/  @P1 PRMT R53, RZ, 0x7610, R40 ;  /* 0x00007610ff351816 */ /* 0x000fe20000000028 */
[----:B------:R-:W-:Y:S01]  /*1de0*/  @P1 FADD.FTZ R71, R71, R52 ;  /* 0x0000003447471221 */ /* 0x000fe20000010000 */
[----:B------:R-:W-:Y:S01]  /*1df0*/  @P1 PRMT R52, RZ, 0x5410, R40 ;  /* 0x00005410ff341816 */ /* 0x000fe20000000028 */
[----:B------:R-:W-:Y:S02]  /*1e00*/  FMUL.FTZ R66, R110, R67 ;  /* 0x000000436e427220 */ /* 0x000fe40000410000 */
[----:B------:R-:W-:Y:S02]  /*1e10*/  FADD.FTZ R69, R144, -R69 ;  /* 0x8000004590457221 */ /* 0x000fe40000010000 */
[----:B------:R-:W-:Y:S01]  /*1e20*/  @P1 FADD.FTZ R63, R63, R52 ;  /* 0x000000343f3f1221 */ /* 0x000fe20000010000 */
[----:B------:R-:W-:Y:S01]  /*1e30*/  @P1 PRMT R52, RZ, 0x7610, R41 ;  /* 0x00007610ff341816 */ /* 0x000fe20000000029 */
[----:B------:R-:W-:Y:S01]  /*1e40*/  @P1 FADD.FTZ R66, R66, R53 ;  /* 0x0000003542421221 */ /* 0x000fe20000010000 */
[----:B------:R-:W-:Y:S01]  /*1e50*/  @P1 PRMT R53, RZ, 0x5410, R41 ;  /* 0x00005410ff351816 */ /* 0x000fe20000000029 */
[----:B------:R-:W-:-:S02]  /*1e60*/  FMUL.FTZ R64, R110, R69 ;  /* 0x000000456e407220 */ /* 0x000fc40000410000 */
[----:B------:R-:W-:Y:S01]  /*1e70*/  @P1 FADD.FTZ R65, R65, R52 ;  /* 0x0000003441411221 */ /* 0x000fe20000010000 */
[--C-:B------:R-:W-:Y:S01]  /*1e80*/  @P1 PRMT R52, RZ, 0x7610, R42.reuse ;  /* 0x00007610ff341816 */ /* 0x100fe2000000002a */
[----:B------:R-:W-:Y:S01]  /*1e90*/  @P1 FADD.FTZ R64, R64, R53 ;  /* 0x0000003540401221 */ /* 0x000fe20000010000 */
[----:B------:R-:W-:Y:S01]  /*1ea0*/  @P1 PRMT R53, RZ, 0x5410, R42 ;  /* 0x00005410ff351816 */ /* 0x000fe2000000002a */
[C---:B------:R-:W-:Y:S01]  /*1eb0*/  FMUL.FTZ R68, R110.reuse, R117 ;  /* 0x000000756e447220 */ /* 0x040fe20000410000 */
[----:B------:R-:W-:Y:S01]  /*1ec0*/  HFMA2.MMA R117, -RZ, RZ, 0, 9.5367431640625e-07 ;  /* 0x00000010ff757435 */ /* 0x000fe200000001ff */
[----:B------:R-:W-:Y:S02]  /*1ed0*/  FMUL.FTZ R67, R110, R135 ;  /* 0x000000876e437220 */ /* 0x000fe40000410000 */
[----:B------:R-:W-:Y:S01]  /*1ee0*/  @P1 FADD.FTZ R68, R68, R53 ;  /* 0x0000003544441221 */ /* 0x000fe20000010000 */
[--C-:B------:R-:W-:Y:S01]  /*1ef0*/  @P1 PRMT R53, RZ, 0x5410, R43.reuse ;  /* 0x00005410ff351816 */ /* 0x100fe2000000002b */
[----:B------:R-:W-:Y:S01]  /*1f00*/  @P1 FADD.FTZ R67, R67, R52 ;  /* 0x0000003443431221 */ /* 0x000fe20000010000 */
[----:B------:R-:W-:Y:S01]  /*1f10*/  @P1 PRMT R52, RZ, 0x7610, R43 ;  /* 0x00007610ff341816 */ /* 0x000fe2000000002b */
[----:B------:R-:W-:-:S02]  /*1f20*/  FMUL.FTZ R62, R110, R139 ;  /* 0x0000008b6e3e7220 */ /* 0x000fc40000410000 */
[----:B------:R-:W-:Y:S01]  /*1f30*/  FMUL.FTZ R69, R110, R151 ;  /* 0x000000976e457220 */ /* 0x000fe20000410000 */
[----:B------:R-:W-:Y:S01]  /*1f40*/  @P0 F2FP.BF16.PACK_AB R110, RZ, R61 ;  /* 0x0000003dff6e023e */ /* 0x000fe200000010ff */
[----:B------:R-:W-:Y:S01]  /*1f50*/  @P1 FADD.FTZ R62, R62, R53 ;  /* 0x000000353e3e1221 */ /* 0x000fe20000010000 */
[----:B------:R-:W-:Y:S01]  /*1f60*/  @P0 F2FP.BF16.PACK_AB R53, RZ, R104 ;  /* 0x00000068ff35023e */ /* 0x000fe200000010ff */
[----:B------:R-:W-:Y:S01]  /*1f70*/  @P1 FADD.FTZ R69, R69, R52 ;  /* 0x0000003445451221 */ /* 0x000fe20000010000 */
[----:B------:R-:W-:Y:S01]  /*1f80*/  ISETP.NE.U32.AND P1, PT, RZ, c[0x0][0x250], PT ;  /* 0x00009400ff007a0c */ /* 0x000fe20003f25070 */
[CC--:B------:R-:W-:Y:S01]  /*1f90*/  @P0 IMAD.WIDE.U32 R58, R131.reuse, R117.reuse, c[0x0][0x258] ;  /* 0x00009600833a0625 */ /* 0x0c0fe200078e0075 */
[----:B------:R-:W-:Y:S02]  /*1fa0*/  @P0 F2FP.BF16.PACK_AB R52, RZ, R60 ;  /* 0x0000003cff34023e */ /* 0x000fe400000010ff */
[----:B------:R-:W-:Y:S01]  /*1fb0*/  ISETP.NE.AND.EX P1, PT, RZ, c[0x0][0x254], PT, P1 ;  /* 0x00009500ff007a0c */ /* 0x000fe20003f25310 */
[----:B------:R-:W-:Y:S01]  /*1fc0*/  IMAD.WIDE.U32 R56, R131, R117, c[0x0][0x248] ;  /* 0x0000920083387625 */ /* 0x000fe200078e0075 */
[----:B------:R-:W-:-:S02]  /*1fd0*/  @P0 PRMT R45, R53, 0x7610, R45 ;  /* 0x00007610352d0816 */ /* 0x000fc4000000002d */
[----:B------:R-:W-:Y:S02]  /*1fe0*/  @P0 PRMT R44, R52, 0x7610, R44 ;  /* 0x00007610342c0816 */ /* 0x000fe4000000002c */
[----:B------:R-:W-:Y:S02]  /*1ff0*/  @P0 PRMT R45, R45, 0x5410, R133 ;  /* 0x000054102d2d0816 */ /* 0x000fe40000000085 */
[----:B------:R-:W-:Y:S02]  /*2000*/  @P0 PRMT R44, R44, 0x5410, R110 ;  /* 0x000054102c2c0816 */ /* 0x000fe4000000006e */
[----:B------:R-:W-:Y:S02]  /*2010*/  F2FP.BF16.PACK_AB R53, R105, R104 ;  /* 0x000000686935723e */ /* 0x000fe400000010ff */
[-C--:B------:R-:W-:Y:S01]  /*2020*/  F2FP.BF16.PACK_AB R52, R61, R60.reuse ;  /* 0x0000003c3d34723e */ /* 0x080fe200000010ff */
[----:B------:R0:W-:Y:S01]  /*2030*/  @P0 STG.E.128 [R58.64], R44 ;  /* 0x0000002c3a000986 */ /* 0x0001e2000c101d04 */
[----:B------:R-:W-:-:S02]  /*2040*/  @P1 F2FP.BF16.PACK_AB R60, RZ, R60 ;  /* 0x0000003cff3c123e */ /* 0x000fc400000010ff */
[----:B------:R-:W-:Y:S01]  /*2050*/  @P1 F2FP.BF16.PACK_AB R133, RZ, R111 ;  /* 0x0000006fff85123e */ /* 0x000fe200000010ff */
[----:B------:R1:W-:Y:S01]  /*2060*/  STG.E.128 [R56.64], R52 ;  /* 0x0000003438007986 */ /* 0x0003e2000c101d04 */
[----:B------:R-:W-:Y:S02]  /*2070*/  @P1 F2FP.BF16.PACK_AB R110, RZ, R106 ;  /* 0x0000006aff6e123e */ /* 0x000fe400000010ff */
[----:B------:R-:W-:Y:S02]  /*2080*/  @P1 F2FP.BF16.PACK_AB R111, RZ, R107 ;  /* 0x0000006bff6f123e */ /* 0x000fe400000010ff */
[----:B------:R-:W-:Y:S02]  /*2090*/  @P1 F2FP.BF16.PACK_AB R61, RZ, R61 ;  /* 0x0000003dff3d123e */ /* 0x000fe400000010ff */
[----:B------:R-:W-:Y:S02]  /*20a0*/  @P1 PRMT R48, R60, 0x7610, R48 ;  /* 0x000076103c301816 */ /* 0x000fe40000000030 */
[----:B------:R-:W-:-:S02]  /*20b0*/  @P1 F2FP.BF16.PACK_AB R116, RZ, R116 ;  /* 0x00000074ff74123e */ /* 0x000fc400000010ff */
[----:B------:R-:W-:Y:S02]  /*20c0*/  @P1 F2FP.BF16.PACK_AB R107, RZ, R105 ;  /* 0x00000069ff6b123e */ /* 0x000fe400000010ff */
[----:B------:R-:W-:Y:S02]  /*20d0*/  @P1 PRMT R51, R133, 0x7610, R51 ;  /* 0x0000761085331816 */ /* 0x000fe40000000033 */
[----:B0-----:R-:W-:Y:S02]  /*20e0*/  @P1 F2FP.BF16.PACK_AB R59, RZ, R104 ;  /* 0x00000068ff3b123e */ /* 0x001fe400000010ff */
[----:B------:R-:W-:Y:S02]  /*20f0*/  @P0 F2FP.BF16.PACK_AB R58, RZ, R73 ;  /* 0x00000049ff3a023e */ /* 0x000fe400000010ff */
[----:B-1----:R-:W-:Y:S02]  /*2100*/  @P0 F2FP.BF16.PACK_AB R57, RZ, R102 ;  /* 0x00000066ff39023e */ /* 0x002fe400000010ff */
[----:B------:R-:W-:-:S02]  /*2110*/  @P0 F2FP.BF16.PACK_AB R54, RZ, R74 ;  /* 0x0000004aff36023e */ /* 0x000fc400000010ff */
[----:B------:R-:W-:Y:S02]  /*2120*/  @P0 F2FP.BF16.PACK_AB R53, RZ, R72 ;  /* 0x00000048ff35023e */ /* 0x000fe400000010ff */
[----:B------:R-:W-:Y:S02]  /*2130*/  @P0 F2FP.BF16.PACK_AB R52, RZ, R70 ;  /* 0x00000046ff34023e */ /* 0x000fe400000010ff */
[----:B------:R-:W-:Y:S02]  /*2140*/  @P1 PRMT R50, R110, 0x7610, R50 ;  /* 0x000076106e321816 */ /* 0x000fe40000000032 */
[----:B------:R-:W-:Y:S02]  /*2150*/  @P1 PRMT R49, R59, 0x7610, R49 ;  /* 0x000076103b311816 */ /* 0x000fe40000000031 */
[----:B------:R-:W-:Y:S02]  /*2160*/  @P0 PRMT R47, R57, 0x7610, R47 ;  /* 0x00007610392f0816 */ /* 0x000fe4000000002f */
[----:B------:R-:W-:-:S02]  /*2170*/  @P0 F2FP.BF16.PACK_AB R106, RZ, R103 ;  /* 0x00000067ff6a023e */ /* 0x000fc400000010ff */
[----:B------:R-:W-:Y:S02]  /*2180*/  @P0 F2FP.BF16.PACK_AB R105, RZ, R75 ;  /* 0x0000004bff69023e */ /* 0x000fe400000010ff */
[----:B------:R-:W-:Y:S02]  /*2190*/  @P0 F2FP.BF16.PACK_AB R104, RZ, R71 ;  /* 0x00000047ff68023e */ /* 0x000fe400000010ff */
[----:B------:R-:W-:Y:S02]  /*21a0*/  @P0 PRMT R46, R54, 0x7610, R46 ;  /* 0x00007610362e0816 */ /* 0x000fe4000000002e */
[----:B------:R-:W-:Y:S02]  /*21b0*/  IADD3 R56, R131, 0x20, RZ ;  /* 0x0000002083387810 */ /* 0x000fe40007ffe0ff */
[----:B------:R-:W-:Y:S02]  /*21c0*/  @P0 PRMT R45, R53, 0x7610, R45 ;  /* 0x00007610352d0816 */ /* 0x000fe4000000002d */
[----:B------:R-:W-:Y:S01]  /*21d0*/  @P0 PRMT R44, R52, 0x7610, R44 ;  /* 0x00007610342c0816 */ /* 0x000fe2000000002c */
[----:B------:R-:W-:Y:S01]  /*21e0*/  IMAD.WIDE.U32 R56, R117, R56, c[0x0][0x248] ;  /* 0x0000920075387625 */ /* 0x000fe200078e0038 */
[----:B------:R-:W-:-:S02]  /*21f0*/  @P1 PRMT R48, R48, 0x5410, R61 ;  /* 0x0000541030301816 */ /* 0x000fc4000000003d */
[----:B------:R-:W-:Y:S01]  /*2200*/  @P1 PRMT R51, R51, 0x5410, R116 ;  /* 0x0000541033331816 */ /* 0x000fe20000000074 */
[-C--:B------:R-:W-:Y:S01]  /*2210*/  @P1 IMAD.WIDE.U32 R60, R131, R117.reuse, c[0x0][0x250] ;  /* 0x00009400833c1625 */ /* 0x080fe200078e0075 */
[----:B------:R-:W-:Y:S02]  /*2220*/  @P1 PRMT R50, R50, 0x5410, R111 ;  /* 0x0000541032321816 */ /* 0x000fe4000000006f */
[----:B------:R-:W-:Y:S02]  /*2230*/  @P1 PRMT R49, R49, 0x5410, R107 ;  /* 0x0000541031311816 */ /* 0x000fe4000000006b */
[----:B------:R-:W-:Y:S01]  /*2240*/  @P0 PRMT R47, R47, 0x5410, R58 ;  /* 0x000054102f2f0816 */ /* 0x000fe2000000003a */
[----:B------:R-:W-:Y:S01]  /*2250*/  @P0 IMAD.WIDE.U32 R58, R132, R117, c[0x0][0x258] ;  /* 0x00009600843a0625 */ /* 0x000fe200078e0075 */
[----:B------:R-:W-:Y:S01]  /*2260*/  @P0 PRMT R46, R46, 0x5410, R106 ;  /* 0x000054102e2e0816 */ /* 0x000fe2000000006a */
[----:B------:R0:W-:Y:S01]  /*2270*/  @P1 STG.E.128 [R60.64], R48 ;  /* 0x000000303c001986 */ /* 0x0001e2000c101d04 */
[----:B------:R-:W-:-:S02]  /*2280*/  @P0 PRMT R45, R45, 0x5410, R105 ;  /* 0x000054102d2d0816 */ /* 0x000fc40000000069 */
[----:B------:R-:W-:Y:S02]  /*2290*/  @P0 PRMT R44, R44, 0x5410, R104 ;  /* 0x000054102c2c0816 */ /* 0x000fe40000000068 */
[----:B------:R-:W-:Y:S02]  /*22a0*/  F2FP.BF16.PACK_AB R55, R73, R102 ;  /* 0x000000664937723e */ /* 0x000fe400000010ff */
[----:B------:R-:W-:Y:S01]  /*22b0*/  F2FP.BF16.PACK_AB R54, R103, R74 ;  /* 0x0000004a6736723e */ /* 0x000fe200000010ff */
[----:B------:R1:W-:Y:S01]  /*22c0*/  @P0 STG.E.128 [R58.64], R44 ;  /* 0x0000002c3a000986 */ /* 0x0003e2000c101d04 */
[----:B------:R-:W-:Y:S02]  /*22d0*/  F2FP.BF16.PACK_AB R53, R75, R72 ;  /* 0x000000484b35723e */ /* 0x000fe400000010ff */
[----:B------:R-:W-:Y:S02]  /*22e0*/  F2FP.BF16.PACK_AB R52, R71, R70 ;  /* 0x000000464734723e */ /* 0x000fe400000010ff */
[----:B------:R-:W-:-:S02]  /*22f0*/  @P1 F2FP.BF16.PACK_AB R102, RZ, R102 ;  /* 0x00000066ff66123e */ /* 0x000fc400000010ff */
[----:B------:R-:W-:Y:S01]  /*2300*/  @P1 F2FP.BF16.PACK_AB R74, RZ, R74 ;  /* 0x0000004aff4a123e */ /* 0x000fe200000010ff */
[----:B------:R2:W-:Y:S01]  /*2310*/  STG.E.128 [R56.64], R52 ;  /* 0x0000003438007986 */ /* 0x0005e2000c101d04 */
[----:B------:R-:W-:Y:S01]  /*2320*/  @P1 F2FP.BF16.PACK_AB R72, RZ, R72 ;  /* 0x00000048ff48123e */ /* 0x000fe200000010ff */
[----:B0-----:R-:W-:Y:S01]  /*2330*/  @P1 IMAD.WIDE.U32 R60, R132, R117, c[0x0][0x250] ;  /* 0x00009400843c1625 */ /* 0x001fe200078e0075 */
[----:B------:R-:W-:Y:S02]  /*2340*/  @P1 F2FP.BF16.PACK_AB R73, RZ, R73 ;  /* 0x00000049ff49123e */ /* 0x000fe400000010ff */
[----:B------:R-:W-:Y:S02]  /*2350*/  @P1 F2FP.BF16.PACK_AB R103, RZ, R103 ;  /* 0x00000067ff67123e */ /* 0x000fe400000010ff */
[----:B------:R-:W-:Y:S02]  /*2360*/  @P1 F2FP.BF16.PACK_AB R75, RZ, R75 ;  /* 0x0000004bff4b123e */ /* 0x000fe400000010ff */
[----:B------:R-:W-:-:S02]  /*2370*/  @P1 F2FP.BF16.PACK_AB R71, RZ, R71 ;  /* 0x00000047ff47123e */ /* 0x000fc400000010ff */
[----:B-1----:R-:W-:Y:S02]  /*2380*/  @P1 F2FP.BF16.PACK_AB R59, RZ, R70 ;  /* 0x00000046ff3b123e */ /* 0x002fe400000010ff */
[----:B------:R-:W-:Y:S02]  /*2390*/  @P1 PRMT R51, R102, 0x7610, R51 ;  /* 0x0000761066331816 */ /* 0x000fe40000000033 */
[----:B------:R-:W-:Y:S02]  /*23a0*/  @P1 PRMT R50, R74, 0x7610, R50 ;  /* 0x000076104a321816 */ /* 0x000fe40000000032 */
[----:B------:R-:W-:Y:S02]  /*23b0*/  @P1 PRMT R49, R72, 0x7610, R49 ;  /* 0x0000761048311816 */ /* 0x000fe40000000031 */
[----:B--2---:R-:W-:Y:S02]  /*23c0*/  @P0 F2FP.BF16.PACK_AB R52, RZ, R63 ;  /* 0x0000003fff34023e */ /* 0x004fe400000010ff */
[----:B------:R-:W-:-:S02]  /*23d0*/  @P0 F2FP.BF16.PACK_AB R55, RZ, R68 ;  /* 0x00000044ff37023e */ /* 0x000fc400000010ff */
[----:B------:R-:W-:Y:S02]  /*23e0*/  @P0 F2FP.BF16.PACK_AB R53, RZ, R64 ;  /* 0x00000040ff35023e */ /* 0x000fe400000010ff */
[----:B------:R-:W-:Y:S02]  /*23f0*/  @P0 PRMT R44, R52, 0x7610, R44 ;  /* 0x00007610342c0816 */ /* 0x000fe4000000002c */
[----:B------:R-:W-:Y:S02]  /*2400*/  @P0 F2FP.BF16.PACK_AB R57, RZ, R62 ;  /* 0x0000003eff39023e */ /* 0x000fe400000010ff */
[----:B------:R-:W-:Y:S02]  /*2410*/  @P0 F2FP.BF16.PACK_AB R56, RZ, R67 ;  /* 0x00000043ff38023e */ /* 0x000fe400000010ff */
[----:B------:R-:W-:Y:S02]  /*2420*/  @P0 PRMT R46, R55, 0x7610, R46 ;  /* 0x00007610372e0816 */ /* 0x000fe4000000002e */
[----:B------:R-:W-:-:S02]  /*2430*/  IADD3 R52, R131, 0x40, RZ ;  /* 0x0000004083347810 */ /* 0x000fc40007ffe0ff */
[----:B------:R-:W-:Y:S02]  /*2440*/  @P0 F2FP.BF16.PACK_AB R54, RZ, R65 ;  /* 0x00000041ff36023e */ /* 0x000fe400000010ff */
[----:B------:R-:W-:Y:S02]  /*2450*/  @P1 PRMT R48, R59, 0x7610, R48 ;  /* 0x000076103b301816 */ /* 0x000fe40000000030 */
[----:B------:R-:W-:Y:S02]  /*2460*/  @P0 PRMT R45, R53, 0x7610, R45 ;  /* 0x00007610352d0816 */ /* 0x000fe4000000002d */
[----:B------:R-:W-:Y:S02]  /*2470*/  @P0 PRMT R47, R57, 0x7610, R47 ;  /* 0x00007610392f0816 */ /* 0x000fe4000000002f */
[----:B------:R-:W-:Y:S01]  /*2480*/  @P0 PRMT R46, R46, 0x5410, R56 ;  /* 0x000054102e2e0816 */ /* 0x000fe20000000038 */
[----:B------:R-:W-:Y:S01]  /*2490*/  IMAD.WIDE.U32 R56, R117, R52, c[0x0][0x248] ;  /* 0x0000920075387625 */ /* 0x000fe200078e0034 */
[----:B------:R-:W-:-:S02]  /*24a0*/  @P0 F2FP.BF16.PACK_AB R58, RZ, R69 ;  /* 0x00000045ff3a023e */ /* 0x000fc400000010ff */
[----:B------:R-:W-:Y:S02]  /*24b0*/  @P1 PRMT R51, R51, 0x5410, R73 ;  /* 0x0000541033331816 */ /* 0x000fe40000000049 */
[----:B------:R-:W-:Y:S02]  /*24c0*/  @P1 PRMT R50, R50, 0x5410, R103 ;  /* 0x0000541032321816 */ /* 0x000fe40000000067 */
[----:B------:R-:W-:Y:S02]  /*24d0*/  @P1 PRMT R49, R49, 0x5410, R75 ;  /* 0x0000541031311816 */ /* 0x000fe4000000004b */
[----:B------:R-:W-:Y:S02]  /*24e0*/  @P1 PRMT R48, R48, 0x5410, R71 ;  /* 0x0000541030301816 */ /* 0x000fe40000000047 */
[----:B------:R-:W-:Y:S02]  /*24f0*/  @P0 PRMT R45, R45, 0x5410, R54 ;  /* 0x000054102d2d0816 */ /* 0x000fe40000000036 */
[----:B------:R-:W-:Y:S01]  /*2500*/  @P0 F2FP.BF16.PACK_AB R70, RZ, R66 ;  /* 0x00000042ff46023e */ /* 0x000fe200000010ff */
[----:B------:R0:W-:Y:S01]  /*2510*/  @P1 STG.E.128 [R60.64], R48 ;  /* 0x000000303c001986 */ /* 0x0001e2000c101d04 */
[----:B------:R-:W-:-:S02]  /*2520*/  F2FP.BF16.PACK_AB R55, R69, R62 ;  /* 0x0000003e4537723e */ /* 0x000fc400000010ff */
[----:B------:R-:W-:Y:S02]  /*2530*/  F2FP.BF16.PACK_AB R54, R67, R68 ;  /* 0x000000444336723e */ /* 0x000fe400000010ff */
[----:B------:R-:W-:Y:S02]  /*2540*/  F2FP.BF16.PACK_AB R53, R65, R64 ;  /* 0x000000404135723e */ /* 0x000fe400000010ff */
[----:B------:R-:W-:Y:S02]  /*2550*/  F2FP.BF16.PACK_AB R52, R66, R63 ;  /* 0x0000003f4234723e */ /* 0x000fe400000010ff */
[----:B------:R-:W-:Y:S02]  /*2560*/  @P1 F2FP.BF16.PACK_AB R62, RZ, R62 ;  /* 0x0000003eff3e123e */ /* 0x000fe400000010ff */
[----:B------:R-:W-:Y:S02]  /*2570*/  @P1 F2FP.BF16.PACK_AB R68, RZ, R68 ;  /* 0x00000044ff44123e */ /* 0x000fe400000010ff */
[----:B------:R-:W-:-:S02]  /*2580*/  @P1 F2FP.BF16.PACK_AB R64, RZ, R64 ;  /* 0x00000040ff40123e */ /* 0x000fc400000010ff */
[----:B------:R-:W-:Y:S02]  /*2590*/  @P1 F2FP.BF16.PACK_AB R63, RZ, R63 ;  /* 0x0000003fff3f123e */ /* 0x000fe400000010ff */
[----:B------:R-:W-:Y:S01]  /*25a0*/  @P0 PRMT R47, R47, 0x5410, R58 ;  /* 0x000054102f2f0816 */ /* 0x000fe2000000003a */
[----:B------:R-:W-:Y:S01]  /*25b0*/  @P0 IMAD.WIDE.U32 R58, R130, R117, c[0x0][0x258] ;  /* 0x00009600823a0625 */ /* 0x000fe200078e0075 */
[----:B------:R-:W-:Y:S02]  /*25c0*/  @P0 PRMT R44, R44, 0x5410, R70 ;  /* 0x000054102c2c0816 */ /* 0x000fe40000000046 */
[----:B------:R-:W-:Y:S01]  /*25d0*/  @P1 F2FP.BF16.PACK_AB R69, RZ, R69 ;  /* 0x00000045ff45123e */ /* 0x000fe200000010ff */
[----:B------:R-:W-:Y:S01]  /*25e0*/  @P1 IMAD.WIDE.U32 R130, R130, R117, c[0x0][0x250] ;  /* 0x0000940082821625 */ /* 0x000fe200078e0075 */
[----:B------:R-:W-:Y:S01]  /*25f0*/  @P1 F2FP.BF16.PACK_AB R67, RZ, R67 ;  /* 0x00000043ff43123e */ /* 0x000fe200000010ff */
[----:B------:R-:W-:Y:S01]  /*2600*/  @P0 STG.E.128 [R58.64], R44 ;  /* 0x0000002c3a000986 */ /* 0x000fe2000c101d04 */
[----:B------:R-:W-:-:S02]  /*2610*/  @P1 F2FP.BF16.PACK_AB R65, RZ, R65 ;  /* 0x00000041ff41123e */ /* 0x000fc400000010ff */
[----:B------:R-:W-:Y:S01]  /*2620*/  @P1 F2FP.BF16.PACK_AB R66, RZ, R66 ;  /* 0x00000042ff42123e */ /* 0x000fe200000010ff */
[----:B------:R1:W-:Y:S01]  /*2630*/  STG.E.128 [R56.64], R52 ;  /* 0x0000003438007986 */ /* 0x0003e2000c101d04 */
[----:B0-----:R-:W-:Y:S02]  /*2640*/  @P1 PRMT R51, R62, 0x7610, R51 ;  /* 0x000076103e331816 */ /* 0x001fe40000000033 */
[----:B------:R-:W-:Y:S02]  /*2650*/  @P1 PRMT R50, R68, 0x7610, R50 ;  /* 0x0000761044321816 */ /* 0x000fe40000000032 */
[----:B------:R-:W-:Y:S02]  /*2660*/  @P1 PRMT R49, R64, 0x7610, R49 ;  /* 0x0000761040311816 */ /* 0x000fe40000000031 */
[----:B------:R-:W-:Y:S02]  /*2670*/  @P1 PRMT R48, R63, 0x7610, R48 ;  /* 0x000076103f301816 */ /* 0x000fe40000000030 */
[----:B------:R-:W-:-:S02]  /*2680*/  @P1 PRMT R51, R51, 0x5410, R69 ;  /* 0x0000541033331816 */ /* 0x000fc40000000045 */
[----:B------:R-:W-:Y:S02]  /*2690*/  @P1 PRMT R50, R50, 0x5410, R67 ;  /* 0x0000541032321816 */ /* 0x000fe40000000043 */
[----:B------:R-:W-:Y:S02]  /*26a0*/  @P1 PRMT R49, R49, 0x5410, R65 ;  /* 0x0000541031311816 */ /* 0x000fe40000000041 */
[----:B------:R-:W-:Y:S02]  /*26b0*/  @P1 PRMT R48, R48, 0x5410, R66 ;  /* 0x0000541030301816 */ /* 0x000fe40000000042 */
[----:B-1----:R-:W-:-:S03]  /*26c0*/  MOV R53, c[0x0][0x160] ;  /* 0x0000580000357a02 */ /* 0x002fc60000000f00 */
[----:B------:R0:W-:Y:S01]  /*26d0*/  @P1 STG.E.128 [R130.64], R48 ;  /* 0x0000003082001986 */ /* 0x0001e2000c101d04 */
[----:B------:R-:W-:-:S04]  /*26e0*/  LEA R122, R53, R122, 0x2 ;  /* 0x0000007a357a7211 */ /* 0x000fc800078e10ff */
[----:B------:R-:W-:-:S13]  /*26f0*/  ISETP.GE.AND P0, PT, R122, c[0x0][0x164], PT ;  /* 0x000059007a007a0c */ /* 0x000fda0003f06270 */
[----:B0-----:R-:W-:Y:S01]  /*2700*/  @P0 CALL.REL.NOINC `(.L_x_67) ;  /* 0x0000001000000944 */ /* 0x001fe20003c00000 */
[----:B------:R-:W-:Y:S05]  /*2710*/  BRA `(.L_x_68) ;  /* 0xffffdea000007947 */ /* 0x000fea000383ffff */
.L_x_67:
[----:B------:R-:W-:Y:S05]  /*2720*/  BSYNC B1 ;  /* 0x0000000000017941 */ /* 0x000fea0003800000 */
.L_x_64:
        /* <DEDUP_REMOVED lines=34> */
.L_x_63:
[----:B------:R-:W-:Y:S05]  /*2950*/  BSYNC B0 ;  /* 0x0000000000007941 */ /* 0x000fea0003800000 */
.L_x_61:
[----:B------:R-:W-:Y:S01]  /*2960*/  SHF.R.U32.HI R2, RZ, 0x5, R0 ;  /* 0x00000005ff027819 */ /* 0x000fe20000011600 */
[----:B------:R-:W-:Y:S01]  /*2970*/  WARPSYNC 0xffffffff ;  /* 0xffffffff00007948 */ /* 0x000fe20003800000 */
[----:B------:R-:W-:-:S05]  /*2980*/  LOP3.LUT R3, R0, 0x1f, RZ, 0xc0, !PT ;  /* 0x0000001f00037812 */ /* 0x000fca00078ec0ff */
[----:B------:R-:W-:-:S05]  /*2990*/  IMAD R2, R2, 0x60, R3 ;  /* 0x0000006002027824 */ /* 0x000fca00078e0203 */
[----:B------:R-:W-:-:S05]  /*29a0*/  SHF.L.U32 R2, R2, 0x5, RZ ;  /* 0x0000000502027819 */ /* 0x000fca00000006ff */
[----:B------:R-:W-:Y:S04]  /*29b0*/  STS.128 [R2], R40 ;  /* 0x0000002802007388 */ /* 0x000fe80000000c00 */
[----:B------:R0:W-:Y:S04]  /*29c0*/  STS.128 [R2+0x10], R44 ;  /* 0x0000102c02007388 */ /* 0x0001e80000000c00 */
[----:B------:R-:W-:Y:S04]  /*29d0*/  STS.128 [R2+0x400], R48 ;  /* 0x0004003002007388 */ /* 0x000fe80000000c00 */
[----:B------:R-:W-:Y:S04]  /*29e0*/  STS.128 [R2+0x410], R12 ;  /* 0x0004100c02007388 */ /* 0x000fe80000000c00 */
[----:B------:R-:W-:Y:S04]  /*29f0*/  STS.128 [R2+0x800], R8 ;  /* 0x0008000802007388 */ /* 0x000fe80000000c00 */
[----:B------:R-:W-:Y:S04]  /*2a00*/  STS.128 [R2+0x810], R4 ;  /* 0x0008100402007388 */ /* 0x000fe80000000c00 */
[----:B------:R-:W-:Y:S06]  /*2a10*/  BAR.SYNC.DEFER_BLOCKING 0x0 ;  /* 0x0000000000007b1d */ /* 0x000fec0000010000 */
[----:B0-----:R-:W0:Y:S04]  /*2a20*/  S2R R45, SR_CTAID.X ;  /* 0x00000000002d7919 */ /* 0x001e280000002500 */
[----:B------:R-:W1:Y:S04]  /*2a30*/  LDS R21, [R0.X4+0x400] ;  /* 0x0004000000157984 */ /* 0x000e680000004800 */
[----:B------:R-:W2:Y:S04]  /*2a40*/  LDS R22, [R0.X4+0x600] ;  /* 0x0006000000167984 */ /* 0x000ea80000004800 */
[----:B------:R-:W3:Y:S04]  /*2a50*/  LDS R12, [R0.X4+0x800] ;  /* 0x00080000000c7984 */ /* 0x000ee80000004800 */
[----:B------:R-:W4:Y:S04]  /*2a60*/  LDS R20, [R0.X4+0x200] ;  /* 0x0002000000147984 */ /* 0x000f280000004800 */
[----:B------:R-:W5:Y:S04]  /*2a70*/  LDS R23, [R0.X4+0xe00] ;  /* 0x000e000000177984 */ /* 0x000f680000004800 */
[----:B------:R-:W0:Y:S04]  /*2a80*/  LDS R8, [R0.X4+0x1000] ;  /* 0x0010000000087984 */ /* 0x000e280000004800 */
[----:B------:R-:W0:Y:S04]  /*2a90*/  LDS R5, [R0.X4+0x1200] ;  /* 0x0012000000057984 */ /* 0x000e280000004800 */
[----:B------:R-:W0:Y:S04]  /*2aa0*/  LDS R7, [R0.X4+0x1400] ;  /* 0x0014000000077984 */ /* 0x000e280000004800 */
[----:B------:R-:W0:Y:S04]  /*2ab0*/  LDS R3, [R0.X4] ;  /* 0x0000000000037984 */ /* 0x000e280000004800 */
[----:B------:R-:W0:Y:S01]  /*2ac0*/  LDS R52, [R0.X4+0xc00] ;  /* 0x000c000000347984 */ /* 0x000e220000004800 */
[----:B-1----:R-:W-:-:S03]  /*2ad0*/  FADD.FTZ R21, RZ, R21 ;  /* 0x00000015ff157221 */ /* 0x002fc60000010000 */
[----:B------:R-:W1:Y:S01]  /*2ae0*/  LDS R4, [R0.X4+0xa00] ;  /* 0x000a000000047984 */ /* 0x000e620000004800 */
[----:B--2---:R-:W-:-:S03]  /*2af0*/  FADD.FTZ R22, RZ, R22 ;  /* 0x00000016ff167221 */ /* 0x004fc60000010000 */
[----:B------:R-:W2:Y:S01]  /*2b00*/  LDS R9, [R0.X4+0x1600] ;  /* 0x0016000000097984 */ /* 0x000ea20000004800 */
[----:B---3--:R-:W-:-:S03]  /*2b10*/  FADD.FTZ R12, RZ, R12 ;  /* 0x0000000cff0c7221 */ /* 0x008fc60000010000 */
[----:B------:R-:W3:Y:S01]  /*2b20*/  LDS R6, [R0.X4+0x1800] ;  /* 0x0018000000067984 */ /* 0x000ee20000004800 */
[----:B----4-:R-:W-:-:S03]  /*2b30*/  FADD.FTZ R20, RZ, R20 ;  /* 0x00000014ff147221 */ /* 0x010fc60000010000 */
[----:B------:R-:W4:Y:S01]  /*2b40*/  LDS R11, [R0.X4+0x1a00] ;  /* 0x001a0000000b7984 */ /* 0x000f220000004800 */
[----:B-----5:R-:W-:-:S03]  /*2b50*/  FADD.FTZ R20, R20, R23 ;  /* 0x0000001714147221 */ /* 0x020fc60000010000 */
[----:B------:R-:W5:Y:S01]  /*2b60*/  LDS R13, [R0.X4+0x1c00] ;  /* 0x001c0000000d7984 */ /* 0x000f620000004800 */
[----:B0-----:R-:W-:-:S03]  /*2b70*/  FADD.FTZ R8, R21, R8 ;  /* 0x0000000815087221 */ /* 0x001fc60000010000 */
[----:B------:R-:W0:Y:S01]  /*2b80*/  LDS R10, [R0.X4+0x1e00] ;  /* 0x001e0000000a7984 */ /* 0x000e220000004800 */
[----:B------:R-:W-:-:S03]  /*2b90*/  FADD.FTZ R5, R22, R5 ;  /* 0x0000000516057221 */ /* 0x000fc60000010000 */
[----:B------:R-:W0:Y:S01]  /*2ba0*/  LDS R15, [R0.X4+0x2200] ;  /* 0x00220000000f7984 */ /* 0x000e220000004800 */
[----:B------:R-:W-:-:S03]  /*2bb0*/  FADD.FTZ R7, R12, R7 ;  /* 0x000000070c077221 */ /* 0x000fc60000010000 */
[----:B------:R-:W0:Y:S01]  /*2bc0*/  LDS R14, [R0.X4+0x2400] ;  /* 0x00240000000e7984 */ /* 0x000e220000004800 */
[----:B------:R-:W-:-:S03]  /*2bd0*/  FADD.FTZ R3, RZ, R3 ;  /* 0x00000003ff037221 */ /* 0x000fc60000010000 */
[----:B------:R-:W0:Y:S01]  /*2be0*/  LDS R12, [R0.X4+0x2000] ;  /* 0x00200000000c7984 */ /* 0x000e220000004800 */
[----:B------:R-:W-:-:S03]  /*2bf0*/  FADD.FTZ R3, R3, R52 ;  /* 0x0000003403037221 */ /* 0x000fc60000010000 */
[----:B------:R-:W0:Y:S04]  /*2c00*/  LDS R22, [R0.X4+0x2600] ;  /* 0x0026000000167984 */ /* 0x000e280000004800 */
[----:B------:R-:W0:Y:S01]  /*2c10*/  LDS R21, [R0.X4+0x2800] ;  /* 0x0028000000157984 */ /* 0x000e220000004800 */
[----:B-1----:R-:W-:-:S03]  /*2c20*/  FADD.FTZ R4, RZ, R4 ;  /* 0x00000004ff047221 */ /* 0x002fc60000010000 */
[----:B------:R-:W1:Y:S01]  /*2c30*/  LDS R40, [R0.X4+0x2a00] ;  /* 0x002a000000287984 */ /* 0x000e620000004800 */
[----:B--2---:R-:W-:-:S03]  /*2c40*/  FADD.FTZ R4, R4, R9 ;  /* 0x0000000904047221 */ /* 0x004fc60000010000 */
[----:B------:R-:W2:Y:S01]  /*2c50*/  LDS R42, [R0.X4+0x2c00] ;  /* 0x002c0000002a7984 */ /* 0x000ea20000004800 */
[----:B---3--:R-:W-:-:S03]  /*2c60*/  FADD.FTZ R3, R3, R6 ;  /* 0x0000000603037221 */ /* 0x008fc60000010000 */
[----:B------:R-:W3:Y:S01]  /*2c70*/  LDS R23, [R0.X4+0x2e00] ;  /* 0x002e000000177984 */ /* 0x000ee20000004800 */
[----:B----4-:R-:W-:-:S03]  /*2c80*/  FADD.FTZ R11, R20, R11 ;  /* 0x0000000b140b7221 */ /* 0x010fc60000010000 */
[----:B------:R-:W-:Y:S01]  /*2c90*/  BAR.SYNC.DEFER_BLOCKING 0x0 ;  /* 0x0000000000007b1d */ /* 0x000fe20000010000 */
[----:B-----5:R-:W-:Y:S02]  /*2ca0*/  FADD.FTZ R8, R8, R13 ;  /* 0x0000000d08087221 */ /* 0x020fe40000010000 */
[----:B0-----:R-:W-:Y:S02]  /*2cb0*/  FADD.FTZ R5, R5, R10 ;  /* 0x0000000a05057221 */ /* 0x001fe40000010000 */
[----:B------:R-:W-:Y:S02]  /*2cc0*/  FADD.FTZ R4, R4, R15 ;  /* 0x0000000f04047221 */ /* 0x000fe40000010000 */
[----:B------:R-:W-:Y:S02]  /*2cd0*/  FADD.FTZ R9, R3, R14 ;  /* 0x0000000e03097221 */ /* 0x000fe40000010000 */
[----:B------:R-:W-:Y:S02]  /*2ce0*/  IMAD R3, R45, c[0x0][0x168], RZ ;  /* 0x00005a002d037a24 */ /* 0x000fe400078e02ff */
[----:B------:R-:W-:-:S03]  /*2cf0*/  FADD.FTZ R7, R7, R12 ;  /* 0x0000000c07077221 */ /* 0x000fc60000010000 */
[----:B------:R-:W-:Y:S01]  /*2d00*/  IADD3 R3, P0, R3, R0, RZ ;  /* 0x0000000003037210 */ /* 0x000fe20007f1e0ff */
[----:B------:R-:W-:Y:S01]  /*2d10*/  FADD.FTZ R11, R11, R22 ;  /* 0x000000160b0b7221 */ /* 0x000fe20000010000 */
[----:B------:R-:W-:Y:S01]  /*2d20*/  STS.128 [R2], R32 ;  /* 0x0000002002007388 */ /* 0x000fe20000000c00 */
[----:B------:R-:W-:-:S03]  /*2d30*/  FADD.FTZ R21, R8, R21 ;  /* 0x0000001508157221 */ /* 0x000fc60000010000 */
[----:B------:R-:W-:Y:S01]  /*2d40*/  STS.128 [R2+0x10], R36 ;  /* 0x0000102402007388 */ /* 0x000fe20000000c00 */
[----:B-1----:R-:W-:-:S03]  /*2d50*/  FADD.FTZ R13, R5, R40 ;  /* 0x00000028050d7221 */ /* 0x002fc60000010000 */
[----:B------:R-:W-:Y:S01]  /*2d60*/  STS.128 [R2+0x400], R76 ;  /* 0x0004004c02007388 */ /* 0x000fe20000000c00 */
[----:B--2---:R-:W-:-:S03]  /*2d70*/  FADD.FTZ R7, R7, R42 ;  /* 0x0000002a07077221 */ /* 0x004fc60000010000 */
[----:B------:R-:W-:Y:S01]  /*2d80*/  STS.128 [R2+0x410], R28 ;  /* 0x0004101c02007388 */ /* 0x000fe20000000c00 */
[----:B---3--:R-:W-:Y:S01]  /*2d90*/  FADD.FTZ R23, R4, R23 ;  /* 0x0000001704177221 */ /* 0x008fe20000010000 */
[----:B------:R-:W-:Y:S02]  /*2da0*/  SHF.L.U32 R4, R3, 0x2, RZ ;  /* 0x0000000203047819 */ /* 0x000fe400000006ff */
        /* <DEDUP_REMOVED lines=16> */
[----:B-1----:R-:W-:-:S03]  /*2eb0*/  FADD.FTZ R43, RZ, R43 ;  /* 0x0000002bff2b7221 */ /* 0x002fc60000010000 */
        /* <DEDUP_REMOVED lines=18> */
[----:B------:R-:W5:Y:S01]  /*2fe0*/  LDS R31, [R0.X4+0x2a00] ;  /* 0x002a0000001f7984 */ /* 0x000f620000004800 */
[----:B0-----:R-:W-:-:S03]  /*2ff0*/  FADD.FTZ R17, R28, R17 ;  /* 0x000000111c117221 */ /* 0x001fc60000010000 */
[----:B------:R-:W0:Y:S01]  /*3000*/  LDS R35, [R0.X4+0x2c00] ;  /* 0x002c000000237984 */ /* 0x000e220000004800 */
[----:B-1----:R-:W-:-:S03]  /*3010*/  FADD.FTZ R29, R34, R29 ;  /* 0x0000001d221d7221 */ /* 0x002fc60000010000 */
[----:B------:R1:W0:Y:S01]  /*3020*/  LDS R37, [R0.X4+0x2e00] ;  /* 0x002e000000257984 */ /* 0x0002220000004800 */
[----:B--2---:R-:W-:Y:S02]  /*3030*/  FADD.FTZ R19, R24, R19 ;  /* 0x0000001318137221 */ /* 0x004fe40000010000 */
[----:B---3--:R-:W-:Y:S01]  /*3040*/  FADD.FTZ R6, R33, R6 ;  /* 0x0000000621067221 */ /* 0x008fe20000010000 */
[----:B-1----:R-:W-:Y:S01]  /*3050*/  IADD3.X R0, RZ, RZ, RZ, P0, !PT ;  /* 0x000000ffff007210 */ /* 0x002fe200007fe4ff */
[----:B----4-:R-:W-:Y:S01]  /*3060*/  FADD.FTZ R27, R27, R20 ;  /* 0x000000141b1b7221 */ /* 0x010fe20000010000 */
[C---:B------:R-:W-:Y:S02]  /*3070*/  IADD3 R2, P0, R4.reuse, c[0x0][0x228], RZ ;  /* 0x00008a0004027a10 */ /* 0x040fe40007f1e0ff */
[----:B------:R-:W-:Y:S01]  /*3080*/  SHF.L.U64.HI R0, R3, 0x2, R0 ;  /* 0x0000000203007819 */ /* 0x000fe20000010200 */
[----:B-----5:R-:W-:Y:S01]  /*3090*/  FADD.FTZ R16, R17, R16 ;  /* 0x0000001011107221 */ /* 0x020fe20000010000 */
[----:B------:R-:W-:-:S02]  /*30a0*/  IADD3 R4, P1, R4, c[0x0][0x220], RZ ;  /* 0x0000880004047a10 */ /* 0x000fc40007f3e0ff */
[C---:B------:R-:W-:Y:S01]  /*30b0*/  IADD3.X R3, R0.reuse, c[0x0][0x22c], RZ, P0, !PT ;  /* 0x00008b0000037a10 */ /* 0x040fe200007fe4ff */
[----:B------:R-:W-:Y:S01]  /*30c0*/  FADD.FTZ R29, R29, R12 ;  /* 0x0000000c1d1d7221 */ /* 0x000fe20000010000 */
[----:B------:R-:W-:Y:S01]  /*30d0*/  IADD3.X R5, R0, c[0x0][0x224], RZ, P1, !PT ;  /* 0x0000890000057a10 */ /* 0x000fe20000ffe4ff */
[----:B------:R-:W-:Y:S02]  /*30e0*/  FADD.FTZ R18, R19, R18 ;  /* 0x0000001213127221 */ /* 0x000fe40000010000 */
[----:B------:R-:W-:Y:S01]  /*30f0*/  STG.E [R2.64], R27 ;  /* 0x0000001b02007986 */ /* 0x000fe2000c101904 */
[----:B------:R-:W-:-:S03]  /*3100*/  FADD.FTZ R15, R6, R15 ;  /* 0x0000000f060f7221 */ /* 0x000fc60000010000 */
[----:B------:R-:W-:Y:S01]  /*3110*/  STG.E [R4.64], R9 ;  /* 0x0000000904007986 */ /* 0x000fe2000c101904 */
[----:B------:R-:W-:-:S03]  /*3120*/  FADD.FTZ R10, R25, R10 ;  /* 0x0000000a190a7221 */ /* 0x000fc60000010000 */
[----:B------:R-:W-:Y:S01]  /*3130*/  STG.E [R2.64+0x200], R29 ;  /* 0x0002001d02007986 */ /* 0x000fe2000c101904 */
[----:B------:R-:W-:-:S03]  /*3140*/  FADD.FTZ R31, R16, R31 ;  /* 0x0000001f101f7221 */ /* 0x000fc60000010000 */
[----:B------:R-:W-:Y:S01]  /*3150*/  STG.E [R4.64+0x200], R11 ;  /* 0x0002000b04007986 */ /* 0x000fe2000c101904 */
[----:B0-----:R-:W-:-:S03]  /*3160*/  FADD.FTZ R35, R18, R35 ;  /* 0x0000002312237221 */ /* 0x001fc60000010000 */
[----:B------:R-:W-:Y:S01]  /*3170*/  STG.E [R2.64+0x400], R15 ;  /* 0x0004000f02007986 */ /* 0x000fe2000c101904 */
[----:B------:R-:W-:-:S03]  /*3180*/  FADD.FTZ R37, R10, R37 ;  /* 0x000000250a257221 */ /* 0x000fc60000010000 */
        /* <DEDUP_REMOVED lines=8> */
.L_x_65:
[----:B------:R-:W-:Y:S01]  /*3210*/  HFMA2.MMA R117, -RZ, RZ, 0, 5.9604644775390625e-08 ;  /* 0x00000001ff757435 */ /* 0x000fe200000001ff */
[----:B------:R-:W-:-:S02]  /*3220*/  MOV R154, R156 ;  /* 0x0000009c009a7202 */ /* 0x000fc40000000f00 */
[----:B------:R-:W-:Y:S02]  /*3230*/  MOV R152, 0x1f ;  /* 0x0000001f00987802 */ /* 0x000fe40000000f00 */
[----:B------:R-:W-:Y:S02]  /*3240*/  MOV R111, 0xffffffff ;  /* 0xffffffff006f7802 */ /* 0x000fe40000000f00 */
[----:B------:R-:W-:Y:S02]  /*3250*/  MOV R52, 0x3270 ;  /* 0x0000327000347802 */ /* 0x000fe40000000f00 */
[----:B-----5:R-:W-:Y:S05]  /*3260*/  CALL.REL.NOINC `($__internal_3_$__cuda_sm70_shflsync_bfly_p) ;  /* 0x0000046000007944 */ /* 0x020fea0003c00000 */
[----:B-1----:R-:W-:Y:S01]  /*3270*/  MOV R135, R111 ;  /* 0x0000006f00877202 */ /* 0x002fe20000000f00 */
[----:B0-----:R-:W-:Y:S05]  /*3280*/  BRA `(.L_x_69) ;  /* 0xffffe30000007947 */ /* 0x001fea000383ffff */
.L_x_66:
[----:B------:R-:W-:Y:S01]  /*3290*/  HFMA2.MMA R117, -RZ, RZ, 0, 5.9604644775390625e-08 ;  /* 0x00000001ff757435 */ /* 0x000fe200000001ff */
[----:B------:R-:W-:Y:S02]  /*32a0*/  MOV R154, R139 ;  /* 0x0000008b009a7202 */ /* 0x000fe40000000f00 */
[----:B------:R-:W-:Y:S02]  /*32b0*/  MOV R152, 0x1f ;  /* 0x0000001f00987802 */ /* 0x000fe40000000f00 */
[----:B------:R-:W-:-:S02]  /*32c0*/  MOV R111, 0xffffffff ;  /* 0xffffffff006f7802 */ /* 0x000fc40000000f00 */
[----:B------:R-:W-:Y:S02]  /*32d0*/  MOV R52, 0x32f0 ;  /* 0x000032f000347802 */ /* 0x000fe40000000f00 */
[----:B01---5:R-:W-:Y:S05]  /*32e0*/  CALL.REL.NOINC `($__internal_3_$__cuda_sm70_shflsync_bfly_p) ;  /* 0x000003e000007944 */ /* 0x023fea0003c00000 */
[----:B------:R-:W-:Y:S01]  /*32f0*/  FADD.FTZ R156, R156, R135 ;  /* 0x000000879c9c7221 */ /* 0x000fe20000010000 */
[----:B0-----:R-:W-:Y:S01]  /*3300*/  HFMA2.MMA R117, -RZ, RZ, 0, 1.1920928955078125e-07 ;  /* 0x00000002ff757435 */ /* 0x001fe200000001ff */
[----:B-1----:R-:W-:Y:S01]  /*3310*/  FADD.FTZ R158, R139, R111 ;  /* 0x0000006f8b9e7221 */ /* 0x002fe20000010000 */
[----:B------:R-:W-:Y:S02]  /*3320*/  MOV R152, 0x1f ;  /* 0x0000001f00987802 */ /* 0x000fe40000000f00 */
[----:B------:R-:W-:Y:S02]  /*3330*/  MOV R111, 0xffffffff ;  /* 0xffffffff006f7802 */ /* 0x000fe40000000f00 */
[----:B------:R-:W-:Y:S02]  /*3340*/  MOV R154, R156 ;  /* 0x0000009c009a7202 */ /* 0x000fe40000000f00 */
[----:B------:R-:W-:Y:S02]  /*3350*/  MOV R52, 0x3370 ;  /* 0x0000337000347802 */ /* 0x000fe40000000f00 */
[----:B------:R-:W-:Y:S05]  /*3360*/  CALL.REL.NOINC `($__internal_3_$__cuda_sm70_shflsync_bfly_p) ;  /* 0x0000036000007944 */ /* 0x000fea0003c00000 */
[----:B0-----:R-:W-:Y:S01]  /*3370*/  HFMA2.MMA R117, -RZ, RZ, 0, 1.1920928955078125e-07 ;  /* 0x00000002ff757435 */ /* 0x001fe200000001ff */
[----:B-1----:R-:W-:-:S02]  /*3380*/  MOV R135, R111 ;  /* 0x0000006f00877202 */ /* 0x002fc40000000f00 */
[----:B------:R-:W-:Y:S02]  /*3390*/  MOV R154, R158 ;  /* 0x0000009e009a7202 */ /* 0x000fe40000000f00 */
[----:B------:R-:W-:Y:S02]  /*33a0*/  MOV R152, 0x1f ;  /* 0x0000001f00987802 */ /* 0x000fe40000000f00 */
[----:B------:R-:W-:Y:S02]  /*33b0*/  MOV R111, 0xffffffff ;  /* 0xffffffff006f7802 */ /* 0x000fe40000000f00 */
[----:B------:R-:W-:Y:S02]  /*33c0*/  MOV R52, 0x33e0 ;  /* 0x000033e000347802 */ /* 0x000fe40000000f00 */
[----:B------:R-:W-:Y:S05]  /*33d0*/  CALL.REL.NOINC `($__internal_3_$__cuda_sm70_shflsync_bfly_p) ;  /* 0x000002f000007944 */ /* 0x000fea0003c00000 */
[----:B------:R-:W-:Y:S01]  /*33e0*/  FADD.FTZ R156, R135, R156 ;  /* 0x0000009c879c7221 */ /* 0x000fe20000010000 */
[----:B0-----:R-:W-:Y:S01]  /*33f0*/  HFMA2.MMA R117, -RZ, RZ, 0, 2.384185791015625e-07 ;  /* 0x00000004ff757435 */ /* 0x001fe200000001ff */
[----:B-1----:R-:W-:Y:S01]  /*3400*/  FADD.FTZ R158, R158, R111 ;  /* 0x0000006f9e9e7221 */ /* 0x002fe20000010000 */
[----:B------:R-:W-:Y:S02]  /*3410*/  MOV R152, 0x1f ;  /* 0x0000001f00987802 */ /* 0x000fe40000000f00 */
[----:B------:R-:W-:-:S02]  /*3420*/  MOV R111, 0xffffffff ;  /* 0xffffffff006f7802 */ /* 0x000fc40000000f00 */
[----:B------:R-:W-:Y:S02]  /*3430*/  MOV R154, R156 ;  /* 0x0000009c009a7202 */ /* 0x000fe40000000f00 */
[----:B------:R-:W-:Y:S02]  /*3440*/  MOV R52, 0x3460 ;  /* 0x0000346000347802 */ /* 0x000fe40000000f00 */
[----:B------:R-:W-:Y:S05]  /*3450*/  CALL.REL.NOINC `($__internal_3_$__cuda_sm70_shflsync_bfly_p) ;  /* 0x0000027000007944 */ /* 0x000fea0003c00000 */
[----:B0-----:R-:W-:Y:S01]  /*3460*/  HFMA2.MMA R117, -RZ, RZ, 0, 2.384185791015625e-07 ;  /* 0x00000004ff757435 */ /* 0x001fe200000001ff */
[----:B-1----:R-:W-:Y:S02]  /*3470*/  MOV R135, R111 ;  /* 0x0000006f00877202 */ /* 0x002fe40000000f00 */
[----:B------:R-:W-:Y:S02]  /*3480*/  MOV R154, R158 ;  /* 0x0000009e009a7202 */ /* 0x000fe40000000f00 */
[----:B------:R-:W-:Y:S02]  /*3490*/  MOV R152, 0x1f ;  /* 0x0000001f00987802 */ /* 0x000fe40000000f00 */
[----:B------:R-:W-:Y:S02]  /*34a0*/  MOV R111, 0xffffffff ;  /* 0xffffffff006f7802 */ /* 0x000fe40000000f00 */
[----:B------:R-:W-:-:S02]  /*34b0*/  MOV R52, 0x34d0 ;  /* 0x000034d000347802 */ /* 0x000fc40000000f00 */
[----:B------:R-:W-:Y:S05]  /*34c0*/  CALL.REL.NOINC `($__internal_3_$__cuda_sm70_shflsync_bfly_p) ;  /* 0x0000020000007944 */ /* 0x000fea0003c00000 */
[----:B------:R-:W-:Y:S01]  /*34d0*/  FADD.FTZ R156, R135, R156 ;  /* 0x0000009c879c7221 */ /* 0x000fe20000010000 */
[----:B0-----:R-:W-:Y:S01]  /*34e0*/  HFMA2.MMA R117, -RZ, RZ, 0, 4.76837158203125e-07 ;  /* 0x00000008ff757435 */ /* 0x001fe200000001ff */
[----:B-1----:R-:W-:Y:S01]  /*34f0*/  FADD.FTZ R158, R158, R111 ;  /* 0x0000006f9e9e7221 */ /* 0x002fe20000010000 */
[----:B------:R-:W-:-:S02]  /*3500*/  MOV R152, 0x1f ;  /* 0x0000001f00987802 */ /* 0x000fc40000000f00 */
[----:B------:R-:W-:Y:S02]  /*3510*/  MOV R111, 0xffffffff ;  /* 0xffffffff006f7802 */ /* 0x000fe40000000f00 */
[----:B------:R-:W-:Y:S02]  /*3520*/  MOV R154, R156 ;  /* 0x0000009c009a7202 */ /* 0x000fe40000000f00 */
[----:B------:R-:W-:Y:S02]  /*3530*/  MOV R52, 0x3550 ;  /* 0x0000355000347802 */ /* 0x000fe40000000f00 */
[----:B------:R-:W-:Y:S05]  /*3540*/  CALL.REL.NOINC `($__internal_3_$__cuda_sm70_shflsync_bfly_p) ;  /* 0x0000018000007944 */ /* 0x000fea0003c00000 */
[----:B0-----:R-:W-:Y:S01]  /*3550*/  HFMA2.MMA R117, -RZ, RZ, 0, 4.76837158203125e-07 ;  /* 0x00000008ff757435 */ /* 0x001fe200000001ff */
[----:B-1----:R-:W-:Y:S02]  /*3560*/  MOV R135, R111 ;  /* 0x0000006f00877202 */ /* 0x002fe40000000f00 */
[----:B------:R-:W-:Y:S02]  /*3570*/  MOV R154, R158 ;  /* 0x0000009e009a7202 */ /* 0x000fe40000000f00 */
[----:B------:R-:W-:Y:S02]  /*3580*/  MOV R152, 0x1f ;  /* 0x0000001f00987802 */ /* 0x000fe40000000f00 */
[----:B------:R-:W-:-:S02]  /*3590*/  MOV R111, 0xffffffff ;  /* 0xffffffff006f7802 */ /* 0x000fc40000000f00 */
[----:B------:R-:W-:Y:S02]  /*35a0*/  MOV R52, 0x35c0 ;  /* 0x000035c000347802 */ /* 0x000fe40000000f00 */
[----:B------:R-:W-:Y:S05]  /*35b0*/  CALL.REL.NOINC `($__internal_3_$__cuda_sm70_shflsync_bfly_p) ;  /* 0x0000011000007944 */ /* 0x000fea0003c00000 */
[----:B------:R-:W-:Y:S01]  /*35c0*/  FADD.FTZ R139, R135, R156 ;  /* 0x0000009c878b7221 */ /* 0x000fe20000010000 */
[----:B0-----:R-:W-:Y:S01]  /*35d0*/  HFMA2.MMA R117, -RZ, RZ, 0, 9.5367431640625e-07 ;  /* 0x00000010ff757435 */ /* 0x001fe200000001ff */
[----:B-1----:R-:W-:Y:S01]  /*35e0*/  FADD.FTZ R135, R158, R111 ;  /* 0x0000006f9e877221 */ /* 0x002fe20000010000 */
[----:B------:R-:W-:Y:S02]  /*35f0*/  MOV R152, 0x1f ;  /* 0x0000001f00987802 */ /* 0x000fe40000000f00 */
[----:B------:R-:W-:Y:S02]  /*3600*/  MOV R111, 0xffffffff ;  /* 0xffffffff006f7802 */ /* 0x000fe40000000f00 */
[----:B------:R-:W-:Y:S02]  /*3610*/  MOV R154, R139 ;  /* 0x0000008b009a7202 */ /* 0x000fe40000000f00 */
[----:B------:R-:W-:Y:S02]  /*3620*/  MOV R52, 0x3640 ;  /* 0x0000364000347802 */ /* 0x000fe40000000f00 */
[----:B------:R-:W-:Y:S05]  /*3630*/  CALL.REL.NOINC `($__internal_3_$__cuda_sm70_shflsync_bfly_p) ;  /* 0x0000009000007944 */ /* 0x000fea0003c00000 */
[----:B0-----:R-:W-:Y:S01]  /*3640*/  HFMA2.MMA R117, -RZ, RZ, 0, 9.5367431640625e-07 ;  /* 0x00000010ff757435 */ /* 0x001fe200000001ff */
[----:B-1----:R-:W-:-:S02]  /*3650*/  MOV R156, R111 ;  /* 0x0000006f009c7202 */ /* 0x002fc40000000f00 */
[----:B------:R-:W-:Y:S02]  /*3660*/  MOV R154, R135 ;  /* 0x00000087009a7202 */ /* 0x000fe40000000f00 */
[----:B------:R-:W-:Y:S02]  /*3670*/  MOV R152, 0x1f ;  /* 0x0000001f00987802 */ /* 0x000fe40000000f00 */
[----:B------:R-:W-:Y:S02]  /*3680*/  MOV R111, 0xffffffff ;  /* 0xffffffff006f7802 */ /* 0x000fe40000000f00 */
[----:B------:R-:W-:Y:S02]  /*3690*/  MOV R52, 0x36b0 ;  /* 0x000036b000347802 */ /* 0x000fe40000000f00 */
[----:B------:R-:W-:Y:S05]  /*36a0*/  CALL.REL.NOINC `($__internal_3_$__cuda_sm70_shflsync_bfly_p) ;  /* 0x0000002000007944 */ /* 0x000fea0003c00000 */
[----:B-1----:R-:W-:Y:S01]  /*36b0*/  MOV R52, R111 ;  /* 0x0000006f00347202 */ /* 0x002fe20000000f00 */
[----:B0-----:R-:W-:Y:S05]  /*36c0*/  BRA `(.L_x_70) ;  /* 0xffffdfe000007947 */ /* 0x001fea000383ffff */
        .weak           $__internal_3_$__cuda_sm70_shflsync_bfly_p
        .type           $__internal_3_$__cuda_sm70_shflsync_bfly_p,@function
        .size           $__internal_3_$__cuda_sm70_shflsync_bfly_p,(.L_x_2240 - $__internal_3_$__cuda_sm70_shflsync_bfly_p)
$__internal_3_$__cuda_sm70_shflsync_bfly_p:
[----:B------:R-:W-:Y:S01]  /*36d0*/  HFMA2.MMA R53, -RZ, RZ, 0, 0 ;  /* 0x00000000ff357435 */ /* 0x000fe200000001ff */
[----:B------:R-:W-:Y:S04]  /*36e0*/  WARPSYNC R111 ;  /* 0x0000006f00007348 */ /* 0x000fe80003800000 */
[----:B------:R0:W1:Y:S01]  /*36f0*/  SHFL.BFLY PT, R111, R154, R117, R152 ;  /* 0x0c0000759a6f7389 */ /* 0x00006200000e0098 */
[----:B------:R-:W-:Y:S05]  /*3700*/  RET.REL.NODEC R52 `(_ZN10layer_norm31ln_parallel_residual_bwd_kernelINS_13Kernel_traitsI13__nv_bfloat16S2_S2_S2_fjLj768ELj1ELj4ELj1ELj16ENS_18Kernel_traits_baseILj768ES2_S2_S2_S2_fjLj128EEEEELb0ELb1ELb1EEEvNS_9BwdParamsE) ;  /* 0xffffc8f034007950 */ /* 0x000fea0003c3ffff */
.L_x_71:
        /* <DEDUP_REMOVED lines=15> */
.L_x_2240:


//--------------------- .text._ZN10layer_norm31ln_parallel_residual_bwd_kernelINS_13Kernel_traitsI13__nv_bfloat16S2_S2_S2_fjLj768ELj1ELj4ELj1ELj16ENS_18Kernel_traits_baseILj768ES2_S2_S2_S2_fjLj128EEEEELb1ELb0ELb0EEEvNS_9BwdParamsE --------------------------
	.section	.text._ZN10layer_norm31ln_parallel_residual_bwd_kernelINS_13Kernel_traitsI13__nv_bfloat16S2_S2_S2_fjLj768ELj1ELj4ELj1ELj16ENS_18Kernel_traits_baseILj768ES2_S2_S2_S2_fjLj128EEEEELb1ELb0ELb0EEEvNS_9BwdParamsE,"ax",@progbits
	.sectioninfo	@"SHI_REGISTERS=252"
	.align	128
        .global         _ZN10layer_norm31ln_parallel_residual_bwd_kernelINS_13Kernel_traitsI13__nv_bfloat16S2_S2_S2_fjLj768ELj1ELj4ELj1ELj16ENS_18Kernel_traits_baseILj768ES2_S2_S2_S2_fjLj128EEEEELb1ELb0ELb0EEEvNS_9BwdParamsE
        .type           _ZN10layer_norm31ln_parallel_residual_bwd_kernelINS_13Kernel_traitsI13__nv_bfloat16S2_S2_S2_fjLj768ELj1ELj4ELj1ELj16ENS_18Kernel_traits_baseILj768ES2_S2_S2_S2_fjLj128EEEEELb1ELb0ELb0EEEvNS_9BwdParamsE,@function
        .size           _ZN10layer_norm31ln_parallel_residual_bwd_kernelINS_13Kernel_traitsI13__nv_bfloat16S2_S2_S2_fjLj768ELj1ELj4ELj1ELj16ENS_18Kernel_traits_baseILj768ES2_S2_S2_S2_fjLj128EEEEELb1ELb0ELb0EEEvNS_9BwdParamsE,(.L_x_2241 - _ZN10layer_norm31ln_parallel_residual_bwd_kernelINS_13Kernel_traitsI13__nv_bfloat16S2_S2_S2_fjLj768ELj1ELj4ELj1ELj16ENS_18Kernel_traits_baseILj768ES2_S2_S2_S2_fjLj128EEEEELb1ELb0ELb0EEEvNS_9BwdParamsE)
        .other          _ZN10layer_norm31ln_parallel_residual_bwd_kernelINS_13Kernel_traitsI13__nv_bfloat16S2_S2_S2_fjLj768ELj1ELj4ELj1ELj16ENS_18Kernel_traits_baseILj768ES2_S2_S2_S2_fjLj128EEEEELb1ELb0ELb0EEEvNS_9BwdParamsE,@"STO_CUDA_ENTRY STV_DEFAULT"
_ZN10layer_norm31ln_parallel_residual_bwd_kernelINS_13Kernel_traitsI13__nv_bfloat16S2_S2_S2_fjLj768ELj1ELj4ELj1ELj16ENS_18Kernel_traits_baseILj768ES2_S2_S2_S2_fjLj128EEEEELb1ELb0ELb0EEEvNS_9BwdParamsE:
.text._ZN10layer_norm31ln_parallel_residual_bwd_kernelINS_13Kernel_traitsI13__nv_bfloat16S2_S2_S2_fjLj768ELj1ELj4ELj1ELj16ENS_18Kernel_traits_baseILj768ES2_S2_S2_S2_fjLj128EEEEELb1ELb0ELb0EEEvNS_9BwdParamsE:
[----:B------:R-:W-:Y:S02]  /*0000*/  IMAD.MOV.U32 R1, RZ, RZ, c[0x0][0x28] ;  /* 0x00000a00ff017624 */ /* 0x000fe400078e00ff */
[----:B------:R-:W0:Y:S01]  /*0010*/  S2R R163, SR_TID.X ;  /* 0x0000000000a37919 */ /* 0x000e220000002100 */
[----:B------:R-:W-:Y:S01]  /*0020*/  IMAD.MOV.U32 R0, RZ, RZ, c[0x0][0x168] ;  /* 0x00005a00ff007624 */ /* 0x000fe200078e00ff */
[----:B------:R-:W-:-:S04]  /*0030*/  ULDC.64 UR4, c[0x0][0x118] ;  /* 0x0000460000047ab9 */ /* 0x000fc80000000a00 */
        /* <DEDUP_REMOVED lines=9> */
[----:B------:R-:W-:Y:S02]  /*00d0*/  @P2 IMAD.MOV.U32 R21, RZ, RZ, 0x10 ;  /* 0x00000010ff152424 */ /* 0x000fe400078e00ff */
        /* <DEDUP_REMOVED lines=19> */
[----:B------:R-:W-:-:S02]  /*0210*/  CS2R R38, SRZ ;  /* 0x0000000000267805 */ /* 0x000fc4000001ff00 */
        /* <DEDUP_REMOVED lines=50> */
[----:B------:R-:W-:Y:S01]  /*0540*/  HFMA2.MMA R37, -RZ, RZ, 0, 0 ;  /* 0x00000000ff257435 */ /* 0x000fe200000001ff */
        /* <DEDUP_REMOVED lines=48> */
.L_x_88:
[----:B------:R-:W-:-:S04]  /*0850*/  IMAD.MOV.U32 R148, RZ, RZ, 0x4 ;  /* 0x00000004ff947424 */ /* 0x000fc800078e00ff */
[----:B------:R-:W-:-:S04]  /*0860*/  IMAD.WIDE R150, R171, R148, c[0x0][0x1a0] ;  /* 0x00006800ab967625 */ /* 0x000fc800078e0294 */
[C---:B------:R-:W-:Y:S01]  /*0870*/  IMAD.WIDE R148, R171.reuse, R148, c[0x0][0x1a8] ;  /* 0x00006a00ab947625 */ /* 0x040fe200078e0294 */
        /* <DEDUP_REMOVED lines=11> */
[----:B0-----:R-:W-:Y:S01]  /*0930*/  LEA R148, P0, R179, c[0x0][0x188], 0x4 ;  /* 0x00006200b3947a11 */ /* 0x001fe200078020ff */
[----:B------:R-:W-:-:S03]  /*0940*/  IMAD.MOV.U32 R156, RZ, RZ, 0x10 ;  /* 0x00000010ff9c7424 */ /* 0x000fc600078e00ff */
[C---:B------:R-:W-:Y:S01]  /*0950*/  LEA.HI.X R149, R179.reuse, c[0x0][0x18c], RZ, 0x4, P0 ;  /* 0x00006300b3957a11 */ /* 0x040fe200000f24ff */
[----:B------:R-:W-:-:S05]  /*0960*/  IMAD.WIDE.U32 R152, R179, R156, c[0x0][0x210] ;  /* 0x00008400b3987625 */ /* 0x000fca00078e009c */
[----:B------:R-:W2:Y:S01]  /*0970*/  LDG.E.128 R148, [R148.64] ;  /* 0x0000000494947981 */ /* 0x000ea2000c1e1d00 */
[----:B------:R-:W-:-:S03]  /*0980*/  IMAD.WIDE.U32 R156, R179, R156, c[0x0][0x208] ;  /* 0x00008200b39c7625 */ /* 0x000fc600078e009c */
[----:B------:R-:W3:Y:S04]  /*0990*/  LDG.E.128 R152, [R152.64] ;  /* 0x0000000498987981 */ /* 0x000ee8000c1e1d00 */
[----:B------:R-:W4:Y:S01]  /*09a0*/  LDG.E.128 R156, [R156.64] ;  /* 0x000000049c9c7981 */ /* 0x000f22000c1e1d00 */
[----:B------:R-:W-:Y:S02]  /*09b0*/  ISETP.NE.U32.AND P0, PT, RZ, c[0x0][0x250], PT ;  /* 0x00009400ff007a0c */ /* 0x000fe40003f05070 */
[C---:B------:R-:W-:Y:S02]  /*09c0*/  SHF.L.U32 R236, R179.reuse, 0x3, RZ ;  /* 0x00000003b3ec7819 */ /* 0x040fe400000006ff */
[----:B------:R-:W-:Y:S02]  /*09d0*/  ISETP.NE.AND.EX P0, PT, RZ, c[0x0][0x254], PT, P0 ;  /* 0x00009500ff007a0c */ /* 0x000fe40003f05300 */
[----:B------:R-:W-:-:S02]  /*09e0*/  SHF.L.U64.HI R181, R179, 0x3, RZ ;  /* 0x00000003b3b57819 */ /* 0x000fc400000102ff */
[----:B------:R-:W-:-:S04]  /*09f0*/  ISETP.NE.U32.AND P4, PT, RZ, c[0x0][0x218], PT ;  /* 0x00008600ff007a0c */ /* 0x000fc80003f85070 */
[----:B------:R-:W-:-:S05]  /*0a00*/  ISETP.NE.AND.EX P4, PT, RZ, c[0x0][0x21c], PT, P4 ;  /* 0x00008700ff007a0c */ /* 0x000fca0003f85340 */
[----:B------:R-:W-:-:S04]  /*0a10*/  @P0 IADD3 R188, P6, R236, c[0x0][0x198], RZ ;  /* 0x00006600ecbc0a10 */ /* 0x000fc80007fde0ff */
[----:B------:R-:W-:Y:S02]  /*0a20*/  @P0 IADD3.X R189, R181, c[0x0][0x19c], RZ, P6, !PT ;  /* 0x00006700b5bd0a10 */ /* 0x000fe400037fe4ff */
[----:B------:R-:W-:Y:S02]  /*0a30*/  IADD3 R236, P6, R236, c[0x0][0x190], RZ ;  /* 0x00006400ecec7a10 */ /* 0x000fe40007fde0ff */
[----:B------:R-:W-:Y:S01]  /*0a40*/  @P4 LEA R222, P5, R179, c[0x0][0x218], 0x4 ;  /* 0x00008600b3de4a11 */ /* 0x000fe200078a20ff */
[----:B------:R0:W5:Y:S01]  /*0a50*/  @P0 LDG.E.64 R244, [R188.64] ;  /* 0x00000004bcf40981 */ /* 0x000162000c1e1b00 */
[----:B------:R-:W-:Y:S02]  /*0a60*/  IADD3.X R237, R181, c[0x0][0x194], RZ, P6, !PT ;  /* 0x00006500b5ed7a10 */ /* 0x000fe400037fe4ff */
[----:B------:R-:W-:-:S04]  /*0a70*/  @P4 LEA.HI.X R223, R179, c[0x0][0x21c], RZ, 0x4, P5 ;  /* 0x00008700b3df4a11 */ /* 0x000fc800028f24ff */
[----:B------:R-:W5:Y:S01]  /*0a80*/  LDG.E.64 R236, [R236.64] ;  /* 0x00000004ecec7981 */ /* 0x000f62000c1e1b00 */
[----:B------:R-:W-:-:S03]  /*0a90*/  ISETP.NE.AND P0, PT, R8, RZ, PT ;  /* 0x000000ff0800720c */ /* 0x000fc60003f05270 */
[----:B------:R1:W5:Y:S02]  /*0aa0*/  @P4 LDG.E.128 R132, [R222.64] ;  /* 0x00000004de844981 */ /* 0x000364000c1e1d00 */
[----:B-----5:R-:W-:Y:S02]  /*0ab0*/  FSEL R198, R230, RZ, !P0 ;  /* 0x000000ffe6c67208 */ /* 0x020fe40004000000 */
[----:B------:R-:W-:Y:S02]  /*0ac0*/  IADD3 R231, R179, 0x20, RZ ;  /* 0x00000020b3e77810 */ /* 0x000fe40007ffe0ff */
[----:B--2---:R-:W-:Y:S02]  /*0ad0*/  PRMT R191, RZ, 0x7610, R150 ;  /* 0x00007610ffbf7816 */ /* 0x004fe40000000096 */
[----:B0-----:R-:W-:Y:S02]  /*0ae0*/  PRMT R189, RZ, 0x5410, R149 ;  /* 0x00005410ffbd7816 */ /* 0x001fe40000000095 */
[----:B-1----:R-:W-:-:S02]  /*0af0*/  PRMT R223, RZ, 0x5410, R151 ;  /* 0x00005410ffdf7816 */ /* 0x002fc40000000097 */
[----:B------:R-:W-:Y:S01]  /*0b00*/  PRMT R221, RZ, 0x7610, R151 ;  /* 0x00007610ffdd7816 */ /* 0x000fe20000000097 */
[C---:B------:R-:W-:Y:S01]  /*0b10*/  FADD.FTZ R151, -R198.reuse, R191 ;  /* 0x000000bfc6977221 */ /* 0x040fe20000010100 */
[----:B------:R-:W-:Y:S02]  /*0b20*/  PRMT R181, RZ, 0x5410, R148 ;  /* 0x00005410ffb57816 */ /* 0x000fe40000000094 */
[----:B---3--:R-:W-:Y:S01]  /*0b30*/  PRMT R191, RZ, 0x5410, R152 ;  /* 0x00005410ffbf7816 */ /* 0x008fe20000000098 */
[----:B------:R-:W-:Y:S01]  /*0b40*/  FADD.FTZ R205, -R198, R189 ;  /* 0x000000bdc6cd7221 */ /* 0x000fe20000010100 */
[----:B------:R-:W-:Y:S01]  /*0b50*/  PRMT R183, RZ, 0x7610, R148 ;  /* 0x00007610ffb77816 */ /* 0x000fe20000000094 */
[----:B------:R-:W-:Y:S01]  /*0b60*/  FADD.FTZ R181, R181, -R198 ;  /* 0x800000c6b5b57221 */ /* 0x000fe20000010000 */
[----:B------:R-:W-:Y:S01]  /*0b70*/  PRMT R149, RZ, 0x7610, R149 ;  /* 0x00007610ff957816 */ /* 0x000fe20000000095 */
[----:B------:R-:W-:Y:S01]  /*0b80*/  FMUL.FTZ R148, R26, R191 ;  /* 0x000000bf1a947220 */ /* 0x000fe20000410000 */
[----:B----4-:R-:W-:-:S02]  /*0b90*/  PRMT R189, RZ, 0x5410, R156 ;  /* 0x00005410ffbd7816 */ /* 0x010fc4000000009c */
[----:B------:R-:W-:Y:S01]  /*0ba0*/  PRMT R152, RZ, 0x7610, R152 ;  /* 0x00007610ff987816 */ /* 0x000fe20000000098 */
[C---:B------:R-:W-:Y:S01]  /*0bb0*/  FADD.FTZ R193, -R198.reuse, R183 ;  /* 0x000000b7c6c17221 */ /* 0x040fe20000010100 */
[----:B------:R-:W-:Y:S01]  /*0bc0*/  PRMT R156, RZ, 0x7610, R156 ;  /* 0x00007610ff9c7816 */ /* 0x000fe2000000009c */
[----:B------:R-:W-:Y:S02]  /*0bd0*/  FADD.FTZ R209, -R198, R149 ;  /* 0x00000095c6d17221 */ /* 0x000fe40000010100 */
[----:B------:R-:W-:Y:S02]  /*0be0*/  FMUL.FTZ R183, R182, R181 ;  /* 0x000000b5b6b77220 */ /* 0x000fe40000410000 */
[----:B------:R-:W-:Y:S01]  /*0bf0*/  FADD.FTZ R149, -R198, R221 ;  /* 0x000000ddc6957221 */ /* 0x000fe20000010100 */
[----:B------:R-:W-:Y:S01]  /*0c00*/  PRMT R221, RZ, 0x5410, R153 ;  /* 0x00005410ffdd7816 */ /* 0x000fe20000000099 */
[----:B------:R-:W-:Y:S02]  /*0c10*/  FFMA.FTZ R181, R162, R189, R148 ;  /* 0x000000bda2b57223 */ /* 0x000fe40000010094 */
[----:B------:R-:W-:-:S02]  /*0c20*/  FMUL.FTZ R148, R25, R152 ;  /* 0x0000009819947220 */ /* 0x000fc40000410000 */
[----:B------:R-:W-:Y:S02]  /*0c30*/  FADD.FTZ R60, R60, R189 ;  /* 0x000000bd3c3c7221 */ /* 0x000fe40000010000 */
[C---:B------:R-:W-:Y:S01]  /*0c40*/  FFMA.FTZ R36, R183.reuse, R189, R36 ;  /* 0x000000bdb7247223 */ /* 0x040fe20000010024 */
[----:B------:R-:W-:Y:S01]  /*0c50*/  PRMT R189, RZ, 0x5410, R157 ;  /* 0x00005410ffbd7816 */ /* 0x000fe2000000009d */
[----:B------:R-:W-:Y:S01]  /*0c60*/  FMUL.FTZ R188, R182, R193 ;  /* 0x000000c1b6bc7220 */ /* 0x000fe20000410000 */
[----:B------:R-:W-:Y:S01]  /*0c70*/  PRMT R207, RZ, 0x5410, R150 ;  /* 0x00005410ffcf7816 */ /* 0x000fe20000000096 */
[----:B------:R-:W-:Y:S02]  /*0c80*/  FADD.FTZ R108, R108, R191 ;  /* 0x000000bf6c6c7221 */ /* 0x000fe40000010000 */
[----:B------:R-:W-:Y:S02]  /*0c90*/  FFMA.FTZ R84, R183, R191, R84 ;  /* 0x000000bfb7547223 */ /* 0x000fe40000010054 */
[----:B------:R-:W-:-:S02]  /*0ca0*/  FFMA.FTZ R193, R161, R156, R148 ;  /* 0x0000009ca1c17223 */ /* 0x000fc40000010094 */
[----:B------:R-:W-:Y:S01]  /*0cb0*/  FMUL.FTZ R191, R182, R205 ;  /* 0x000000cdb6bf7220 */ /* 0x000fe20000410000 */
[----:B------:R-:W-:Y:S01]  /*0cc0*/  PRMT R150, RZ, 0x7610, R153 ;  /* 0x00007610ff967816 */ /* 0x000fe20000000099 */
[----:B------:R-:W-:Y:S02]  /*0cd0*/  FMUL.FTZ R148, R24, R221 ;  /* 0x000000dd18947220 */ /* 0x000fe40000410000 */
[----:B------:R-:W-:Y:S02]  /*0ce0*/  FADD.FTZ R62, R62, R189 ;  /* 0x000000bd3e3e7221 */ /* 0x000fe40000010000 */
[----:B------:R-:W-:Y:S02]  /*0cf0*/  FFMA.FTZ R38, R191, R189, R38 ;  /* 0x000000bdbf267223 */ /* 0x000fe40000010026 */
[C---:B------:R-:W-:Y:S02]  /*0d00*/  FADD.FTZ R207, -R198.reuse, R207 ;  /* 0x000000cfc6cf7221 */ /* 0x040fe40000010100 */
[----:B------:R-:W-:-:S02]  /*0d10*/  FADD.FTZ R223, -R198, R223 ;  /* 0x000000dfc6df7221 */ /* 0x000fc40000010100 */
[----:B------:R-:W-:Y:S01]  /*0d20*/  FFMA.FTZ R189, R160, R189, R148 ;  /* 0x000000bda0bd7223 */ /* 0x000fe20000010094 */
[----:B------:R-:W-:Y:S01]  /*0d30*/  PRMT R148, RZ, 0x7610, R157 ;  /* 0x00007610ff947816 */ /* 0x000fe2000000009d */
[----:B------:R-:W-:Y:S01]  /*0d40*/  FMUL.FTZ R198, R182, R209 ;  /* 0x000000d1b6c67220 */ /* 0x000fe20000410000 */
[----:B------:R-:W-:Y:S01]  /*0d50*/  PRMT R153, RZ, 0x5410, R154 ;  /* 0x00005410ff997816 */ /* 0x000fe2000000009a */
[----:B------:R-:W-:Y:S01]  /*0d60*/  FMUL.FTZ R209, R23, R150 ;  /* 0x0000009617d17220 */ /* 0x000fe20000410000 */
[----:B------:R-:W-:Y:S01]  /*0d70*/  PRMT R205, RZ, 0x5410, R158 ;  /* 0x00005410ffcd7816 */ /* 0x000fe2000000009e */
[----:B------:R-:W-:Y:S02]  /*0d80*/  FADD.FTZ R63, R63, R148 ;  /* 0x000000943f3f7221 */ /* 0x000fe40000010000 */
[-C--:B------:R-:W-:Y:S02]  /*0d90*/  FFMA.FTZ R39, R198, R148.reuse, R39 ;  /* 0x00000094c6277223 */ /* 0x080fe40000010027 */
[----:B------:R-:W-:-:S02]  /*0da0*/  FFMA.FTZ R209, R31, R148, R209 ;  /* 0x000000941fd17223 */ /* 0x000fc400000100d1 */
[C---:B------:R-:W-:Y:S02]  /*0db0*/  FMUL.FTZ R207, R182.reuse, R207 ;  /* 0x000000cfb6cf7220 */ /* 0x040fe40000410000 */
[----:B------:R-:W-:Y:S01]  /*0dc0*/  FMUL.FTZ R210, R182, R151 ;  /* 0x00000097b6d27220 */ /* 0x000fe20000410000 */
[----:B------:R-:W-:Y:S01]  /*0dd0*/  PRMT R151, RZ, 0x5410, R155 ;  /* 0x00005410ff977816 */ /* 0x000fe2000000009b */
[----:B------:R-:W-:Y:S02]  /*0de0*/  FMUL.FTZ R148, R22, R153 ;  /* 0x0000009916947220 */ /* 0x000fe40000410000 */
[----:B------:R-:W-:Y:S02]  /*0df0*/  FADD.FTZ R110, R110, R221 ;  /* 0x000000dd6e6e7221 */ /* 0x000fe40000010000 */
[----:B------:R-:W-:Y:S01]  /*0e00*/  FFMA.FTZ R86, R191, R221, R86 ;  /* 0x000000ddbf567223 */ /* 0x000fe20000010056 */
[----:B------:R-:W-:Y:S01]  /*0e10*/  PRMT R221, RZ, 0x5410, R159 ;  /* 0x00005410ffdd7816 */ /* 0x000fe2000000009f */
[----:B------:R-:W-:-:S02]  /*0e20*/  FADD.FTZ R64, R64, R205 ;  /* 0x000000cd40407221 */ /* 0x000fc40000010000 */
[-C--:B------:R-:W-:Y:S02]  /*0e30*/  FFMA.FTZ R40, R207, R205.reuse, R40 ;  /* 0x000000cdcf287223 */ /* 0x080fe40000010028 */
[----:B------:R-:W-:Y:S02]  /*0e40*/  FFMA.FTZ R205, R30, R205, R148 ;  /* 0x000000cd1ecd7223 */ /* 0x000fe40000010094 */
[----:B------:R-:W-:Y:S02]  /*0e50*/  FMUL.FTZ R223, R182, R223 ;  /* 0x000000dfb6df7220 */ /* 0x000fe40000410000 */
[----:B------:R-:W-:Y:S02]  /*0e60*/  FMUL.FTZ R148, R20, R151 ;  /* 0x0000009714947220 */ /* 0x000fe40000410000 */
[----:B------:R-:W-:Y:S02]  /*0e70*/  FADD.FTZ R66, R66, R221 ;  /* 0x000000dd42427221 */ /* 0x000fe40000010000 */
[----:B------:R-:W-:-:S02]  /*0e80*/  FFMA.FTZ R42, R223, R221, R42 ;  /* 0x000000dddf2a7223 */ /* 0x000fc4000001002a */
[----:B------:R-:W-:Y:S02]  /*0e90*/  FADD.FTZ R111, R111, R150 ;  /* 0x000000966f6f7221 */ /* 0x000fe40000010000 */
[----:B------:R-:W-:Y:S02]  /*0ea0*/  FFMA.FTZ R87, R198, R150, R87 ;  /* 0x00000096c6577223 */ /* 0x000fe40000010057 */
[----:B------:R-:W-:Y:S02]  /*0eb0*/  FFMA.FTZ R221, R28, R221, R148 ;  /* 0x000000dd1cdd7223 */ /* 0x000fe40000010094 */
[----:B------:R-:W-:Y:S02]  /*0ec0*/  FADD.FTZ R148, RZ, R181 ;  /* 0x000000b5ff947221 */ /* 0x000fe40000010000 */
[----:B------:R-:W-:Y:S02]  /*0ed0*/  FFMA.FTZ R150, R183, R181, RZ ;  /* 0x000000b5b7967223 */ /* 0x000fe400000100ff */
[----:B------:R-:W-:-:S02]  /*0ee0*/  FADD.FTZ R148, R148, R193 ;  /* 0x000000c194947221 */ /* 0x000fc40000010000 */
[----:B------:R-:W-:Y:S01]  /*0ef0*/  FFMA.FTZ R150, R188, R193, R150 ;  /* 0x000000c1bc967223 */ /* 0x000fe20000010096 */
[----:B------:R-:W-:Y:S01]  /*0f00*/  PRMT R154, RZ, 0x7610, R154 ;  /* 0x00007610ff9a7816 */ /* 0x000fe2000000009a */
[----:B------:R-:W-:Y:S02]  /*0f10*/  FADD.FTZ R148, R148, R189 ;  /* 0x000000bd94947221 */ /* 0x000fe40000010000 */
[----:B------:R-:W-:Y:S01]  /*0f20*/  FFMA.FTZ R150, R191, R189, R150 ;  /* 0x000000bdbf967223 */ /* 0x000fe20000010096 */
[----:B------:R-:W-:Y:S01]  /*0f30*/  PRMT R158, RZ, 0x7610, R158 ;  /* 0x00007610ff9e7816 */ /* 0x000fe2000000009e */
[----:B------:R-:W-:Y:S02]  /*0f40*/  FMUL.FTZ R225, R21, R154 ;  /* 0x0000009a15e17220 */ /* 0x000fe40000410000 */
[----:B------:R-:W-:Y:S02]  /*0f50*/  FADD.FTZ R148, R148, R209 ;  /* 0x000000d194947221 */ /* 0x000fe40000010000 */
[----:B------:R-:W-:-:S02]  /*0f60*/  FFMA.FTZ R150, R198, R209, R150 ;  /* 0x000000d1c6967223 */ /* 0x000fc40000010096 */
[----:B------:R-:W-:Y:S02]  /*0f70*/  FADD.FTZ R109, R109, R152 ;  /* 0x000000986d6d7221 */ /* 0x000fe40000010000 */
[----:B------:R-:W-:Y:S01]  /*0f80*/  FFMA.FTZ R85, R188, R152, R85 ;  /* 0x00000098bc557223 */ /* 0x000fe20000010055 */
[----:B------:R-:W-:Y:S01]  /*0f90*/  PRMT R152, RZ, 0x7610, R155 ;  /* 0x00007610ff987816 */ /* 0x000fe2000000009b */
[----:B------:R-:W-:Y:S01]  /*0fa0*/  FFMA.FTZ R225, R29, R158, R225 ;  /* 0x0000009e1de17223 */ /* 0x000fe200000100e1 */
[----:B------:R-:W-:Y:S01]  /*0fb0*/  PRMT R222, RZ, 0x7610, R159 ;  /* 0x00007610ffde7816 */ /* 0x000fe2000000009f */
[----:B------:R-:W-:Y:S02]  /*0fc0*/  FADD.FTZ R148, R148, R205 ;  /* 0x000000cd94947221 */ /* 0x000fe40000010000 */
[----:B------:R-:W-:Y:S02]  /*0fd0*/  FFMA.FTZ R150, R207, R205, R150 ;  /* 0x000000cdcf967223 */ /* 0x000fe40000010096 */
[----:B------:R-:W-:-:S02]  /*0fe0*/  FMUL.FTZ R228, R182, R149 ;  /* 0x00000095b6e47220 */ /* 0x000fc40000410000 */
[----:B------:R-:W-:Y:S02]  /*0ff0*/  FMUL.FTZ R149, R19, R152 ;  /* 0x0000009813957220 */ /* 0x000fe40000410000 */
[----:B------:R-:W-:Y:S02]  /*1000*/  FADD.FTZ R148, R148, R225 ;  /* 0x000000e194947221 */ /* 0x000fe40000010000 */
[----:B------:R-:W-:Y:S02]  /*1010*/  FFMA.FTZ R150, R210, R225, R150 ;  /* 0x000000e1d2967223 */ /* 0x000fe40000010096 */
[----:B------:R-:W-:Y:S02]  /*1020*/  FADD.FTZ R67, R67, R222 ;  /* 0x000000de43437221 */ /* 0x000fe40000010000 */
[-C--:B------:R-:W-:Y:S02]  /*1030*/  FFMA.FTZ R43, R228, R222.reuse, R43 ;  /* 0x000000dee42b7223 */ /* 0x080fe4000001002b */
        /* <DEDUP_REMOVED lines=14> */
[C---:B------:R-:W-:Y:S02]  /*1120*/  FFMA.FTZ R91, R228.reuse, R152, R91 ;  /* 0x00000098e45b7223 */ /* 0x040fe4000001005b */
[----:B------:R-:W-:Y:S02]  /*1130*/  FADD.FTZ R239, R239, R222 ;  /* 0x000000deefef7221 */ /* 0x000fe40000010000 */
[----:B------:R-:W-:Y:S02]  /*1140*/  FFMA.FTZ R238, R228, R222, R149 ;  /* 0x000000dee4ee7223 */ /* 0x000fe40000010095 */
.L_x_75:
[----:B0-----:R-:W-:Y:S05]  /*1150*/  BSYNC B1 ;  /* 0x0000000000017941 */ /* 0x001fea0003800000 */
.L_x_74:
[----:B------:R-:W-:Y:S01]  /*1160*/  BSSY B1, `(.L_x_76) ;  /* 0x0000084000017945 */ /* 0x000fe20003800000 */
[----:B------:R-:W-:Y:S05]  /*1170*/  @!P2 BRA `(.L_x_77) ;  /* 0x000008200000a947 */ /* 0x000fea0003800000 */
[----:B------:R-:W-:-:S04]  /*1180*/  LEA R148, P0, R231, c[0x0][0x188], 0x4 ;  /* 0x00006200e7947a11 */ /* 0x000fc800078020ff */
[----:B------:R-:W-:Y:S01]  /*1190*/  LEA.HI.X R149, R231, c[0x0][0x18c], RZ, 0x4, P0 ;  /* 0x00006300e7957a11 */ /* 0x000fe200000f24ff */
[----:B------:R-:W-:-:S05]  /*11a0*/  IMAD.MOV.U32 R156, RZ, RZ, 0x10 ;  /* 0x00000010ff9c7424 */ /* 0x000fca00078e00ff */
[----:B------:R-:W2:Y:S01]  /*11b0*/  LDG.E.128 R148, [R148.64] ;  /* 0x0000000494947981 */ /* 0x000ea2000c1e1d00 */
[----:B------:R-:W-:-:S04]  /*11c0*/  IMAD.WIDE.U32 R152, R231, R156, c[0x0][0x210] ;  /* 0x00008400e7987625 */ /* 0x000fc800078e009c */
[C---:B------:R-:W-:Y:S02]  /*11d0*/  IMAD.WIDE.U32 R156, R231.reuse, R156, c[0x0][0x208] ;  /* 0x00008200e79c7625 */ /* 0x040fe400078e009c */
[----:B------:R-:W3:Y:S04]  /*11e0*/  LDG.E.128 R152, [R152.64] ;  /* 0x0000000498987981 */ /* 0x000ee8000c1e1d00 */
[----:B------:R-:W4:Y:S01]  /*11f0*/  LDG.E.128 R156, [R156.64] ;  /* 0x000000049c9c7981 */ /* 0x000f22000c1e1d00 */
[----:B------:R-:W-:Y:S02]  /*1200*/  ISETP.NE.U32.AND P0, PT, RZ, c[0x0][0x250], PT ;  /* 0x00009400ff007a0c */ /* 0x000fe40003f05070 */
[----:B------:R-:W-:Y:S02]  /*1210*/  SHF.L.U32 R234, R231, 0x3, RZ ;  /* 0x00000003e7ea7819 */ /* 0x000fe400000006ff */
[----:B------:R-:W-:-:S02]  /*1220*/  ISETP.NE.AND.EX P0, PT, RZ, c[0x0][0x254], PT, P0 ;  /* 0x00009500ff007a0c */ /* 0x000fc40003f05300 */
[----:B------:R-:W-:Y:S02]  /*1230*/  SHF.L.U64.HI R192, R231, 0x3, RZ ;  /* 0x00000003e7c07819 */ /* 0x000fe400000102ff */
[----:B------:R-:W-:-:S04]  /*1240*/  ISETP.NE.U32.AND P4, PT, RZ, c[0x0][0x218], PT ;  /* 0x00008600ff007a0c */ /* 0x000fc80003f85070 */
[----:B------:R-:W-:-:S05]  /*1250*/  ISETP.NE.AND.EX P4, PT, RZ, c[0x0][0x21c], PT, P4 ;  /* 0x00008700ff007a0c */ /* 0x000fca0003f85340 */
[----:B------:R-:W-:-:S04]  /*1260*/  @P0 IADD3 R184, P6, R234, c[0x0][0x198], RZ ;  /* 0x00006600eab80a10 */ /* 0x000fc80007fde0ff */
[----:B------:R-:W-:Y:S02]  /*1270*/  @P0 IADD3.X R185, R192, c[0x0][0x19c], RZ, P6, !PT ;  /* 0x00006700c0b90a10 */ /* 0x000fe400037fe4ff */
[----:B------:R-:W-:Y:S02]  /*1280*/  IADD3 R234, P6, R234, c[0x0][0x190], RZ ;  /* 0x00006400eaea7a10 */ /* 0x000fe40007fde0ff */
[C---:B------:R-:W-:Y:S01]  /*1290*/  @P4 LEA R194, P5, R231.reuse, c[0x0][0x218], 0x4 ;  /* 0x00008600e7c24a11 */ /* 0x040fe200078a20ff */
        /* <DEDUP_REMOVED lines=9> */
[--C-:B------:R-:W-:Y:S02]  /*1330*/  PRMT R192, RZ, 0x5410, R149.reuse ;  /* 0x00005410ffc07816 */ /* 0x100fe40000000095 */
[----:B------:R-:W-:-:S02]  /*1340*/  PRMT R227, RZ, 0x7610, R149 ;  /* 0x00007610ffe37816 */ /* 0x000fc40000000095 */
[----:B------:R-:W-:Y:S02]  /*1350*/  PRMT R203, RZ, 0x5410, R150 ;  /* 0x00005410ffcb7816 */ /* 0x000fe40000000096 */
[----:B------:R-:W-:Y:S02]  /*1360*/  PRMT R148, RZ, 0x7610, R148 ;  /* 0x00007610ff947816 */ /* 0x000fe40000000094 */
[----:B------:R-:W-:Y:S02]  /*1370*/  PRMT R150, RZ, 0x7610, R150 ;  /* 0x00007610ff967816 */ /* 0x000fe40000000096 */
[--C-:B------:R-:W-:Y:S02]  /*1380*/  PRMT R219, RZ, 0x5410, R151.reuse ;  /* 0x00005410ffdb7816 */ /* 0x100fe40000000097 */
[----:B------:R-:W-:Y:S01]  /*1390*/  PRMT R149, RZ, 0x7610, R151 ;  /* 0x00007610ff957816 */ /* 0x000fe20000000097 */
[C---:B------:R-:W-:Y:S02]  /*13a0*/  FADD.FTZ R185, -R197.reuse, R184 ;  /* 0x000000b8c5b97221 */ /* 0x040fe40000010100 */
[----:B------:R-:W-:-:S02]  /*13b0*/  FADD.FTZ R247, -R197, R148 ;  /* 0x00000094c5f77221 */ /* 0x000fc40000010100 */
[C---:B------:R-:W-:Y:S02]  /*13c0*/  FADD.FTZ R249, -R197.reuse, R192 ;  /* 0x000000c0c5f97221 */ /* 0x040fe40000010100 */
[C---:B------:R-:W-:Y:S02]  /*13d0*/  FADD.FTZ R227, -R197.reuse, R227 ;  /* 0x000000e3c5e37221 */ /* 0x040fe40000010100 */
[C---:B------:R-:W-:Y:S02]  /*13e0*/  FADD.FTZ R203, -R197.reuse, R203 ;  /* 0x000000cbc5cb7221 */ /* 0x040fe40000010100 */
[C---:B------:R-:W-:Y:S02]  /*13f0*/  FADD.FTZ R151, -R197.reuse, R150 ;  /* 0x00000096c5977221 */ /* 0x040fe40000010100 */
[C---:B------:R-:W-:Y:S02]  /*1400*/  FADD.FTZ R219, -R197.reuse, R219 ;  /* 0x000000dbc5db7221 */ /* 0x040fe40000010100 */
[----:B------:R-:W-:Y:S01]  /*1410*/  FADD.FTZ R149, -R197, R149 ;  /* 0x00000095c5957221 */ /* 0x000fe20000010100 */
[----:B---3--:R-:W-:Y:S01]  /*1420*/  PRMT R197, RZ, 0x5410, R152 ;  /* 0x00005410ffc57816 */ /* 0x008fe20000000098 */
[----:B------:R-:W-:Y:S01]  /*1430*/  FMUL.FTZ R185, R182, R185 ;  /* 0x000000b9b6b97220 */ /* 0x000fe20000410000 */
[----:B------:R-:W-:-:S02]  /*1440*/  PRMT R148, RZ, 0x5410, R153 ;  /* 0x00005410ff947816 */ /* 0x000fc40000000099 */
[----:B------:R-:W-:Y:S01]  /*1450*/  PRMT R153, RZ, 0x7610, R153 ;  /* 0x00007610ff997816 */ /* 0x000fe20000000099 */
[-C--:B------:R-:W-:Y:S02]  /*1460*/  FMUL.FTZ R184, R10, R197.reuse ;  /* 0x000000c50ab87220 */ /* 0x080fe40000410000 */
[----:B------:R-:W-:Y:S02]  /*1470*/  FADD.FTZ R136, R136, R197 ;  /* 0x000000c588887221 */ /* 0x000fe40000010000 */
[----:B------:R-:W-:Y:S02]  /*1480*/  FFMA.FTZ R116, R185, R197, R116 ;  /* 0x000000c5b9747223 */ /* 0x000fe40000010074 */
[----:B------:R-:W-:Y:S01]  /*1490*/  FMUL.FTZ R197, R182, R249 ;  /* 0x000000f9b6c57220 */ /* 0x000fe20000410000 */
[----:B----4-:R-:W-:Y:S01]  /*14a0*/  PRMT R204, RZ, 0x7610, R157 ;  /* 0x00007610ffcc7816 */ /* 0x010fe2000000009d */
[----:B0-----:R-:W-:Y:S02]  /*14b0*/  FMUL.FTZ R194, R7, R148 ;  /* 0x0000009407c27220 */ /* 0x001fe40000410000 */
[----:B------:R-:W-:-:S02]  /*14c0*/  FADD.FTZ R138, R138, R148 ;  /* 0x000000948a8a7221 */ /* 0x000fc40000010000 */
[----:B------:R-:W-:Y:S02]  /*14d0*/  FFMA.FTZ R118, R197, R148, R118 ;  /* 0x00000094c5767223 */ /* 0x000fe40000010076 */
[----:B------:R-:W-:Y:S02]  /*14e0*/  FMUL.FTZ R206, R182, R227 ;  /* 0x000000e3b6ce7220 */ /* 0x000fe40000410000 */
[----:B------:R-:W-:Y:S02]  /*14f0*/  FMUL.FTZ R148, R6, R153 ;  /* 0x0000009906947220 */ /* 0x000fe40000410000 */
[----:B------:R-:W-:Y:S02]  /*1500*/  FADD.FTZ R47, R47, R204 ;  /* 0x000000cc2f2f7221 */ /* 0x000fe40000010000 */
[-C--:B------:R-:W-:Y:S02]  /*1510*/  FFMA.FTZ R71, R206, R204.reuse, R71 ;  /* 0x000000ccce477223 */ /* 0x080fe40000010047 */
[----:B------:R-:W-:Y:S01]  /*1520*/  FFMA.FTZ R204, R15, R204, R148 ;  /* 0x000000cc0fcc7223 */ /* 0x000fe20000010094 */
[----:B------:R-:W-:Y:S01]  /*1530*/  PRMT R148, RZ, 0x5410, R154 ;  /* 0x00005410ff947816 */ /* 0x000fe2000000009a */
[----:B------:R-:W-:Y:S01]  /*1540*/  FMUL.FTZ R203, R182, R203 ;  /* 0x000000cbb6cb7220 */ /* 0x000fe20000410000 */
[----:B------:R-:W-:-:S02]  /*1550*/  PRMT R195, RZ, 0x5410, R156 ;  /* 0x00005410ffc37816 */ /* 0x000fc4000000009c */
[----:B------:R-:W-:Y:S01]  /*1560*/  PRMT R152, RZ, 0x7610, R152 ;  /* 0x00007610ff987816 */ /* 0x000fe20000000098 */
[-C--:B------:R-:W-:Y:S02]  /*1570*/  FMUL.FTZ R202, R5, R148.reuse ;  /* 0x0000009405ca7220 */ /* 0x080fe40000410000 */
[----:B------:R-:W-:Y:S02]  /*1580*/  FADD.FTZ R140, R140, R148 ;  /* 0x000000948c8c7221 */ /* 0x000fe40000010000 */
[----:B------:R-:W-:Y:S01]  /*1590*/  FFMA.FTZ R120, R203, R148, R120 ;  /* 0x00000094cb787223 */ /* 0x000fe20000010078 */
[----:B------:R-:W-:Y:S01]  /*15a0*/  PRMT R148, RZ, 0x5410, R155 ;  /* 0x00005410ff947816 */ /* 0x000fe2000000009b */
[----:B------:R-:W-:Y:S01]  /*15b0*/  FADD.FTZ R44, R44, R195 ;  /* 0x000000c32c2c7221 */ /* 0x000fe20000010000 */
[----:B------:R-:W-:Y:S01]  /*15c0*/  PRMT R156, RZ, 0x7610, R156 ;  /* 0x00007610ff9c7816 */ /* 0x000fe2000000009c */
[-C--:B------:R-:W-:Y:S02]  /*15d0*/  FFMA.FTZ R68, R185, R195.reuse, R68 ;  /* 0x000000c3b9447223 */ /* 0x080fe40000010044 */
[----:B------:R-:W-:-:S02]  /*15e0*/  FFMA.FTZ R184, R18, R195, R184 ;  /* 0x000000c312b87223 */ /* 0x000fc400000100b8 */
[C---:B------:R-:W-:Y:S02]  /*15f0*/  FMUL.FTZ R219, R182.reuse, R219 ;  /* 0x000000dbb6db7220 */ /* 0x040fe40000410000 */
[----:B------:R-:W-:Y:S02]  /*1600*/  FMUL.FTZ R195, R9, R152 ;  /* 0x0000009809c37220 */ /* 0x000fe40000410000 */
[C---:B------:R-:W-:Y:S01]  /*1610*/  FMUL.FTZ R220, R182.reuse, R151 ;  /* 0x00000097b6dc7220 */ /* 0x040fe20000410000 */
[----:B------:R-:W-:Y:S01]  /*1620*/  PRMT R151, RZ, 0x5410, R159 ;  /* 0x00005410ff977816 */ /* 0x000fe2000000009f */
[----:B------:R-:W-:Y:S01]  /*1630*/  FMUL.FTZ R192, R182, R247 ;  /* 0x000000f7b6c07220 */ /* 0x000fe20000410000 */
[----:B------:R-:W-:Y:S01]  /*1640*/  PRMT R247, RZ, 0x5410, R157 ;  /* 0x00005410fff77816 */ /* 0x000fe2000000009d */
[----:B------:R-:W-:Y:S02]  /*1650*/  FMUL.FTZ R216, R3, R148 ;  /* 0x0000009403d87220 */ /* 0x000fe40000410000 */
[----:B------:R-:W-:-:S02]  /*1660*/  FADD.FTZ R142, R142, R148 ;  /* 0x000000948e8e7221 */ /* 0x000fc40000010000 */
[----:B------:R-:W-:Y:S02]  /*1670*/  FFMA.FTZ R122, R219, R148, R122 ;  /* 0x00000094db7a7223 */ /* 0x000fe4000001007a */
[----:B------:R-:W-:Y:S02]  /*1680*/  FFMA.FTZ R195, R17, R156, R195 ;  /* 0x0000009c11c37223 */ /* 0x000fe400000100c3 */
[----:B------:R-:W-:Y:S02]  /*1690*/  FADD.FTZ R148, R239, R184 ;  /* 0x000000b8ef947221 */ /* 0x000fe40000010000 */
[----:B------:R-:W-:Y:S02]  /*16a0*/  FFMA.FTZ R238, R185, R184, R238 ;  /* 0x000000b8b9ee7223 */ /* 0x000fe400000100ee */
[----:B------:R-:W-:Y:S02]  /*16b0*/  FADD.FTZ R139, R139, R153 ;  /* 0x000000998b8b7221 */ /* 0x000fe40000010000 */
[----:B------:R-:W-:Y:S01]  /*16c0*/  FFMA.FTZ R119, R206, R153, R119 ;  /* 0x00000099ce777223 */ /* 0x000fe20000010077 */
[----:B------:R-:W-:Y:S01]  /*16d0*/  PRMT R153, RZ, 0x5410, R158 ;  /* 0x00005410ff997816 */ /* 0x000fe2000000009e */
[----:B------:R-:W-:-:S02]  /*16e0*/  FADD.FTZ R50, R50, R151 ;  /* 0x0000009732327221 */ /* 0x000fc40000010000 */
[-C--:B------:R-:W-:Y:S02]  /*16f0*/  FFMA.FTZ R74, R219, R151.reuse, R74 ;  /* 0x00000097db4a7223 */ /* 0x080fe4000001004a */
[----:B------:R-:W-:Y:S02]  /*1700*/  FFMA.FTZ R216, R12, R151, R216 ;  /* 0x000000970cd87223 */ /* 0x000fe400000100d8 */
[----:B------:R-:W-:Y:S02]  /*1710*/  FFMA.FTZ R194, R16, R247, R194 ;  /* 0x000000f710c27223 */ /* 0x000fe400000100c2 */
        /* <DEDUP_REMOVED lines=9> */
[----:B------:R-:W-:Y:S02]  /*17b0*/  FMUL.FTZ R218, R4, R154 ;  /* 0x0000009a04da7220 */ /* 0x000fe40000410000 */
[----:B------:R-:W-:-:S02]  /*17c0*/  FADD.FTZ R151, R151, R204 ;  /* 0x000000cc97977221 */ /* 0x000fc40000010000 */
[----:B------:R-:W-:Y:S01]  /*17d0*/  FFMA.FTZ R153, R206, R204, R153 ;  /* 0x000000ccce997223 */ /* 0x000fe20000010099 */
[----:B------:R-:W-:Y:S01]  /*17e0*/  PRMT R155, RZ, 0x7610, R155 ;  /* 0x00007610ff9b7816 */ /* 0x000fe2000000009b */
[----:B------:R-:W-:Y:S02]  /*17f0*/  FFMA.FTZ R218, R13, R158, R218 ;  /* 0x0000009e0dda7223 */ /* 0x000fe400000100da */
[----:B------:R-:W-:Y:S02]  /*1800*/  FADD.FTZ R151, R151, R202 ;  /* 0x000000ca97977221 */ /* 0x000fe40000010000 */
[----:B------:R-:W-:Y:S01]  /*1810*/  FFMA.FTZ R153, R203, R202, R153 ;  /* 0x000000cacb997223 */ /* 0x000fe20000010099 */
[----:B------:R-:W-:Y:S01]  /*1820*/  PRMT R148, RZ, 0x7610, R159 ;  /* 0x00007610ff947816 */ /* 0x000fe2000000009f */
[----:B------:R-:W-:Y:S02]  /*1830*/  FMUL.FTZ R224, R182, R149 ;  /* 0x00000095b6e07220 */ /* 0x000fe40000410000 */
[----:B------:R-:W-:-:S02]  /*1840*/  FMUL.FTZ R227, R2, R155 ;  /* 0x0000009b02e37220 */ /* 0x000fc40000410000 */
[----:B------:R-:W-:Y:S02]  /*1850*/  FADD.FTZ R151, R151, R218 ;  /* 0x000000da97977221 */ /* 0x000fe40000010000 */
[----:B------:R-:W-:Y:S02]  /*1860*/  FFMA.FTZ R153, R220, R218, R153 ;  /* 0x000000dadc997223 */ /* 0x000fe40000010099 */
[----:B------:R-:W-:Y:S02]  /*1870*/  FADD.FTZ R51, R51, R148 ;  /* 0x0000009433337221 */ /* 0x000fe40000010000 */
[-C--:B------:R-:W-:Y:S02]  /*1880*/  FFMA.FTZ R75, R224, R148.reuse, R75 ;  /* 0x00000094e04b7223 */ /* 0x080fe4000001004b */
        /* <DEDUP_REMOVED lines=16> */
[----:B------:R-:W-:Y:S02]  /*1990*/  FFMA.FTZ R238, R224, R227, R153 ;  /* 0x000000e3e0ee7223 */ /* 0x000fe40000010099 */
.L_x_77:
[----:B------:R-:W-:Y:S05]  /*19a0*/  BSYNC B1 ;  /* 0x0000000000017941 */ /* 0x000fea0003800000 */
.L_x_76:
[----:B------:R-:W-:Y:S01]  /*19b0*/  BSSY B1, `(.L_x_78) ;  /* 0x0000083000017945 */ /* 0x000fe20003800000 */
[----:B------:R-:W-:Y:S05]  /*19c0*/  @!P3 BRA `(.L_x_79) ;  /* 0x000008100000b947 */ /* 0x000fea0003800000 */
[----:B------:R-:W-:-:S04]  /*19d0*/  LEA R148, P0, R231, c[0x0][0x188], 0x4 ;  /* 0x00006200e7947a11 */ /* 0x000fc800078020ff */
[----:B------:R-:W-:Y:S01]  /*19e0*/  LEA.HI.X R149, R231, c[0x0][0x18c], RZ, 0x4, P0 ;  /* 0x00006300e7957a11 */ /* 0x000fe200000f24ff */
[----:B------:R-:W-:-:S05]  /*19f0*/  IMAD.MOV.U32 R156, RZ, RZ, 0x10 ;  /* 0x00000010ff9c7424 */ /* 0x000fca00078e00ff */
[----:B------:R-:W2:Y:S01]  /*1a00*/  LDG.E.128 R148, [R148.64] ;  /* 0x0000000494947981 */ /* 0x000ea2000c1e1d00 */
[----:B------:R-:W-:-:S04]  /*1a10*/  IMAD.WIDE.U32 R152, R231, R156, c[0x0][0x210] ;  /* 0x00008400e7987625 */ /* 0x000fc800078e009c */
[----:B------:R-:W-:Y:S02]  /*1a20*/  IMAD.WIDE.U32 R156, R231, R156, c[0x0][0x208] ;  /* 0x00008200e79c7625 */ /* 0x000fe400078e009c */
[----:B------:R-:W3:Y:S04]  /*1a30*/  LDG.E.128 R152, [R152.64] ;  /* 0x0000000498987981 */ /* 0x000ee8000c1e1d00 */
[----:B------:R-:W4:Y:S01]  /*1a40*/  LDG.E.128 R156, [R156.64] ;  /* 0x000000049c9c7981 */ /* 0x000f22000c1e1d00 */
[----:B------:R-:W-:Y:S02]  /*1a50*/  ISETP.NE.U32.AND P0, PT, RZ, c[0x0][0x218], PT ;  /* 0x00008600ff007a0c */ /* 0x000fe40003f05070 */
[----:B------:R-:W-:Y:S02]  /*1a60*/  ISETP.NE.U32.AND P4, PT, RZ, c[0x0][0x250], PT ;  /* 0x00009400ff007a0c */ /* 0x000fe40003f85070 */
[----:B------:R-:W-:-:S02]  /*1a70*/  ISETP.NE.AND.EX P0, PT, RZ, c[0x0][0x21c], PT, P0 ;  /* 0x00008700ff007a0c */ /* 0x000fc40003f05300 */
[----:B------:R-:W-:Y:S02]  /*1a80*/  ISETP.NE.AND.EX P4, PT, RZ, c[0x0][0x254], PT, P4 ;  /* 0x00009500ff007a0c */ /* 0x000fe40003f85340 */
[----:B------:R-:W-:Y:S02]  /*1a90*/  SHF.L.U32 R232, R231, 0x3, RZ ;  /* 0x00000003e7e87819 */ /* 0x000fe400000006ff */
[----:B------:R-:W-:-:S07]  /*1aa0*/  SHF.R.U32.HI R190, RZ, 0x1d, R231 ;  /* 0x0000001dffbe7819 */ /* 0x000fce00000116e7 */
[C---:B------:R-:W-:Y:S02]  /*1ab0*/  @P0 LEA R200, P6, R231.reuse, c[0x0][0x218], 0x4 ;  /* 0x00008600e7c80a11 */ /* 0x040fe400078c20ff */
[C---:B------:R-:W-:Y:S02]  /*1ac0*/  @P4 IADD3 R186, P5, R232.reuse, c[0x0][0x198], RZ ;  /* 0x00006600e8ba4a10 */ /* 0x040fe40007fbe0ff */
[----:B------:R-:W-:Y:S02]  /*1ad0*/  @P0 LEA.HI.X R201, R231, c[0x0][0x21c], RZ, 0x4, P6 ;  /* 0x00008700e7c90a11 */ /* 0x000fe400030f24ff */
[----:B------:R-:W-:Y:S02]  /*1ae0*/  IADD3 R232, P6, R232, c[0x0][0x190], RZ ;  /* 0x00006400e8e87a10 */ /* 0x000fe40007fde0ff */
[C---:B------:R-:W-:Y:S01]  /*1af0*/  @P4 IADD3.X R187, R190.reuse, c[0x0][0x19c], RZ, P5, !PT ;  /* 0x00006700bebb4a10 */ /* 0x040fe20002ffe4ff */
[----:B------:R3:W5:Y:S01]  /*1b00*/  @P0 LDG.E.128 R144, [R200.64] ;  /* 0x00000004c8900981 */ /* 0x000762000c1e1d00 */
[----:B------:R-:W-:-:S03]  /*1b10*/  IADD3.X R233, R190, c[0x0][0x194], RZ, P6, !PT ;  /* 0x00006500bee97a10 */ /* 0x000fc600037fe4ff */
[----:B------:R2:W5:Y:S04]  /*1b20*/  @P4 LDG.E.64 R240, [R186.64] ;  /* 0x00000004baf04981 */ /* 0x000568000c1e1b00 */
[----:B------:R-:W5:Y:S01]  /*1b30*/  LDG.E.64 R232, [R232.64] ;  /* 0x00000004e8e87981 */ /* 0x000f62000c1e1b00 */
[----:B------:R-:W-:-:S04]  /*1b40*/  ISETP.NE.AND P0, PT, R8, RZ, PT ;  /* 0x000000ff0800720c */ /* 0x000fc80003f05270 */
[----:B-----5:R-:W-:Y:S02]  /*1b50*/  FSEL R199, R230, RZ, !P0 ;  /* 0x000000ffe6c77208 */ /* 0x020fe40004000000 */
[--C-:B--2---:R-:W-:Y:S02]  /*1b60*/  PRMT R186, RZ, 0x5410, R148.reuse ;  /* 0x00005410ffba7816 */ /* 0x104fe40000000094 */
[----:B------:R-:W-:Y:S02]  /*1b70*/  PRMT R148, RZ, 0x7610, R148 ;  /* 0x00007610ff947816 */ /* 0x000fe40000000094 */
[--C-:B------:R-:W-:Y:S01]  /*1b80*/  PRMT R190, RZ, 0x5410, R149.reuse ;  /* 0x00005410ffbe7816 */ /* 0x100fe20000000095 */
[C---:B------:R-:W-:Y:S01]  /*1b90*/  FADD.FTZ R187, -R199.reuse, R186 ;  /* 0x000000bac7bb7221 */ /* 0x040fe20000010100 */
[----:B------:R-:W-:Y:S01]  /*1ba0*/  PRMT R149, RZ, 0x7610, R149 ;  /* 0x00007610ff957816 */ /* 0x000fe20000000095 */
[----:B------:R-:W-:Y:S01]  /*1bb0*/  FADD.FTZ R211, -R199, R148 ;  /* 0x00000094c7d37221 */ /* 0x000fe20000010100 */
[--C-:B------:R-:W-:Y:S01]  /*1bc0*/  PRMT R213, RZ, 0x5410, R150.reuse ;  /* 0x00005410ffd57816 */ /* 0x100fe20000000096 */
[----:B------:R-:W-:Y:S01]  /*1bd0*/  FMUL.FTZ R187, R182, R187 ;  /* 0x000000bbb6bb7220 */ /* 0x000fe20000410000 */
[----:B------:R-:W-:-:S02]  /*1be0*/  PRMT R150, RZ, 0x7610, R150 ;  /* 0x00007610ff967816 */ /* 0x000fc40000000096 */
[--C-:B------:R-:W-:Y:S02]  /*1bf0*/  PRMT R215, RZ, 0x5410, R151.reuse ;  /* 0x00005410ffd77816 */ /* 0x100fe40000000097 */
[----:B------:R-:W-:Y:S02]  /*1c00*/  PRMT R196, RZ, 0x7610, R151 ;  /* 0x00007610ffc47816 */ /* 0x000fe40000000097 */
[----:B---3--:R-:W-:Y:S01]  /*1c10*/  PRMT R201, RZ, 0x5410, R152 ;  /* 0x00005410ffc97816 */ /* 0x008fe20000000098 */
[C---:B------:R-:W-:Y:S01]  /*1c20*/  FADD.FTZ R217, -R199.reuse, R190 ;  /* 0x000000bec7d97221 */ /* 0x040fe20000010100 */
[----:B------:R-:W-:Y:S01]  /*1c30*/  PRMT R148, RZ, 0x5410, R153 ;  /* 0x00005410ff947816 */ /* 0x000fe20000000099 */
[C---:B------:R-:W-:Y:S02]  /*1c40*/  FADD.FTZ R229, -R199.reuse, R149 ;  /* 0x00000095c7e57221 */ /* 0x040fe40000010100 */
[----:B------:R-:W-:Y:S01]  /*1c50*/  FMUL.FTZ R190, R182, R211 ;  /* 0x000000d3b6be7220 */ /* 0x000fe20000410000 */
[----:B----4-:R-:W-:Y:S01]  /*1c60*/  PRMT R211, RZ, 0x5410, R157 ;  /* 0x00005410ffd37816 */ /* 0x010fe2000000009d */
[C---:B------:R-:W-:Y:S01]  /*1c70*/  FADD.FTZ R213, -R199.reuse, R213 ;  /* 0x000000d5c7d57221 */ /* 0x040fe20000010100 */
[----:B------:R-:W-:Y:S01]  /*1c80*/  PRMT R153, RZ, 0x7610, R153 ;  /* 0x00007610ff997816 */ /* 0x000fe20000000099 */
[----:B------:R-:W-:-:S02]  /*1c90*/  FADD.FTZ R151, -R199, R150 ;  /* 0x00000096c7977221 */ /* 0x000fc40000010100 */
[C---:B------:R-:W-:Y:S02]  /*1ca0*/  FADD.FTZ R215, -R199.reuse, R215 ;  /* 0x000000d7c7d77221 */ /* 0x040fe40000010100 */
[----:B------:R-:W-:Y:S01]  /*1cb0*/  FADD.FTZ R149, -R199, R196 ;  /* 0x000000c4c7957221 */ /* 0x000fe20000010100 */
[----:B------:R-:W-:Y:S01]  /*1cc0*/  PRMT R199, RZ, 0x5410, R156 ;  /* 0x00005410ffc77816 */ /* 0x000fe2000000009c */
[-C--:B------:R-:W-:Y:S02]  /*1cd0*/  FMUL.FTZ R186, R170, R201.reuse ;  /* 0x000000c9aaba7220 */ /* 0x080fe40000410000 */
[----:B------:R-:W-:Y:S02]  /*1ce0*/  FADD.FTZ R124, R124, R201 ;  /* 0x000000c97c7c7221 */ /* 0x000fe40000010000 */
[----:B------:R-:W-:Y:S01]  /*1cf0*/  FFMA.FTZ R100, R187, R201, R100 ;  /* 0x000000c9bb647223 */ /* 0x000fe20000010064 */
[----:B------:R-:W-:Y:S01]  /*1d00*/  PRMT R152, RZ, 0x7610, R152 ;  /* 0x00007610ff987816 */ /* 0x000fe20000000098 */
[----:B------:R-:W-:-:S02]  /*1d10*/  FMUL.FTZ R201, R182, R217 ;  /* 0x000000d9b6c97220 */ /* 0x000fc40000410000 */
[----:B------:R-:W-:Y:S01]  /*1d20*/  FMUL.FTZ R196, R173, R148 ;  /* 0x00000094adc47220 */ /* 0x000fe20000410000 */
[----:B------:R-:W-:Y:S01]  /*1d30*/  PRMT R150, RZ, 0x7610, R157 ;  /* 0x00007610ff967816 */ /* 0x000fe2000000009d */
[----:B------:R-:W-:Y:S01]  /*1d40*/  FADD.FTZ R78, R78, R211 ;  /* 0x000000d34e4e7221 */ /* 0x000fe20000010000 */
[----:B------:R-:W-:Y:S01]  /*1d50*/  PRMT R156, RZ, 0x7610, R156 ;  /* 0x00007610ff9c7816 */ /* 0x000fe2000000009c */
[-C--:B------:R-:W-:Y:S02]  /*1d60*/  FFMA.FTZ R54, R201, R211.reuse, R54 ;  /* 0x000000d3c9367223 */ /* 0x080fe40000010036 */
[----:B------:R-:W-:Y:S02]  /*1d70*/  FFMA.FTZ R196, R164, R211, R196 ;  /* 0x000000d3a4c47223 */ /* 0x000fe400000100c4 */
[----:B------:R-:W-:Y:S02]  /*1d80*/  FADD.FTZ R76, R76, R199 ;  /* 0x000000c74c4c7221 */ /* 0x000fe40000010000 */
[----:B------:R-:W-:-:S02]  /*1d90*/  FFMA.FTZ R52, R187, R199, R52 ;  /* 0x000000c7bb347223 */ /* 0x000fc40000010034 */
[----:B------:R-:W-:Y:S02]  /*1da0*/  FFMA.FTZ R186, R0, R199, R186 ;  /* 0x000000c700ba7223 */ /* 0x000fe400000100ba */
[----:B------:R-:W-:Y:S02]  /*1db0*/  FMUL.FTZ R200, R182, R229 ;  /* 0x000000e5b6c87220 */ /* 0x000fe40000410000 */
[----:B------:R-:W-:Y:S02]  /*1dc0*/  FMUL.FTZ R211, R176, R153 ;  /* 0x00000099b0d37220 */ /* 0x000fe40000410000 */
[----:B------:R-:W-:Y:S02]  /*1dd0*/  FMUL.FTZ R199, R174, R152 ;  /* 0x00000098aec77220 */ /* 0x000fe40000410000 */
[----:B------:R-:W-:Y:S02]  /*1de0*/  FADD.FTZ R79, R79, R150 ;  /* 0x000000964f4f7221 */ /* 0x000fe40000010000 */
[----:B------:R-:W-:-:S02]  /*1df0*/  FFMA.FTZ R55, R200, R150, R55 ;  /* 0x00000096c8377223 */ /* 0x000fc40000010037 */
[----:B------:R-:W-:Y:S02]  /*1e00*/  FFMA.FTZ R211, R167, R150, R211 ;  /* 0x00000096a7d37223 */ /* 0x000fe400000100d3 */
[----:B------:R-:W-:Y:S02]  /*1e10*/  FFMA.FTZ R199, R165, R156, R199 ;  /* 0x0000009ca5c77223 */ /* 0x000fe400000100c7 */
[----:B------:R-:W-:Y:S02]  /*1e20*/  FADD.FTZ R150, R239, R186 ;  /* 0x000000baef967221 */ /* 0x000fe40000010000 */
[----:B------:R-:W-:Y:S02]  /*1e30*/  FFMA.FTZ R238, R187, R186, R238 ;  /* 0x000000babbee7223 */ /* 0x000fe400000100ee */
[----:B------:R-:W-:Y:S02]  /*1e40*/  FADD.FTZ R126, R126, R148 ;  /* 0x000000947e7e7221 */ /* 0x000fe40000010000 */
[----:B------:R-:W-:Y:S01]  /*1e50*/  FFMA.FTZ R102, R201, R148, R102 ;  /* 0x00000094c9667223 */ /* 0x000fe20000010066 */
[----:B------:R-:W-:Y:S01]  /*1e60*/  PRMT R148, RZ, 0x5410, R154 ;  /* 0x00005410ff947816 */ /* 0x000fe2000000009a */
[----:B------:R-:W-:-:S02]  /*1e70*/  FMUL.FTZ R212, R182, R151 ;  /* 0x00000097b6d47220 */ /* 0x000fc40000410000 */
[----:B------:R-:W-:Y:S02]  /*1e80*/  FADD.FTZ R151, R150, R199 ;  /* 0x000000c796977221 */ /* 0x000fe40000010000 */
[----:B------:R-:W-:Y:S01]  /*1e90*/  FFMA.FTZ R238, R190, R199, R238 ;  /* 0x000000c7beee7223 */ /* 0x000fe200000100ee */
[----:B------:R-:W-:Y:S01]  /*1ea0*/  PRMT R154, RZ, 0x7610, R154 ;  /* 0x00007610ff9a7816 */ /* 0x000fe2000000009a */
[----:B------:R-:W-:Y:S02]  /*1eb0*/  FADD.FTZ R127, R127, R153 ;  /* 0x000000997f7f7221 */ /* 0x000fe40000010000 */
[----:B------:R-:W-:Y:S01]  /*1ec0*/  FFMA.FTZ R103, R200, R153, R103 ;  /* 0x00000099c8677223 */ /* 0x000fe20000010067 */
[----:B------:R-:W-:Y:S01]  /*1ed0*/  PRMT R153, RZ, 0x5410, R158 ;  /* 0x00005410ff997816 */ /* 0x000fe2000000009e */
[----:B------:R-:W-:Y:S02]  /*1ee0*/  FMUL.FTZ R213, R182, R213 ;  /* 0x000000d5b6d57220 */ /* 0x000fe40000410000 */
[----:B------:R-:W-:-:S02]  /*1ef0*/  FMUL.FTZ R208, R175, R148 ;  /* 0x00000094afd07220 */ /* 0x000fc40000410000 */
[----:B------:R-:W-:Y:S02]  /*1f00*/  FADD.FTZ R150, R151, R196 ;  /* 0x000000c497967221 */ /* 0x000fe40000010000 */
[----:B------:R-:W-:Y:S01]  /*1f10*/  FFMA.FTZ R238, R201, R196, R238 ;  /* 0x000000c4c9ee7223 */ /* 0x000fe200000100ee */
[----:B------:R-:W-:Y:S01]  /*1f20*/  PRMT R158, RZ, 0x7610, R158 ;  /* 0x00007610ff9e7816 */ /* 0x000fe2000000009e */
[----:B------:R-:W-:Y:S02]  /*1f30*/  FADD.FTZ R128, R128, R148 ;  /* 0x0000009480807221 */ /* 0x000fe40000010000 */
[----:B------:R-:W-:Y:S01]  /*1f40*/  FFMA.FTZ R104, R213, R148, R104 ;  /* 0x00000094d5687223 */ /* 0x000fe20000010068 */
[----:B------:R-:W-:Y:S01]  /*1f50*/  PRMT R148, RZ, 0x5410, R155 ;  /* 0x00005410ff947816 */ /* 0x000fe2000000009b */
[----:B------:R-:W-:Y:S02]  /*1f60*/  FFMA.FTZ R208, R166, R153, R208 ;  /* 0x00000099a6d07223 */ /* 0x000fe400000100d0 */
        /* <DEDUP_REMOVED lines=12> */
[C---:B------:R-:W-:Y:S02]  /*2030*/  FMUL.FTZ R215, R182.reuse, R215 ;  /* 0x000000d7b6d77220 */ /* 0x040fe40000410000 */
[----:B------:R-:W-:Y:S02]  /*2040*/  FMUL.FTZ R226, R182, R149 ;  /* 0x00000095b6e27220 */ /* 0x000fe40000410000 */
[----:B------:R-:W-:Y:S02]  /*2050*/  FFMA.FTZ R214, R168, R153, R214 ;  /* 0x00000099a8d67223 */ /* 0x000fe400000100d6 */
[----:B------:R-:W-:-:S02]  /*2060*/  FMUL.FTZ R229, R180, R155 ;  /* 0x0000009bb4e57220 */ /* 0x000fc40000410000 */
[----:B------:R-:W-:Y:S02]  /*2070*/  FADD.FTZ R149, R150, R217 ;  /* 0x000000d996957221 */ /* 0x000fe40000010000 */
[----:B------:R-:W-:Y:S02]  /*2080*/  FFMA.FTZ R238, R212, R217, R238 ;  /* 0x000000d9d4ee7223 */ /* 0x000fe400000100ee */
[----:B------:R-:W-:Y:S02]  /*2090*/  FADD.FTZ R130, R130, R148 ;  /* 0x0000009482827221 */ /* 0x000fe40000010000 */
[----:B------:R-:W-:Y:S02]  /*20a0*/  FFMA.FTZ R106, R215, R148, R106 ;  /* 0x00000094d76a7223 */ /* 0x000fe4000001006a */
        /* <DEDUP_REMOVED lines=8> */
[C---:B------:R-:W-:Y:S02]  /*2130*/  FFMA.FTZ R57, R212.reuse, R158, R57 ;  /* 0x0000009ed4397223 */ /* 0x040fe40000010039 */
[----:B------:R-:W-:Y:S02]  /*2140*/  FADD.FTZ R129, R129, R154 ;  /* 0x0000009a81817221 */ /* 0x000fe40000010000 */
[----:B------:R-:W-:Y:S02]  /*2150*/  FFMA.FTZ R105, R212, R154, R105 ;  /* 0x0000009ad4697223 */ /* 0x000fe40000010069 */
        /* <DEDUP_REMOVED lines=8> */
.L_x_79:
[----:B------:R-:W-:Y:S05]  /*21e0*/  BSYNC B1 ;  /* 0x0000000000017941 */ /* 0x000fea0003800000 */
.L_x_78:
[----:B------:R-:W-:Y:S05]  /*21f0*/  BRA.DIV ~URZ, `(.L_x_80) ;  /* 0x000033b27f007947 */ /* 0x000fea000b800000 */
[----:B------:R0:W1:Y:S02]  /*2200*/  SHFL.BFLY PT, R150, R239, 0x1, 0x1f ;  /* 0x0c201f00ef967f89 */ /* 0x00006400000e0000 */
.L_x_99:
        /* <DEDUP_REMOVED lines=18> */
.L_x_100:
[----:B--2---:R-:W-:Y:S01]  /*2330*/  FADD.FTZ R155, R155, R152 ;  /* 0x000000989b9b7221 */ /* 0x004fe20000010000 */
[----:B------:R-:W-:Y:S01]  /*2340*/  BSSY B1, `(.L_x_82) ;  /* 0x000008e000017945 */ /* 0x000fe20003800000 */
[----:B-1----:R-:W-:Y:S02]  /*2350*/  FADD.FTZ R149, R149, R154 ;  /* 0x0000009a95957221 */ /* 0x002fe40000010000 */
[----:B0-----:R-:W-:Y:S02]  /*2360*/  FMUL.FTZ R154, R155, c[0x0][0x1e0] ;  /* 0x000078009b9a7a20 */ /* 0x001fe40000410000 */
[----:B------:R-:W-:Y:S01]  /*2370*/  FMUL.FTZ R155, R149, c[0x0][0x1e0] ;  /* 0x00007800959b7a20 */ /* 0x000fe20000410000 */
[----:B------:R-:W-:Y:S05]  /*2380*/  @!P1 BRA `(.L_x_83) ;  /* 0x0000089000009947 */ /* 0x000fea0003800000 */
[----:B------:R-:W-:Y:S02]  /*2390*/  ISETP.NE.AND P4, PT, R8, RZ, PT ;  /* 0x000000ff0800720c */ /* 0x000fe40003f85270 */
[----:B------:R-:W-:Y:S02]  /*23a0*/  ISETP.NE.U32.AND P0, PT, RZ, c[0x0][0x218], PT ;  /* 0x00008600ff007a0c */ /* 0x000fe40003f05070 */
[----:B------:R-:W-:-:S02]  /*23b0*/  FSEL R148, R154, RZ, !P4 ;  /* 0x000000ff9a947208 */ /* 0x000fc40006000000 */
[----:B------:R-:W-:Y:S02]  /*23c0*/  ISETP.NE.AND.EX P4, PT, RZ, c[0x0][0x21c], PT, P0 ;  /* 0x00008700ff007a0c */ /* 0x000fe40003f85300 */
[----:B------:R-:W-:Y:S01]  /*23d0*/  ISETP.NE.U32.AND P0, PT, RZ, c[0x0][0x258], PT ;  /* 0x00009600ff007a0c */ /* 0x000fe20003f05070 */
[----:B------:R-:W-:Y:S01]  /*23e0*/  FFMA.FTZ R150, R183, R155, R148 ;  /* 0x0000009bb7967223 */ /* 0x000fe20000010094 */
[----:B------:R-:W-:Y:S02]  /*23f0*/  LOP3.LUT P5, RZ, R237, 0xff00, RZ, 0xc0, !PT ;  /* 0x0000ff00edff7812 */ /* 0x000fe400078ac0ff */
[----:B------:R-:W-:Y:S01]  /*2400*/  ISETP.NE.AND.EX P0, PT, RZ, c[0x0][0x25c], PT, P0 ;  /* 0x00009700ff007a0c */ /* 0x000fe20003f05300 */
[----:B------:R-:W-:-:S04]  /*2410*/  FADD.FTZ R151, R181, -R150 ;  /* 0x80000096b5977221 */ /* 0x000fc80000010000 */
[----:B-----5:R-:W-:Y:S02]  /*2420*/  FMUL.FTZ R151, R182, R151 ;  /* 0x00000097b6977220 */ /* 0x020fe40000410000 */
[----:B------:R-:W-:-:S05]  /*2430*/  @P4 PRMT R150, RZ, 0x5410, R132 ;  /* 0x00005410ff964816 */ /* 0x000fca0000000084 */
[----:B------:R-:W-:Y:S02]  /*2440*/  @P4 FADD.FTZ R151, R151, R150 ;  /* 0x0000009697974221 */ /* 0x000fe40000010000 */
[-C--:B------:R-:W-:Y:S02]  /*2450*/  FFMA.FTZ R150, R191, R155.reuse, R148 ;  /* 0x0000009bbf967223 */ /* 0x080fe40000010094 */
[----:B------:R-:W-:Y:S02]  /*2460*/  FMUL.FTZ R239, R151, c[0x0][0x1e8] ;  /* 0x00007a0097ef7a20 */ /* 0x000fe40000410000 */
[----:B------:R-:W-:Y:S02]  /*2470*/  FADD.FTZ R149, R189, -R150 ;  /* 0x80000096bd957221 */ /* 0x000fe40000010000 */
[----:B------:R-:W-:Y:S02]  /*2480*/  FFMA.FTZ R150, R207, R155, R148 ;  /* 0x0000009bcf967223 */ /* 0x000fe40000010094 */
[----:B------:R-:W-:Y:S01]  /*2490*/  FMUL.FTZ R158, R182, R149 ;  /* 0x00000095b69e7220 */ /* 0x000fe20000410000 */
[----:B------:R-:W-:Y:S01]  /*24a0*/  @P4 PRMT R149, RZ, 0x5410, R133 ;  /* 0x00005410ff954816 */ /* 0x000fe20000000085 */
[----:B------:R-:W-:-:S02]  /*24b0*/  FADD.FTZ R153, R205, -R150 ;  /* 0x80000096cd997221 */ /* 0x000fc40000010000 */
[----:B------:R-:W-:Y:S02]  /*24c0*/  FFMA.FTZ R150, R188, R155, R148 ;  /* 0x0000009bbc967223 */ /* 0x000fe40000010094 */
[----:B------:R-:W-:Y:S01]  /*24d0*/  @P4 FADD.FTZ R158, R158, R149 ;  /* 0x000000959e9e4221 */ /* 0x000fe20000010000 */
[----:B------:R-:W-:Y:S01]  /*24e0*/  @P0 F2FP.BF16.PACK_AB R149, RZ, R151 ;  /* 0x00000097ff95023e */ /* 0x000fe200000010ff */
[----:B------:R-:W-:Y:S01]  /*24f0*/  FMUL.FTZ R156, R182, R153 ;  /* 0x00000099b69c7220 */ /* 0x000fe20000410000 */
[----:B------:R-:W-:Y:S02]  /*2500*/  @P4 PRMT R153, RZ, 0x5410, R134 ;  /* 0x00005410ff994816 */ /* 0x000fe40000000086 */
[----:B------:R-:W-:Y:S01]  /*2510*/  @P0 PRMT R96, R149, 0x7610, R96 ;  /* 0x0000761095600816 */ /* 0x000fe20000000060 */
[----:B------:R-:W-:Y:S01]  /*2520*/  FADD.FTZ R149, R193, -R150 ;  /* 0x80000096c1957221 */ /* 0x000fe20000010000 */
[----:B------:R-:W-:Y:S01]  /*2530*/  @P0 F2FP.BF16.PACK_AB R152, RZ, R158 ;  /* 0x0000009eff98023e */ /* 0x000fe200000010ff */
[----:B------:R-:W-:-:S02]  /*2540*/  FFMA.FTZ R150, R198, R155, R148 ;  /* 0x0000009bc6967223 */ /* 0x000fc40000010094 */
[----:B------:R-:W-:Y:S01]  /*2550*/  FMUL.FTZ R230, R182, R149 ;  /* 0x00000095b6e67220 */ /* 0x000fe20000410000 */
[----:B------:R-:W-:Y:S01]  /*2560*/  @P0 PRMT R97, R152, 0x7610, R97 ;  /* 0x0000761098610816 */ /* 0x000fe20000000061 */
[----:B------:R-:W-:Y:S01]  /*2570*/  FADD.FTZ R159, R209, -R150 ;  /* 0x80000096d19f7221 */ /* 0x000fe20000010000 */
[----:B------:R-:W-:Y:S01]  /*2580*/  @P4 PRMT R150, RZ, 0x7610, R133 ;  /* 0x00007610ff964816 */ /* 0x000fe20000000085 */
[----:B------:R-:W-:Y:S01]  /*2590*/  FFMA.FTZ R152, R210, R155, R148 ;  /* 0x0000009bd2987223 */ /* 0x000fe20000010094 */
[----:B------:R-:W-:Y:S01]  /*25a0*/  @P4 PRMT R149, RZ, 0x7610, R132 ;  /* 0x00007610ff954816 */ /* 0x000fe20000000084 */
[C---:B------:R-:W-:Y:S02]  /*25b0*/  FMUL.FTZ R159, R182.reuse, R159 ;  /* 0x0000009fb69f7220 */ /* 0x040fe40000410000 */
[----:B------:R-:W-:Y:S02]  /*25c0*/  FADD.FTZ R157, R225, -R152 ;  /* 0x80000098e19d7221 */ /* 0x000fe40000010000 */
[----:B------:R-:W-:Y:S01]  /*25d0*/  @P4 FADD.FTZ R159, R159, R150 ;  /* 0x000000969f9f4221 */ /* 0x000fe20000010000 */
[----:B------:R-:W-:Y:S01]  /*25e0*/  @P4 PRMT R150, RZ, 0x7610, R134 ;  /* 0x00007610ff964816 */ /* 0x000fe20000000086 */
[----:B------:R-:W-:-:S02]  /*25f0*/  FMUL.FTZ R157, R182, R157 ;  /* 0x0000009db69d7220 */ /* 0x000fc40000410000 */
[----:B------:R-:W-:Y:S02]  /*2600*/  @P4 FADD.FTZ R156, R156, R153 ;  /* 0x000000999c9c4221 */ /* 0x000fe40000010000 */
[----:B------:R-:W-:Y:S02]  /*2610*/  @P4 FADD.FTZ R157, R157, R150 ;  /* 0x000000969d9d4221 */ /* 0x000fe40000010000 */
[-C--:B------:R-:W-:Y:S01]  /*2620*/  FFMA.FTZ R150, R223, R155.reuse, R148 ;  /* 0x0000009bdf967223 */ /* 0x080fe20000010094 */
[----:B------:R-:W-:Y:S01]  /*2630*/  @P0 F2FP.BF16.PACK_AB R153, RZ, R156 ;  /* 0x0000009cff99023e */ /* 0x000fe200000010ff */
[----:B------:R-:W-:Y:S02]  /*2640*/  @P4 FADD.FTZ R230, R230, R149 ;  /* 0x00000095e6e64221 */ /* 0x000fe40000010000 */
[----:B------:R-:W-:Y:S01]  /*2650*/  FADD.FTZ R231, R221, -R150 ;  /* 0x80000096dde77221 */ /* 0x000fe20000010000 */
[----:B------:R-:W-:Y:S01]  /*2660*/  @P0 PRMT R98, R153, 0x7610, R98 ;  /* 0x0000761099620816 */ /* 0x000fe20000000062 */
[----:B------:R-:W-:Y:S01]  /*2670*/  FFMA.FTZ R149, R228, R155, R148 ;  /* 0x0000009be4957223 */ /* 0x000fe20000010094 */
[----:B------:R-:W-:Y:S01]  /*2680*/  @P4 PRMT R148, RZ, 0x5410, R135 ;  /* 0x00005410ff944816 */ /* 0x000fe20000000087 */
[----:B------:R-:W-:Y:S01]  /*2690*/  FMUL.FTZ R231, R182, R231 ;  /* 0x000000e7b6e77220 */ /* 0x000fe20000410000 */
[----:B------:R-:W-:Y:S01]  /*26a0*/  @P0 F2FP.BF16.PACK_AB R150, RZ, R157 ;  /* 0x0000009dff96023e */ /* 0x000fe200000010ff */
[----:B------:R-:W-:-:S02]  /*26b0*/  FADD.FTZ R149, R222, -R149 ;  /* 0x80000095de957221 */ /* 0x000fc40000010000 */
[----:B------:R-:W-:Y:S01]  /*26c0*/  @P4 FADD.FTZ R231, R231, R148 ;  /* 0x00000094e7e74221 */ /* 0x000fe20000010000 */
[----:B------:R-:W-:Y:S01]  /*26d0*/  @P4 PRMT R148, RZ, 0x7610, R135 ;  /* 0x00007610ff944816 */ /* 0x000fe20000000087 */
[----:B------:R-:W-:Y:S01]  /*26e0*/  FMUL.FTZ R153, R182, R149 ;  /* 0x00000095b6997220 */ /* 0x000fe20000410000 */
[----:B------:R-:W-:Y:S01]  /*26f0*/  @P0 F2FP.BF16.PACK_AB R149, RZ, R159 ;  /* 0x0000009fff95023e */ /* 0x000fe200000010ff */
[----:B------:R-:W-:Y:S01]  /*2700*/  FMUL.FTZ R156, R156, c[0x0][0x1e8] ;  /* 0x00007a009c9c7a20 */ /* 0x000fe20000410000 */
[----:B------:R-:W-:Y:S01]  /*2710*/  @P0 F2FP.BF16.PACK_AB R152, RZ, R231 ;  /* 0x000000e7ff98023e */ /* 0x000fe200000010ff */
[----:B------:R-:W-:Y:S01]  /*2720*/  @P4 FADD.FTZ R153, R153, R148 ;  /* 0x0000009499994221 */ /* 0x000fe20000010000 */
[----:B------:R-:W-:Y:S01]  /*2730*/  ISETP.NE.U32.AND P4, PT, RZ, c[0x0][0x258], PT ;  /* 0x00009600ff007a0c */ /* 0x000fe20003f85070 */
[----:B------:R-:W-:Y:S01]  /*2740*/  FMUL.FTZ R157, R157, c[0x0][0x1e8] ;  /* 0x00007a009d9d7a20 */ /* 0x000fe20000410000 */
[----:B------:R-:W-:Y:S01]  /*2750*/  @P0 F2FP.BF16.PACK_AB R148, RZ, R230 ;  /* 0x000000e6ff94023e */ /* 0x000fe200000010ff */
[----:B------:R-:W-:Y:S01]  /*2760*/  FMUL.FTZ R158, R158, c[0x0][0x1e8] ;  /* 0x00007a009e9e7a20 */ /* 0x000fe20000410000 */
[----:B------:R-:W-:Y:S01]  /*2770*/  ISETP.NE.AND.EX P4, PT, RZ, c[0x0][0x25c], PT, P4 ;  /* 0x00009700ff007a0c */ /* 0x000fe20003f85340 */
[----:B------:R-:W-:Y:S01]  /*2780*/  FMUL.FTZ R159, R159, c[0x0][0x1e8] ;  /* 0x00007a009f9f7a20 */ /* 0x000fe20000410000 */
[----:B------:R-:W-:Y:S01]  /*2790*/  @P0 PRMT R99, R152, 0x7610, R99 ;  /* 0x0000761098630816 */ /* 0x000fe20000000063 */
[----:B------:R-:W-:Y:S01]  /*27a0*/  IMAD.MOV.U32 R152, RZ, RZ, 0x10 ;  /* 0x00000010ff987424 */ /* 0x000fe200078e00ff */
[----:B------:R-:W-:-:S02]  /*27b0*/  @P0 F2FP.BF16.PACK_AB R238, RZ, R153 ;  /* 0x00000099ffee023e */ /* 0x000fc400000010ff */
[----:B------:R-:W-:Y:S02]  /*27c0*/  @P0 PRMT R96, R96, 0x5410, R148 ;  /* 0x0000541060600816 */ /* 0x000fe40000000094 */
[----:B------:R-:W-:Y:S02]  /*27d0*/  @P0 PRMT R97, R97, 0x5410, R149 ;  /* 0x0000541061610816 */ /* 0x000fe40000000095 */
[----:B------:R-:W-:Y:S02]  /*27e0*/  @P0 PRMT R98, R98, 0x5410, R150 ;  /* 0x0000541062620816 */ /* 0x000fe40000000096 */
[----:B------:R-:W-:Y:S01]  /*27f0*/  @P0 PRMT R99, R99, 0x5410, R238 ;  /* 0x0000541063630816 */ /* 0x000fe200000000ee */
[----:B------:R-:W-:Y:S01]  /*2800*/  @P4 IMAD.WIDE.U32 R148, R179, R152, c[0x0][0x258] ;  /* 0x00009600b3944625 */ /* 0x000fe200078e0098 */
[----:B------:R-:W-:-:S03]  /*2810*/  MOV R150, R236 ;  /* 0x000000ec00967202 */ /* 0x000fc60000000f00 */
[----:B------:R-:W-:Y:S01]  /*2820*/  FMUL.FTZ R238, R230, c[0x0][0x1e8] ;  /* 0x00007a00e6ee7a20 */ /* 0x000fe20000410000 */
[----:B------:R0:W-:Y:S01]  /*2830*/  @P4 STG.E.128 [R148.64], R96 ;  /* 0x0000006094004986 */ /* 0x0001e2000c101d04 */
[----:B------:R-:W-:Y:S01]  /*2840*/  LOP3.LUT P4, RZ, R237, 0xff, RZ, 0xc0, !PT ;  /* 0x000000ffedff7812 */ /* 0x000fe2000788c0ff */
[----:B------:R-:W-:Y:S01]  /*2850*/  FMUL.FTZ R230, R231, c[0x0][0x1e8] ;  /* 0x00007a00e7e67a20 */ /* 0x000fe20000410000 */
[----:B------:R-:W-:Y:S01]  /*2860*/  LOP3.LUT P0, RZ, R150, 0xff, RZ, 0xc0, !PT ;  /* 0x000000ff96ff7812 */ /* 0x000fe2000780c0ff */
[----:B------:R-:W-:Y:S01]  /*2870*/  FMUL.FTZ R231, R153, c[0x0][0x1e8] ;  /* 0x00007a0099e77a20 */ /* 0x000fe20000410000 */
[----:B------:R-:W-:Y:S01]  /*2880*/  FSEL R150, R156, RZ, P4 ;  /* 0x000000ff9c967208 */ /* 0x000fe20002000000 */
[----:B------:R-:W-:Y:S01]  /*2890*/  IMAD.WIDE.U32 R152, R179, R152, c[0x0][0x248] ;  /* 0x00009200b3987625 */ /* 0x000fe200078e0098 */
[----:B------:R-:W-:Y:S02]  /*28a0*/  LOP3.LUT P4, RZ, R236, 0xff0000, RZ, 0xc0, !PT ;  /* 0x00ff0000ecff7812 */ /* 0x000fe4000788c0ff */
[----:B0-----:R-:W-:-:S02]  /*28b0*/  FSEL R149, R157, RZ, P5 ;  /* 0x000000ff9d957208 */ /* 0x001fc40002800000 */
[----:B------:R-:W-:Y:S02]  /*28c0*/  LOP3.LUT P5, RZ, R236, 0xff000000, RZ, 0xc0, !PT ;  /* 0xff000000ecff7812 */ /* 0x000fe400078ac0ff */
[----:B------:R-:W-:Y:S02]  /*28d0*/  F2FP.BF16.PACK_AB R150, R149, R150 ;  /* 0x000000969596723e */ /* 0x000fe400000010ff */
[----:B------:R-:W-:Y:S02]  /*28e0*/  FSEL R149, R158, RZ, P4 ;  /* 0x000000ff9e957208 */ /* 0x000fe40002000000 */
[----:B------:R-:W-:Y:S02]  /*28f0*/  FSEL R148, R159, RZ, P5 ;  /* 0x000000ff9f947208 */ /* 0x000fe40002800000 */
[----:B------:R-:W-:Y:S02]  /*2900*/  LOP3.LUT P4, RZ, R236, 0xff00, RZ, 0xc0, !PT ;  /* 0x0000ff00ecff7812 */ /* 0x000fe4000788c0ff */
[----:B------:R-:W-:-:S02]  /*2910*/  F2FP.BF16.PACK_AB R149, R148, R149 ;  /* 0x000000959495723e */ /* 0x000fc400000010ff */
[----:B------:R-:W-:Y:S02]  /*2920*/  FSEL R148, R239, RZ, P0 ;  /* 0x000000ffef947208 */ /* 0x000fe40000000000 */
[----:B------:R-:W-:Y:S02]  /*2930*/  LOP3.LUT P0, RZ, R237, 0xff000000, RZ, 0xc0, !PT ;  /* 0xff000000edff7812 */ /* 0x000fe4000780c0ff */
[----:B------:R-:W-:Y:S02]  /*2940*/  FSEL R151, R238, RZ, P4 ;  /* 0x000000ffee977208 */ /* 0x000fe40002000000 */
[----:B------:R-:W-:Y:S02]  /*2950*/  FSEL R246, R231, RZ, P0 ;  /* 0x000000ffe7f67208 */ /* 0x000fe40000000000 */
[----:B------:R-:W-:Y:S02]  /*2960*/  ISETP.NE.U32.AND P0, PT, RZ, c[0x0][0x250], PT ;  /* 0x00009400ff007a0c */ /* 0x000fe40003f05070 */
[----:B------:R-:W-:-:S02]  /*2970*/  LOP3.LUT P5, RZ, R237, 0xff0000, RZ, 0xc0, !PT ;  /* 0x00ff0000edff7812 */ /* 0x000fc400078ac0ff */
[----:B------:R-:W-:Y:S02]  /*2980*/  ISETP.NE.AND.EX P0, PT, RZ, c[0x0][0x254], PT, P0 ;  /* 0x00009500ff007a0c */ /* 0x000fe40003f05300 */
[----:B------:R-:W-:Y:S02]  /*2990*/  F2FP.BF16.PACK_AB R148, R151, R148 ;  /* 0x000000949794723e */ /* 0x000fe400000010ff */
[----:B------:R-:W-:-:S04]  /*29a0*/  FSEL R151, R230, RZ, P5 ;  /* 0x000000ffe6977208 */ /* 0x000fc80002800000 */
[----:B------:R-:W-:-:S05]  /*29b0*/  F2FP.BF16.PACK_AB R151, R246, R151 ;  /* 0x00000097f697723e */ /* 0x000fca00000010ff */
[----:B------:R-:W-:Y:S01]  /*29c0*/  @P0 IMAD.MOV.U32 R246, RZ, RZ, R244 ;  /* 0x000000fffff60224 */ /* 0x000fe200078e00f4 */
[----:B------:R-:W-:Y:S01]  /*29d0*/  @P0 LOP3.LUT P5, RZ, R244, 0xff00, RZ, 0xc0, !PT ;  /* 0x0000ff00f4ff0812 */ /* 0x000fe200078ac0ff */
[----:B------:R0:W-:Y:S03]  /*29e0*/  STG.E.128 [R152.64], R148 ;  /* 0x0000009498007986 */ /* 0x0001e6000c101d04 */
[----:B------:R-:W-:Y:S02]  /*29f0*/  @P0 LOP3.LUT P4, RZ, R246, 0xff, RZ, 0xc0, !PT ;  /* 0x000000fff6ff0812 */ /* 0x000fe4000788c0ff */
[----:B------:R-:W-:Y:S02]  /*2a00*/  @P0 FSEL R246, R238, RZ, P5 ;  /* 0x000000ffeef60208 */ /* 0x000fe40002800000 */
[----:B------:R-:W-:Y:S02]  /*2a10*/  @P0 FSEL R239, R239, RZ, P4 ;  /* 0x000000ffefef0208 */ /* 0x000fe40002000000 */
[----:B------:R-:W-:-:S02]  /*2a20*/  @P0 LOP3.LUT P4, RZ, R244, 0xff0000, RZ, 0xc0, !PT ;  /* 0x00ff0000f4ff0812 */ /* 0x000fc4000788c0ff */
[----:B------:R-:W-:Y:S02]  /*2a30*/  @P0 LOP3.LUT P5, RZ, R244, 0xff000000, RZ, 0xc0, !PT ;  /* 0xff000000f4ff0812 */ /* 0x000fe400078ac0ff */
[----:B------:R-:W-:Y:S02]  /*2a40*/  @P0 FSEL R158, R158, RZ, P4 ;  /* 0x000000ff9e9e0208 */ /* 0x000fe40002000000 */
[----:B------:R-:W-:Y:S02]  /*2a50*/  @P0 LOP3.LUT P4, RZ, R245, 0xff, RZ, 0xc0, !PT ;  /* 0x000000fff5ff0812 */ /* 0x000fe4000788c0ff */
[----:B------:R-:W-:Y:S02]  /*2a60*/  @P0 FSEL R159, R159, RZ, P5 ;  /* 0x000000ff9f9f0208 */ /* 0x000fe40002800000 */
[----:B------:R-:W-:Y:S02]  /*2a70*/  @P0 LOP3.LUT P5, RZ, R245, 0xff00, RZ, 0xc0, !PT ;  /* 0x0000ff00f5ff0812 */ /* 0x000fe400078ac0ff */
[----:B------:R-:W-:-:S02]  /*2a80*/  @P0 FSEL R156, R156, RZ, P4 ;  /* 0x000000ff9c9c0208 */ /* 0x000fc40002000000 */
[----:B------:R-:W-:Y:S02]  /*2a90*/  @P0 LOP3.LUT P4, RZ, R245, 0xff0000, RZ, 0xc0, !PT ;  /* 0x00ff0000f5ff0812 */ /* 0x000fe4000788c0ff */
[----:B------:R-:W-:Y:S02]  /*2aa0*/  @P0 FSEL R157, R157, RZ, P5 ;  /* 0x000000ff9d9d0208 */ /* 0x000fe40002800000 */
[----:B------:R-:W-:Y:S02]  /*2ab0*/  @P0 LOP3.LUT P5, RZ, R245, 0xff000000, RZ, 0xc0, !PT ;  /* 0xff000000f5ff0812 */ /* 0x000fe400078ac0ff */
[----:B------:R-:W-:Y:S02]  /*2ac0*/  @P0 FSEL R230, R230, RZ, P4 ;  /* 0x000000ffe6e60208 */ /* 0x000fe40002000000 */
[----:B------:R-:W-:Y:S02]  /*2ad0*/  @P0 F2FP.BF16.PACK_AB R238, RZ, R239 ;  /* 0x000000efffee023e */ /* 0x000fe400000010ff */
[----:B------:R-:W-:-:S02]  /*2ae0*/  @P0 F2FP.BF16.PACK_AB R158, RZ, R158 ;  /* 0x0000009eff9e023e */ /* 0x000fc400000010ff */
[----:B------:R-:W-:Y:S02]  /*2af0*/  @P0 F2FP.BF16.PACK_AB R156, RZ, R156 ;  /* 0x0000009cff9c023e */ /* 0x000fe400000010ff */
[----:B------:R-:W-:Y:S02]  /*2b00*/  @P0 FSEL R231, R231, RZ, P5 ;  /* 0x000000ffe7e70208 */ /* 0x000fe40002800000 */
[----:B------:R-:W-:Y:S02]  /*2b10*/  @P0 F2FP.BF16.PACK_AB R230, RZ, R230 ;  /* 0x000000e6ffe6023e */ /* 0x000fe400000010ff */
[----:B0-----:R-:W-:Y:S02]  /*2b20*/  @P0 F2FP.BF16.PACK_AB R153, RZ, R246 ;  /* 0x000000f6ff99023e */ /* 0x001fe400000010ff */
[----:B------:R-:W-:Y:S02]  /*2b30*/  @P0 F2FP.BF16.PACK_AB R159, RZ, R159 ;  /* 0x0000009fff9f023e */ /* 0x000fe400000010ff */
[----:B------:R-:W-:-:S02]  /*2b40*/  @P0 F2FP.BF16.PACK_AB R157, RZ, R157 ;  /* 0x0000009dff9d023e */ /* 0x000fc400000010ff */
[----:B------:R-:W-:Y:S02]  /*2b50*/  @P0 F2FP.BF16.PACK_AB R231, RZ, R231 ;  /* 0x000000e7ffe7023e */ /* 0x000fe400000010ff */
[----:B------:R-:W-:Y:S02]  /*2b60*/  @P0 PRMT R92, R238, 0x7610, R92 ;  /* 0x00007610ee5c0816 */ /* 0x000fe4000000005c */
        /* <DEDUP_REMOVED lines=11> */
.L_x_83:
[----:B------:R-:W-:Y:S05]  /*2c20*/  BSYNC B1 ;  /* 0x0000000000017941 */ /* 0x000fea0003800000 */
.L_x_82:
[----:B------:R-:W-:Y:S01]  /*2c30*/  BSSY B1, `(.L_x_84) ;  /* 0x000008b000017945 */ /* 0x000fe20003800000 */
[----:B------:R-:W-:Y:S05]  /*2c40*/  @!P2 BRA `(.L_x_85) ;  /* 0x000008900000a947 */ /* 0x000fea0003800000 */
[----:B------:R-:W-:Y:S02]  /*2c50*/  ISETP.NE.AND P4, PT, R8, RZ, PT ;  /* 0x000000ff0800720c */ /* 0x000fe40003f85270 */
[----:B------:R-:W-:Y:S02]  /*2c60*/  ISETP.NE.U32.AND P0, PT, RZ, c[0x0][0x218], PT ;  /* 0x00008600ff007a0c */ /* 0x000fe40003f05070 */
[----:B0-----:R-:W-:Y:S02]  /*2c70*/  FSEL R148, R154, RZ, !P4 ;  /* 0x000000ff9a947208 */ /* 0x001fe40006000000 */
[----:B------:R-:W-:Y:S02]  /*2c80*/  ISETP.NE.AND.EX P0, PT, RZ, c[0x0][0x21c], PT, P0 ;  /* 0x00008700ff007a0c */ /* 0x000fe40003f05300 */
[----:B------:R-:W-:Y:S01]  /*2c90*/  ISETP.NE.U32.AND P4, PT, RZ, c[0x0][0x258], PT ;  /* 0x00009600ff007a0c */ /* 0x000fe20003f85070 */
[-CC-:B------:R-:W-:Y:S01]  /*2ca0*/  FFMA.FTZ R149, R185, R155.reuse, R148.reuse ;  /* 0x0000009bb9957223 */ /* 0x180fe20000010094 */
[----:B------:R-:W-:Y:S01]  /*2cb0*/  LOP3.LUT P5, RZ, R235, 0xff00, RZ, 0xc0, !PT ;  /* 0x0000ff00ebff7812 */ /* 0x000fe200078ac0ff */
[----:B------:R-:W-:Y:S01]  /*2cc0*/  FFMA.FTZ R153, R203, R155, R148 ;  /* 0x0000009bcb997223 */ /* 0x000fe20000010094 */
[----:B------:R-:W-:Y:S01]  /*2cd0*/  ISETP.NE.AND.EX P4, PT, RZ, c[0x0][0x25c], PT, P4 ;  /* 0x00009700ff007a0c */ /* 0x000fe20003f85340 */
[----:B------:R-:W-:-:S02]  /*2ce0*/  FADD.FTZ R149, R184, -R149 ;  /* 0x80000095b8957221 */ /* 0x000fc40000010000 */
[----:B------:R-:W-:Y:S02]  /*2cf0*/  FADD.FTZ R153, R202, -R153 ;  /* 0x80000099ca997221 */ /* 0x000fe40000010000 */
[C---:B-----5:R-:W-:Y:S02]  /*2d00*/  FMUL.FTZ R151, R182.reuse, R149 ;  /* 0x00000095b6977220 */ /* 0x060fe40000410000 */
[----:B------:R-:W-:Y:S01]  /*2d10*/  FFMA.FTZ R149, R197, R155, R148 ;  /* 0x0000009bc5957223 */ /* 0x000fe20000010094 */
[----:B------:R-:W-:Y:S01]  /*2d20*/  @P0 PRMT R150, RZ, 0x5410, R32 ;  /* 0x00005410ff960816 */ /* 0x000fe20000000020 */
[----:B------:R-:W-:Y:S01]  /*2d30*/  FMUL.FTZ R156, R182, R153 ;  /* 0x00000099b69c7220 */ /* 0x000fe20000410000 */
[----:B------:R-:W-:Y:S01]  /*2d40*/  @P0 PRMT R153, RZ, 0x5410, R34 ;  /* 0x00005410ff990816 */ /* 0x000fe20000000022 */
[----:B------:R-:W-:Y:S02]  /*2d50*/  FADD.FTZ R149, R194, -R149 ;  /* 0x80000095c2957221 */ /* 0x000fe40000010000 */
[----:B------:R-:W-:-:S02]  /*2d60*/  @P0 FADD.FTZ R151, R151, R150 ;  /* 0x0000009697970221 */ /* 0x000fc40000010000 */
[----:B------:R-:W-:Y:S01]  /*2d70*/  FMUL.FTZ R158, R182, R149 ;  /* 0x00000095b69e7220 */ /* 0x000fe20000410000 */
[----:B------:R-:W-:Y:S01]  /*2d80*/  @P0 PRMT R149, RZ, 0x5410, R33 ;  /* 0x00005410ff950816 */ /* 0x000fe20000000021 */
[----:B------:R-:W-:Y:S02]  /*2d90*/  FFMA.FTZ R150, R192, R155, R148 ;  /* 0x0000009bc0967223 */ /* 0x000fe40000010094 */
[----:B------:R-:W-:Y:S02]  /*2da0*/  @P0 FADD.FTZ R156, R156, R153 ;  /* 0x000000999c9c0221 */ /* 0x000fe40000010000 */
[----:B------:R-:W-:Y:S01]  /*2db0*/  @P0 FADD.FTZ R158, R158, R149 ;  /* 0x000000959e9e0221 */ /* 0x000fe20000010000 */
[----:B------:R-:W-:Y:S01]  /*2dc0*/  @P4 F2FP.BF16.PACK_AB R149, RZ, R151 ;  /* 0x00000097ff95423e */ /* 0x000fe200000010ff */
[----:B------:R-:W-:Y:S01]  /*2dd0*/  FMUL.FTZ R239, R151, c[0x0][0x1e8] ;  /* 0x00007a0097ef7a20 */ /* 0x000fe20000410000 */
[----:B------:R-:W-:Y:S01]  /*2de0*/  @P4 F2FP.BF16.PACK_AB R153, RZ, R156 ;  /* 0x0000009cff99423e */ /* 0x000fe200000010ff */
[----:B------:R-:W-:Y:S01]  /*2df0*/  FMUL.FTZ R156, R156, c[0x0][0x1e8] ;  /* 0x00007a009c9c7a20 */ /* 0x000fe20000410000 */
[----:B------:R-:W-:Y:S01]  /*2e00*/  @P4 PRMT R96, R149, 0x7610, R96 ;  /* 0x0000761095604816 */ /* 0x000fe20000000060 */
[----:B------:R-:W-:Y:S01]  /*2e10*/  FADD.FTZ R149, R195, -R150 ;  /* 0x80000096c3957221 */ /* 0x000fe20000010000 */
[----:B------:R-:W-:Y:S01]  /*2e20*/  @P4 PRMT R98, R153, 0x7610, R98 ;  /* 0x0000761099624816 */ /* 0x000fe20000000062 */
[----:B------:R-:W-:Y:S01]  /*2e30*/  FFMA.FTZ R153, R220, R155, R148 ;  /* 0x0000009bdc997223 */ /* 0x000fe20000010094 */
[----:B------:R-:W-:Y:S01]  /*2e40*/  @P0 PRMT R150, RZ, 0x7610, R33 ;  /* 0x00007610ff960816 */ /* 0x000fe20000000021 */
[----:B------:R-:W-:Y:S01]  /*2e50*/  FMUL.FTZ R230, R182, R149 ;  /* 0x00000095b6e67220 */ /* 0x000fe20000410000 */
[----:B------:R-:W-:Y:S01]  /*2e60*/  @P0 PRMT R149, RZ, 0x7610, R32 ;  /* 0x00007610ff950816 */ /* 0x000fe20000000020 */
[----:B------:R-:W-:Y:S01]  /*2e70*/  FADD.FTZ R153, R218, -R153 ;  /* 0x80000099da997221 */ /* 0x000fe20000010000 */
[----:B------:R-:W-:Y:S01]  /*2e80*/  @P4 F2FP.BF16.PACK_AB R152, RZ, R158 ;  /* 0x0000009eff98423e */ /* 0x000fe200000010ff */
[----:B------:R-:W-:-:S02]  /*2e90*/  FMUL.FTZ R158, R158, c[0x0][0x1e8] ;  /* 0x00007a009e9e7a20 */ /* 0x000fc40000410000 */
[----:B------:R-:W-:Y:S01]  /*2ea0*/  @P0 FADD.FTZ R230, R230, R149 ;  /* 0x00000095e6e60221 */ /* 0x000fe20000010000 */
[----:B------:R-:W-:Y:S01]  /*2eb0*/  @P4 PRMT R97, R152, 0x7610, R97 ;  /* 0x0000761098614816 */ /* 0x000fe20000000061 */
[----:B------:R-:W-:Y:S02]  /*2ec0*/  FFMA.FTZ R149, R206, R155, R148 ;  /* 0x0000009bce957223 */ /* 0x000fe40000010094 */
[----:B------:R-:W-:Y:S02]  /*2ed0*/  FMUL.FTZ R157, R182, R153 ;  /* 0x00000099b69d7220 */ /* 0x000fe40000410000 */
[----:B------:R-:W-:-:S04]  /*2ee0*/  FADD.FTZ R149, R204, -R149 ;  /* 0x80000095cc957221 */ /* 0x000fc80000010000 */
[----:B------:R-:W-:Y:S02]  /*2ef0*/  FMUL.FTZ R159, R182, R149 ;  /* 0x00000095b69f7220 */ /* 0x000fe40000410000 */
[-CC-:B------:R-:W-:Y:S02]  /*2f00*/  FFMA.FTZ R149, R219, R155.reuse, R148.reuse ;  /* 0x0000009bdb957223 */ /* 0x180fe40000010094 */
[----:B------:R-:W-:Y:S02]  /*2f10*/  FFMA.FTZ R148, R224, R155, R148 ;  /* 0x0000009be0947223 */ /* 0x000fe40000010094 */
[----:B------:R-:W-:Y:S02]  /*2f20*/  FADD.FTZ R149, R216, -R149 ;  /* 0x80000095d8957221 */ /* 0x000fe40000010000 */
[----:B------:R-:W-:Y:S01]  /*2f30*/  FADD.FTZ R153, R227, -R148 ;  /* 0x80000094e3997221 */ /* 0x000fe20000010000 */
[----:B------:R-:W-:Y:S01]  /*2f40*/  @P0 PRMT R148, RZ, 0x5410, R35 ;  /* 0x00005410ff940816 */ /* 0x000fe20000000023 */
[----:B------:R-:W-:-:S02]  /*2f50*/  FMUL.FTZ R231, R182, R149 ;  /* 0x00000095b6e77220 */ /* 0x000fc40000410000 */
[----:B------:R-:W-:Y:S01]  /*2f60*/  @P0 FADD.FTZ R159, R159, R150 ;  /* 0x000000969f9f0221 */ /* 0x000fe20000010000 */
[----:B------:R-:W-:Y:S01]  /*2f70*/  @P0 PRMT R150, RZ, 0x7610, R34 ;  /* 0x00007610ff960816 */ /* 0x000fe20000000022 */
[----:B------:R-:W-:Y:S01]  /*2f80*/  @P0 FADD.FTZ R231, R231, R148 ;  /* 0x00000094e7e70221 */ /* 0x000fe20000010000 */
[----:B------:R-:W-:Y:S01]  /*2f90*/  @P0 PRMT R148, RZ, 0x7610, R35 ;  /* 0x00007610ff940816 */ /* 0x000fe20000000023 */
[----:B------:R-:W-:Y:S01]  /*2fa0*/  FMUL.FTZ R153, R182, R153 ;  /* 0x00000099b6997220 */ /* 0x000fe20000410000 */
[----:B------:R-:W-:Y:S01]  /*2fb0*/  @P4 F2FP.BF16.PACK_AB R149, RZ, R159 ;  /* 0x0000009fff95423e */ /* 0x000fe200000010ff */
[----:B------:R-:W-:Y:S01]  /*2fc0*/  @P0 FADD.FTZ R157, R157, R150 ;  /* 0x000000969d9d0221 */ /* 0x000fe20000010000 */
[----:B------:R-:W-:Y:S01]  /*2fd0*/  @P4 F2FP.BF16.PACK_AB R152, RZ, R231 ;  /* 0x000000e7ff98423e */ /* 0x000fe200000010ff */
[----:B------:R-:W-:Y:S01]  /*2fe0*/  @P0 FADD.FTZ R153, R153, R148 ;  /* 0x0000009499990221 */ /* 0x000fe20000010000 */
[----:B------:R-:W-:Y:S01]  /*2ff0*/  ISETP.NE.U32.AND P0, PT, RZ, c[0x0][0x258], PT ;  /* 0x00009600ff007a0c */ /* 0x000fe20003f05070 */
[----:B------:R-:W-:Y:S01]  /*3000*/  FMUL.FTZ R159, R159, c[0x0][0x1e8] ;  /* 0x00007a009f9f7a20 */ /* 0x000fe20000410000 */
[----:B------:R-:W-:Y:S01]  /*3010*/  @P4 PRMT R99, R152, 0x7610, R99 ;  /* 0x0000761098634816 */ /* 0x000fe20000000063 */
[----:B------:R-:W-:Y:S01]  /*3020*/  HFMA2.MMA R152, -RZ, RZ, 0, 9.5367431640625e-07 ;  /* 0x00000010ff987435 */ /* 0x000fe200000001ff */
[----:B------:R-:W-:-:S02]  /*3030*/  ISETP.NE.AND.EX P0, PT, RZ, c[0x0][0x25c], PT, P0 ;  /* 0x00009700ff007a0c */ /* 0x000fc40003f05300 */
[----:B------:R-:W-:Y:S02]  /*3040*/  @P4 F2FP.BF16.PACK_AB R148, RZ, R230 ;  /* 0x000000e6ff94423e */ /* 0x000fe400000010ff */
[----:B------:R-:W-:Y:S01]  /*3050*/  @P4 F2FP.BF16.PACK_AB R150, RZ, R157 ;  /* 0x0000009dff96423e */ /* 0x000fe200000010ff */
[----:B------:R-:W-:Y:S01]  /*3060*/  FMUL.FTZ R157, R157, c[0x0][0x1e8] ;  /* 0x00007a009d9d7a20 */ /* 0x000fe20000410000 */
[----:B------:R-:W-:Y:S02]  /*3070*/  @P4 F2FP.BF16.PACK_AB R238, RZ, R153 ;  /* 0x00000099ffee423e */ /* 0x000fe400000010ff */
[----:B------:R-:W-:Y:S02]  /*3080*/  @P4 PRMT R96, R96, 0x5410, R148 ;  /* 0x0000541060604816 */ /* 0x000fe40000000094 */
[----:B------:R-:W-:Y:S02]  /*3090*/  @P4 PRMT R97, R97, 0x5410, R149 ;  /* 0x0000541061614816 */ /* 0x000fe40000000095 */
[----:B------:R-:W-:Y:S01]  /*30a0*/  @P4 PRMT R98, R98, 0x5410, R150 ;  /* 0x0000541062624816 */ /* 0x000fe20000000096 */
[----:B------:R-:W-:Y:S01]  /*30b0*/  @P0 IMAD.WIDE.U32 R148, R179, R152, c[0x0][0x258] ;  /* 0x00009600b3940625 */ /* 0x000fe200078e0098 */
[----:B------:R-:W-:-:S02]  /*30c0*/  @P4 PRMT R99, R99, 0x5410, R238 ;  /* 0x0000541063634816 */ /* 0x000fc400000000ee */
[----:B------:R-:W-:Y:S01]  /*30d0*/  LOP3.LUT P4, RZ, R235, 0xff, RZ, 0xc0, !PT ;  /* 0x000000ffebff7812 */ /* 0x000fe2000788c0ff */
[----:B------:R-:W-:Y:S02]  /*30e0*/  IMAD.MOV.U32 R150, RZ, RZ, R234 ;  /* 0x000000ffff967224 */ /* 0x000fe400078e00ea */
[----:B------:R0:W-:Y:S01]  /*30f0*/  @P0 STG.E.128 [R148.64], R96 ;  /* 0x0000006094000986 */ /* 0x0001e2000c101d04 */
[----:B------:R-:W-:Y:S02]  /*3100*/  FMUL.FTZ R238, R230, c[0x0][0x1e8] ;  /* 0x00007a00e6ee7a20 */ /* 0x000fe40000410000 */
[----:B------:R-:W-:Y:S01]  /*3110*/  LOP3.LUT P0, RZ, R150, 0xff, RZ, 0xc0, !PT ;  /* 0x000000ff96ff7812 */ /* 0x000fe2000780c0ff */
[----:B------:R-:W-:Y:S01]  /*3120*/  FMUL.FTZ R230, R231, c[0x0][0x1e8] ;  /* 0x00007a00e7e67a20 */ /* 0x000fe20000410000 */
[----:B------:R-:W-:Y:S01]  /*3130*/  FSEL R150, R156, RZ, P4 ;  /* 0x000000ff9c967208 */ /* 0x000fe20002000000 */
[----:B------:R-:W-:Y:S01]  /*3140*/  FMUL.FTZ R231, R153, c[0x0][0x1e8] ;  /* 0x00007a0099e77a20 */ /* 0x000fe20000410000 */
[----:B------:R-:W-:Y:S01]  /*3150*/  LOP3.LUT P4, RZ, R234, 0xff0000, RZ, 0xc0, !PT ;  /* 0x00ff0000eaff7812 */ /* 0x000fe2000788c0ff */
[----:B------:R-:W-:Y:S01]  /*3160*/  IMAD.WIDE.U32 R152, R179, R152, c[0x0][0x248] ;  /* 0x00009200b3987625 */ /* 0x000fe200078e0098 */
        /* <DEDUP_REMOVED lines=17> */
[----:B------:R-:W-:Y:S01]  /*3280*/  @P0 MOV R246, R242 ;  /* 0x000000f200f60202 */ /* 0x000fe20000000f00 */
[----:B------:R0:W-:Y:S01]  /*3290*/  STG.E.128 [R152.64], R148 ;  /* 0x0000009498007986 */ /* 0x0001e2000c101d04 */
[----:B------:R-:W-:Y:S02]  /*32a0*/  @P0 LOP3.LUT P5, RZ, R242, 0xff00, RZ, 0xc0, !PT ;  /* 0x0000ff00f2ff0812 */ /* 0x000fe400078ac0ff */
        /* <DEDUP_REMOVED lines=35> */
.L_x_85:
[----:B------:R-:W-:Y:S05]  /*34e0*/  BSYNC B1 ;  /* 0x0000000000017941 */ /* 0x000fea0003800000 */
.L_x_84:
[----:B------:R-:W-:Y:S01]  /*34f0*/  BSSY B1, `(.L_x_86) ;  /* 0x000008a000017945 */ /* 0x000fe20003800000 */
[----:B------:R-:W-:Y:S05]  /*3500*/  @!P3 BRA `(.L_x_87) ;  /* 0x000008800000b947 */ /* 0x000fea0003800000 */
[----:B------:R-:W-:Y:S02]  /*3510*/  ISETP.NE.AND P4, PT, R8, RZ, PT ;  /* 0x000000ff0800720c */ /* 0x000fe40003f85270 */
[----:B------:R-:W-:Y:S02]  /*3520*/  ISETP.NE.U32.AND P0, PT, RZ, c[0x0][0x218], PT ;  /* 0x00008600ff007a0c */ /* 0x000fe40003f05070 */
[----:B------:R-:W-:Y:S02]  /*3530*/  FSEL R154, R154, RZ, !P4 ;  /* 0x000000ff9a9a7208 */ /* 0x000fe40006000000 */
[----:B------:R-:W-:Y:S02]  /*3540*/  ISETP.NE.AND.EX P0, PT, RZ, c[0x0][0x21c], PT, P0 ;  /* 0x00008700ff007a0c */ /* 0x000fe40003f05300 */
[----:B------:R-:W-:Y:S01]  /*3550*/  ISETP.NE.U32.AND P4, PT, RZ, c[0x0][0x258], PT ;  /* 0x00009600ff007a0c */ /* 0x000fe20003f85070 */
[-CC-:B0-----:R-:W-:Y:S01]  /*3560*/  FFMA.FTZ R149, R187, R155.reuse, R154.reuse ;  /* 0x0000009bbb957223 */ /* 0x181fe2000001009a */
[----:B------:R-:W-:Y:S01]  /*3570*/  LOP3.LUT P5, RZ, R233, 0xff00, RZ, 0xc0, !PT ;  /* 0x0000ff00e9ff7812 */ /* 0x000fe200078ac0ff */
[----:B------:R-:W-:Y:S01]  /*3580*/  FFMA.FTZ R151, R201, R155, R154 ;  /* 0x0000009bc9977223 */ /* 0x000fe2000001009a */
[----:B------:R-:W-:Y:S01]  /*3590*/  ISETP.NE.AND.EX P4, PT, RZ, c[0x0][0x25c], PT, P4 ;  /* 0x00009700ff007a0c */ /* 0x000fe20003f85340 */
[----:B------:R-:W-:-:S02]  /*35a0*/  FADD.FTZ R149, R186, -R149 ;  /* 0x80000095ba957221 */ /* 0x000fc40000010000 */
[----:B------:R-:W-:Y:S02]  /*35b0*/  FADD.FTZ R153, R196, -R151 ;  /* 0x80000097c4997221 */ /* 0x000fe40000010000 */
[----:B------:R-:W-:Y:S02]  /*35c0*/  FFMA.FTZ R157, R213, R155, R154 ;  /* 0x0000009bd59d7223 */ /* 0x000fe4000001009a */
[C---:B-----5:R-:W-:Y:S01]  /*35d0*/  FMUL.FTZ R151, R182.reuse, R149 ;  /* 0x00000095b6977220 */ /* 0x060fe20000410000 */
[----:B------:R-:W-:Y:S01]  /*35e0*/  @P0 PRMT R149, RZ, 0x5410, R145 ;  /* 0x00005410ff950816 */ /* 0x000fe20000000091 */
[----:B------:R-:W-:Y:S01]  /*35f0*/  FMUL.FTZ R150, R182, R153 ;  /* 0x00000099b6967220 */ /* 0x000fe20000410000 */
[----:B------:R-:W-:Y:S01]  /*3600*/  @P0 PRMT R148, RZ, 0x5410, R144 ;  /* 0x00005410ff940816 */ /* 0x000fe20000000090 */
[----:B------:R-:W-:Y:S02]  /*3610*/  FADD.FTZ R157, R208, -R157 ;  /* 0x8000009dd09d7221 */ /* 0x000fe40000010000 */
[----:B------:R-:W-:Y:S01]  /*3620*/  @P0 FADD.FTZ R150, R150, R149 ;  /* 0x0000009596960221 */ /* 0x000fe20000010000 */
[----:B------:R-:W-:Y:S01]  /*3630*/  @P0 PRMT R149, RZ, 0x5410, R146 ;  /* 0x00005410ff950816 */ /* 0x000fe20000000092 */
[----:B------:R-:W-:-:S02]  /*3640*/  FFMA.FTZ R152, R190, R155, R154 ;  /* 0x0000009bbe987223 */ /* 0x000fc4000001009a */
[-CC-:B------:R-:W-:Y:S02]  /*3650*/  FFMA.FTZ R156, R200, R155.reuse, R154.reuse ;  /* 0x0000009bc89c7223 */ /* 0x180fe4000001009a */
[-CC-:B------:R-:W-:Y:S02]  /*3660*/  FFMA.FTZ R158, R212, R155.reuse, R154.reuse ;  /* 0x0000009bd49e7223 */ /* 0x180fe4000001009a */
[-CC-:B------:R-:W-:Y:S02]  /*3670*/  FFMA.FTZ R159, R215, R155.reuse, R154.reuse ;  /* 0x0000009bd79f7223 */ /* 0x180fe4000001009a */
[----:B------:R-:W-:Y:S02]  /*3680*/  FFMA.FTZ R230, R226, R155, R154 ;  /* 0x0000009be2e67223 */ /* 0x000fe4000001009a */
[----:B------:R-:W-:Y:S02]  /*3690*/  FMUL.FTZ R154, R182, R157 ;  /* 0x0000009db69a7220 */ /* 0x000fe40000410000 */
[----:B------:R-:W-:-:S02]  /*36a0*/  @P0 FADD.FTZ R151, R151, R148 ;  /* 0x0000009497970221 */ /* 0x000fc40000010000 */
[----:B------:R-:W-:Y:S02]  /*36b0*/  @P0 FADD.FTZ R154, R154, R149 ;  /* 0x000000959a9a0221 */ /* 0x000fe40000010000 */
[----:B------:R-:W-:Y:S01]  /*36c0*/  FADD.FTZ R149, R199, -R152 ;  /* 0x80000098c7957221 */ /* 0x000fe20000010000 */
[----:B------:R-:W-:Y:S01]  /*36d0*/  @P4 F2FP.BF16.PACK_AB R148, RZ, R151 ;  /* 0x00000097ff94423e */ /* 0x000fe200000010ff */
[----:B------:R-:W-:Y:S02]  /*36e0*/  FADD.FTZ R153, R211, -R156 ;  /* 0x8000009cd3997221 */ /* 0x000fe40000010000 */
[----:B------:R-:W-:Y:S01]  /*36f0*/  FMUL.FTZ R152, R182, R149 ;  /* 0x00000095b6987220 */ /* 0x000fe20000410000 */
[----:B------:R-:W-:Y:S01]  /*3700*/  @P4 F2FP.BF16.PACK_AB R149, RZ, R150 ;  /* 0x00000096ff95423e */ /* 0x000fe200000010ff */
[----:B------:R-:W-:Y:S01]  /*3710*/  FADD.FTZ R155, R217, -R158 ;  /* 0x8000009ed99b7221 */ /* 0x000fe20000010000 */
[----:B------:R-:W-:Y:S01]  /*3720*/  @P4 PRMT R96, R148, 0x7610, R96 ;  /* 0x0000761094604816 */ /* 0x000fe20000000060 */
[C---:B------:R-:W-:Y:S01]  /*3730*/  FMUL.FTZ R156, R182.reuse, R153 ;  /* 0x00000099b69c7220 */ /* 0x040fe20000410000 */
[----:B------:R-:W-:Y:S01]  /*3740*/  @P4 PRMT R97, R149, 0x7610, R97 ;  /* 0x0000761095614816 */ /* 0x000fe20000000061 */
[----:B------:R-:W-:Y:S01]  /*3750*/  FMUL.FTZ R155, R182, R155 ;  /* 0x0000009bb69b7220 */ /* 0x000fe20000410000 */
[----:B------:R-:W-:Y:S01]  /*3760*/  @P0 PRMT R149, RZ, 0x7610, R144 ;  /* 0x00007610ff950816 */ /* 0x000fe20000000090 */
[----:B------:R-:W-:Y:S01]  /*3770*/  FADD.FTZ R159, R214, -R159 ;  /* 0x8000009fd69f7221 */ /* 0x000fe20000010000 */
[----:B------:R-:W-:Y:S01]  /*3780*/  @P0 PRMT R148, RZ, 0x7610, R146 ;  /* 0x00007610ff940816 */ /* 0x000fe20000000092 */
[----:B------:R-:W-:-:S02]  /*3790*/  FADD.FTZ R157, R229, -R230 ;  /* 0x800000e6e59d7221 */ /* 0x000fc40000010000 */
[----:B------:R-:W-:Y:S01]  /*37a0*/  @P0 FADD.FTZ R152, R152, R149 ;  /* 0x0000009598980221 */ /* 0x000fe20000010000 */
[----:B------:R-:W-:Y:S01]  /*37b0*/  @P0 PRMT R149, RZ, 0x7610, R145 ;  /* 0x00007610ff950816 */ /* 0x000fe20000000091 */
[----:B------:R-:W-:Y:S01]  /*37c0*/  @P0 FADD.FTZ R155, R155, R148 ;  /* 0x000000949b9b0221 */ /* 0x000fe20000010000 */
[----:B------:R-:W-:Y:S01]  /*37d0*/  @P0 PRMT R148, RZ, 0x5410, R147 ;  /* 0x00005410ff940816 */ /* 0x000fe20000000093 */
[----:B------:R-:W-:Y:S02]  /*37e0*/  FMUL.FTZ R153, R182, R159 ;  /* 0x0000009fb6997220 */ /* 0x000fe40000410000 */
        /* <DEDUP_REMOVED lines=8> */
[----:B------:R-:W-:Y:S01]  /*3870*/  IMAD.MOV.U32 R230, RZ, RZ, 0x10 ;  /* 0x00000010ffe67424 */ /* 0x000fe200078e00ff */
[----:B------:R-:W-:Y:S01]  /*3880*/  @P4 F2FP.BF16.PACK_AB R158, RZ, R153 ;  /* 0x00000099ff9e423e */ /* 0x000fe200000010ff */
[----:B------:R-:W-:Y:S01]  /*3890*/  FMUL.FTZ R154, R154, c[0x0][0x1e8] ;  /* 0x00007a009a9a7a20 */ /* 0x000fe20000410000 */
[----:B------:R-:W-:Y:S01]  /*38a0*/  ISETP.NE.AND.EX P0, PT, RZ, c[0x0][0x25c], PT, P0 ;  /* 0x00009700ff007a0c */ /* 0x000fe20003f05300 */
[----:B------:R-:W-:Y:S01]  /*38b0*/  FMUL.FTZ R231, R151, c[0x0][0x1e8] ;  /* 0x00007a0097e77a20 */ /* 0x000fe20000410000 */
[----:B------:R-:W-:Y:S01]  /*38c0*/  @P4 PRMT R98, R157, 0x7610, R98 ;  /* 0x000076109d624816 */ /* 0x000fe20000000062 */
[----:B------:R-:W-:Y:S01]  /*38d0*/  FMUL.FTZ R238, R152, c[0x0][0x1e8] ;  /* 0x00007a0098ee7a20 */ /* 0x000fe20000410000 */
[----:B------:R-:W-:-:S02]  /*38e0*/  @P4 F2FP.BF16.PACK_AB R149, RZ, R156 ;  /* 0x0000009cff95423e */ /* 0x000fc400000010ff */
[----:B------:R-:W-:Y:S01]  /*38f0*/  @P4 F2FP.BF16.PACK_AB R157, RZ, R155 ;  /* 0x0000009bff9d423e */ /* 0x000fe200000010ff */
[----:B------:R-:W-:Y:S01]  /*3900*/  FMUL.FTZ R155, R155, c[0x0][0x1e8] ;  /* 0x00007a009b9b7a20 */ /* 0x000fe20000410000 */
[----:B------:R-:W-:Y:S01]  /*3910*/  @P4 F2FP.BF16.PACK_AB R159, RZ, R182 ;  /* 0x000000b6ff9f423e */ /* 0x000fe200000010ff */
[----:B------:R-:W-:Y:S01]  /*3920*/  FMUL.FTZ R182, R182, c[0x0][0x1e8] ;  /* 0x00007a00b6b67a20 */ /* 0x000fe20000410000 */
[----:B------:R-:W-:Y:S01]  /*3930*/  @P4 PRMT R99, R158, 0x7610, R99 ;  /* 0x000076109e634816 */ /* 0x000fe20000000063 */
[----:B------:R-:W-:Y:S01]  /*3940*/  FMUL.FTZ R158, R150, c[0x0][0x1e8] ;  /* 0x00007a00969e7a20 */ /* 0x000fe20000410000 */
[----:B------:R-:W-:Y:S02]  /*3950*/  @P4 PRMT R96, R96, 0x5410, R148 ;  /* 0x0000541060604816 */ /* 0x000fe40000000094 */
[----:B------:R-:W-:Y:S01]  /*3960*/  @P4 PRMT R97, R97, 0x5410, R149 ;  /* 0x0000541061614816 */ /* 0x000fe20000000095 */
[----:B------:R-:W-:Y:S01]  /*3970*/  @P0 IMAD.WIDE.U32 R148, R179, R230, c[0x0][0x258] ;  /* 0x00009600b3940625 */ /* 0x000fe200078e00e6 */
[----:B------:R-:W-:-:S02]  /*3980*/  @P4 PRMT R98, R98, 0x5410, R157 ;  /* 0x0000541062624816 */ /* 0x000fc4000000009d */
[----:B------:R-:W-:Y:S02]  /*3990*/  @P4 PRMT R99, R99, 0x5410, R159 ;  /* 0x0000541063634816 */ /* 0x000fe4000000009f */
[----:B------:R-:W-:Y:S02]  /*39a0*/  MOV R157, R232 ;  /* 0x000000e8009d7202 */ /* 0x000fe40000000f00 */
[----:B------:R-:W-:Y:S01]  /*39b0*/  LOP3.LUT P4, RZ, R233, 0xff, RZ, 0xc0, !PT ;  /* 0x000000ffe9ff7812 */ /* 0x000fe2000788c0ff */
[----:B------:R0:W-:Y:S01]  /*39c0*/  @P0 STG.E.128 [R148.64], R96 ;  /* 0x0000006094000986 */ /* 0x0001e2000c101d04 */
[----:B------:R-:W-:Y:S01]  /*39d0*/  LOP3.LUT P0, RZ, R157, 0xff, RZ, 0xc0, !PT ;  /* 0x000000ff9dff7812 */ /* 0x000fe2000780c0ff */
[----:B------:R-:W-:Y:S01]  /*39e0*/  FMUL.FTZ R157, R156, c[0x0][0x1e8] ;  /* 0x00007a009c9d7a20 */ /* 0x000fe20000410000 */
[----:B------:R-:W-:Y:S01]  /*39f0*/  FSEL R159, R154, RZ, P4 ;  /* 0x000000ff9a9f7208 */ /* 0x000fe20002000000 */
[----:B------:R-:W-:Y:S01]  /*3a00*/  FMUL.FTZ R156, R153, c[0x0][0x1e8] ;  /* 0x00007a00999c7a20 */ /* 0x000fe20000410000 */
[----:B------:R-:W-:-:S02]  /*3a10*/  FSEL R150, R155, RZ, P5 ;  /* 0x000000ff9b967208 */ /* 0x000fc40002800000 */
[C---:B------:R-:W-:Y:S02]  /*3a20*/  LOP3.LUT P4, RZ, R232.reuse, 0xff0000, RZ, 0xc0, !PT ;  /* 0x00ff0000e8ff7812 */ /* 0x040fe4000788c0ff */
[----:B------:R-:W-:Y:S02]  /*3a30*/  LOP3.LUT P5, RZ, R232, 0xff000000, RZ, 0xc0, !PT ;  /* 0xff000000e8ff7812 */ /* 0x000fe400078ac0ff */
[----:B------:R-:W-:Y:S02]  /*3a40*/  F2FP.BF16.PACK_AB R150, R150, R159 ;  /* 0x0000009f9696723e */ /* 0x000fe400000010ff */
[----:B0-----:R-:W-:Y:S02]  /*3a50*/  FSEL R149, R158, RZ, P4 ;  /* 0x000000ff9e957208 */ /* 0x001fe40002000000 */
[----:B------:R-:W-:Y:S02]  /*3a60*/  FSEL R148, R157, RZ, P5 ;  /* 0x000000ff9d947208 */ /* 0x000fe40002800000 */
[----:B------:R-:W-:-:S02]  /*3a70*/  LOP3.LUT P4, RZ, R232, 0xff00, RZ, 0xc0, !PT ;  /* 0x0000ff00e8ff7812 */ /* 0x000fc4000788c0ff */
[----:B------:R-:W-:Y:S02]  /*3a80*/  F2FP.BF16.PACK_AB R149, R148, R149 ;  /* 0x000000959495723e */ /* 0x000fe400000010ff */
[----:B------:R-:W-:Y:S02]  /*3a90*/  FSEL R148, R231, RZ, P0 ;  /* 0x000000ffe7947208 */ /* 0x000fe40000000000 */
[----:B------:R-:W-:Y:S02]  /*3aa0*/  LOP3.LUT P0, RZ, R233, 0xff000000, RZ, 0xc0, !PT ;  /* 0xff000000e9ff7812 */ /* 0x000fe4000780c0ff */
[----:B------:R-:W-:Y:S02]  /*3ab0*/  FSEL R151, R238, RZ, P4 ;  /* 0x000000ffee977208 */ /* 0x000fe40002000000 */
[----:B------:R-:W-:Y:S02]  /*3ac0*/  FSEL R152, R182, RZ, P0 ;  /* 0x000000ffb6987208 */ /* 0x000fe40000000000 */
[----:B------:R-:W-:-:S02]  /*3ad0*/  ISETP.NE.U32.AND P0, PT, RZ, c[0x0][0x250], PT ;  /* 0x00009400ff007a0c */ /* 0x000fc40003f05070 */
[----:B------:R-:W-:Y:S02]  /*3ae0*/  LOP3.LUT P5, RZ, R233, 0xff0000, RZ, 0xc0, !PT ;  /* 0x00ff0000e9ff7812 */ /* 0x000fe400078ac0ff */
[----:B------:R-:W-:Y:S02]  /*3af0*/  ISETP.NE.AND.EX P0, PT, RZ, c[0x0][0x254], PT, P0 ;  /* 0x00009500ff007a0c */ /* 0x000fe40003f05300 */
[----:B------:R-:W-:Y:S02]  /*3b00*/  F2FP.BF16.PACK_AB R148, R151, R148 ;  /* 0x000000949794723e */ /* 0x000fe400000010ff */
[----:B------:R-:W-:-:S04]  /*3b10*/  FSEL R151, R156, RZ, P5 ;  /* 0x000000ff9c977208 */ /* 0x000fc80002800000 */
[----:B------:R-:W-:Y:S01]  /*3b20*/  F2FP.BF16.PACK_AB R151, R152, R151 ;  /* 0x000000979897723e */ /* 0x000fe200000010ff */
[----:B------:R-:W-:-:S04]  /*3b30*/  IMAD.WIDE.U32 R152, R179, R230, c[0x0][0x248] ;  /* 0x00009200b3987625 */ /* 0x000fc800078e00e6 */
[----:B------:R-:W-:Y:S01]  /*3b40*/  @P0 IMAD.MOV.U32 R159, RZ, RZ, R240 ;  /* 0x000000ffff9f0224 */ /* 0x000fe200078e00f0 */
[----:B------:R-:W-:Y:S01]  /*3b50*/  @P0 LOP3.LUT P5, RZ, R240, 0xff00, RZ, 0xc0, !PT ;  /* 0x0000ff00f0ff0812 */ /* 0x000fe200078ac0ff */
        /* <DEDUP_REMOVED lines=10> */
[----:B------:R-:W-:Y:S02]  /*3c00*/  @P0 FSEL R154, R154, RZ, P6 ;  /* 0x000000ff9a9a0208 */ /* 0x000fe40003000000 */
[----:B------:R-:W-:-:S02]  /*3c10*/  @P0 LOP3.LUT P5, RZ, R241, 0xff00, RZ, 0xc0, !PT ;  /* 0x0000ff00f1ff0812 */ /* 0x000fc400078ac0ff */
[----:B------:R-:W-:Y:S02]  /*3c20*/  @P0 LOP3.LUT P6, RZ, R241, 0xff000000, RZ, 0xc0, !PT ;  /* 0xff000000f1ff0812 */ /* 0x000fe400078cc0ff */
[----:B------:R-:W-:Y:S02]  /*3c30*/  @P0 FSEL R156, R156, RZ, P4 ;  /* 0x000000ff9c9c0208 */ /* 0x000fe40002000000 */
[----:B------:R-:W-:Y:S02]  /*3c40*/  @P0 F2FP.BF16.PACK_AB R159, RZ, R159 ;  /* 0x0000009fff9f023e */ /* 0x000fe400000010ff */
[----:B------:R-:W-:Y:S02]  /*3c50*/  @P0 F2FP.BF16.PACK_AB R158, RZ, R158 ;  /* 0x0000009eff9e023e */ /* 0x000fe400000010ff */
[----:B------:R-:W-:Y:S02]  /*3c60*/  @P0 FSEL R155, R155, RZ, P5 ;  /* 0x000000ff9b9b0208 */ /* 0x000fe40002800000 */
[----:B------:R-:W-:-:S02]  /*3c70*/  @P0 FSEL R182, R182, RZ, P6 ;  /* 0x000000ffb6b60208 */ /* 0x000fc40003000000 */
[----:B------:R-:W-:Y:S02]  /*3c80*/  @P0 F2FP.BF16.PACK_AB R154, RZ, R154 ;  /* 0x0000009aff9a023e */ /* 0x000fe400000010ff */
[----:B------:R-:W-:Y:S02]  /*3c90*/  @P0 F2FP.BF16.PACK_AB R156, RZ, R156 ;  /* 0x0000009cff9c023e */ /* 0x000fe400000010ff */
[----:B------:R-:W-:Y:S02]  /*3ca0*/  @P0 F2FP.BF16.PACK_AB R230, RZ, R230 ;  /* 0x000000e6ffe6023e */ /* 0x000fe400000010ff */
[----:B------:R-:W-:Y:S02]  /*3cb0*/  @P0 F2FP.BF16.PACK_AB R157, RZ, R157 ;  /* 0x0000009dff9d023e */ /* 0x000fe400000010ff */
[----:B------:R-:W-:Y:S02]  /*3cc0*/  @P0 F2FP.BF16.PACK_AB R155, RZ, R155 ;  /* 0x0000009bff9b023e */ /* 0x000fe400000010ff */
[----:B------:R-:W-:-:S02]  /*3cd0*/  @P0 F2FP.BF16.PACK_AB R182, RZ, R182 ;  /* 0x000000b6ffb6023e */ /* 0x000fc400000010ff */
[----:B------:R-:W-:Y:S02]  /*3ce0*/  @P0 PRMT R92, R159, 0x7610, R92 ;  /* 0x000076109f5c0816 */ /* 0x000fe4000000005c */
[C---:B0-----:R-:W-:Y:S02]  /*3cf0*/  @P0 LEA R148, P4, R179.reuse, c[0x0][0x250], 0x4 ;  /* 0x00009400b3940a11 */ /* 0x041fe400078820ff */
[----:B------:R-:W-:Y:S02]  /*3d00*/  @P0 PRMT R93, R158, 0x7610, R93 ;  /* 0x000076109e5d0816 */ /* 0x000fe4000000005d */
[----:B------:R-:W-:Y:S02]  /*3d10*/  @P0 PRMT R94, R154, 0x7610, R94 ;  /* 0x000076109a5e0816 */ /* 0x000fe4000000005e */
[----:B------:R-:W-:Y:S02]  /*3d20*/  @P0 PRMT R95, R156, 0x7610, R95 ;  /* 0x000076109c5f0816 */ /* 0x000fe4000000005f */
[----:B------:R-:W-:-:S02]  /*3d30*/  @P0 LEA.HI.X R149, R179, c[0x0][0x254], RZ, 0x4, P4 ;  /* 0x00009500b3950a11 */ /* 0x000fc400020f24ff */
[----:B------:R-:W-:Y:S02]  /*3d40*/  @P0 PRMT R92, R92, 0x5410, R230 ;  /* 0x000054105c5c0816 */ /* 0x000fe400000000e6 */
[----:B------:R-:W-:Y:S02]  /*3d50*/  @P0 PRMT R93, R93, 0x5410, R157 ;  /* 0x000054105d5d0816 */ /* 0x000fe4000000009d */
[----:B------:R-:W-:Y:S02]  /*3d60*/  @P0 PRMT R94, R94, 0x5410, R155 ;  /* 0x000054105e5e0816 */ /* 0x000fe4000000009b */
[----:B------:R-:W-:-:S05]  /*3d70*/  @P0 PRMT R95, R95, 0x5410, R182 ;  /* 0x000054105f5f0816 */ /* 0x000fca00000000b6 */
[----:B------:R0:W-:Y:S02]  /*3d80*/  @P0 STG.E.128 [R148.64], R92 ;  /* 0x0000005c94000986 */ /* 0x0001e4000c101d04 */
.L_x_87:
[----:B------:R-:W-:Y:S05]  /*3d90*/  BSYNC B1 ;  /* 0x0000000000017941 */ /* 0x000fea0003800000 */
.L_x_86:
[----:B0-----:R-:W-:-:S05]  /*3da0*/  MOV R148, c[0x0][0x160] ;  /* 0x0000580000947a02 */ /* 0x001fca0000000f00 */
[----:B------:R-:W-:-:S05]  /*3db0*/  IMAD R171, R148, 0x4, R171 ;  /* 0x0000000494ab7824 */ /* 0x000fca00078e02ab */
[----:B------:R-:W-:-:S13]  /*3dc0*/  ISETP.GE.AND P0, PT, R171, c[0x0][0x164], PT ;  /* 0x00005900ab007a0c */ /* 0x000fda0003f06270 */
[----:B-----5:R-:W-:Y:S01]  /*3dd0*/  @P0 CALL.REL.NOINC `(.L_x_73) ;  /* 0x0000001000000944 */ /* 0x020fe20003c00000 */
[----:B------:R-:W-:Y:S05]  /*3de0*/  BRA `(.L_x_88) ;  /* 0xffffca6000007947 */ /* 0x000fea000383ffff */
.L_x_73:
[----:B0-----:R-:W-:Y:S05]  /*3df0*/  BSYNC B0 ;  /* 0x0000000000007941 */ /* 0x001fea0003800000 */
.L_x_72:
        /* <DEDUP_REMOVED lines=247> */
[----:B-1----:R-:W-:Y:S01]  /*4d70*/  IMAD.MOV.U32 R2, RZ, RZ, R20 ;  /* 0x000000ffff027224 */ /* 0x002fe200078e0014 */
[----:B------:R-:W-:Y:S01]  /*4d80*/  MOV R3, R49 ;  /* 0x0000003100037202 */ /* 0x000fe20000000f00 */
[----:B------:R-:W-:Y:S01]  /*4d90*/  IMAD.MOV.U32 R4, RZ, RZ, R18 ;  /* 0x000000ffff047224 */ /* 0x000fe200078e0012 */
[----:B------:R-:W-:Y:S01]  /*4da0*/  MOV R5, R47 ;  /* 0x0000002f00057202 */ /* 0x000fe20000000f00 */
[----:B------:R-:W-:Y:S01]  /*4db0*/  IMAD.MOV.U32 R6, RZ, RZ, R16 ;  /* 0x000000ffff067224 */ /* 0x000fe200078e0010 */
[----:B------:R-:W-:Y:S01]  /*4dc0*/  MOV R7, R37 ;  /* 0x0000002500077202 */ /* 0x000fe20000000f00 */
[----:B------:R1:W-:Y:S01]  /*4dd0*/  STG.E [R2.64], R39 ;  /* 0x0000002702007986 */ /* 0x0003e2000c101904 */
[----:B------:R-:W-:-:S02]  /*4de0*/  IADD3 R20, P6, R20, 0x200, RZ ;  /* 0x0000020014147810 */ /* 0x000fc40007fde0ff */
[----:B------:R-:W-:Y:S01]  /*4df0*/  IADD3 R18, P5, R18, 0x200, RZ ;  /* 0x0000020012127810 */ /* 0x000fe20007fbe0ff */
[----:B------:R2:W-:Y:S02]  /*4e00*/  STG.E [R4.64], R21 ;  /* 0x0000001504007986 */ /* 0x0005e4000c101904 */
[----:B------:R-:W-:Y:S01]  /*4e10*/  IMAD.X R49, RZ, RZ, R49, P6 ;  /* 0x000000ffff317224 */ /* 0x000fe200030e0631 */
[----:B------:R-:W-:Y:S01]  /*4e20*/  IADD3 R16, P6, R16, 0x200, RZ ;  /* 0x0000020010107810 */ /* 0x000fe20007fde0ff */
[----:B------:R2:W-:Y:S01]  /*4e30*/  STG.E [R6.64], R67 ;  /* 0x0000004306007986 */ /* 0x0005e2000c101904 */
[----:B------:R-:W-:Y:S01]  /*4e40*/  IADD3.X R47, RZ, R47, RZ, P5, !PT ;  /* 0x0000002fff2f7210 */ /* 0x000fe20002ffe4ff */
[----:B-1----:R-:W-:Y:S01]  /*4e50*/  IMAD.MOV.U32 R2, RZ, RZ, R10 ;  /* 0x000000ffff027224 */ /* 0x002fe200078e000a */
[----:B------:R-:W-:Y:S01]  /*4e60*/  MOV R3, R35 ;  /* 0x0000002300037202 */ /* 0x000fe20000000f00 */
[----:B------:R-:W-:Y:S01]  /*4e70*/  IMAD.X R37, RZ, RZ, R37, P6 ;  /* 0x000000ffff257224 */ /* 0x000fe200030e0625 */
[----:B------:R-:W-:-:S03]  /*4e80*/  IADD3 R10, P5, R10, 0x200, RZ ;  /* 0x000002000a0a7810 */ /* 0x000fc60007fbe0ff */
[----:B------:R2:W-:Y:S01]  /*4e90*/  STG.E [R2.64], R25 ;  /* 0x0000001902007986 */ /* 0x0005e2000c101904 */
[----:B------:R-:W-:-:S04]  /*4ea0*/  IADD3.X R35, RZ, R35, RZ, P5, !PT ;  /* 0x00000023ff237210 */ /* 0x000fc80002ffe4ff */
.L_x_90:
[----:B-1----:R-:W-:Y:S05]  /*4eb0*/  BSYNC B0 ;  /* 0x0000000000007941 */ /* 0x002fea0003800000 */
.L_x_89:
[----:B------:R-:W-:Y:S01]  /*4ec0*/  BSSY B0, `(.L_x_91) ;  /* 0x0000017000007945 */ /* 0x000fe20003800000 */
[----:B------:R-:W-:Y:S01]  /*4ed0*/  FADD.FTZ R69, R12, R69 ;  /* 0x000000450c457221 */ /* 0x000fe20000010000 */
[----:B------:R-:W-:Y:S05]  /*4ee0*/  @!P0 BRA `(.L_x_92) ;  /* 0x0000014000008947 */ /* 0x000fea0003800000 */
[----:B--2---:R-:W-:Y:S01]  /*4ef0*/  IMAD.MOV.U32 R2, RZ, RZ, R20 ;  /* 0x000000ffff027224 */ /* 0x004fe200078e0014 */
        /* <DEDUP_REMOVED lines=8> */
[----:B------:R2:W-:Y:S01]  /*4f80*/  STG.E [R4.64], R0 ;  /* 0x0000000004007986 */ /* 0x0005e2000c101904 */
[----:B------:R-:W-:Y:S01]  /*4f90*/  IADD3 R18, P5, R18, 0x200, RZ ;  /* 0x0000020012127810 */ /* 0x000fe20007fbe0ff */
[----:B------:R-:W-:Y:S02]  /*4fa0*/  IMAD.X R49, RZ, RZ, R49, P6 ;  /* 0x000000ffff317224 */ /* 0x000fe400030e0631 */
[----:B------:R2:W-:Y:S01]  /*4fb0*/  STG.E [R6.64], R69 ;  /* 0x0000004506007986 */ /* 0x0005e2000c101904 */
[----:B------:R-:W-:Y:S01]  /*4fc0*/  IADD3.X R47, RZ, R47, RZ, P5, !PT ;  /* 0x0000002fff2f7210 */ /* 0x000fe20002ffe4ff */
[----:B------:R-:W-:Y:S02]  /*4fd0*/  IMAD.X R37, RZ, RZ, R37, P0 ;  /* 0x000000ffff257224 */ /* 0x000fe400000e0625 */
[----:B-1----:R-:W-:Y:S01]  /*4fe0*/  IMAD.MOV.U32 R2, RZ, RZ, R10 ;  /* 0x000000ffff027224 */ /* 0x002fe200078e000a */
[----:B------:R-:W-:-:S02]  /*4ff0*/  MOV R3, R35 ;  /* 0x0000002300037202 */ /* 0x000fc40000000f00 */
[----:B------:R-:W-:-:S03]  /*5000*/  IADD3 R10, P6, R10, 0x200, RZ ;  /* 0x000002000a0a7810 */ /* 0x000fc60007fde0ff */
[----:B------:R2:W-:Y:S01]  /*5010*/  STG.E [R2.64], R23 ;  /* 0x0000001702007986 */ /* 0x0005e2000c101904 */
[----:B------:R-:W-:-:S04]  /*5020*/  IADD3.X R35, RZ, R35, RZ, P6, !PT ;  /* 0x00000023ff237210 */ /* 0x000fc800037fe4ff */
.L_x_92:
[----:B------:R-:W-:Y:S05]  /*5030*/  BSYNC B0 ;  /* 0x0000000000007941 */ /* 0x000fea0003800000 */
.L_x_91:
        /* <DEDUP_REMOVED lines=23> */
.L_x_94:
[----:B------:R-:W-:Y:S05]  /*51b0*/  BSYNC B0 ;  /* 0x0000000000007941 */ /* 0x000fea0003800000 */
.L_x_93:
        /* <DEDUP_REMOVED lines=23> */
.L_x_96:
[----:B------:R-:W-:Y:S05]  /*5330*/  BSYNC B0 ;  /* 0x0000000000007941 */ /* 0x000fea0003800000 */
.L_x_95:
[----:B------:R-:W-:Y:S01]  /*5340*/  BSSY B0, `(.L_x_97) ;  /* 0x0000017000007945 */ /* 0x000fe20003800000 */
[----:B0-----:R-:W-:Y:S01]  /*5350*/  FADD.FTZ R73, R14, R73 ;  /* 0x000000490e497221 */ /* 0x001fe20000010000 */
        /* <DEDUP_REMOVED lines=16> */
[----:B0-----:R-:W-:Y:S01]  /*5460*/  IMAD.MOV.U32 R2, RZ, RZ, R10 ;  /* 0x000000ffff027224 */ /* 0x001fe200078e000a */
[----:B------:R-:W-:-:S02]  /*5470*/  MOV R3, R35 ;  /* 0x0000002300037202 */ /* 0x000fc40000000f00 */
[----:B------:R-:W-:-:S03]  /*5480*/  IADD3 R10, P3, R10, 0x200, RZ ;  /* 0x000002000a0a7810 */ /* 0x000fc60007f7e0ff */
[----:B------:R1:W-:Y:S01]  /*5490*/  STG.E [R2.64], R33 ;  /* 0x0000002102007986 */ /* 0x0003e2000c101904 */
[----:B------:R-:W-:-:S04]  /*54a0*/  IADD3.X R35, RZ, R35, RZ, P3, !PT ;  /* 0x00000023ff237210 */ /* 0x000fc80001ffe4ff */
.L_x_98:
[----:B------:R-:W-:Y:S05]  /*54b0*/  BSYNC B0 ;  /* 0x0000000000007941 */ /* 0x000fea0003800000 */
.L_x_97:
[----:B-12---:R-:W-:Y:S01]  /*54c0*/  IMAD.MOV.U32 R2, RZ, RZ, R20 ;  /* 0x000000ffff027224 */ /* 0x006fe200078e0014 */
[----:B------:R-:W-:Y:S01]  /*54d0*/  MOV R3, R49 ;  /* 0x0000003100037202 */ /* 0x000fe20000000f00 */
[----:B------:R-:W-:Y:S06]  /*54e0*/  @!P4 EXIT ;  /* 0x000000000000c94d */ /* 0x000fec0003800000 */
[----:B------:R0:W-:Y:S01]  /*54f0*/  STG.E [R2.64], R19 ;  /* 0x0000001302007986 */ /* 0x0001e2000c101904 */
[----:B------:R-:W-:Y:S01]  /*5500*/  FADD.FTZ R75, R28, R75 ;  /* 0x0000004b1c4b7221 */ /* 0x000fe20000010000 */
[----:B------:R-:W-:Y:S01]  /*5510*/  MOV R5, R35 ;  /* 0x0000002300057202 */ /* 0x000fe20000000f00 */
[----:B------:R-:W-:Y:S02]  /*5520*/  IMAD.MOV.U32 R4, RZ, RZ, R10 ;  /* 0x000000ffff047224 */ /* 0x000fe400078e000a */
[----:B0-----:R-:W-:Y:S01]  /*5530*/  IMAD.MOV.U32 R2, RZ, RZ, R18 ;  /* 0x000000ffff027224 */ /* 0x001fe200078e0012 */
[----:B------:R-:W-:-:S05]  /*5540*/  MOV R3, R47 ;  /* 0x0000002f00037202 */ /* 0x000fca0000000f00 */
[----:B------:R0:W-:Y:S02]  /*5550*/  STG.E [R2.64], R15 ;  /* 0x0000000f02007986 */ /* 0x0001e4000c101904 */
[----:B0-----:R-:W-:Y:S01]  /*5560*/  IMAD.MOV.U32 R2, RZ, RZ, R16 ;  /* 0x000000ffff027224 */ /* 0x001fe200078e0010 */
[----:B------:R-:W-:-:S05]  /*5570*/  MOV R3, R37 ;  /* 0x0000002500037202 */ /* 0x000fca0000000f00 */
[----:B------:R-:W-:Y:S04]  /*5580*/  STG.E [R2.64], R75 ;  /* 0x0000004b02007986 */ /* 0x000fe8000c101904 */
[----:B------:R-:W-:Y:S01]  /*5590*/  STG.E [R4.64], R29 ;  /* 0x0000001d04007986 */ /* 0x000fe2000c101904 */
[----:B------:R-:W-:Y:S05]  /*55a0*/  EXIT ;  /* 0x000000000000794d */ /* 0x000fea0003800000 */
.L_x_80:
[----:B------:R-:W-:Y:S01]  /*55b0*/  HFMA2.MMA R156, -RZ, RZ, 0, 5.9604644775390625e-08 ;  /* 0x00000001ff9c7435 */ /* 0x000fe200000001ff */
[----:B------:R-:W-:Y:S01]  /*55c0*/  IMAD.MOV.U32 R151, RZ, RZ, R239 ;  /* 0x000000ffff977224 */ /* 0x000fe200078e00ef */
[----:B------:R-:W-:Y:S01]  /*55d0*/  MOV R158, 0xffffffff ;  /* 0xffffffff009e7802 */ /* 0x000fe20000000f00 */
[----:B------:R-:W-:Y:S01]  /*55e0*/  IMAD.MOV.U32 R153, RZ, RZ, 0x1f ;  /* 0x0000001fff997424 */ /* 0x000fe200078e00ff */
[----:B------:R-:W-:Y:S02]  /*55f0*/  MOV R148, 0x5610 ;  /* 0x0000561000947802 */ /* 0x000fe40000000f00 */
[----:B-----5:R-:W-:Y:S05]  /*5600*/  CALL.REL.NOINC `($__internal_4_$__cuda_sm70_shflsync_bfly_p) ;  /* 0x0000046000007944 */ /* 0x020fea0003c00000 */
[----:B-1----:R-:W-:Y:S01]  /*5610*/  IMAD.MOV.U32 R150, RZ, RZ, R151 ;  /* 0x000000ffff967224 */ /* 0x002fe200078e0097 */
[----:B0-----:R-:W-:Y:S05]  /*5620*/  BRA `(.L_x_99) ;  /* 0xffffcbe000007947 */ /* 0x001fea000383ffff */
.L_x_81:
[----:B------:R-:W-:Y:S01]  /*5630*/  HFMA2.MMA R153, -RZ, RZ, 0, 1.847743988037109375e-06 ;  /* 0x0000001fff997435 */ /* 0x000fe200000001ff */
[----:B------:R-:W-:Y:S01]  /*5640*/  MOV R151, R238 ;  /* 0x000000ee00977202 */ /* 0x000fe20000000f00 */
[----:B------:R-:W-:Y:S01]  /*5650*/  IMAD.MOV.U32 R156, RZ, RZ, 0x1 ;  /* 0x00000001ff9c7424 */ /* 0x000fe200078e00ff */
[----:B------:R-:W-:Y:S01]  /*5660*/  MOV R148, 0x5690 ;  /* 0x0000569000947802 */ /* 0x000fe20000000f00 */
[----:B------:R-:W-:-:S02]  /*5670*/  IMAD.MOV.U32 R158, RZ, RZ, -0x1 ;  /* 0xffffffffff9e7424 */ /* 0x000fc400078e00ff */
[----:B01---5:R-:W-:Y:S05]  /*5680*/  CALL.REL.NOINC `($__internal_4_$__cuda_sm70_shflsync_bfly_p) ;  /* 0x000003e000007944 */ /* 0x023fea0003c00000 */
[----:B------:R-:W-:Y:S01]  /*5690*/  FADD.FTZ R239, R150, R239 ;  /* 0x000000ef96ef7221 */ /* 0x000fe20000010000 */
[----:B0-----:R-:W-:Y:S01]  /*56a0*/  MOV R156, 0x2 ;  /* 0x00000002009c7802 */ /* 0x001fe20000000f00 */
[----:B-1----:R-:W-:Y:S01]  /*56b0*/  FADD.FTZ R238, R238, R151 ;  /* 0x00000097eeee7221 */ /* 0x002fe20000010000 */
[----:B------:R-:W-:Y:S01]  /*56c0*/  MOV R158, 0xffffffff ;  /* 0xffffffff009e7802 */ /* 0x000fe20000000f00 */
[----:B------:R-:W-:Y:S01]  /*56d0*/  IMAD.MOV.U32 R153, RZ, RZ, 0x1f ;  /* 0x0000001fff997424 */ /* 0x000fe200078e00ff */
[----:B------:R-:W-:Y:S01]  /*56e0*/  MOV R148, 0x5710 ;  /* 0x0000571000947802 */ /* 0x000fe20000000f00 */
[----:B------:R-:W-:-:S02]  /*56f0*/  IMAD.MOV.U32 R151, RZ, RZ, R239 ;  /* 0x000000ffff977224 */ /* 0x000fc400078e00ef */
[----:B------:R-:W-:Y:S05]  /*5700*/  CALL.REL.NOINC `($__internal_4_$__cuda_sm70_shflsync_bfly_p) ;  /* 0x0000036000007944 */ /* 0x000fea0003c00000 */
[----:B0-----:R-:W-:Y:S01]  /*5710*/  HFMA2.MMA R156, -RZ, RZ, 0, 1.1920928955078125e-07 ;  /* 0x00000002ff9c7435 */ /* 0x001fe200000001ff */
[----:B-1----:R-:W-:Y:S01]  /*5720*/  MOV R150, R151 ;  /* 0x0000009700967202 */ /* 0x002fe20000000f00 */
[----:B------:R-:W-:Y:S01]  /*5730*/  IMAD.MOV.U32 R151, RZ, RZ, R238 ;  /* 0x000000ffff977224 */ /* 0x000fe200078e00ee */
[----:B------:R-:W-:Y:S01]  /*5740*/  MOV R158, 0xffffffff ;  /* 0xffffffff009e7802 */ /* 0x000fe20000000f00 */
[----:B------:R-:W-:Y:S01]  /*5750*/  IMAD.MOV.U32 R153, RZ, RZ, 0x1f ;  /* 0x0000001fff997424 */ /* 0x000fe200078e00ff */
[----:B------:R-:W-:-:S02]  /*5760*/  MOV R148, 0x5780 ;  /* 0x0000578000947802 */ /* 0x000fc40000000f00 */
[----:B------:R-:W-:Y:S05]  /*5770*/  CALL.REL.NOINC `($__internal_4_$__cuda_sm70_shflsync_bfly_p) ;  /* 0x000002f000007944 */ /* 0x000fea0003c00000 */
[----:B------:R-:W-:Y:S01]  /*5780*/  FADD.FTZ R239, R150, R239 ;  /* 0x000000ef96ef7221 */ /* 0x000fe20000010000 */
[----:B0-----:R-:W-:Y:S01]  /*5790*/  HFMA2.MMA R153, -RZ, RZ, 0, 1.847743988037109375e-06 ;  /* 0x0000001fff997435 */ /* 0x001fe200000001ff */
[----:B-1----:R-:W-:Y:S01]  /*57a0*/  FADD.FTZ R238, R238, R151 ;  /* 0x00000097eeee7221 */ /* 0x002fe20000010000 */
[----:B------:R-:W-:Y:S01]  /*57b0*/  MOV R148, 0x5800 ;  /* 0x0000580000947802 */ /* 0x000fe20000000f00 */
[----:B------:R-:W-:Y:S01]  /*57c0*/  IMAD.MOV.U32 R156, RZ, RZ, 0x4 ;  /* 0x00000004ff9c7424 */ /* 0x000fe200078e00ff */
[----:B------:R-:W-:Y:S01]  /*57d0*/  MOV R151, R239 ;  /* 0x000000ef00977202 */ /* 0x000fe20000000f00 */
[----:B------:R-:W-:-:S02]  /*57e0*/  IMAD.MOV.U32 R158, RZ, RZ, -0x1 ;  /* 0xffffffffff9e7424 */ /* 0x000fc400078e00ff */
[----:B------:R-:W-:Y:S05]  /*57f0*/  CALL.REL.NOINC `($__internal_4_$__cuda_sm70_shflsync_bfly_p) ;  /* 0x0000027000007944 */ /* 0x000fea0003c00000 */
[----:B0-----:R-:W-:Y:S01]  /*5800*/  HFMA2.MMA R153, -RZ, RZ, 0, 1.847743988037109375e-06 ;  /* 0x0000001fff997435 */ /* 0x001fe200000001ff */
[----:B-1----:R-:W-:Y:S01]  /*5810*/  IMAD.MOV.U32 R150, RZ, RZ, R151 ;  /* 0x000000ffff967224 */ /* 0x002fe200078e0097 */
[----:B------:R-:W-:Y:S01]  /*5820*/  MOV R151, R238 ;  /* 0x000000ee00977202 */ /* 0x000fe20000000f00 */
[----:B------:R-:W-:Y:S01]  /*5830*/  IMAD.MOV.U32 R156, RZ, RZ, 0x4 ;  /* 0x00000004ff9c7424 */ /* 0x000fe200078e00ff */
[----:B------:R-:W-:Y:S01]  /*5840*/  MOV R148, 0x5870 ;  /* 0x0000587000947802 */ /* 0x000fe20000000f00 */
[----:B------:R-:W-:-:S02]  /*5850*/  IMAD.MOV.U32 R158, RZ, RZ, -0x1 ;  /* 0xffffffffff9e7424 */ /* 0x000fc400078e00ff */
[----:B------:R-:W-:Y:S05]  /*5860*/  CALL.REL.NOINC `($__internal_4_$__cuda_sm70_shflsync_bfly_p) ;  /* 0x0000020000007944 */ /* 0x000fea0003c00000 */
        /* <DEDUP_REMOVED lines=8> */
[----:B0-----:R-:W-:Y:S01]  /*58f0*/  HFMA2.MMA R156, -RZ, RZ, 0, 4.76837158203125e-07 ;  /* 0x00000008ff9c7435 */ /* 0x001fe200000001ff */
        /* <DEDUP_REMOVED lines=21> */
[----:B-1----:R-:W-:Y:S01]  /*5a50*/  MOV R149, R151 ;  /* 0x0000009700957202 */ /* 0x002fe20000000f00 */
[----:B0-----:R-:W-:Y:S05]  /*5a60*/  BRA `(.L_x_100) ;  /* 0xffffc8c000007947 */ /* 0x001fea000383ffff */
        .weak           $__internal_4_$__cuda_sm70_shflsync_bfly_p
        .type           $__internal_4_$__cuda_sm70_shflsync_bfly_p,@function
        .size           $__internal_4_$__cuda_sm70_shflsync_bfly_p,(.L_x_2241 - $__internal_4_$__cuda_sm70_shflsync_bfly_p)
$__internal_4_$__cuda_sm70_shflsync_bfly_p:
[----:B------:R-:W-:Y:S01]  /*5a70*/  HFMA2.MMA R149, -RZ, RZ, 0, 0 ;  /* 0x00000000ff957435 */ /* 0x000fe200000001ff */
[----:B------:R-:W-:Y:S04]  /*5a80*/  WARPSYNC R158 ;  /* 0x0000009e00007348 */ /* 0x000fe80003800000 */
[----:B------:R0:W1:Y:S01]  /*5a90*/  SHFL.BFLY PT, R151, R151, R156, R153 ;  /* 0x0c00009c97977389 */ /* 0x00006200000e0099 */
[----:B------:R-:W-:Y:S05]  /*5aa0*/  RET.REL.NODEC R148 `(_ZN10layer_norm31ln_parallel_residual_bwd_kernelINS_13Kernel_traitsI13__nv_bfloat16S2_S2_S2_fjLj768ELj1ELj4ELj1ELj16ENS_18Kernel_traits_baseILj768ES2_S2_S2_S2_fjLj128EEEEELb1ELb0ELb0EEEvNS_9BwdParamsE) ;  /* 0xffffa55094007950 */ /* 0x000fea0003c3ffff */
.L_x_101:
        /* <DEDUP_REMOVED lines=13> */
.L_x_2241:


//--------------------- .text._ZN10layer_norm31ln_parallel_residual_bwd_kernelINS_13Kernel_traitsI13__nv_bfloat16S2_S2_S2_fjLj768ELj1ELj4ELj1ELj16ENS_18Kernel_traits_baseILj768ES2_S2_S2_S2_fjLj128EEEEELb1ELb0ELb1EEEvNS_9BwdParamsE --------------------------
	.section	.text._ZN10layer_norm31ln_parallel_residual_bwd_kernelINS_13Kernel_traitsI13__nv_bfloat16S2_S2_S2_fjLj768ELj1ELj4ELj1ELj16ENS_18Kernel_traits_baseILj768ES2_S2_S2_S2_fjLj128EEEEELb1ELb0ELb1EEEvNS_9BwdParamsE,"ax",@progbits
	.sectioninfo	@"SHI_REGISTERS=255"
	.align	128
        .global         _ZN10layer_norm31ln_parallel_residual_bwd_kernelINS_13Kernel_traitsI13__nv_bfloat16S2_S2_S2_fjLj768ELj1ELj4ELj1ELj16ENS_18Kernel_traits_baseILj768ES2_S2_S2_S2_fjLj128EEEEELb1ELb0ELb1EEEvNS_9BwdParamsE
        .type           _ZN10layer_norm31ln_parallel_residual_bwd_kernelINS_13Kernel_traitsI13__nv_bfloat16S2_S2_S2_fjLj768ELj1ELj4ELj1ELj16ENS_18Kernel_traits_baseILj768ES2_S2_S2_S2_fjLj128EEEEELb1ELb0ELb1EEEvNS_9BwdParamsE,@function
        .size           _ZN10layer_norm31ln_parallel_residual_bwd_kernelINS_13Kernel_traitsI13__nv_bfloat16S2_S2_S2_fjLj768ELj1ELj4ELj1ELj16ENS_18Kernel_traits_baseILj768ES2_S2_S2_S2_fjLj128EEEEELb1ELb0ELb1EEEvNS_9BwdParamsE,(.L_x_2242 - _ZN10layer_norm31ln_parallel_residual_bwd_kernelINS_13Kernel_traitsI13__nv_bfloat16S2_S2_S2_fjLj768ELj1ELj4ELj1ELj16ENS_18Kernel_traits_baseILj768ES2_S2_S2_S2_fjLj128EEEEELb1ELb0ELb1EEEvNS_9BwdParamsE)
        .other          _ZN10layer_norm31ln_parallel_residual_bwd_kernelINS_13Kernel_traitsI13__nv_bfloat16S2_S2_S2_fjLj768ELj1ELj4ELj1ELj16ENS_18Kernel_traits_baseILj768ES2_S2_S2_S2_fjLj128EEEEELb1ELb0ELb1EEEvNS_9BwdParamsE,@"STO_CUDA_ENTRY STV_DEFAULT"
_ZN10layer_norm31ln_parallel_residual_bwd_kernelINS_13Kernel_traitsI13__nv_bfloat16S2_S2_S2_fjLj768ELj1ELj4ELj1ELj16ENS_18Kernel_traits_baseILj768ES2_S2_S2_S2_fjLj128EEEEELb1ELb0ELb1EEEvNS_9BwdParamsE:
.text._ZN10layer_norm31ln_parallel_residual_bwd_kernelINS_13Kernel_traitsI13__nv_bfloat16S2_S2_S2_fjLj768ELj1ELj4ELj1ELj16ENS_18Kernel_traits_baseILj768ES2_S2_S2_S2_fjLj128EEEEELb1ELb0ELb1EEEvNS_9BwdParamsE:
        /* <DEDUP_REMOVED lines=58> */
.L_x_103:
        /* <DEDUP_REMOVED lines=17> */
[----:B0-----:R-:W-:Y:S01]  /*04b0*/  CS2R R2, SRZ ;  /* 0x0000000000027805 */ /* 0x001fe2000001ff00 */
[----:B------:R-:W-:Y:S01]  /*04c0*/  CS2R R50, SRZ ;  /* 0x0000000000327805 */ /* 0x000fe2000001ff00 */
[----:B------:R-:W-:Y:S01]  /*04d0*/  CS2R R118, SRZ ;  /* 0x0000000000767805 */ /* 0x000fe2000001ff00 */
[----:B------:R-:W-:Y:S01]  /*04e0*/  CS2R R114, SRZ ;  /* 0x0000000000727805 */ /* 0x000fe2000001ff00 */
        /* <DEDUP_REMOVED lines=90> */
.L_x_109:
[----:B------:R-:W-:Y:S01]  /*0a90*/  IMAD R72, R202, c[0x0][0x168], RZ ;  /* 0x00005a00ca487a24 */ /* 0x000fe200078e02ff */
[----:B------:R-:W-:Y:S01]  /*0aa0*/  LOP3.LUT R212, R0, 0x1f, RZ, 0xc0, !PT ;  /* 0x0000001f00d47812 */ /* 0x000fe200078ec0ff */
[----:B------:R-:W-:Y:S01]  /*0ab0*/  IMAD.MOV.U32 R101, RZ, RZ, 0x4 ;  /* 0x00000004ff657424 */ /* 0x000fe200078e00ff */
[----:B------:R-:W-:-:S02]  /*0ac0*/  MOV R225, 0x10 ;  /* 0x0000001000e17802 */ /* 0x000fc40000000f00 */
[----:B------:R-:W-:Y:S01]  /*0ad0*/  SHF.R.S32.HI R73, RZ, 0x1f, R72 ;  /* 0x0000001fff497819 */ /* 0x000fe20000011448 */
[----:B------:R-:W-:-:S03]  /*0ae0*/  IMAD.WIDE R86, R202, R101, c[0x0][0x1a0] ;  /* 0x00006800ca567625 */ /* 0x000fc600078e0265 */
[----:B------:R-:W-:Y:S02]  /*0af0*/  LEA.HI R73, R73, R72, RZ, 0x3 ;  /* 0x0000004849497211 */ /* 0x000fe400078f18ff */
[----:B------:R0:W2:Y:S02]  /*0b00*/  LDG.E R223, [R86.64] ;  /* 0x0000000456df7981 */ /* 0x0000a4000c1e1900 */
[----:B------:R-:W-:-:S05]  /*0b10*/  LEA.HI.SX32 R212, R73, R212, 0x1d ;  /* 0x000000d449d47211 */ /* 0x000fca00078feaff */
[----:B------:R-:W-:-:S04]  /*0b20*/  IMAD.WIDE.U32 R72, R212, R225, c[0x0][0x188] ;  /* 0x00006200d4487625 */ /* 0x000fc800078e00e1 */
[CC--:B------:R-:W-:Y:S02]  /*0b30*/  IMAD.WIDE.U32 R80, R212.reuse, R225.reuse, c[0x0][0x210] ;  /* 0x00008400d4507625 */ /* 0x0c0fe400078e00e1 */
[----:B------:R-:W3:Y:S02]  /*0b40*/  LDG.E.128 R72, [R72.64] ;  /* 0x0000000448487981 */ /* 0x000ee4000c1e1d00 */
[----:B------:R-:W-:Y:S02]  /*0b50*/  IMAD.WIDE.U32 R76, R212, R225, c[0x0][0x208] ;  /* 0x00008200d44c7625 */ /* 0x000fe400078e00e1 */
[----:B------:R-:W4:Y:S02]  /*0b60*/  LDG.E.128 R80, [R80.64] ;  /* 0x0000000450507981 */ /* 0x000f24000c1e1d00 */
[----:B------:R-:W-:Y:S02]  /*0b70*/  IMAD.WIDE R100, R202, R101, c[0x0][0x1a8] ;  /* 0x00006a00ca647625 */ /* 0x000fe400078e0265 */
[----:B------:R-:W4:Y:S04]  /*0b80*/  LDG.E.128 R76, [R76.64] ;  /* 0x000000044c4c7981 */ /* 0x000f28000c1e1d00 */
[----:B------:R1:W4:Y:S01]  /*0b90*/  LDG.E R213, [R100.64] ;  /* 0x0000000464d57981 */ /* 0x000322000c1e1900 */
[----:B------:R-:W-:-:S05]  /*0ba0*/  IADD3 R210, R212, 0x20, RZ ;  /* 0x00000020d4d27810 */ /* 0x000fca0007ffe0ff */
[----:B------:R-:W-:-:S04]  /*0bb0*/  IMAD.WIDE.U32 R84, R210, R225, c[0x0][0x188] ;  /* 0x00006200d2547625 */ /* 0x000fc800078e00e1 */
[CC--:B------:R-:W-:Y:S02]  /*0bc0*/  IMAD.WIDE.U32 R92, R210.reuse, R225.reuse, c[0x0][0x210] ;  /* 0x00008400d25c7625 */ /* 0x0c0fe400078e00e1 */
[----:B0-----:R-:W4:Y:S02]  /*0bd0*/  LDG.E.128 R84, [R84.64] ;  /* 0x0000000454547981 */ /* 0x001f24000c1e1d00 */
[----:B------:R-:W-:Y:S02]  /*0be0*/  IMAD.WIDE.U32 R88, R210, R225, c[0x0][0x208] ;  /* 0x00008200d2587625 */ /* 0x000fe400078e00e1 */
[----:B------:R-:W4:Y:S04]  /*0bf0*/  LDG.E.128 R92, [R92.64] ;  /* 0x000000045c5c7981 */ /* 0x000f28000c1e1d00 */
[----:B------:R-:W4:Y:S01]  /*0c00*/  LDG.E.128 R88, [R88.64] ;  /* 0x0000000458587981 */ /* 0x000f22000c1e1d00 */
[----:B------:R-:W-:-:S02]  /*0c10*/  IADD3 R232, R212, 0x40, RZ ;  /* 0x00000040d4e87810 */ /* 0x000fc40007ffe0ff */
[----:B------:R-:W-:-:S03]  /*0c20*/  IADD3 R209, R212, 0x40, RZ ;  /* 0x00000040d4d17810 */ /* 0x000fc60007ffe0ff */
[----:B------:R-:W-:-:S04]  /*0c30*/  IMAD.WIDE.U32 R96, R232, R225, c[0x0][0x188] ;  /* 0x00006200e8607625 */ /* 0x000fc800078e00e1 */
[CC--:B-1----:R-:W-:Y:S02]  /*0c40*/  IMAD.WIDE.U32 R100, R209.reuse, R225.reuse, c[0x0][0x210] ;  /* 0x00008400d1647625 */ /* 0x0c2fe400078e00e1 */
[----:B------:R-:W4:Y:S02]  /*0c50*/  LDG.E.128 R96, [R96.64] ;  /* 0x0000000460607981 */ /* 0x000f24000c1e1d00 */
[----:B------:R-:W-:Y:S02]  /*0c60*/  IMAD.WIDE.U32 R104, R209, R225, c[0x0][0x208] ;  /* 0x00008200d1687625 */ /* 0x000fe400078e00e1 */
[----:B------:R-:W4:Y:S04]  /*0c70*/  LDG.E.128 R100, [R100.64] ;  /* 0x0000000464647981 */ /* 0x000f28000c1e1d00 */
[----:B------:R-:W4:Y:S01]  /*0c80*/  LDG.E.128 R104, [R104.64] ;  /* 0x0000000468687981 */ /* 0x000f22000c1e1d00 */
[----:B------:R-:W-:-:S04]  /*0c90*/  ISETP.NE.U32.AND P0, PT, RZ, c[0x0][0x250], PT ;  /* 0x00009400ff007a0c */ /* 0x000fc80003f05070 */
[----:B------:R-:W-:Y:S02]  /*0ca0*/  ISETP.NE.AND.EX P0, PT, RZ, c[0x0][0x254], PT, P0 ;  /* 0x00009500ff007a0c */ /* 0x000fe40003f05300 */
[----:B------:R-:W-:Y:S02]  /*0cb0*/  MOV R231, 0x8 ;  /* 0x0000000800e77802 */ /* 0x000fe40000000f00 */
[----:B------:R-:W-:-:S09]  /*0cc0*/  ISETP.NE.AND P2, PT, R161, RZ, PT ;  /* 0x000000ffa100720c */ /* 0x000fd20003f45270 */
[----:B------:R-:W-:-:S04]  /*0cd0*/  @P0 IMAD.WIDE.U32 R214, R232, R231, c[0x0][0x198] ;  /* 0x00006600e8d60625 */ /* 0x000fc800078e00e7 */
[-C--:B------:R-:W-:Y:S01]  /*0ce0*/  @P0 IMAD.WIDE.U32 R216, R210, R231.reuse, c[0x0][0x198] ;  /* 0x00006600d2d80625 */ /* 0x080fe200078e00e7 */
[----:B------:R3:W5:Y:S03]  /*0cf0*/  @P0 LDG.E.64 R150, [R214.64] ;  /* 0x00000004d6960981 */ /* 0x000766000c1e1b00 */
[CC--:B------:R-:W-:Y:S01]  /*0d00*/  @P0 IMAD.WIDE.U32 R218, R212.reuse, R231.reuse, c[0x0][0x198] ;  /* 0x00006600d4da0625 */ /* 0x0c0fe200078e00e7 */
[----:B------:R0:W5:Y:S04]  /*0d10*/  @P0 LDG.E.64 R148, [R216.64] ;  /* 0x00000004d8940981 */ /* 0x000168000c1e1b00 */
[----:B------:R1:W5:Y:S01]  /*0d20*/  @P0 LDG.E.64 R146, [R218.64] ;  /* 0x00000004da920981 */ /* 0x000362000c1e1b00 */
[----:B------:R-:W-:-:S06]  /*0d30*/  IMAD.WIDE.U32 R236, R212, R231, c[0x0][0x190] ;  /* 0x00006400d4ec7625 */ /* 0x000fcc00078e00e7 */
[----:B------:R-:W5:Y:S01]  /*0d40*/  LDG.E.64 R236, [R236.64] ;  /* 0x00000004ecec7981 */ /* 0x000f62000c1e1b00 */
[----:B------:R-:W-:-:S04]  /*0d50*/  ISETP.NE.U32.AND P1, PT, RZ, c[0x0][0x218], PT ;  /* 0x00008600ff007a0c */ /* 0x000fc80003f25070 */
[----:B------:R-:W-:-:S13]  /*0d60*/  ISETP.NE.AND.EX P1, PT, RZ, c[0x0][0x21c], PT, P1 ;  /* 0x00008700ff007a0c */ /* 0x000fda0003f25310 */
[----:B------:R-:W-:-:S04]  /*0d70*/  @P1 IMAD.WIDE.U32 R228, R212, R225, c[0x0][0x218] ;  /* 0x00008600d4e41625 */ /* 0x000fc800078e00e1 */
[----:B------:R-:W-:Y:S01]  /*0d80*/  @P1 IMAD.WIDE.U32 R226, R225, R210, c[0x0][0x218] ;  /* 0x00008600e1e21625 */ /* 0x000fe200078e00d2 */
[----:B------:R0:W5:Y:S04]  /*0d90*/  @P1 LDG.E.128 R52, [R228.64] ;  /* 0x00000004e4341981 */ /* 0x000168000c1e1d00 */
[----:B------:R0:W5:Y:S01]  /*0da0*/  @P1 LDG.E.128 R56, [R226.64] ;  /* 0x00000004e2381981 */ /* 0x000162000c1e1d00 */
[----:B--2---:R-:W-:Y:S02]  /*0db0*/  FSEL R223, R223, RZ, !P2 ;  /* 0x000000ffdfdf7208 */ /* 0x004fe40005000000 */
[--C-:B---3--:R-:W-:Y:S02]  /*0dc0*/  PRMT R214, RZ, 0x5410, R72.reuse ;  /* 0x00005410ffd67816 */ /* 0x108fe40000000048 */
[----:B0-----:R-:W-:-:S02]  /*0dd0*/  PRMT R216, RZ, 0x7610, R72 ;  /* 0x00007610ffd87816 */ /* 0x001fc40000000048 */
[----:B------:R-:W-:Y:S01]  /*0de0*/  PRMT R222, RZ, 0x7610, R73 ;  /* 0x00007610ffde7816 */ /* 0x000fe20000000049 */
[----:B------:R-:W-:Y:S01]  /*0df0*/  FADD.FTZ R72, R214, -R223 ;  /* 0x800000dfd6487221 */ /* 0x000fe20000010000 */
[----:B------:R-:W-:Y:S02]  /*0e00*/  PRMT R220, RZ, 0x5410, R73 ;  /* 0x00005410ffdc7816 */ /* 0x000fe40000000049 */
[----:B----4-:R-:W-:Y:S01]  /*0e10*/  PRMT R230, RZ, 0x5410, R80 ;  /* 0x00005410ffe67816 */ /* 0x010fe20000000050 */
[----:B------:R-:W-:Y:S01]  /*0e20*/  FADD.FTZ R222, -R223, R222 ;  /* 0x000000dedfde7221 */ /* 0x000fe20000010100 */
[----:B------:R-:W-:Y:S02]  /*0e30*/  PRMT R214, RZ, 0x5410, R76 ;  /* 0x00005410ffd67816 */ /* 0x000fe4000000004c */
[----:B------:R-:W-:Y:S01]  /*0e40*/  PRMT R235, RZ, 0x7610, R81 ;  /* 0x00007610ffeb7816 */ /* 0x000fe20000000051 */
[----:B------:R-:W-:Y:S01]  /*0e50*/  FMUL.FTZ R215, R213, R72 ;  /* 0x00000048d5d77220 */ /* 0x000fe20000410000 */
[----:B-1----:R-:W-:Y:S01]  /*0e60*/  PRMT R219, RZ, 0x7610, R80 ;  /* 0x00007610ffdb7816 */ /* 0x002fe20000000050 */
[----:B------:R-:W-:Y:S01]  /*0e70*/  FMUL.FTZ R72, R193, R230 ;  /* 0x000000e6c1487220 */ /* 0x000fe20000410000 */
[----:B------:R-:W-:Y:S01]  /*0e80*/  PRMT R224, RZ, 0x5410, R74 ;  /* 0x00005410ffe07816 */ /* 0x000fe2000000004a */
[----:B------:R-:W-:Y:S01]  /*0e90*/  FADD.FTZ R80, -R223, R220 ;  /* 0x000000dcdf507221 */ /* 0x000fe20000010100 */
[----:B------:R-:W-:-:S02]  /*0ea0*/  PRMT R73, RZ, 0x7610, R76 ;  /* 0x00007610ff497816 */ /* 0x000fc4000000004c */
[----:B------:R-:W-:Y:S02]  /*0eb0*/  PRMT R221, RZ, 0x5410, R81 ;  /* 0x00005410ffdd7816 */ /* 0x000fe40000000051 */
[--C-:B------:R-:W-:Y:S01]  /*0ec0*/  PRMT R76, RZ, 0x5410, R77.reuse ;  /* 0x00005410ff4c7816 */ /* 0x100fe2000000004d */
[----:B------:R-:W-:Y:S01]  /*0ed0*/  FADD.FTZ R158, R214, R158 ;  /* 0x0000009ed69e7221 */ /* 0x000fe20000010000 */
[----:B------:R-:W-:Y:S01]  /*0ee0*/  PRMT R77, RZ, 0x7610, R77 ;  /* 0x00007610ff4d7816 */ /* 0x000fe2000000004d */
[----:B------:R-:W-:Y:S02]  /*0ef0*/  FFMA.FTZ R160, R215, R214, R160 ;  /* 0x000000d6d7a07223 */ /* 0x000fe400000100a0 */
[----:B------:R-:W-:Y:S02]  /*0f00*/  FMUL.FTZ R222, R213, R222 ;  /* 0x000000ded5de7220 */ /* 0x000fe40000410000 */
[----:B------:R-:W-:Y:S01]  /*0f10*/  FMUL.FTZ R81, R190, R235 ;  /* 0x000000ebbe517220 */ /* 0x000fe20000410000 */
[----:B------:R-:W-:Y:S01]  /*0f20*/  PRMT R233, RZ, 0x5410, R82 ;  /* 0x00005410ffe97816 */ /* 0x000fe20000000052 */
[----:B------:R-:W-:-:S02]  /*0f30*/  FFMA.FTZ R214, R201, R214, R72 ;  /* 0x000000d6c9d67223 */ /* 0x000fc40000010048 */
[----:B------:R-:W-:Y:S02]  /*0f40*/  FMUL.FTZ R80, R213, R80 ;  /* 0x00000050d5507220 */ /* 0x000fe40000410000 */
[----:B------:R-:W-:Y:S02]  /*0f50*/  FADD.FTZ R216, -R223, R216 ;  /* 0x000000d8dfd87221 */ /* 0x000fe40000010100 */
[----:B------:R-:W-:Y:S02]  /*0f60*/  FMUL.FTZ R72, R191, R221 ;  /* 0x000000ddbf487220 */ /* 0x000fe40000410000 */
[----:B------:R-:W-:Y:S02]  /*0f70*/  FADD.FTZ R220, -R223, R224 ;  /* 0x000000e0dfdc7221 */ /* 0x000fe40000010100 */
[----:B------:R-:W-:Y:S02]  /*0f80*/  FADD.FTZ R140, R77, R140 ;  /* 0x0000008c4d8c7221 */ /* 0x000fe40000010000 */
[----:B------:R-:W-:-:S02]  /*0f90*/  FFMA.FTZ R141, R222, R77, R141 ;  /* 0x0000004dde8d7223 */ /* 0x000fc4000001008d */
[----:B------:R-:W-:Y:S01]  /*0fa0*/  FFMA.FTZ R81, R198, R77, R81 ;  /* 0x0000004dc6517223 */ /* 0x000fe20000010051 */
[----:B------:R-:W-:Y:S01]  /*0fb0*/  PRMT R77, RZ, 0x5410, R78 ;  /* 0x00005410ff4d7816 */ /* 0x000fe2000000004e */
[----:B------:R-:W-:Y:S02]  /*0fc0*/  FADD.FTZ R144, R76, R144 ;  /* 0x000000904c907221 */ /* 0x000fe40000010000 */
[----:B------:R-:W-:Y:S02]  /*0fd0*/  FFMA.FTZ R145, R80, R76, R145 ;  /* 0x0000004c50917223 */ /* 0x000fe40000010091 */
[----:B------:R-:W-:Y:S02]  /*0fe0*/  FMUL.FTZ R218, R213, R216 ;  /* 0x000000d8d5da7220 */ /* 0x000fe40000410000 */
[----:B------:R-:W-:Y:S02]  /*0ff0*/  FFMA.FTZ R76, R199, R76, R72 ;  /* 0x0000004cc74c7223 */ /* 0x000fe40000010048 */
[----:B------:R-:W-:-:S02]  /*1000*/  FMUL.FTZ R220, R213, R220 ;  /* 0x000000dcd5dc7220 */ /* 0x000fc40000410000 */
[----:B------:R-:W-:Y:S02]  /*1010*/  FMUL.FTZ R216, R192, R219 ;  /* 0x000000dbc0d87220 */ /* 0x000fe40000410000 */
[----:B------:R-:W-:Y:S01]  /*1020*/  FMUL.FTZ R72, R189, R233 ;  /* 0x000000e9bd487220 */ /* 0x000fe20000410000 */
[----:B------:R-:W-:Y:S01]  /*1030*/  PRMT R240, RZ, 0x7610, R74 ;  /* 0x00007610fff07816 */ /* 0x000fe2000000004a */
[----:B------:R-:W-:Y:S01]  /*1040*/  FADD.FTZ R136, R77, R136 ;  /* 0x000000884d887221 */ /* 0x000fe20000010000 */
[----:B------:R-:W-:Y:S01]  /*1050*/  PRMT R238, RZ, 0x5410, R75 ;  /* 0x00005410ffee7816 */ /* 0x000fe2000000004b */
[----:B------:R-:W-:Y:S01]  /*1060*/  FFMA.FTZ R137, R220, R77, R137 ;  /* 0x0000004ddc897223 */ /* 0x000fe20000010089 */
[----:B------:R-:W-:Y:S01]  /*1070*/  PRMT R234, RZ, 0x7610, R75 ;  /* 0x00007610ffea7816 */ /* 0x000fe2000000004b */
[----:B------:R-:W-:Y:S02]  /*1080*/  FADD.FTZ R154, R73, R154 ;  /* 0x0000009a499a7221 */ /* 0x000fe40000010000 */
[----:B------:R-:W-:-:S02]  /*1090*/  FFMA.FTZ R155, R218, R73, R155 ;  /* 0x00000049da9b7223 */ /* 0x000fc4000001009b */
[----:B------:R-:W-:Y:S02]  /*10a0*/  FFMA.FTZ R216, R200, R73, R216 ;  /* 0x00000049c8d87223 */ /* 0x000fe400000100d8 */
[----:B------:R-:W-:Y:S02]  /*10b0*/  FFMA.FTZ R77, R197, R77, R72 ;  /* 0x0000004dc54d7223 */ /* 0x000fe40000010048 */
[----:B------:R-:W-:-:S04]  /*10c0*/  IMAD.WIDE.U32 R72, R232, R231, c[0x0][0x190] ;  /* 0x00006400e8487625 */ /* 0x000fc800078e00e7 */
[----:B------:R-:W-:Y:S02]  /*10d0*/  IMAD.WIDE.U32 R74, R210, R231, c[0x0][0x190] ;  /* 0x00006400d24a7625 */ /* 0x000fe400078e00e7 */
[----:B------:R-:W5:Y:S04]  /*10e0*/  LDG.E.64 R72, [R72.64] ;  /* 0x0000000448487981 */ /* 0x000f68000c1e1b00 */
[----:B------:R-:W5:Y:S01]  /*10f0*/  LDG.E.64 R74, [R74.64] ;  /* 0x000000044a4a7981 */ /* 0x000f62000c1e1b00 */
[----:B------:R-:W-:Y:S01]  /*1100*/  PRMT R241, RZ, 0x7610, R82 ;  /* 0x00007610fff17816 */ /* 0x000fe20000000052 */
[----:B------:R-:W-:Y:S01]  /*1110*/  FADD.FTZ R240, -R223, R240 ;  /* 0x000000f0dff07221 */ /* 0x000fe20000010100 */
[--C-:B------:R-:W-:Y:S02]  /*1120*/  PRMT R239, RZ, 0x5410, R83.reuse ;  /* 0x00005410ffef7816 */ /* 0x100fe40000000053 */
[----:B------:R-:W-:-:S02]  /*1130*/  PRMT R243, RZ, 0x7610, R83 ;  /* 0x00007610fff37816 */ /* 0x000fc40000000053 */
[----:B------:R-:W-:Y:S01]  /*1140*/  PRMT R83, RZ, 0x7610, R78 ;  /* 0x00007610ff537816 */ /* 0x000fe2000000004e */
[----:B------:R-:W-:Y:S02]  /*1150*/  FMUL.FTZ R78, R213, R240 ;  /* 0x000000f0d54e7220 */ /* 0x000fe40000410000 */
[----:B------:R-:W-:-:S04]  /*1160*/  @P1 IMAD.WIDE.U32 R224, R225, R209, c[0x0][0x218] ;  /* 0x00008600e1e01625 */ /* 0x000fc800078e00d1 */
[----:B------:R-:W-:Y:S01]  /*1170*/  FMUL.FTZ R82, R188, R241 ;  /* 0x000000f1bc527220 */ /* 0x000fe20000410000 */
[----:B------:R-:W-:Y:S01]  /*1180*/  PRMT R217, RZ, 0x5410, R79 ;  /* 0x00005410ffd97816 */ /* 0x000fe2000000004f */
[----:B------:R-:W-:Y:S01]  /*1190*/  FADD.FTZ R238, -R223, R238 ;  /* 0x000000eedfee7221 */ /* 0x000fe20000010100 */
[----:B------:R0:W5:Y:S01]  /*11a0*/  @P1 LDG.E.128 R60, [R224.64] ;  /* 0x00000004e03c1981 */ /* 0x000162000c1e1d00 */
[----:B------:R-:W-:Y:S02]  /*11b0*/  FADD.FTZ R132, R83, R132 ;  /* 0x0000008453847221 */ /* 0x000fe40000010000 */
[-C--:B------:R-:W-:Y:S02]  /*11c0*/  FFMA.FTZ R133, R78, R83.reuse, R133 ;  /* 0x000000534e857223 */ /* 0x080fe40000010085 */
[----:B------:R-:W-:Y:S02]  /*11d0*/  FFMA.FTZ R83, R196, R83, R82 ;  /* 0x00000053c4537223 */ /* 0x000fe40000010052 */
[----:B------:R-:W-:-:S02]  /*11e0*/  FMUL.FTZ R82, R213, R238 ;  /* 0x000000eed5527220 */ /* 0x000fc40000410000 */
[----:B------:R-:W-:Y:S02]  /*11f0*/  FADD.FTZ R234, -R223, R234 ;  /* 0x000000eadfea7221 */ /* 0x000fe40000010100 */
[----:B0-----:R-:W-:Y:S01]  /*1200*/  FMUL.FTZ R224, R187, R239 ;  /* 0x000000efbbe07220 */ /* 0x001fe20000410000 */
[----:B------:R-:W-:Y:S01]  /*1210*/  PRMT R79, RZ, 0x7610, R79 ;  /* 0x00007610ff4f7816 */ /* 0x000fe2000000004f */
[----:B------:R-:W-:Y:S02]  /*1220*/  FADD.FTZ R128, R217, R128 ;  /* 0x00000080d9807221 */ /* 0x000fe40000010000 */
[-C--:B------:R-:W-:Y:S02]  /*1230*/  FFMA.FTZ R129, R82, R217.reuse, R129 ;  /* 0x000000d952817223 */ /* 0x080fe40000010081 */
[----:B------:R-:W-:Y:S01]  /*1240*/  FFMA.FTZ R217, R195, R217, R224 ;  /* 0x000000d9c3d97223 */ /* 0x000fe200000100e0 */
[----:B------:R-:W-:Y:S01]  /*1250*/  PRMT R226, RZ, 0x5410, R84 ;  /* 0x00005410ffe27816 */ /* 0x000fe20000000054 */
[----:B------:R-:W-:-:S02]  /*1260*/  FMUL.FTZ R224, R213, R234 ;  /* 0x000000ead5e07220 */ /* 0x000fc40000410000 */
[----:B------:R-:W-:Y:S02]  /*1270*/  FMUL.FTZ R225, R186, R243 ;  /* 0x000000f3bae17220 */ /* 0x000fe40000410000 */
[----:B------:R-:W-:Y:S02]  /*1280*/  FADD.FTZ R124, R79, R124 ;  /* 0x0000007c4f7c7221 */ /* 0x000fe40000010000 */
[-C--:B------:R-:W-:Y:S02]  /*1290*/  FFMA.FTZ R125, R224, R79.reuse, R125 ;  /* 0x0000004fe07d7223 */ /* 0x080fe4000001007d */
[----:B------:R-:W-:Y:S01]  /*12a0*/  FFMA.FTZ R79, R194, R79, R225 ;  /* 0x0000004fc24f7223 */ /* 0x000fe200000100e1 */
[----:B------:R-:W-:Y:S01]  /*12b0*/  PRMT R225, RZ, 0x5410, R92 ;  /* 0x00005410ffe17816 */ /* 0x000fe2000000005c */
[----:B------:R-:W-:Y:S01]  /*12c0*/  FADD.FTZ R226, -R223, R226 ;  /* 0x000000e2dfe27221 */ /* 0x000fe20000010100 */
[----:B------:R-:W-:Y:S01]  /*12d0*/  PRMT R228, RZ, 0x7610, R84 ;  /* 0x00007610ffe47816 */ /* 0x000fe20000000054 */
[----:B------:R-:W-:Y:S01]  /*12e0*/  FADD.FTZ R152, R219, R152 ;  /* 0x00000098db987221 */ /* 0x000fe20000010000 */
[----:B------:R-:W-:Y:S01]  /*12f0*/  PRMT R84, RZ, 0x5410, R88 ;  /* 0x00005410ff547816 */ /* 0x000fe20000000058 */
[----:B------:R-:W-:-:S02]  /*1300*/  FFMA.FTZ R153, R218, R219, R153 ;  /* 0x000000dbda997223 */ /* 0x000fc40000010099 */
[----:B------:R-:W-:Y:S02]  /*1310*/  FMUL.FTZ R226, R213, R226 ;  /* 0x000000e2d5e27220 */ /* 0x000fe40000410000 */
[----:B------:R-:W-:Y:S02]  /*1320*/  FMUL.FTZ R219, R177, R225 ;  /* 0x000000e1b1db7220 */ /* 0x000fe40000410000 */
[----:B------:R-:W-:Y:S02]  /*1330*/  FADD.FTZ R120, R84, R120 ;  /* 0x0000007854787221 */ /* 0x000fe40000010000 */
[-C--:B------:R-:W-:Y:S02]  /*1340*/  FFMA.FTZ R121, R226, R84.reuse, R121 ;  /* 0x00000054e2797223 */ /* 0x080fe40000010079 */
[----:B------:R-:W-:Y:S01]  /*1350*/  FFMA.FTZ R84, R185, R84, R219 ;  /* 0x00000054b9547223 */ /* 0x000fe200000100db */
[----:B------:R-:W-:Y:S02]  /*1360*/  PRMT R219, RZ, 0x7610, R88 ;  /* 0x00007610ffdb7816 */ /* 0x000fe40000000058 */
[----:B------:R-:W-:Y:S01]  /*1370*/  PRMT R88, RZ, 0x5410, R85 ;  /* 0x00005410ff587816 */ /* 0x000fe20000000055 */
[----:B------:R-:W-:Y:S01]  /*1380*/  FADD.FTZ R156, R230, R156 ;  /* 0x0000009ce69c7221 */ /* 0x000fe20000010000 */
[----:B------:R-:W-:Y:S01]  /*1390*/  PRMT R229, RZ, 0x5410, R93 ;  /* 0x00005410ffe57816 */ /* 0x000fe2000000005d */
[----:B------:R-:W-:Y:S01]  /*13a0*/  FFMA.FTZ R157, R215, R230, R157 ;  /* 0x000000e6d79d7223 */ /* 0x000fe2000001009d */
[----:B------:R-:W-:Y:S01]  /*13b0*/  PRMT R230, RZ, 0x7610, R85 ;  /* 0x00007610ffe67816 */ /* 0x000fe20000000055 */
[----:B------:R-:W-:-:S02]  /*13c0*/  FADD.FTZ R228, -R223, R228 ;  /* 0x000000e4dfe47221 */ /* 0x000fc40000010100 */
[----:B------:R-:W-:Y:S01]  /*13d0*/  FADD.FTZ R88, -R223, R88 ;  /* 0x00000058df587221 */ /* 0x000fe20000010100 */
[----:B------:R-:W-:Y:S01]  /*13e0*/  PRMT R227, RZ, 0x7610, R92 ;  /* 0x00007610ffe37816 */ /* 0x000fe2000000005c */
[C---:B------:R-:W-:Y:S01]  /*13f0*/  FMUL.FTZ R92, R213.reuse, R228 ;  /* 0x000000e4d55c7220 */ /* 0x040fe20000410000 */
[----:B------:R-:W-:Y:S01]  /*1400*/  PRMT R85, RZ, 0x5410, R89 ;  /* 0x00005410ff557816 */ /* 0x000fe20000000059 */
[----:B------:R-:W-:Y:S02]  /*1410*/  FMUL.FTZ R88, R213, R88 ;  /* 0x00000058d5587220 */ /* 0x000fe40000410000 */
[----:B------:R-:W-:Y:S02]  /*1420*/  FMUL.FTZ R228, R175, R229 ;  /* 0x000000e5afe47220 */ /* 0x000fe40000410000 */
[----:B------:R-:W-:Y:S02]  /*1430*/  FADD.FTZ R230, -R223, R230 ;  /* 0x000000e6dfe67221 */ /* 0x000fe40000010100 */
[----:B------:R-:W-:-:S02]  /*1440*/  FADD.FTZ R112, R85, R112 ;  /* 0x0000007055707221 */ /* 0x000fc40000010000 */
[-C--:B------:R-:W-:Y:S01]  /*1450*/  FFMA.FTZ R113, R88, R85.reuse, R113 ;  /* 0x0000005558717223 */ /* 0x080fe20000010071 */
[----:B------:R-:W-:Y:S01]  /*1460*/  PRMT R231, RZ, 0x7610, R93 ;  /* 0x00007610ffe77816 */ /* 0x000fe2000000005d */
[----:B------:R-:W-:Y:S02]  /*1470*/  FFMA.FTZ R85, R183, R85, R228 ;  /* 0x00000055b7557223 */ /* 0x000fe400000100e4 */
[----:B------:R-:W-:Y:S01]  /*1480*/  FMUL.FTZ R228, R213, R230 ;  /* 0x000000e6d5e47220 */ /* 0x000fe20000410000 */
[--C-:B------:R-:W-:Y:S02]  /*1490*/  PRMT R230, RZ, 0x5410, R86.reuse ;  /* 0x00005410ffe67816 */ /* 0x100fe40000000056 */
[----:B------:R-:W-:Y:S02]  /*14a0*/  PRMT R89, RZ, 0x7610, R89 ;  /* 0x00007610ff597816 */ /* 0x000fe40000000059 */
[----:B------:R-:W-:Y:S01]  /*14b0*/  PRMT R86, RZ, 0x7610, R86 ;  /* 0x00007610ff567816 */ /* 0x000fe20000000056 */
[----:B------:R-:W-:Y:S01]  /*14c0*/  FADD.FTZ R142, R221, R142 ;  /* 0x0000008edd8e7221 */ /* 0x000fe20000010000 */
[----:B------:R-:W-:Y:S01]  /*14d0*/  PRMT R232, RZ, 0x5410, R94 ;  /* 0x00005410ffe87816 */ /* 0x000fe2000000005e */
[----:B------:R-:W-:-:S02]  /*14e0*/  FFMA.FTZ R143, R80, R221, R143 ;  /* 0x000000dd508f7223 */ /* 0x000fc4000001008f */
[----:B------:R-:W-:Y:S02]  /*14f0*/  FMUL.FTZ R93, R174, R231 ;  /* 0x000000e7ae5d7220 */ /* 0x000fe40000410000 */
[----:B------:R-:W-:Y:S02]  /*1500*/  FMUL.FTZ R221, R176, R227 ;  /* 0x000000e3b0dd7220 */ /* 0x000fe40000410000 */
[----:B------:R-:W-:Y:S02]  /*1510*/  FADD.FTZ R230, -R223, R230 ;  /* 0x000000e6dfe67221 */ /* 0x000fe40000010100 */
[----:B------:R-:W-:Y:S02]  /*1520*/  FADD.FTZ R108, R89, R108 ;  /* 0x0000006c596c7221 */ /* 0x000fe40000010000 */
[----:B------:R-:W-:Y:S02]  /*1530*/  FFMA.FTZ R109, R228, R89, R109 ;  /* 0x00000059e46d7223 */ /* 0x000fe4000001006d */
[----:B------:R-:W-:Y:S01]  /*1540*/  FADD.FTZ R234, -R223, R86 ;  /* 0x00000056dfea7221 */ /* 0x000fe20000010100 */
[----:B------:R-:W-:Y:S01]  /*1550*/  PRMT R86, RZ, 0x5410, R90 ;  /* 0x00005410ff567816 */ /* 0x000fe2000000005a */
[----:B------:R-:W-:-:S02]  /*1560*/  FADD.FTZ R116, R219, R116 ;  /* 0x00000074db747221 */ /* 0x000fc40000010000 */
[----:B------:R-:W-:Y:S02]  /*1570*/  FFMA.FTZ R117, R92, R219, R117 ;  /* 0x000000db5c757223 */ /* 0x000fe40000010075 */
[----:B------:R-:W-:Y:S02]  /*1580*/  FFMA.FTZ R89, R182, R89, R93 ;  /* 0x00000059b6597223 */ /* 0x000fe4000001005d */
[----:B------:R-:W-:Y:S02]  /*1590*/  FADD.FTZ R134, R233, R134 ;  /* 0x00000086e9867221 */ /* 0x000fe40000010000 */
[----:B------:R-:W-:Y:S01]  /*15a0*/  FFMA.FTZ R135, R220, R233, R135 ;  /* 0x000000e9dc877223 */ /* 0x000fe20000010087 */
[----:B------:R-:W-:Y:S01]  /*15b0*/  PRMT R233, RZ, 0x7610, R94 ;  /* 0x00007610ffe97816 */ /* 0x000fe2000000005e */
[----:B------:R-:W-:Y:S02]  /*15c0*/  FFMA.FTZ R219, R184, R219, R221 ;  /* 0x000000dbb8db7223 */ /* 0x000fe400000100dd */
[----:B------:R-:W-:-:S02]  /*15d0*/  FMUL.FTZ R93, R213, R230 ;  /* 0x000000e6d55d7220 */ /* 0x000fc40000410000 */
[----:B------:R-:W-:Y:S01]  /*15e0*/  FMUL.FTZ R221, R173, R232 ;  /* 0x000000e8addd7220 */ /* 0x000fe20000410000 */
[----:B------:R-:W-:Y:S01]  /*15f0*/  PRMT R90, RZ, 0x7610, R90 ;  /* 0x00007610ff5a7816 */ /* 0x000fe2000000005a */
[----:B------:R-:W-:Y:S02]  /*1600*/  FADD.FTZ R36, R86, R36 ;  /* 0x0000002456247221 */ /* 0x000fe40000010000 */
[-C--:B------:R-:W-:Y:S02]  /*1610*/  FFMA.FTZ R48, R93, R86.reuse, R48 ;  /* 0x000000565d307223 */ /* 0x080fe40000010030 */
[----:B------:R-:W-:Y:S02]  /*1620*/  FFMA.FTZ R86, R181, R86, R221 ;  /* 0x00000056b5567223 */ /* 0x000fe400000100dd */
[----:B------:R-:W-:Y:S02]  /*1630*/  FMUL.FTZ R94, R213, R234 ;  /* 0x000000ead55e7220 */ /* 0x000fe40000410000 */
[----:B------:R-:W-:-:S02]  /*1640*/  FMUL.FTZ R221, R172, R233 ;  /* 0x000000e9acdd7220 */ /* 0x000fc40000410000 */
[----:B------:R-:W-:Y:S02]  /*1650*/  FADD.FTZ R37, R90, R37 ;  /* 0x000000255a257221 */ /* 0x000fe40000010000 */
[-C--:B------:R-:W-:Y:S02]  /*1660*/  FFMA.FTZ R49, R94, R90.reuse, R49 ;  /* 0x0000005a5e317223 */ /* 0x080fe40000010031 */
[----:B------:R-:W-:Y:S01]  /*1670*/  FFMA.FTZ R221, R180, R90, R221 ;  /* 0x0000005ab4dd7223 */ /* 0x000fe200000100dd */
[--C-:B------:R-:W-:Y:S02]  /*1680*/  PRMT R90, RZ, 0x5410, R87.reuse ;  /* 0x00005410ff5a7816 */ /* 0x100fe40000000057 */
[----:B------:R-:W-:Y:S01]  /*1690*/  PRMT R230, RZ, 0x7610, R87 ;  /* 0x00007610ffe67816 */ /* 0x000fe20000000057 */
[----:B------:R-:W-:Y:S02]  /*16a0*/  FADD.FTZ R118, R225, R118 ;  /* 0x00000076e1767221 */ /* 0x000fe40000010000 */
[----:B------:R-:W-:-:S02]  /*16b0*/  FADD.FTZ R90, -R223, R90 ;  /* 0x0000005adf5a7221 */ /* 0x000fc40000010100 */
[----:B------:R-:W-:Y:S01]  /*16c0*/  FFMA.FTZ R119, R226, R225, R119 ;  /* 0x000000e1e2777223 */ /* 0x000fe20000010077 */
[----:B------:R-:W-:Y:S01]  /*16d0*/  PRMT R225, RZ, 0x5410, R95 ;  /* 0x00005410ffe17816 */ /* 0x000fe2000000005f */
[----:B------:R-:W-:Y:S02]  /*16e0*/  FADD.FTZ R12, R232, R12 ;  /* 0x0000000ce80c7221 */ /* 0x000fe40000010000 */
[----:B------:R-:W-:Y:S01]  /*16f0*/  FFMA.FTZ R24, R93, R232, R24 ;  /* 0x000000e85d187223 */ /* 0x000fe20000010018 */
[----:B------:R-:W-:Y:S01]  /*1700*/  PRMT R232, RZ, 0x5410, R96 ;  /* 0x00005410ffe87816 */ /* 0x000fe20000000060 */
[----:B------:R-:W-:Y:S02]  /*1710*/  FADD.FTZ R230, -R223, R230 ;  /* 0x000000e6dfe67221 */ /* 0x000fe40000010100 */
[----:B------:R-:W-:Y:S01]  /*1720*/  FMUL.FTZ R87, R213, R90 ;  /* 0x0000005ad5577220 */ /* 0x000fe20000410000 */
[----:B------:R-:W-:Y:S01]  /*1730*/  PRMT R90, RZ, 0x5410, R91 ;  /* 0x00005410ff5a7816 */ /* 0x000fe2000000005b */
[----:B------:R-:W-:Y:S01]  /*1740*/  FADD.FTZ R114, R227, R114 ;  /* 0x00000072e3727221 */ /* 0x000fe20000010000 */
[----:B------:R-:W-:Y:S01]  /*1750*/  PRMT R234, RZ, 0x7610, R96 ;  /* 0x00007610ffea7816 */ /* 0x000fe20000000060 */
[----:B------:R-:W-:Y:S01]  /*1760*/  FFMA.FTZ R115, R92, R227, R115 ;  /* 0x000000e35c737223 */ /* 0x000fe20000010073 */
[----:B------:R-:W-:Y:S01]  /*1770*/  PRMT R95, RZ, 0x7610, R95 ;  /* 0x00007610ff5f7816 */ /* 0x000fe2000000005f */
[----:B------:R-:W-:-:S02]  /*1780*/  FMUL.FTZ R227, R171, R225 ;  /* 0x000000e1abe37220 */ /* 0x000fc40000410000 */
[----:B------:R-:W-:Y:S01]  /*1790*/  FMUL.FTZ R230, R213, R230 ;  /* 0x000000e6d5e67220 */ /* 0x000fe20000410000 */
[----:B------:R-:W-:Y:S01]  /*17a0*/  PRMT R246, RZ, 0x5410, R98 ;  /* 0x00005410fff67816 */ /* 0x000fe20000000062 */
[----:B------:R-:W-:Y:S01]  /*17b0*/  FADD.FTZ R96, -R223, R232 ;  /* 0x000000e8df607221 */ /* 0x000fe20000010100 */
[----:B------:R-:W-:Y:S01]  /*17c0*/  PRMT R248, RZ, 0x7610, R98 ;  /* 0x00007610fff87816 */ /* 0x000fe20000000062 */
[----:B------:R-:W-:Y:S01]  /*17d0*/  FADD.FTZ R34, R90, R34 ;  /* 0x000000225a227221 */ /* 0x000fe20000010000 */
[--C-:B------:R-:W-:Y:S01]  /*17e0*/  PRMT R250, RZ, 0x5410, R99.reuse ;  /* 0x00005410fffa7816 */ /* 0x100fe20000000063 */
[-C--:B------:R-:W-:Y:S01]  /*17f0*/  FFMA.FTZ R46, R87, R90.reuse, R46 ;  /* 0x0000005a572e7223 */ /* 0x080fe2000001002e */
[----:B------:R-:W-:Y:S01]  /*1800*/  PRMT R252, RZ, 0x7610, R99 ;  /* 0x00007610fffc7816 */ /* 0x000fe20000000063 */
[----:B------:R-:W-:Y:S01]  /*1810*/  FFMA.FTZ R90, R179, R90, R227 ;  /* 0x0000005ab35a7223 */ /* 0x000fe200000100e3 */
[----:B------:R-:W-:Y:S01]  /*1820*/  PRMT R99, RZ, 0x5410, R100 ;  /* 0x00005410ff637816 */ /* 0x000fe20000000064 */
[----:B------:R-:W-:Y:S01]  /*1830*/  FADD.FTZ R98, -R223, R234 ;  /* 0x000000eadf627221 */ /* 0x000fe20000010100 */
[--C-:B------:R-:W-:Y:S01]  /*1840*/  PRMT R238, RZ, 0x5410, R97.reuse ;  /* 0x00005410ffee7816 */ /* 0x100fe20000000061 */
[----:B------:R-:W-:Y:S01]  /*1850*/  FMUL.FTZ R227, R170, R95 ;  /* 0x0000005faae37220 */ /* 0x000fe20000410000 */
[----:B------:R-:W-:Y:S01]  /*1860*/  PRMT R240, RZ, 0x7610, R97 ;  /* 0x00007610fff07816 */ /* 0x000fe20000000061 */
[----:B------:R-:W-:-:S02]  /*1870*/  FADD.FTZ R11, R95, R11 ;  /* 0x0000000b5f0b7221 */ /* 0x000fc40000010000 */
[----:B------:R-:W-:Y:S01]  /*1880*/  FFMA.FTZ R23, R230, R95, R23 ;  /* 0x0000005fe6177223 */ /* 0x000fe20000010017 */
[----:B------:R-:W-:Y:S01]  /*1890*/  PRMT R100, RZ, 0x7610, R100 ;  /* 0x00007610ff647816 */ /* 0x000fe20000000064 */
[C---:B------:R-:W-:Y:S01]  /*18a0*/  FMUL.FTZ R95, R213.reuse, R96 ;  /* 0x00000060d55f7220 */ /* 0x040fe20000410000 */
[----:B------:R-:W-:Y:S01]  /*18b0*/  PRMT R96, RZ, 0x5410, R104 ;  /* 0x00005410ff607816 */ /* 0x000fe20000000068 */
[----:B------:R-:W-:Y:S02]  /*18c0*/  FMUL.FTZ R98, R213, R98 ;  /* 0x00000062d5627220 */ /* 0x000fe40000410000 */
[----:B------:R-:W-:Y:S02]  /*18d0*/  FADD.FTZ R10, R225, R10 ;  /* 0x0000000ae10a7221 */ /* 0x000fe40000010000 */
[----:B------:R-:W-:Y:S01]  /*18e0*/  FFMA.FTZ R22, R87, R225, R22 ;  /* 0x000000e157167223 */ /* 0x000fe20000010016 */
[----:B------:R-:W-:Y:S01]  /*18f0*/  PRMT R225, RZ, 0x5410, R101 ;  /* 0x00005410ffe17816 */ /* 0x000fe20000000065 */
[----:B------:R-:W-:-:S02]  /*1900*/  FMUL.FTZ R97, R159, R99 ;  /* 0x000000639f617220 */ /* 0x000fc40000410000 */
[C---:B------:R-:W-:Y:S02]  /*1910*/  FADD.FTZ R242, -R223.reuse, R238 ;  /* 0x000000eedff27221 */ /* 0x040fe40000010100 */
[C---:B------:R-:W-:Y:S02]  /*1920*/  FADD.FTZ R244, -R223.reuse, R240 ;  /* 0x000000f0dff47221 */ /* 0x040fe40000010100 */
[C---:B------:R-:W-:Y:S02]  /*1930*/  FADD.FTZ R240, -R223.reuse, R246 ;  /* 0x000000f6dff07221 */ /* 0x040fe40000010100 */
[C---:B------:R-:W-:Y:S02]  /*1940*/  FADD.FTZ R238, -R223.reuse, R248 ;  /* 0x000000f8dfee7221 */ /* 0x040fe40000010100 */
[C---:B------:R-:W-:Y:S02]  /*1950*/  FADD.FTZ R234, -R223.reuse, R250 ;  /* 0x000000fadfea7221 */ /* 0x040fe40000010100 */
[----:B------:R-:W-:-:S02]  /*1960*/  FADD.FTZ R232, -R223, R252 ;  /* 0x000000fcdfe87221 */ /* 0x000fc40000010100 */
[----:B------:R-:W-:Y:S02]  /*1970*/  FADD.FTZ R32, R96, R32 ;  /* 0x0000002060207221 */ /* 0x000fe40000010000 */
[----:B------:R-:W-:Y:S02]  /*1980*/  FFMA.FTZ R44, R95, R96, R44 ;  /* 0x000000605f2c7223 */ /* 0x000fe4000001002c */
[-C--:B------:R-:W-:Y:S02]  /*1990*/  FMUL.FTZ R223, R204, R100.reuse ;  /* 0x00000064ccdf7220 */ /* 0x080fe40000410000 */
[----:B------:R-:W-:Y:S02]  /*19a0*/  FADD.FTZ R9, R100, R9 ;  /* 0x0000000964097221 */ /* 0x000fe40000010000 */
[----:B------:R-:W-:Y:S01]  /*19b0*/  FFMA.FTZ R21, R98, R100, R21 ;  /* 0x0000006462157223 */ /* 0x000fe20000010015 */
[----:B------:R-:W-:Y:S01]  /*19c0*/  PRMT R100, RZ, 0x5410, R105 ;  /* 0x00005410ff647816 */ /* 0x000fe20000000069 */
[----:B------:R-:W-:Y:S01]  /*19d0*/  FFMA.FTZ R96, R169, R96, R97 ;  /* 0x00000060a9607223 */ /* 0x000fe20000010061 */
[----:B------:R-:W-:Y:S01]  /*19e0*/  PRMT R97, RZ, 0x7610, R104 ;  /* 0x00007610ff617816 */ /* 0x000fe20000000068 */
[----:B------:R-:W-:-:S02]  /*19f0*/  FADD.FTZ R8, R99, R8 ;  /* 0x0000000863087221 */ /* 0x000fc40000010000 */
[----:B------:R-:W-:Y:S02]  /*1a00*/  FFMA.FTZ R20, R95, R99, R20 ;  /* 0x000000635f147223 */ /* 0x000fe40000010014 */
[----:B------:R-:W-:Y:S02]  /*1a10*/  FMUL.FTZ R99, R213, R242 ;  /* 0x000000f2d5637220 */ /* 0x000fe40000410000 */
[----:B------:R-:W-:Y:S01]  /*1a20*/  FMUL.FTZ R104, R203, R225 ;  /* 0x000000e1cb687220 */ /* 0x000fe20000410000 */
[----:B------:R-:W-:Y:S01]  /*1a30*/  PRMT R101, RZ, 0x7610, R101 ;  /* 0x00007610ff657816 */ /* 0x000fe20000000065 */
[----:B------:R-:W-:Y:S01]  /*1a40*/  FADD.FTZ R30, R100, R30 ;  /* 0x0000001e641e7221 */ /* 0x000fe20000010000 */
[----:B------:R-:W-:Y:S01]  /*1a50*/  PRMT R91, RZ, 0x7610, R91 ;  /* 0x00007610ff5b7816 */ /* 0x000fe2000000005b */
[-C--:B------:R-:W-:Y:S02]  /*1a60*/  FFMA.FTZ R42, R99, R100.reuse, R42 ;  /* 0x00000064632a7223 */ /* 0x080fe4000001002a */
[----:B------:R-:W-:-:S02]  /*1a70*/  FFMA.FTZ R100, R167, R100, R104 ;  /* 0x00000064a7647223 */ /* 0x000fc40000010068 */
[----:B------:R-:W-:Y:S01]  /*1a80*/  FMUL.FTZ R104, R213, R244 ;  /* 0x000000f4d5687220 */ /* 0x000fe20000410000 */
[----:B------:R-:W-:Y:S01]  /*1a90*/  PRMT R105, RZ, 0x7610, R105 ;  /* 0x00007610ff697816 */ /* 0x000fe20000000069 */
[----:B------:R-:W-:Y:S02]  /*1aa0*/  FADD.FTZ R110, R229, R110 ;  /* 0x0000006ee56e7221 */ /* 0x000fe40000010000 */
[----:B------:R-:W-:Y:S01]  /*1ab0*/  FFMA.FTZ R111, R88, R229, R111 ;  /* 0x000000e5586f7223 */ /* 0x000fe2000001006f */
[----:B------:R-:W-:Y:S01]  /*1ac0*/  PRMT R229, RZ, 0x7610, R102 ;  /* 0x00007610ffe57816 */ /* 0x000fe20000000066 */
[----:B------:R-:W-:Y:S02]  /*1ad0*/  FADD.FTZ R33, R97, R33 ;  /* 0x0000002161217221 */ /* 0x000fe40000010000 */
[-C--:B------:R-:W-:Y:S02]  /*1ae0*/  FFMA.FTZ R45, R98, R97.reuse, R45 ;  /* 0x00000061622d7223 */ /* 0x080fe4000001002d */
[----:B------:R-:W-:-:S02]  /*1af0*/  FFMA.FTZ R97, R168, R97, R223 ;  /* 0x00000061a8617223 */ /* 0x000fc400000100df */
[----:B------:R-:W-:Y:S02]  /*1b00*/  FMUL.FTZ R223, R206, R101 ;  /* 0x00000065cedf7220 */ /* 0x000fe40000410000 */
[----:B------:R-:W-:Y:S02]  /*1b10*/  FADD.FTZ R35, R91, R35 ;  /* 0x000000235b237221 */ /* 0x000fe40000010000 */
[----:B------:R-:W-:Y:S02]  /*1b20*/  FFMA.FTZ R47, R230, R91, R47 ;  /* 0x0000005be62f7223 */ /* 0x000fe4000001002f */
[----:B------:R-:W-:Y:S02]  /*1b30*/  FADD.FTZ R7, R101, R7 ;  /* 0x0000000765077221 */ /* 0x000fe40000010000 */
[----:B------:R-:W-:Y:S01]  /*1b40*/  FFMA.FTZ R19, R104, R101, R19 ;  /* 0x0000006568137223 */ /* 0x000fe20000010013 */
[----:B------:R-:W-:Y:S01]  /*1b50*/  PRMT R101, RZ, 0x5410, R106 ;  /* 0x00005410ff657816 */ /* 0x000fe2000000006a */
[----:B------:R-:W-:Y:S01]  /*1b60*/  FFMA.FTZ R91, R178, R91, R227 ;  /* 0x0000005bb25b7223 */ /* 0x000fe200000100e3 */
[----:B------:R-:W-:Y:S01]  /*1b70*/  PRMT R227, RZ, 0x5410, R102 ;  /* 0x00005410ffe37816 */ /* 0x000fe20000000066 */
[----:B------:R-:W-:Y:S01]  /*1b80*/  FADD.FTZ R6, R225, R6 ;  /* 0x00000006e1067221 */ /* 0x000fe20000010000 */
[----:B------:R-:W-:Y:S01]  /*1b90*/  PRMT R106, RZ, 0x7610, R106 ;  /* 0x00007610ff6a7816 */ /* 0x000fe2000000006a */
[----:B------:R-:W-:-:S02]  /*1ba0*/  FFMA.FTZ R18, R99, R225, R18 ;  /* 0x000000e163127223 */ /* 0x000fc40000010012 */
[----:B------:R-:W-:Y:S02]  /*1bb0*/  FADD.FTZ R31, R105, R31 ;  /* 0x0000001f691f7221 */ /* 0x000fe40000010000 */
[-C--:B------:R-:W-:Y:S02]  /*1bc0*/  FFMA.FTZ R43, R104, R105.reuse, R43 ;  /* 0x00000069682b7223 */ /* 0x080fe4000001002b */
[----:B------:R-:W-:Y:S02]  /*1bd0*/  FFMA.FTZ R223, R166, R105, R223 ;  /* 0x00000069a6df7223 */ /* 0x000fe400000100df */
[----:B------:R-:W-:Y:S02]  /*1be0*/  FMUL.FTZ R102, R213, R238 ;  /* 0x000000eed5667220 */ /* 0x000fe40000410000 */
[----:B------:R-:W-:Y:S02]  /*1bf0*/  FMUL.FTZ R225, R208, R229 ;  /* 0x000000e5d0e17220 */ /* 0x000fe40000410000 */
[----:B------:R-:W-:-:S02]  /*1c00*/  FADD.FTZ R50, R231, R50 ;  /* 0x00000032e7327221 */ /* 0x000fc40000010000 */
[----:B------:R-:W-:Y:S01]  /*1c10*/  FFMA.FTZ R51, R228, R231, R51 ;  /* 0x000000e7e4337223 */ /* 0x000fe20000010033 */
[----:B------:R-:W-:Y:S01]  /*1c20*/  PRMT R231, RZ, 0x5410, R103 ;  /* 0x00005410ffe77816 */ /* 0x000fe20000000067 */
[----:B------:R-:W-:Y:S02]  /*1c30*/  FMUL.FTZ R105, R213, R240 ;  /* 0x000000f0d5697220 */ /* 0x000fe40000410000 */
[----:B------:R-:W-:Y:S02]  /*1c40*/  FADD.FTZ R29, R106, R29 ;  /* 0x0000001d6a1d7221 */ /* 0x000fe40000010000 */
[-C--:B------:R-:W-:Y:S02]  /*1c50*/  FFMA.FTZ R41, R102, R106.reuse, R41 ;  /* 0x0000006a66297223 */ /* 0x080fe40000010029 */
[----:B------:R-:W-:Y:S01]  /*1c60*/  FFMA.FTZ R225, R164, R106, R225 ;  /* 0x0000006aa4e17223 */ /* 0x000fe200000100e1 */
[----:B------:R-:W-:Y:S01]  /*1c70*/  PRMT R106, RZ, 0x5410, R107 ;  /* 0x00005410ff6a7816 */ /* 0x000fe2000000006b */
[----:B------:R-:W-:-:S02]  /*1c80*/  FMUL.FTZ R240, R205, R227 ;  /* 0x000000e3cdf07220 */ /* 0x000fc40000410000 */
[----:B------:R-:W-:Y:S02]  /*1c90*/  FADD.FTZ R4, R227, R4 ;  /* 0x00000004e3047221 */ /* 0x000fe40000010000 */
[----:B------:R-:W-:Y:S02]  /*1ca0*/  FFMA.FTZ R16, R105, R227, R16 ;  /* 0x000000e369107223 */ /* 0x000fe40000010010 */
[----:B------:R-:W-:Y:S02]  /*1cb0*/  FADD.FTZ R5, R229, R5 ;  /* 0x00000005e5057221 */ /* 0x000fe40000010000 */
[----:B------:R-:W-:Y:S02]  /*1cc0*/  FFMA.FTZ R17, R102, R229, R17 ;  /* 0x000000e566117223 */ /* 0x000fe40000010011 */
[----:B------:R-:W-:Y:S02]  /*1cd0*/  FMUL.FTZ R227, R213, R234 ;  /* 0x000000ead5e37220 */ /* 0x000fe40000410000 */
[----:B------:R-:W-:-:S02]  /*1ce0*/  FMUL.FTZ R229, R207, R231 ;  /* 0x000000e7cfe57220 */ /* 0x000fc40000410000 */
[----:B------:R-:W-:Y:S02]  /*1cf0*/  FADD.FTZ R26, R106, R26 ;  /* 0x0000001a6a1a7221 */ /* 0x000fe40000010000 */
[-C--:B------:R-:W-:Y:S02]  /*1d00*/  FFMA.FTZ R38, R227, R106.reuse, R38 ;  /* 0x0000006ae3267223 */ /* 0x080fe40000010026 */
[----:B------:R-:W-:Y:S02]  /*1d10*/  FFMA.FTZ R106, R163, R106, R229 ;  /* 0x0000006aa36a7223 */ /* 0x000fe400000100e5 */
[----:B------:R-:W-:Y:S02]  /*1d20*/  FFMA.FTZ R229, R215, R214, RZ ;  /* 0x000000d6d7e57223 */ /* 0x000fe400000100ff */
[----:B------:R-:W-:Y:S02]  /*1d30*/  FADD.FTZ R2, R231, R2 ;  /* 0x00000002e7027221 */ /* 0x000fe40000010000 */
[----:B------:R-:W-:-:S02]  /*1d40*/  FFMA.FTZ R14, R227, R231, R14 ;  /* 0x000000e7e30e7223 */ /* 0x000fc4000001000e */
[----:B------:R-:W-:Y:S02]  /*1d50*/  FADD.FTZ R231, RZ, R214 ;  /* 0x000000d6ffe77221 */ /* 0x000fe40000010000 */
        /* <DEDUP_REMOVED lines=36> */
[----:B------:R-:W-:Y:S02]  /*1fa0*/  FADD.FTZ R28, R101, R28 ;  /* 0x0000001c651c7221 */ /* 0x000fe40000010000 */
[-C--:B------:R-:W-:Y:S02]  /*1fb0*/  FFMA.FTZ R40, R105, R101.reuse, R40 ;  /* 0x0000006569287223 */ /* 0x080fe40000010028 */
[----:B------:R-:W-:Y:S02]  /*1fc0*/  FFMA.FTZ R101, R165, R101, R240 ;  /* 0x00000065a5657223 */ /* 0x000fe400000100f0 */
[----:B------:R-:W-:Y:S02]  /*1fd0*/  FFMA.FTZ R238, R104, R223, R231 ;  /* 0x000000df68ee7223 */ /* 0x000fe400000100e7 */
[----:B------:R-:W-:Y:S01]  /*1fe0*/  FADD.FTZ R234, R234, R223 ;  /* 0x000000dfeaea7221 */ /* 0x000fe20000010000 */
[----:B------:R-:W-:Y:S01]  /*1ff0*/  PRMT R240, RZ, 0x7610, R103 ;  /* 0x00007610fff07816 */ /* 0x000fe20000000067 */
[----:B------:R-:W-:-:S02]  /*2000*/  FFMA.FTZ R238, R105, R101, R238 ;  /* 0x0000006569ee7223 */ /* 0x000fc400000100ee */
[----:B------:R-:W-:Y:S01]  /*2010*/  FADD.FTZ R234, R234, R101 ;  /* 0x00000065eaea7221 */ /* 0x000fe20000010000 */
[----:B------:R-:W-:Y:S01]  /*2020*/  PRMT R107, RZ, 0x7610, R107 ;  /* 0x00007610ff6b7816 */ /* 0x000fe2000000006b */
[----:B------:R-:W-:Y:S02]  /*2030*/  FMUL.FTZ R232, R213, R232 ;  /* 0x000000e8d5e87220 */ /* 0x000fe40000410000 */
[----:B------:R-:W-:Y:S02]  /*2040*/  FFMA.FTZ R238, R102, R225, R238 ;  /* 0x000000e166ee7223 */ /* 0x000fe400000100ee */
[----:B------:R-:W-:Y:S02]  /*2050*/  FMUL.FTZ R229, R211, R240 ;  /* 0x000000f0d3e57220 */ /* 0x000fe40000410000 */
        /* <DEDUP_REMOVED lines=18> */
[----:B------:R-:W-:Y:S02]  /*2180*/  FFMA.FTZ R242, R232, R107, R238 ;  /* 0x0000006be8f27223 */ /* 0x000fe400000100ee */
[----:B------:R-:W-:Y:S01]  /*2190*/  FADD.FTZ R240, R234, R107 ;  /* 0x0000006beaf07221 */ /* 0x000fe20000010000 */
[----:B------:R-:W-:Y:S05]  /*21a0*/  BRA.DIV ~URZ, `(.L_x_106) ;  /* 0x00002f527f007947 */ /* 0x000fea000b800000 */
[----:B------:R0:W1:Y:S02]  /*21b0*/  SHFL.BFLY PT, R103, R240, 0x1, 0x1f ;  /* 0x0c201f00f0677f89 */ /* 0x00006400000e0000 */
.L_x_110:
        /* <DEDUP_REMOVED lines=13> */
[----:B0-----:R-:W0:Y:S01]  /*2290*/  SHFL.BFLY PT, R240, R231, 0x8, 0x1f ;  /* 0x0d001f00e7f07f89 */ /* 0x001e2200000e0000 */
[----:B-1----:R-:W-:-:S05]  /*22a0*/  FADD.FTZ R233, R238, R233 ;  /* 0x000000e9eee97221 */ /* 0x002fca0000010000 */
[----:B------:R1:W2:Y:S01]  /*22b0*/  SHFL.BFLY PT, R242, R233, 0x10, 0x1f ;  /* 0x0e001f00e9f27f89 */ /* 0x0002a200000e0000 */
[----:B0-----:R-:W-:-:S05]  /*22c0*/  FADD.FTZ R240, R231, R240 ;  /* 0x000000f0e7f07221 */ /* 0x001fca0000010000 */
[----:B------:R1:W0:Y:S02]  /*22d0*/  SHFL.BFLY PT, R229, R240, 0x10, 0x1f ;  /* 0x0e001f00f0e57f89 */ /* 0x00022400000e0000 */
.L_x_111:
[----:B--2---:R-:W-:Y:S01]  /*22e0*/  FADD.FTZ R242, R242, R233 ;  /* 0x000000e9f2f27221 */ /* 0x004fe20000010000 */
[C---:B-----5:R-:W-:Y:S01]  /*22f0*/  LOP3.LUT P5, RZ, R236.reuse, 0xff00, RZ, 0xc0, !PT ;  /* 0x0000ff00ecff7812 */ /* 0x060fe200078ac0ff */
[----:B0-----:R-:W-:Y:S01]  /*2300*/  FADD.FTZ R229, R229, R240 ;  /* 0x000000f0e5e57221 */ /* 0x001fe20000010000 */
[----:B------:R-:W-:Y:S01]  /*2310*/  LOP3.LUT P4, RZ, R236, 0xff0000, RZ, 0xc0, !PT ;  /* 0x00ff0000ecff7812 */ /* 0x000fe2000788c0ff */
[----:B------:R-:W-:Y:S01]  /*2320*/  FMUL.FTZ R103, R242, c[0x0][0x1e0] ;  /* 0x00007800f2677a20 */ /* 0x000fe20000410000 */
[----:B------:R-:W-:Y:S01]  /*2330*/  @P0 LOP3.LUT P3, RZ, R146, 0xff00, RZ, 0xc0, !PT ;  /* 0x0000ff0092ff0812 */ /* 0x000fe2000786c0ff */
[----:B------:R-:W-:Y:S01]  /*2340*/  FMUL.FTZ R234, R229, c[0x0][0x1e0] ;  /* 0x00007800e5ea7a20 */ /* 0x000fe20000410000 */
[----:B------:R-:W-:Y:S02]  /*2350*/  @P0 MOV R229, R146 ;  /* 0x0000009200e50202 */ /* 0x000fe40000000f00 */
[----:B------:R-:W-:Y:S02]  /*2360*/  FSEL R103, R103, RZ, !P2 ;  /* 0x000000ff67677208 */ /* 0x000fe40005000000 */
[----:B------:R-:W-:-:S03]  /*2370*/  @P0 LOP3.LUT P6, RZ, R229, 0xff, RZ, 0xc0, !PT ;  /* 0x000000ffe5ff0812 */ /* 0x000fc600078cc0ff */
[-CC-:B------:R-:W-:Y:S02]  /*2380*/  FFMA.FTZ R215, R215, R234.reuse, R103.reuse ;  /* 0x000000ead7d77223 */ /* 0x180fe40000010067 */
[----:B------:R-:W-:Y:S02]  /*2390*/  FFMA.FTZ R222, R222, R234, R103 ;  /* 0x000000eadede7223 */ /* 0x000fe40000010067 */
[----:B------:R-:W-:Y:S01]  /*23a0*/  FADD.FTZ R214, R214, -R215 ;  /* 0x800000d7d6d67221 */ /* 0x000fe20000010000 */
[----:B------:R-:W-:Y:S01]  /*23b0*/  MOV R215, R236 ;  /* 0x000000ec00d77202 */ /* 0x000fe20000000f00 */
[--C-:B------:R-:W-:Y:S02]  /*23c0*/  FFMA.FTZ R231, R218, R234, R103.reuse ;  /* 0x000000eadae77223 */ /* 0x100fe40000010067 */
[----:B------:R-:W-:Y:S01]  /*23d0*/  FMUL.FTZ R229, R213, R214 ;  /* 0x000000d6d5e57220 */ /* 0x000fe20000410000 */
[----:B------:R-:W-:Y:S01]  /*23e0*/  LOP3.LUT P2, RZ, R215, 0xff, RZ, 0xc0, !PT ;  /* 0x000000ffd7ff7812 */ /* 0x000fe2000784c0ff */
[----:B------:R-:W-:-:S02]  /*23f0*/  FFMA.FTZ R215, R80, R234, R103 ;  /* 0x000000ea50d77223 */ /* 0x000fc40000010067 */
[----:B------:R-:W-:Y:S02]  /*2400*/  FADD.FTZ R222, R81, -R222 ;  /* 0x800000de51de7221 */ /* 0x000fe40000010000 */
[----:B------:R-:W-:Y:S01]  /*2410*/  FADD.FTZ R80, R76, -R215 ;  /* 0x800000d74c507221 */ /* 0x000fe20000010000 */
[----:B------:R-:W-:Y:S01]  /*2420*/  @P1 PRMT R76, RZ, 0x5410, R52 ;  /* 0x00005410ff4c1816 */ /* 0x000fe20000000034 */
[----:B------:R-:W-:Y:S02]  /*2430*/  FADD.FTZ R216, R216, -R231 ;  /* 0x800000e7d8d87221 */ /* 0x000fe40000010000 */
[----:B------:R-:W-:Y:S02]  /*2440*/  FFMA.FTZ R220, R220, R234, R103 ;  /* 0x000000eadcdc7223 */ /* 0x000fe40000010067 */
[----:B------:R-:W-:Y:S01]  /*2450*/  @P1 FADD.FTZ R229, R229, R76 ;  /* 0x0000004ce5e51221 */ /* 0x000fe20000010000 */
[----:B------:R-:W-:Y:S01]  /*2460*/  @P1 PRMT R76, RZ, 0x7610, R52 ;  /* 0x00007610ff4c1816 */ /* 0x000fe20000000034 */
[----:B------:R-:W-:-:S02]  /*2470*/  FMUL.FTZ R81, R213, R222 ;  /* 0x000000ded5517220 */ /* 0x000fc40000410000 */
[----:B-1----:R-:W-:Y:S02]  /*2480*/  FMUL.FTZ R233, R213, R216 ;  /* 0x000000d8d5e97220 */ /* 0x002fe40000410000 */
[----:B------:R-:W-:Y:S01]  /*2490*/  FADD.FTZ R222, R77, -R220 ;  /* 0x800000dc4dde7221 */ /* 0x000fe20000010000 */
[--C-:B------:R-:W-:Y:S01]  /*24a0*/  @P1 PRMT R220, RZ, 0x7610, R53.reuse ;  /* 0x00007610ffdc1816 */ /* 0x100fe20000000035 */
[----:B------:R-:W-:Y:S01]  /*24b0*/  FMUL.FTZ R231, R213, R80 ;  /* 0x00000050d5e77220 */ /* 0x000fe20000410000 */
[----:B------:R-:W-:Y:S01]  /*24c0*/  @P1 PRMT R77, RZ, 0x5410, R54 ;  /* 0x00005410ff4d1816 */ /* 0x000fe20000000036 */
[----:B------:R-:W-:Y:S01]  /*24d0*/  @P1 FADD.FTZ R233, R233, R76 ;  /* 0x0000004ce9e91221 */ /* 0x000fe20000010000 */
[----:B------:R-:W-:Y:S01]  /*24e0*/  @P1 PRMT R76, RZ, 0x5410, R53 ;  /* 0x00005410ff4c1816 */ /* 0x000fe20000000035 */
[----:B------:R-:W-:Y:S02]  /*24f0*/  FMUL.FTZ R80, R229, c[0x0][0x1e8] ;  /* 0x00007a00e5507a20 */ /* 0x000fe40000410000 */
[----:B------:R-:W-:-:S02]  /*2500*/  @P1 FADD.FTZ R81, R81, R220 ;  /* 0x000000dc51511221 */ /* 0x000fc40000010000 */
[----:B------:R-:W-:Y:S01]  /*2510*/  FFMA.FTZ R220, R78, R234, R103 ;  /* 0x000000ea4edc7223 */ /* 0x000fe20000010067 */
[C---:B------:R-:W-:Y:S01]  /*2520*/  FSEL R216, R80.reuse, RZ, P2 ;  /* 0x000000ff50d87208 */ /* 0x040fe20001000000 */
[----:B------:R-:W-:Y:S01]  /*2530*/  FMUL.FTZ R78, R213, R222 ;  /* 0x000000ded54e7220 */ /* 0x000fe20000410000 */
[----:B------:R-:W-:Y:S01]  /*2540*/  @P0 FSEL R80, R80, RZ, P6 ;  /* 0x000000ff50500208 */ /* 0x000fe20003000000 */
[----:B------:R-:W-:Y:S01]  /*2550*/  @P1 FADD.FTZ R231, R231, R76 ;  /* 0x0000004ce7e71221 */ /* 0x000fe20000010000 */
[----:B------:R-:W-:Y:S01]  /*2560*/  LOP3.LUT P6, RZ, R236, 0xff000000, RZ, 0xc0, !PT ;  /* 0xff000000ecff7812 */ /* 0x000fe200078cc0ff */
[----:B------:R-:W-:Y:S01]  /*2570*/  FMUL.FTZ R76, R233, c[0x0][0x1e8] ;  /* 0x00007a00e94c7a20 */ /* 0x000fe20000410000 */
[----:B------:R-:W-:Y:S01]  /*2580*/  @P0 LOP3.LUT P2, RZ, R146, 0xff0000, RZ, 0xc0, !PT ;  /* 0x00ff000092ff0812 */ /* 0x000fe2000784c0ff */
[----:B------:R-:W-:Y:S01]  /*2590*/  FMUL.FTZ R235, R81, c[0x0][0x1e8] ;  /* 0x00007a0051eb7a20 */ /* 0x000fe20000410000 */
[----:B------:R-:W-:Y:S01]  /*25a0*/  @P0 F2FP.BF16.PACK_AB R80, RZ, R80 ;  /* 0x00000050ff50023e */ /* 0x000fe200000010ff */
[----:B------:R-:W-:Y:S01]  /*25b0*/  @P1 FADD.FTZ R78, R78, R77 ;  /* 0x0000004d4e4e1221 */ /* 0x000fe20000010000 */
[----:B------:R-:W-:Y:S01]  /*25c0*/  FSEL R215, R76, RZ, P5 ;  /* 0x000000ff4cd77208 */ /* 0x000fe20002800000 */
[--C-:B------:R-:W-:Y:S01]  /*25d0*/  FFMA.FTZ R82, R82, R234, R103.reuse ;  /* 0x000000ea52527223 */ /* 0x100fe20000010067 */
[----:B------:R-:W-:Y:S01]  /*25e0*/  LOP3.LUT P5, RZ, R237, 0xff, RZ, 0xc0, !PT ;  /* 0x000000ffedff7812 */ /* 0x000fe200078ac0ff */
[----:B------:R-:W-:Y:S01]  /*25f0*/  FADD.FTZ R220, R83, -R220 ;  /* 0x800000dc53dc7221 */ /* 0x000fe20000010000 */
[----:B------:R-:W-:Y:S01]  /*2600*/  FSEL R83, R235, RZ, P6 ;  /* 0x000000ffeb537208 */ /* 0x000fe20003000000 */
[----:B------:R-:W-:Y:S01]  /*2610*/  FMUL.FTZ R236, R78, c[0x0][0x1e8] ;  /* 0x00007a004eec7a20 */ /* 0x000fe20000410000 */
[----:B------:R-:W-:Y:S01]  /*2620*/  @P0 LOP3.LUT P6, RZ, R146, 0xff000000, RZ, 0xc0, !PT ;  /* 0xff00000092ff0812 */ /* 0x000fe200078cc0ff */
[----:B------:R-:W-:Y:S01]  /*2630*/  FADD.FTZ R222, R217, -R82 ;  /* 0x80000052d9de7221 */ /* 0x000fe20000010000 */
[----:B------:R-:W-:Y:S01]  /*2640*/  MOV R82, R74 ;  /* 0x0000004a00527202 */ /* 0x000fe20000000f00 */
[-CC-:B------:R-:W-:Y:S01]  /*2650*/  FFMA.FTZ R224, R224, R234.reuse, R103.reuse ;  /* 0x000000eae0e07223 */ /* 0x180fe20000010067 */
[----:B------:R-:W-:Y:S01]  /*2660*/  @P0 FSEL R77, R235, RZ, P6 ;  /* 0x000000ffeb4d0208 */ /* 0x000fe20003000000 */
[----:B------:R-:W-:Y:S01]  /*2670*/  FMUL.FTZ R214, R231, c[0x0][0x1e8] ;  /* 0x00007a00e7d67a20 */ /* 0x000fe20000410000 */
[----:B------:R-:W-:Y:S01]  /*2680*/  FSEL R217, R236, RZ, P5 ;  /* 0x000000ffecd97208 */ /* 0x000fe20002800000 */
[----:B------:R-:W-:Y:S01]  /*2690*/  FADD.FTZ R224, R79, -R224 ;  /* 0x800000e04fe07221 */ /* 0x000fe20000010000 */
[----:B------:R-:W-:Y:S01]  /*26a0*/  LOP3.LUT P6, RZ, R82, 0xff, RZ, 0xc0, !PT ;  /* 0x000000ff52ff7812 */ /* 0x000fe200078cc0ff */
[-CC-:B------:R-:W-:Y:S01]  /*26b0*/  FFMA.FTZ R79, R226, R234.reuse, R103.reuse ;  /* 0x000000eae24f7223 */ /* 0x180fe20000010067 */
[----:B------:R-:W-:Y:S01]  /*26c0*/  @P0 LOP3.LUT P5, RZ, R147, 0xff, RZ, 0xc0, !PT ;  /* 0x000000ff93ff0812 */ /* 0x000fe200078ac0ff */
[----:B------:R-:W-:Y:S01]  /*26d0*/  FFMA.FTZ R226, R92, R234, R103 ;  /* 0x000000ea5ce27223 */ /* 0x000fe20000010067 */
[----:B------:R-:W-:Y:S01]  /*26e0*/  @P0 MOV R82, R148 ;  /* 0x0000009400520202 */ /* 0x000fe20000000f00 */
[----:B------:R-:W-:Y:S01]  /*26f0*/  FADD.FTZ R84, R84, -R79 ;  /* 0x8000004f54547221 */ /* 0x000fe20000010000 */
[----:B------:R-:W-:Y:S01]  /*2700*/  FSEL R218, R214, RZ, P4 ;  /* 0x000000ffd6da7208 */ /* 0x000fe20002000000 */
[C---:B------:R-:W-:Y:S01]  /*2710*/  FMUL.FTZ R240, R213.reuse, R224 ;  /* 0x000000e0d5f07220 */ /* 0x040fe20000410000 */
[----:B------:R-:W-:Y:S01]  /*2720*/  @P0 FSEL R92, R236, RZ, P5 ;  /* 0x000000ffec5c0208 */ /* 0x000fe20002800000 */
[C---:B------:R-:W-:Y:S01]  /*2730*/  FMUL.FTZ R241, R213.reuse, R222 ;  /* 0x000000ded5f17220 */ /* 0x040fe20000410000 */
[----:B------:R-:W-:Y:S01]  /*2740*/  @P0 FSEL R76, R76, RZ, P3 ;  /* 0x000000ff4c4c0208 */ /* 0x000fe20001800000 */
[----:B------:R-:W-:Y:S01]  /*2750*/  FMUL.FTZ R236, R213, R84 ;  /* 0x00000054d5ec7220 */ /* 0x000fe20000410000 */
[----:B------:R-:W-:Y:S01]  /*2760*/  @P0 FSEL R214, R214, RZ, P2 ;  /* 0x000000ffd6d60208 */ /* 0x000fe20001000000 */
[----:B------:R-:W-:Y:S01]  /*2770*/  FADD.FTZ R226, R219, -R226 ;  /* 0x800000e2dbe27221 */ /* 0x000fe20000010000 */
[----:B------:R-:W-:Y:S01]  /*2780*/  @P0 LOP3.LUT P5, RZ, R82, 0xff, RZ, 0xc0, !PT ;  /* 0x000000ff52ff0812 */ /* 0x000fe200078ac0ff */
[----:B------:R-:W-:Y:S01]  /*2790*/  FFMA.FTZ R88, R88, R234, R103 ;  /* 0x000000ea58587223 */ /* 0x000fe20000010067 */
[----:B------:R-:W-:Y:S01]  /*27a0*/  LOP3.LUT P3, RZ, R237, 0xff00, RZ, 0xc0, !PT ;  /* 0x0000ff00edff7812 */ /* 0x000fe2000786c0ff */
[----:B------:R-:W-:Y:S01]  /*27b0*/  FMUL.FTZ R222, R213, R226 ;  /* 0x000000e2d5de7220 */ /* 0x000fe20000410000 */
[----:B------:R-:W-:Y:S01]  /*27c0*/  LOP3.LUT P4, RZ, R237, 0xff0000, RZ, 0xc0, !PT ;  /* 0x00ff0000edff7812 */ /* 0x000fe2000788c0ff */
[----:B------:R-:W-:Y:S01]  /*27d0*/  FADD.FTZ R88, R85, -R88 ;  /* 0x8000005855587221 */ /* 0x000fe20000010000 */
[----:B------:R-:W-:Y:S01]  /*27e0*/  LOP3.LUT P2, RZ, R237, 0xff000000, RZ, 0xc0, !PT ;  /* 0xff000000edff7812 */ /* 0x000fe2000784c0ff */
[C---:B------:R-:W-:Y:S01]  /*27f0*/  FMUL.FTZ R237, R213.reuse, R220 ;  /* 0x000000dcd5ed7220 */ /* 0x040fe20000410000 */
[----:B------:R-:W-:Y:S01]  /*2800*/  @P1 PRMT R82, RZ, 0x7610, R54 ;  /* 0x00007610ff521816 */ /* 0x000fe20000000036 */
[----:B------:R-:W-:Y:S01]  /*2810*/  FMUL.FTZ R220, R213, R88 ;  /* 0x00000058d5dc7220 */ /* 0x000fe20000410000 */
[----:B------:R-:W-:Y:S01]  /*2820*/  @P1 PRMT R79, RZ, 0x7610, R55 ;  /* 0x00007610ff4f1816 */ /* 0x000fe20000000037 */
[----:B------:R-:W-:Y:S01]  /*2830*/  FFMA.FTZ R93, R93, R234, R103 ;  /* 0x000000ea5d5d7223 */ /* 0x000fe20000010067 */
[----:B------:R-:W-:Y:S01]  /*2840*/  @P0 F2FP.BF16.PACK_AB R214, RZ, R214 ;  /* 0x000000d6ffd6023e */ /* 0x000fe200000010ff */
[----:B------:R-:W-:Y:S01]  /*2850*/  @P1 FADD.FTZ R237, R237, R82 ;  /* 0x00000052eded1221 */ /* 0x000fe20000010000 */
[----:B------:R-:W-:Y:S01]  /*2860*/  @P1 PRMT R82, RZ, 0x5410, R55 ;  /* 0x00005410ff521816 */ /* 0x000fe20000000037 */
[----:B------:R-:W-:Y:S01]  /*2870*/  @P1 FADD.FTZ R240, R240, R79 ;  /* 0x0000004ff0f01221 */ /* 0x000fe20000010000 */
[----:B------:R-:W-:Y:S01]  /*2880*/  @P1 PRMT R79, RZ, 0x5410, R56 ;  /* 0x00005410ff4f1816 */ /* 0x000fe20000000038 */
[----:B------:R-:W-:Y:S01]  /*2890*/  FMUL.FTZ R235, R237, c[0x0][0x1e8] ;  /* 0x00007a00edeb7a20 */ /* 0x000fe20000410000 */
[----:B------:R-:W-:Y:S01]  /*28a0*/  @P0 F2FP.BF16.PACK_AB R92, RZ, R92 ;  /* 0x0000005cff5c023e */ /* 0x000fe200000010ff */
[----:B------:R-:W-:Y:S01]  /*28b0*/  @P1 FADD.FTZ R241, R241, R82 ;  /* 0x00000052f1f11221 */ /* 0x000fe20000010000 */
[----:B------:R-:W-:Y:S01]  /*28c0*/  @P0 F2FP.BF16.PACK_AB R76, RZ, R76 ;  /* 0x0000004cff4c023e */ /* 0x000fe200000010ff */
[----:B------:R-:W-:Y:S01]  /*28d0*/  @P1 FADD.FTZ R236, R236, R79 ;  /* 0x0000004fecec1221 */ /* 0x000fe20000010000 */
[----:B------:R-:W-:Y:S01]  /*28e0*/  FSEL R238, R235, RZ, P3 ;  /* 0x000000ffebee7208 */ /* 0x000fe20001800000 */
[----:B------:R-:W-:Y:S01]  /*28f0*/  FMUL.FTZ R224, R241, c[0x0][0x1e8] ;  /* 0x00007a00f1e07a20 */ /* 0x000fe20000410000 */
[----:B------:R-:W-:Y:S01]  /*2900*/  @P0 LOP3.LUT P3, RZ, R147, 0xff00, RZ, 0xc0, !PT ;  /* 0x0000ff0093ff0812 */ /* 0x000fe2000786c0ff */
[----:B------:R-:W-:Y:S01]  /*2910*/  FMUL.FTZ R226, R240, c[0x0][0x1e8] ;  /* 0x00007a00f0e27a20 */ /* 0x000fe20000410000 */
[----:B------:R-:W-:Y:S01]  /*2920*/  @P1 PRMT R79, RZ, 0x7610, R56 ;  /* 0x00007610ff4f1816 */ /* 0x000fe20000000038 */
[----:B------:R-:W-:Y:S01]  /*2930*/  FMUL.FTZ R82, R236, c[0x0][0x1e8] ;  /* 0x00007a00ec527a20 */ /* 0x000fe20000410000 */
[----:B------:R-:W-:Y:S01]  /*2940*/  @P0 FSEL R235, R235, RZ, P3 ;  /* 0x000000ffebeb0208 */ /* 0x000fe20001800000 */
[----:B------:R-:W-:Y:S01]  /*2950*/  FADD.FTZ R86, R86, -R93 ;  /* 0x8000005d56567221 */ /* 0x000fe20000010000 */
[----:B------:R-:W-:Y:S01]  /*2960*/  FSEL R239, R224, RZ, P4 ;  /* 0x000000ffe0ef7208 */ /* 0x000fe20002000000 */
[----:B------:R-:W-:Y:S01]  /*2970*/  FFMA.FTZ R228, R228, R234, R103 ;  /* 0x000000eae4e47223 */ /* 0x000fe20000010067 */
[----:B------:R-:W-:Y:S01]  /*2980*/  @P0 LOP3.LUT P3, RZ, R147, 0xff0000, RZ, 0xc0, !PT ;  /* 0x00ff000093ff0812 */ /* 0x000fe2000786c0ff */
[----:B------:R-:W-:Y:S01]  /*2990*/  FMUL.FTZ R251, R213, R86 ;  /* 0x00000056d5fb7220 */ /* 0x000fe20000410000 */
[----:B------:R-:W-:Y:S01]  /*29a0*/  @P0 LOP3.LUT P4, RZ, R147, 0xff000000, RZ, 0xc0, !PT ;  /* 0xff00000093ff0812 */ /* 0x000fe2000788c0ff */
[----:B------:R-:W-:Y:S01]  /*29b0*/  @P1 FADD.FTZ R222, R222, R79 ;  /* 0x0000004fdede1221 */ /* 0x000fe20000010000 */
[----:B------:R-:W-:Y:S01]  /*29c0*/  FSEL R242, R226, RZ, P2 ;  /* 0x000000ffe2f27208 */ /* 0x000fe20001000000 */
[-CC-:B------:R-:W-:Y:S01]  /*29d0*/  FFMA.FTZ R95, R95, R234.reuse, R103.reuse ;  /* 0x000000ea5f5f7223 */ /* 0x180fe20000010067 */
[----:B------:R-:W-:Y:S01]  /*29e0*/  FSEL R88, R82, RZ, P6 ;  /* 0x000000ff52587208 */ /* 0x000fe20003000000 */
[----:B------:R-:W-:Y:S01]  /*29f0*/  FADD.FTZ R228, R89, -R228 ;  /* 0x800000e459e47221 */ /* 0x000fe20000010000 */
[----:B------:R-:W-:Y:S01]  /*2a00*/  @P0 FSEL R224, R224, RZ, P3 ;  /* 0x000000ffe0e00208 */ /* 0x000fe20001800000 */
[----:B------:R-:W-:Y:S01]  /*2a10*/  FFMA.FTZ R87, R87, R234, R103 ;  /* 0x000000ea57577223 */ /* 0x000fe20000010067 */
[----:B------:R-:W-:Y:S01]  /*2a20*/  @P0 FSEL R226, R226, RZ, P4 ;  /* 0x000000ffe2e20208 */ /* 0x000fe20002000000 */
[----:B------:R-:W-:Y:S01]  /*2a30*/  FMUL.FTZ R93, R213, R228 ;  /* 0x000000e4d55d7220 */ /* 0x000fe20000410000 */
[----:B------:R-:W-:Y:S01]  /*2a40*/  @P0 FSEL R82, R82, RZ, P5 ;  /* 0x000000ff52520208 */ /* 0x000fe20002800000 */
[----:B------:R-:W-:Y:S01]  /*2a50*/  FADD.FTZ R90, R90, -R87 ;  /* 0x800000575a5a7221 */ /* 0x000fe20000010000 */
[C---:B------:R-:W-:Y:S01]  /*2a60*/  LOP3.LUT P3, RZ, R74.reuse, 0xff00, RZ, 0xc0, !PT ;  /* 0x0000ff004aff7812 */ /* 0x040fe2000786c0ff */
[--C-:B------:R-:W-:Y:S01]  /*2a70*/  FFMA.FTZ R99, R99, R234, R103.reuse ;  /* 0x000000ea63637223 */ /* 0x100fe20000010067 */
[C---:B------:R-:W-:Y:S01]  /*2a80*/  LOP3.LUT P4, RZ, R74.reuse, 0xff0000, RZ, 0xc0, !PT ;  /* 0x00ff00004aff7812 */ /* 0x040fe2000788c0ff */
[----:B------:R-:W-:Y:S01]  /*2a90*/  FMUL.FTZ R247, R213, R90 ;  /* 0x0000005ad5f77220 */ /* 0x000fe20000410000 */
[----:B------:R-:W-:Y:S01]  /*2aa0*/  LOP3.LUT P5, RZ, R74, 0xff000000, RZ, 0xc0, !PT ;  /* 0xff0000004aff7812 */ /* 0x000fe200078ac0ff */
[----:B------:R-:W-:Y:S01]  /*2ab0*/  FFMA.FTZ R74, R94, R234, R103 ;  /* 0x000000ea5e4a7223 */ /* 0x000fe20000010067 */
[----:B------:R-:W-:Y:S01]  /*2ac0*/  @P1 PRMT R79, RZ, 0x5410, R57 ;  /* 0x00005410ff4f1816 */ /* 0x000fe20000000039 */
[----:B------:R-:W-:Y:S01]  /*2ad0*/  FADD.FTZ R94, R96, -R95 ;  /* 0x8000005f605e7221 */ /* 0x000fe20000010000 */
[----:B------:R-:W-:Y:S01]  /*2ae0*/  @P1 PRMT R96, RZ, 0x7610, R57 ;  /* 0x00007610ff601816 */ /* 0x000fe20000000039 */
[----:B------:R-:W-:Y:S01]  /*2af0*/  FADD.FTZ R74, R221, -R74 ;  /* 0x8000004add4a7221 */ /* 0x000fe20000010000 */
[----:B------:R-:W-:Y:S01]  /*2b00*/  @P0 LOP3.LUT P2, RZ, R148, 0xff00, RZ, 0xc0, !PT ;  /* 0x0000ff0094ff0812 */ /* 0x000fe2000784c0ff */
[----:B------:R-:W-:Y:S01]  /*2b10*/  @P1 FADD.FTZ R220, R220, R79 ;  /* 0x0000004fdcdc1221 */ /* 0x000fe20000010000 */
[----:B------:R-:W-:Y:S01]  /*2b20*/  @P0 LOP3.LUT P6, RZ, R148, 0xff0000, RZ, 0xc0, !PT ;  /* 0x00ff000094ff0812 */ /* 0x000fe200078cc0ff */
[----:B------:R-:W-:Y:S01]  /*2b30*/  FMUL.FTZ R245, R213, R74 ;  /* 0x0000004ad5f57220 */ /* 0x000fe20000410000 */
[----:B------:R-:W-:Y:S01]  /*2b40*/  @P1 PRMT R74, RZ, 0x5410, R58 ;  /* 0x00005410ff4a1816 */ /* 0x000fe2000000003a */
[----:B------:R-:W-:Y:S01]  /*2b50*/  FMUL.FTZ R79, R222, c[0x0][0x1e8] ;  /* 0x00007a00de4f7a20 */ /* 0x000fe20000410000 */
[----:B------:R-:W-:Y:S01]  /*2b60*/  @P0 F2FP.BF16.PACK_AB R224, RZ, R224 ;  /* 0x000000e0ffe0023e */ /* 0x000fe200000010ff */
[----:B------:R-:W-:Y:S01]  /*2b70*/  @P1 FADD.FTZ R93, R93, R96 ;  /* 0x000000605d5d1221 */ /* 0x000fe20000010000 */
[----:B------:R-:W-:Y:S01]  /*2b80*/  @P0 F2FP.BF16.PACK_AB R77, RZ, R77 ;  /* 0x0000004dff4d023e */ /* 0x000fe200000010ff */
[----:B------:R-:W-:Y:S01]  /*2b90*/  @P1 FADD.FTZ R251, R251, R74 ;  /* 0x0000004afbfb1221 */ /* 0x000fe20000010000 */
[----:B------:R-:W-:Y:S01]  /*2ba0*/  @P1 PRMT R74, RZ, 0x7610, R58 ;  /* 0x00007610ff4a1816 */ /* 0x000fe2000000003a */
[----:B------:R-:W-:Y:S01]  /*2bb0*/  FMUL.FTZ R84, R220, c[0x0][0x1e8] ;  /* 0x00007a00dc547a20 */ /* 0x000fe20000410000 */
[----:B------:R-:W-:Y:S01]  /*2bc0*/  FSEL R85, R79, RZ, P3 ;  /* 0x000000ff4f557208 */ /* 0x000fe20001800000 */
[----:B------:R-:W-:Y:S01]  /*2bd0*/  FMUL.FTZ R87, R93, c[0x0][0x1e8] ;  /* 0x00007a005d577a20 */ /* 0x000fe20000410000 */
[----:B------:R-:W-:Y:S01]  /*2be0*/  @P0 FSEL R79, R79, RZ, P2 ;  /* 0x000000ff4f4f0208 */ /* 0x000fe20001000000 */
[----:B------:R-:W-:Y:S01]  /*2bf0*/  @P1 FADD.FTZ R245, R245, R74 ;  /* 0x0000004af5f51221 */ /* 0x000fe20000010000 */
[----:B------:R-:W-:Y:S01]  /*2c00*/  LOP3.LUT P2, RZ, R75, 0xff00, RZ, 0xc0, !PT ;  /* 0x0000ff004bff7812 */ /* 0x000fe2000784c0ff */
[-C--:B------:R-:W-:Y:S01]  /*2c10*/  FFMA.FTZ R227, R227, R234.reuse, R103 ;  /* 0x000000eae3e37223 */ /* 0x080fe20000010067 */
[----:B------:R-:W-:Y:S01]  /*2c20*/  @P1 PRMT R74, RZ, 0x5410, R59 ;  /* 0x00005410ff4a1816 */ /* 0x000fe2000000003b */
[----:B------:R-:W-:Y:S01]  /*2c30*/  FMUL.FTZ R221, R245, c[0x0][0x1e8] ;  /* 0x00007a00f5dd7a20 */ /* 0x000fe20000410000 */
[----:B------:R-:W-:Y:S01]  /*2c40*/  FSEL R219, R84, RZ, P4 ;  /* 0x000000ff54db7208 */ /* 0x000fe20002000000 */
[-CC-:B------:R-:W-:Y:S01]  /*2c50*/  FFMA.FTZ R248, R230, R234.reuse, R103.reuse ;  /* 0x000000eae6f87223 */ /* 0x180fe20000010067 */
[----:B------:R-:W-:Y:S01]  /*2c60*/  @P0 FSEL R84, R84, RZ, P6 ;  /* 0x000000ff54540208 */ /* 0x000fe20003000000 */
[----:B------:R-:W-:Y:S01]  /*2c70*/  FFMA.FTZ R96, R105, R234, R103 ;  /* 0x000000ea69607223 */ /* 0x000fe20000010067 */
[----:B------:R-:W-:Y:S01]  /*2c80*/  FSEL R243, R221, RZ, P2 ;  /* 0x000000ffddf37208 */ /* 0x000fe20001000000 */
[----:B------:R-:W-:Y:S01]  /*2c90*/  @P1 FADD.FTZ R247, R247, R74 ;  /* 0x0000004af7f71221 */ /* 0x000fe20000010000 */
[----:B------:R-:W-:Y:S01]  /*2ca0*/  ISETP.NE.U32.AND P2, PT, RZ, c[0x0][0x258], PT ;  /* 0x00009600ff007a0c */ /* 0x000fe20003f45070 */
[----:B------:R-:W-:Y:S01]  /*2cb0*/  FADD.FTZ R100, R100, -R99 ;  /* 0x8000006364647221 */ /* 0x000fe20000010000 */
[----:B------:R-:W-:Y:S01]  /*2cc0*/  FSEL R244, R87, RZ, P5 ;  /* 0x000000ff57f47208 */ /* 0x000fe20002800000 */
[----:B------:R-:W-:Y:S01]  /*2cd0*/  FADD.FTZ R106, R106, -R227 ;  /* 0x800000e36a6a7221 */ /* 0x000fe20000010000 */
[----:B------:R-:W-:Y:S01]  /*2ce0*/  LOP3.LUT P3, RZ, R75, 0xff, RZ, 0xc0, !PT ;  /* 0x000000ff4bff7812 */ /* 0x000fe2000786c0ff */
[----:B------:R-:W-:Y:S01]  /*2cf0*/  FMUL.FTZ R99, R213, R94 ;  /* 0x0000005ed5637220 */ /* 0x000fe20000410000 */
[----:B------:R-:W-:Y:S01]  /*2d00*/  LOP3.LUT P4, RZ, R75, 0xff0000, RZ, 0xc0, !PT ;  /* 0x00ff00004bff7812 */ /* 0x000fe2000788c0ff */
[----:B------:R-:W-:Y:S01]  /*2d10*/  FADD.FTZ R248, R91, -R248 ;  /* 0x800000f85bf87221 */ /* 0x000fe20000010000 */
[----:B------:R-:W-:Y:S01]  /*2d20*/  LOP3.LUT P6, RZ, R75, 0xff000000, RZ, 0xc0, !PT ;  /* 0xff0000004bff7812 */ /* 0x000fe200078cc0ff */
[----:B------:R-:W-:Y:S01]  /*2d30*/  FADD.FTZ R228, R101, -R96 ;  /* 0x8000006065e47221 */ /* 0x000fe20000010000 */
[----:B------:R-:W-:Y:S01]  /*2d40*/  @P0 LOP3.LUT P5, RZ, R148, 0xff000000, RZ, 0xc0, !PT ;  /* 0xff00000094ff0812 */ /* 0x000fe200078ac0ff */
[----:B------:R-:W-:Y:S01]  /*2d50*/  FMUL.FTZ R105, R213, R106 ;  /* 0x0000006ad5697220 */ /* 0x000fe20000410000 */
[----:B------:R-:W-:Y:S01]  /*2d60*/  @P1 PRMT R74, RZ, 0x5410, R60 ;  /* 0x00005410ff4a1816 */ /* 0x000fe2000000003c */
[----:B------:R-:W-:Y:S01]  /*2d70*/  FMUL.FTZ R106, R251, c[0x0][0x1e8] ;  /* 0x00007a00fb6a7a20 */ /* 0x000fe20000410000 */
[----:B------:R-:W-:Y:S01]  /*2d80*/  MOV R75, R72 ;  /* 0x00000048004b7202 */ /* 0x000fe20000000f00 */
[----:B------:R-:W-:Y:S01]  /*2d90*/  FMUL.FTZ R248, R213, R248 ;  /* 0x000000f8d5f87220 */ /* 0x000fe20000410000 */
[----:B------:R-:W-:Y:S01]  /*2da0*/  ISETP.NE.AND.EX P2, PT, RZ, c[0x0][0x25c], PT, P2 ;  /* 0x00009700ff007a0c */ /* 0x000fe20003f45320 */
[----:B------:R-:W-:Y:S01]  /*2db0*/  @P1 FADD.FTZ R99, R99, R74 ;  /* 0x0000004a63631221 */ /* 0x000fe20000010000 */
[----:B------:R-:W-:Y:S01]  /*2dc0*/  @P0 FSEL R96, R87, RZ, P5 ;  /* 0x000000ff57600208 */ /* 0x000fe20002800000 */
[----:B------:R-:W-:Y:S01]  /*2dd0*/  FMUL.FTZ R101, R213, R228 ;  /* 0x000000e4d5657220 */ /* 0x000fe20000410000 */
[----:B------:R-:W-:Y:S01]  /*2de0*/  LOP3.LUT P5, RZ, R75, 0xff, RZ, 0xc0, !PT ;  /* 0x000000ff4bff7812 */ /* 0x000fe200078ac0ff */
[----:B------:R-:W-:Y:S01]  /*2df0*/  FMUL.FTZ R227, R247, c[0x0][0x1e8] ;  /* 0x00007a00f7e37a20 */ /* 0x000fe20000410000 */
[----:B------:R-:W-:Y:S01]  /*2e00*/  @P1 PRMT R75, RZ, 0x7610, R59 ;  /* 0x00007610ff4b1816 */ /* 0x000fe2000000003b */
[----:B------:R-:W-:Y:S01]  /*2e10*/  FMUL.FTZ R100, R213, R100 ;  /* 0x00000064d5647220 */ /* 0x000fe20000410000 */
[----:B------:R-:W-:Y:S01]  /*2e20*/  @P1 PRMT R74, RZ, 0x5410, R62 ;  /* 0x00005410ff4a1816 */ /* 0x000fe2000000003e */
[----:B------:R-:W-:Y:S01]  /*2e30*/  FMUL.FTZ R86, R99, c[0x0][0x1e8] ;  /* 0x00007a0063567a20 */ /* 0x000fe20000410000 */
[----:B------:R-:W-:Y:S01]  /*2e40*/  FSEL R246, R106, RZ, P3 ;  /* 0x000000ff6af67208 */ /* 0x000fe20001800000 */
[----:B------:R-:W-:Y:S01]  /*2e50*/  @P1 FADD.FTZ R248, R248, R75 ;  /* 0x0000004bf8f81221 */ /* 0x000fe20000010000 */
[----:B------:R-:W-:Y:S01]  /*2e60*/  @P1 PRMT R75, RZ, 0x5410, R61 ;  /* 0x00005410ff4b1816 */ /* 0x000fe2000000003d */
[----:B------:R-:W-:Y:S01]  /*2e70*/  @P1 FADD.FTZ R101, R101, R74 ;  /* 0x0000004a65651221 */ /* 0x000fe20000010000 */
[----:B------:R-:W-:Y:S01]  /*2e80*/  @P1 PRMT R74, RZ, 0x5410, R63 ;  /* 0x00005410ff4a1816 */ /* 0x000fe2000000003f */
[----:B------:R-:W-:Y:S01]  /*2e90*/  FMUL.FTZ R228, R248, c[0x0][0x1e8] ;  /* 0x00007a00f8e47a20 */ /* 0x000fe20000410000 */
[----:B------:R-:W-:Y:S01]  /*2ea0*/  @P0 LOP3.LUT P3, RZ, R149, 0xff, RZ, 0xc0, !PT ;  /* 0x000000ff95ff0812 */ /* 0x000fe2000786c0ff */
[----:B------:R-:W-:Y:S01]  /*2eb0*/  @P1 FADD.FTZ R100, R100, R75 ;  /* 0x0000004b64641221 */ /* 0x000fe20000010000 */
[----:B------:R-:W-:Y:S01]  /*2ec0*/  @P2 F2FP.BF16.PACK_AB R231, RZ, R231 ;  /* 0x000000e7ffe7223e */ /* 0x000fe200000010ff */
[----:B------:R-:W-:Y:S01]  /*2ed0*/  @P1 FADD.FTZ R105, R105, R74 ;  /* 0x0000004a69691221 */ /* 0x000fe20000010000 */
[----:B------:R-:W-:Y:S01]  /*2ee0*/  @P0 FSEL R106, R106, RZ, P3 ;  /* 0x000000ff6a6a0208 */ /* 0x000fe20001800000 */
[----:B------:R-:W-:Y:S01]  /*2ef0*/  FMUL.FTZ R87, R100, c[0x0][0x1e8] ;  /* 0x00007a0064577a20 */ /* 0x000fe20000410000 */
[----:B------:R-:W-:Y:S01]  /*2f00*/  FSEL R249, R227, RZ, P4 ;  /* 0x000000ffe3f97208 */ /* 0x000fe20002000000 */
[----:B------:R-:W-:Y:S01]  /*2f10*/  FMUL.FTZ R89, R101, c[0x0][0x1e8] ;  /* 0x00007a0065597a20 */ /* 0x000fe20000410000 */
[----:B------:R-:W-:Y:S01]  /*2f20*/  @P0 LOP3.LUT P3, RZ, R149, 0xff00, RZ, 0xc0, !PT ;  /* 0x0000ff0095ff0812 */ /* 0x000fe2000786c0ff */
[----:B------:R-:W-:Y:S01]  /*2f30*/  FMUL.FTZ R90, R105, c[0x0][0x1e8] ;  /* 0x00007a00695a7a20 */ /* 0x000fe20000410000 */
[----:B------:R-:W-:Y:S01]  /*2f40*/  @P0 LOP3.LUT P4, RZ, R149, 0xff000000, RZ, 0xc0, !PT ;  /* 0xff00000095ff0812 */ /* 0x000fe2000788c0ff */
[----:B------:R-:W-:Y:S01]  /*2f50*/  IMAD R74, R202, c[0x0][0x168], RZ ;  /* 0x00005a00ca4a7a24 */ /* 0x000fe200078e02ff */
[----:B------:R-:W-:Y:S01]  /*2f60*/  @P2 F2FP.BF16.PACK_AB R81, RZ, R81 ;  /* 0x00000051ff51223e */ /* 0x000fe200000010ff */
[-C--:B------:R-:W-:Y:S01]  /*2f70*/  FFMA.FTZ R98, R98, R234.reuse, R103 ;  /* 0x000000ea62627223 */ /* 0x080fe20000010067 */
[----:B------:R-:W-:Y:S01]  /*2f80*/  @P2 PRMT R65, R231, 0x7610, R65 ;  /* 0x00007610e7412816 */ /* 0x000fe20000000041 */
[--C-:B------:R-:W-:Y:S01]  /*2f90*/  FFMA.FTZ R232, R232, R234, R103.reuse ;  /* 0x000000eae8e87223 */ /* 0x100fe20000010067 */
[----:B------:R-:W-:Y:S01]  /*2fa0*/  FSEL R250, R228, RZ, P6 ;  /* 0x000000ffe4fa7208 */ /* 0x000fe20003000000 */
[----:B------:R-:W-:Y:S01]  /*2fb0*/  FADD.FTZ R98, R97, -R98 ;  /* 0x8000006261627221 */ /* 0x000fe20000010000 */
[----:B------:R-:W-:Y:S01]  /*2fc0*/  @P2 F2FP.BF16.PACK_AB R229, RZ, R229 ;  /* 0x000000e5ffe5223e */ /* 0x000fe200000010ff */
[----:B------:R-:W-:Y:S01]  /*2fd0*/  FADD.FTZ R232, R107, -R232 ;  /* 0x800000e86be87221 */ /* 0x000fe20000010000 */
[----:B------:R-:W-:Y:S01]  /*2fe0*/  @P2 F2FP.BF16.PACK_AB R78, RZ, R78 ;  /* 0x0000004eff4e223e */ /* 0x000fe200000010ff */
[-CC-:B------:R-:W-:Y:S01]  /*2ff0*/  FFMA.FTZ R104, R104, R234.reuse, R103.reuse ;  /* 0x000000ea68687223 */ /* 0x180fe20000010067 */
[----:B------:R-:W-:Y:S01]  /*3000*/  @P2 F2FP.BF16.PACK_AB R241, RZ, R241 ;  /* 0x000000f1fff1223e */ /* 0x000fe200000010ff */
[----:B------:R-:W-:Y:S01]  /*3010*/  FFMA.FTZ R102, R102, R234, R103 ;  /* 0x000000ea66667223 */ /* 0x000fe20000010067 */
[----:B------:R-:W-:Y:S01]  /*3020*/  @P0 FSEL R221, R221, RZ, P3 ;  /* 0x000000ffdddd0208 */ /* 0x000fe20001800000 */
[----:B------:R-:W-:Y:S01]  /*3030*/  FADD.FTZ R104, R223, -R104 ;  /* 0x80000068df687221 */ /* 0x000fe20000010000 */
[----:B------:R-:W-:Y:S01]  /*3040*/  @P0 FSEL R228, R228, RZ, P4 ;  /* 0x000000ffe4e40208 */ /* 0x000fe20002000000 */
[----:B------:R-:W-:Y:S01]  /*3050*/  FADD.FTZ R102, R225, -R102 ;  /* 0x80000066e1667221 */ /* 0x000fe20000010000 */
[----:B------:R-:W-:-:S02]  /*3060*/  FSEL R91, R86, RZ, P5 ;  /* 0x000000ff565b7208 */ /* 0x000fc40002800000 */
[----:B------:R-:W-:Y:S01]  /*3070*/  @P0 LOP3.LUT P3, RZ, R149, 0xff0000, RZ, 0xc0, !PT ;  /* 0x00ff000095ff0812 */ /* 0x000fe2000786c0ff */
[----:B------:R-:W-:Y:S01]  /*3080*/  FMUL.FTZ R97, R213, R102 ;  /* 0x00000066d5617220 */ /* 0x000fe20000410000 */
[----:B------:R-:W-:Y:S02]  /*3090*/  LOP3.LUT P6, RZ, R72, 0xff0000, RZ, 0xc0, !PT ;  /* 0x00ff000048ff7812 */ /* 0x000fe400078cc0ff */
[C---:B------:R-:W-:Y:S02]  /*30a0*/  LOP3.LUT P4, RZ, R73.reuse, 0xff, RZ, 0xc0, !PT ;  /* 0x000000ff49ff7812 */ /* 0x040fe4000788c0ff */
[----:B------:R-:W-:Y:S02]  /*30b0*/  LOP3.LUT P5, RZ, R73, 0xff0000, RZ, 0xc0, !PT ;  /* 0x00ff000049ff7812 */ /* 0x000fe400078ac0ff */
[----:B------:R-:W-:Y:S01]  /*30c0*/  @P2 PRMT R65, R65, 0x5410, R81 ;  /* 0x0000541041412816 */ /* 0x000fe20000000051 */
[----:B------:R-:W-:Y:S01]  /*30d0*/  IMAD.MOV.U32 R81, RZ, RZ, 0x10 ;  /* 0x00000010ff517424 */ /* 0x000fe200078e00ff */
[----:B------:R-:W-:-:S02]  /*30e0*/  @P2 F2FP.BF16.PACK_AB R233, RZ, R233 ;  /* 0x000000e9ffe9223e */ /* 0x000fc400000010ff */
[----:B------:R-:W-:Y:S01]  /*30f0*/  @P2 F2FP.BF16.PACK_AB R237, RZ, R237 ;  /* 0x000000edffed223e */ /* 0x000fe200000010ff */
[----:B------:R-:W-:Y:S01]  /*3100*/  IMAD.WIDE.U32 R102, R212, R81, c[0x0][0x248] ;  /* 0x00009200d4667625 */ /* 0x000fe200078e0051 */
[----:B------:R-:W-:Y:S02]  /*3110*/  @P2 F2FP.BF16.PACK_AB R240, RZ, R240 ;  /* 0x000000f0fff0223e */ /* 0x000fe400000010ff */
[----:B------:R-:W-:Y:S02]  /*3120*/  @P2 PRMT R64, R229, 0x7610, R64 ;  /* 0x00007610e5402816 */ /* 0x000fe40000000040 */
[----:B------:R-:W-:Y:S01]  /*3130*/  @P2 PRMT R66, R78, 0x7610, R66 ;  /* 0x000076104e422816 */ /* 0x000fe20000000042 */
[----:B------:R-:W-:Y:S01]  /*3140*/  FMUL.FTZ R78, R213, R98 ;  /* 0x00000062d54e7220 */ /* 0x000fe20000410000 */
[----:B------:R-:W-:Y:S01]  /*3150*/  @P2 PRMT R67, R241, 0x7610, R67 ;  /* 0x00007610f1432816 */ /* 0x000fe20000000043 */
[----:B------:R-:W-:Y:S01]  /*3160*/  FMUL.FTZ R98, R213, R104 ;  /* 0x00000068d5627220 */ /* 0x000fe20000410000 */
[----:B------:R-:W-:Y:S01]  /*3170*/  @P0 FSEL R227, R227, RZ, P3 ;  /* 0x000000ffe3e30208 */ /* 0x000fe20001800000 */
[----:B------:R-:W-:Y:S01]  /*3180*/  FMUL.FTZ R104, R213, R232 ;  /* 0x000000e8d5687220 */ /* 0x000fe20000410000 */
[----:B------:R-:W-:-:S02]  /*3190*/  FSEL R94, R87, RZ, P6 ;  /* 0x000000ff575e7208 */ /* 0x000fc40003000000 */
[----:B------:R-:W-:Y:S02]  /*31a0*/  FSEL R95, R89, RZ, P4 ;  /* 0x000000ff595f7208 */ /* 0x000fe40002000000 */
[----:B------:R-:W-:Y:S02]  /*31b0*/  FSEL R230, R90, RZ, P5 ;  /* 0x000000ff5ae67208 */ /* 0x000fe40002800000 */
[C---:B------:R-:W-:Y:S02]  /*31c0*/  LOP3.LUT P3, RZ, R72.reuse, 0xff00, RZ, 0xc0, !PT ;  /* 0x0000ff0048ff7812 */ /* 0x040fe4000786c0ff */
[----:B------:R-:W-:Y:S02]  /*31d0*/  LOP3.LUT P6, RZ, R72, 0xff000000, RZ, 0xc0, !PT ;  /* 0xff00000048ff7812 */ /* 0x000fe400078cc0ff */
[C---:B------:R-:W-:Y:S02]  /*31e0*/  LOP3.LUT P4, RZ, R73.reuse, 0xff00, RZ, 0xc0, !PT ;  /* 0x0000ff0049ff7812 */ /* 0x040fe4000788c0ff */
[----:B------:R-:W-:Y:S01]  /*31f0*/  LOP3.LUT P5, RZ, R73, 0xff000000, RZ, 0xc0, !PT ;  /* 0xff00000049ff7812 */ /* 0x000fe200078ac0ff */
[----:B------:R-:W-:Y:S01]  /*3200*/  @P2 IMAD.WIDE.U32 R72, R212, R81, c[0x0][0x258] ;  /* 0x00009600d4482625 */ /* 0x000fe200078e0051 */
[----:B------:R-:W-:-:S02]  /*3210*/  @P2 PRMT R64, R64, 0x5410, R233 ;  /* 0x0000541040402816 */ /* 0x000fc400000000e9 */
[----:B------:R-:W-:Y:S01]  /*3220*/  @P2 PRMT R66, R66, 0x5410, R237 ;  /* 0x0000541042422816 */ /* 0x000fe200000000ed */
[----:B------:R-:W-:Y:S01]  /*3230*/  @P0 IMAD.WIDE.U32 R212, R212, R81, c[0x0][0x250] ;  /* 0x00009400d4d40625 */ /* 0x000fe200078e0051 */
[----:B------:R-:W-:Y:S02]  /*3240*/  @P2 PRMT R67, R67, 0x5410, R240 ;  /* 0x0000541043432816 */ /* 0x000fe400000000f0 */
[----:B------:R-:W-:Y:S02]  /*3250*/  @P2 F2FP.BF16.PACK_AB R236, RZ, R236 ;  /* 0x000000ecffec223e */ /* 0x000fe400000010ff */
[----:B------:R-:W-:Y:S01]  /*3260*/  @P2 F2FP.BF16.PACK_AB R220, RZ, R220 ;  /* 0x000000dcffdc223e */ /* 0x000fe200000010ff */
[----:B------:R0:W-:Y:S01]  /*3270*/  @P2 STG.E.128 [R72.64], R64 ;  /* 0x0000004048002986 */ /* 0x0001e2000c101d04 */
[----:B------:R-:W-:Y:S02]  /*3280*/  @P2 F2FP.BF16.PACK_AB R251, RZ, R251 ;  /* 0x000000fbfffb223e */ /* 0x000fe400000010ff */
[----:B------:R-:W-:-:S02]  /*3290*/  @P2 F2FP.BF16.PACK_AB R247, RZ, R247 ;  /* 0x000000f7fff7223e */ /* 0x000fc400000010ff */
[----:B------:R-:W-:Y:S02]  /*32a0*/  @P0 F2FP.BF16.PACK_AB R235, RZ, R235 ;  /* 0x000000ebffeb023e */ /* 0x000fe400000010ff */
[----:B------:R-:W-:Y:S02]  /*32b0*/  @P0 F2FP.BF16.PACK_AB R226, RZ, R226 ;  /* 0x000000e2ffe2023e */ /* 0x000fe400000010ff */
[----:B------:R-:W-:Y:S02]  /*32c0*/  @P0 PRMT R68, R80, 0x7610, R68 ;  /* 0x0000761050440816 */ /* 0x000fe40000000044 */
[----:B------:R-:W-:Y:S02]  /*32d0*/  @P0 PRMT R69, R214, 0x7610, R69 ;  /* 0x00007610d6450816 */ /* 0x000fe40000000045 */
[----:B------:R-:W-:Y:S02]  /*32e0*/  @P0 PRMT R70, R92, 0x7610, R70 ;  /* 0x000076105c460816 */ /* 0x000fe40000000046 */
[----:B------:R-:W-:-:S02]  /*32f0*/  @P0 PRMT R71, R224, 0x7610, R71 ;  /* 0x00007610e0470816 */ /* 0x000fc40000000047 */
[----:B------:R-:W-:Y:S02]  /*3300*/  @P2 F2FP.BF16.PACK_AB R222, RZ, R222 ;  /* 0x000000deffde223e */ /* 0x000fe400000010ff */
[----:B0-----:R-:W-:Y:S02]  /*3310*/  SHF.R.S32.HI R73, RZ, 0x1f, R74 ;  /* 0x0000001fff497819 */ /* 0x001fe4000001144a */
[----:B------:R-:W-:Y:S02]  /*3320*/  @P1 PRMT R72, RZ, 0x7610, R62 ;  /* 0x00007610ff481816 */ /* 0x000fe4000000003e */
[----:B------:R-:W-:Y:S02]  /*3330*/  LEA.HI R107, R73, R74, RZ, 0x3 ;  /* 0x0000004a496b7211 */ /* 0x000fe400078f18ff */
[----:B------:R-:W-:Y:S01]  /*3340*/  @P1 PRMT R73, RZ, 0x7610, R60 ;  /* 0x00007610ff491816 */ /* 0x000fe2000000003c */
[----:B------:R-:W-:Y:S01]  /*3350*/  @P1 FADD.FTZ R97, R97, R72 ;  /* 0x0000004861611221 */ /* 0x000fe20000010000 */
[----:B------:R-:W-:-:S02]  /*3360*/  @P2 F2FP.BF16.PACK_AB R245, RZ, R245 ;  /* 0x000000f5fff5223e */ /* 0x000fc400000010ff */
[----:B------:R-:W-:Y:S01]  /*3370*/  @P2 F2FP.BF16.PACK_AB R248, RZ, R248 ;  /* 0x000000f8fff8223e */ /* 0x000fe200000010ff */
[----:B------:R-:W-:Y:S01]  /*3380*/  @P1 FADD.FTZ R78, R78, R73 ;  /* 0x000000494e4e1221 */ /* 0x000fe20000010000 */
[----:B------:R-:W-:Y:S02]  /*3390*/  @P1 PRMT R73, RZ, 0x7610, R61 ;  /* 0x00007610ff491816 */ /* 0x000fe4000000003d */
[----:B------:R-:W-:Y:S02]  /*33a0*/  @P2 PRMT R64, R236, 0x7610, R64 ;  /* 0x00007610ec402816 */ /* 0x000fe40000000040 */
[----:B------:R-:W-:Y:S01]  /*33b0*/  @P2 PRMT R65, R220, 0x7610, R65 ;  /* 0x00007610dc412816 */ /* 0x000fe20000000041 */
[----:B------:R-:W-:Y:S01]  /*33c0*/  @P1 FADD.FTZ R98, R98, R73 ;  /* 0x0000004962621221 */ /* 0x000fe20000010000 */
[----:B------:R-:W-:Y:S02]  /*33d0*/  @P1 PRMT R73, RZ, 0x7610, R63 ;  /* 0x00007610ff491816 */ /* 0x000fe4000000003f */
[----:B------:R-:W-:-:S02]  /*33e0*/  @P2 PRMT R66, R251, 0x7610, R66 ;  /* 0x00007610fb422816 */ /* 0x000fc40000000042 */
[----:B------:R-:W-:Y:S01]  /*33f0*/  @P2 PRMT R67, R247, 0x7610, R67 ;  /* 0x00007610f7432816 */ /* 0x000fe20000000043 */
[----:B------:R-:W-:Y:S01]  /*3400*/  @P1 FADD.FTZ R104, R104, R73 ;  /* 0x0000004968681221 */ /* 0x000fe20000010000 */
[----:B------:R-:W-:Y:S02]  /*3410*/  F2FP.BF16.PACK_AB R73, R83, R218 ;  /* 0x000000da5349723e */ /* 0x000fe400000010ff */
[----:B------:R-:W-:Y:S02]  /*3420*/  @P0 MOV R83, R150 ;  /* 0x0000009600530202 */ /* 0x000fe40000000f00 */
[----:B------:R-:W-:Y:S02]  /*3430*/  F2FP.BF16.PACK_AB R75, R242, R239 ;  /* 0x000000eff24b723e */ /* 0x000fe400000010ff */
[----:B------:R-:W-:Y:S02]  /*3440*/  @P0 LOP3.LUT P1, RZ, R83, 0xff, RZ, 0xc0, !PT ;  /* 0x000000ff53ff0812 */ /* 0x000fe4000782c0ff */
[----:B------:R-:W-:Y:S01]  /*3450*/  @P2 F2FP.BF16.PACK_AB R83, RZ, R93 ;  /* 0x0000005dff53223e */ /* 0x000fe200000010ff */
[----:B------:R-:W-:Y:S01]  /*3460*/  @P2 IMAD.WIDE.U32 R92, R210, R81, c[0x0][0x258] ;  /* 0x00009600d25c2625 */ /* 0x000fe200078e0051 */
[----:B------:R-:W-:-:S02]  /*3470*/  F2FP.BF16.PACK_AB R74, R238, R217 ;  /* 0x000000d9ee4a723e */ /* 0x000fc400000010ff */
[----:B------:R-:W-:Y:S02]  /*3480*/  F2FP.BF16.PACK_AB R72, R215, R216 ;  /* 0x000000d8d748723e */ /* 0x000fe400000010ff */
[----:B------:R-:W-:Y:S02]  /*3490*/  @P0 PRMT R68, R68, 0x5410, R76 ;  /* 0x0000541044440816 */ /* 0x000fe4000000004c */
[----:B------:R-:W-:Y:S01]  /*34a0*/  @P0 PRMT R69, R69, 0x5410, R77 ;  /* 0x0000541045450816 */ /* 0x000fe2000000004d */
[----:B------:R0:W-:Y:S01]  /*34b0*/  STG.E.128 [R102.64], R72 ;  /* 0x0000004866007986 */ /* 0x0001e2000c101d04 */
[----:B------:R-:W-:Y:S01]  /*34c0*/  @P0 PRMT R70, R70, 0x5410, R235 ;  /* 0x0000541046460816 */ /* 0x000fe200000000eb */
[----:B------:R-:W-:Y:S01]  /*34d0*/  IMAD.WIDE.U32 R76, R210, R81, c[0x0][0x248] ;  /* 0x00009200d24c7625 */ /* 0x000fe200078e0051 */
[----:B------:R-:W-:Y:S02]  /*34e0*/  @P0 PRMT R71, R71, 0x5410, R226 ;  /* 0x0000541047470816 */ /* 0x000fe400000000e2 */
[----:B------:R-:W-:-:S02]  /*34f0*/  @P2 PRMT R64, R64, 0x5410, R222 ;  /* 0x0000541040402816 */ /* 0x000fc400000000de */
[----:B------:R-:W-:Y:S01]  /*3500*/  @P2 PRMT R65, R65, 0x5410, R83 ;  /* 0x0000541041412816 */ /* 0x000fe20000000053 */
[----:B------:R-:W-:Y:S01]  /*3510*/  @P0 STG.E.128 [R212.64], R68 ;  /* 0x00000044d4000986 */ /* 0x000fe2000c101d04 */
[----:B------:R-:W-:Y:S02]  /*3520*/  @P2 PRMT R66, R66, 0x5410, R245 ;  /* 0x0000541042422816 */ /* 0x000fe400000000f5 */
[----:B------:R-:W-:Y:S02]  /*3530*/  @P2 PRMT R67, R67, 0x5410, R248 ;  /* 0x0000541043432816 */ /* 0x000fe400000000f8 */
[----:B------:R-:W-:Y:S02]  /*3540*/  @P0 F2FP.BF16.PACK_AB R82, RZ, R82 ;  /* 0x00000052ff52023e */ /* 0x000fe400000010ff */
[----:B------:R-:W-:Y:S01]  /*3550*/  @P0 F2FP.BF16.PACK_AB R84, RZ, R84 ;  /* 0x00000054ff54023e */ /* 0x000fe200000010ff */
[----:B------:R1:W-:Y:S01]  /*3560*/  @P2 STG.E.128 [R92.64], R64 ;  /* 0x000000405c002986 */ /* 0x0003e2000c101d04 */
[----:B------:R-:W-:-:S02]  /*3570*/  @P0 F2FP.BF16.PACK_AB R106, RZ, R106 ;  /* 0x0000006aff6a023e */ /* 0x000fc400000010ff */
[----:B0-----:R-:W-:Y:S02]  /*3580*/  F2FP.BF16.PACK_AB R75, R250, R249 ;  /* 0x000000f9fa4b723e */ /* 0x001fe400000010ff */
[----:B------:R-:W-:Y:S02]  /*3590*/  F2FP.BF16.PACK_AB R74, R243, R246 ;  /* 0x000000f6f34a723e */ /* 0x000fe400000010ff */
[----:B------:R-:W-:Y:S02]  /*35a0*/  F2FP.BF16.PACK_AB R73, R244, R219 ;  /* 0x000000dbf449723e */ /* 0x000fe400000010ff */
[----:B------:R-:W-:Y:S02]  /*35b0*/  F2FP.BF16.PACK_AB R72, R85, R88 ;  /* 0x000000585548723e */ /* 0x000fe400000010ff */
[----:B------:R-:W-:Y:S02]  /*35c0*/  @P0 F2FP.BF16.PACK_AB R227, RZ, R227 ;  /* 0x000000e3ffe3023e */ /* 0x000fe400000010ff */
[----:B------:R-:W-:Y:S01]  /*35d0*/  @P2 F2FP.BF16.PACK_AB R99, RZ, R99 ;  /* 0x00000063ff63223e */ /* 0x000fe200000010ff */
[----:B------:R0:W-:Y:S01]  /*35e0*/  STG.E.128 [R76.64], R72 ;  /* 0x000000484c007986 */ /* 0x0001e2000c101d04 */
[----:B------:R-:W-:-:S02]  /*35f0*/  @P2 F2FP.BF16.PACK_AB R100, RZ, R100 ;  /* 0x00000064ff64223e */ /* 0x000fc400000010ff */
[----:B------:R-:W-:Y:S01]  /*3600*/  @P2 F2FP.BF16.PACK_AB R101, RZ, R101 ;  /* 0x00000065ff65223e */ /* 0x000fe200000010ff */
[----:B-1----:R-:W-:Y:S01]  /*3610*/  FMUL.FTZ R92, R78, c[0x0][0x1e8] ;  /* 0x00007a004e5c7a20 */ /* 0x002fe20000410000 */
[----:B------:R-:W-:Y:S02]  /*3620*/  @P2 F2FP.BF16.PACK_AB R105, RZ, R105 ;  /* 0x00000069ff69223e */ /* 0x000fe400000010ff */
[----:B------:R-:W-:Y:S02]  /*3630*/  LOP3.LUT R216, R0, 0x1f, RZ, 0xc0, !PT ;  /* 0x0000001f00d87812 */ /* 0x000fe400078ec0ff */
[----:B------:R-:W-:Y:S02]  /*3640*/  @P0 F2FP.BF16.PACK_AB R79, RZ, R79 ;  /* 0x0000004fff4f023e */ /* 0x000fe400000010ff */
[----:B------:R-:W-:Y:S02]  /*3650*/  @P0 F2FP.BF16.PACK_AB R96, RZ, R96 ;  /* 0x00000060ff60023e */ /* 0x000fe400000010ff */
[----:B------:R-:W-:-:S02]  /*3660*/  @P0 F2FP.BF16.PACK_AB R221, RZ, R221 ;  /* 0x000000ddffdd023e */ /* 0x000fc400000010ff */
[----:B------:R-:W-:Y:S02]  /*3670*/  @P0 F2FP.BF16.PACK_AB R228, RZ, R228 ;  /* 0x000000e4ffe4023e */ /* 0x000fe400000010ff */
[----:B------:R-:W-:Y:S01]  /*3680*/  @P0 PRMT R68, R82, 0x7610, R68 ;  /* 0x0000761052440816 */ /* 0x000fe20000000044 */
[----:B------:R-:W-:Y:S01]  /*3690*/  @P0 IMAD.WIDE.U32 R82, R210, R81, c[0x0][0x250] ;  /* 0x00009400d2520625 */ /* 0x000fe200078e0051 */
[----:B------:R-:W-:Y:S02]  /*36a0*/  @P0 PRMT R69, R84, 0x7610, R69 ;  /* 0x0000761054450816 */ /* 0x000fe40000000045 */
[----:B------:R-:W-:Y:S02]  /*36b0*/  @P0 PRMT R70, R106, 0x7610, R70 ;  /* 0x000076106a460816 */ /* 0x000fe40000000046 */
[----:B------:R-:W-:Y:S02]  /*36c0*/  @P0 PRMT R71, R227, 0x7610, R71 ;  /* 0x00007610e3470816 */ /* 0x000fe40000000047 */
[----:B0-----:R-:W-:-:S02]  /*36d0*/  @P2 F2FP.BF16.PACK_AB R77, RZ, R78 ;  /* 0x0000004eff4d223e */ /* 0x001fc400000010ff */
[----:B------:R-:W-:Y:S01]  /*36e0*/  @P2 F2FP.BF16.PACK_AB R80, RZ, R98 ;  /* 0x00000062ff50223e */ /* 0x000fe200000010ff */
[----:B------:R-:W-:Y:S01]  /*36f0*/  FMUL.FTZ R98, R98, c[0x0][0x1e8] ;  /* 0x00007a0062627a20 */ /* 0x000fe20000410000 */
[----:B------:R-:W-:Y:S01]  /*3700*/  @P2 F2FP.BF16.PACK_AB R85, RZ, R97 ;  /* 0x00000061ff55223e */ /* 0x000fe200000010ff */
[----:B------:R-:W-:Y:S01]  /*3710*/  FMUL.FTZ R97, R97, c[0x0][0x1e8] ;  /* 0x00007a0061617a20 */ /* 0x000fe20000410000 */
[----:B------:R-:W-:Y:S01]  /*3720*/  @P2 F2FP.BF16.PACK_AB R88, RZ, R104 ;  /* 0x00000068ff58223e */ /* 0x000fe200000010ff */
[----:B------:R-:W-:Y:S01]  /*3730*/  FMUL.FTZ R104, R104, c[0x0][0x1e8] ;  /* 0x00007a0068687a20 */ /* 0x000fe20000410000 */
[----:B------:R-:W-:Y:S02]  /*3740*/  @P2 PRMT R64, R99, 0x7610, R64 ;  /* 0x0000761063402816 */ /* 0x000fe40000000040 */
[----:B------:R-:W-:Y:S02]  /*3750*/  @P2 PRMT R65, R100, 0x7610, R65 ;  /* 0x0000761064412816 */ /* 0x000fe40000000041 */
[----:B------:R-:W-:-:S02]  /*3760*/  @P2 PRMT R66, R101, 0x7610, R66 ;  /* 0x0000761065422816 */ /* 0x000fc40000000042 */
[----:B------:R-:W-:Y:S02]  /*3770*/  @P2 PRMT R67, R105, 0x7610, R67 ;  /* 0x0000761069432816 */ /* 0x000fe40000000043 */
[----:B------:R-:W-:Y:S02]  /*3780*/  LEA.HI.SX32 R107, R107, R216, 0x1d ;  /* 0x000000d86b6b7211 */ /* 0x000fe400078feaff */
[----:B------:R-:W-:Y:S02]  /*3790*/  FSEL R72, R92, RZ, P3 ;  /* 0x000000ff5c487208 */ /* 0x000fe40001800000 */
[----:B------:R-:W-:Y:S01]  /*37a0*/  @P0 PRMT R68, R68, 0x5410, R79 ;  /* 0x0000541044440816 */ /* 0x000fe2000000004f */
[----:B------:R-:W-:Y:S01]  /*37b0*/  @P2 IMAD.WIDE.U32 R78, R209, R81, c[0x0][0x258] ;  /* 0x00009600d14e2625 */ /* 0x000fe200078e0051 */
[----:B------:R-:W-:Y:S02]  /*37c0*/  @P0 PRMT R69, R69, 0x5410, R96 ;  /* 0x0000541045450816 */ /* 0x000fe40000000060 */
[----:B------:R-:W-:-:S02]  /*37d0*/  @P0 PRMT R70, R70, 0x5410, R221 ;  /* 0x0000541046460816 */ /* 0x000fc400000000dd */
[----:B------:R-:W-:Y:S02]  /*37e0*/  @P0 PRMT R71, R71, 0x5410, R228 ;  /* 0x0000541047470816 */ /* 0x000fe400000000e4 */
[----:B------:R-:W-:Y:S02]  /*37f0*/  @P0 LOP3.LUT P3, RZ, R150, 0xff0000, RZ, 0xc0, !PT ;  /* 0x00ff000096ff0812 */ /* 0x000fe4000786c0ff */
[----:B------:R-:W-:Y:S01]  /*3800*/  @P2 PRMT R64, R64, 0x5410, R77 ;  /* 0x0000541040402816 */ /* 0x000fe2000000004d */
[----:B------:R0:W-:Y:S01]  /*3810*/  @P0 STG.E.128 [R82.64], R68 ;  /* 0x0000004452000986 */ /* 0x0001e2000c101d04 */
[----:B------:R-:W-:Y:S02]  /*3820*/  @P2 PRMT R65, R65, 0x5410, R80 ;  /* 0x0000541041412816 */ /* 0x000fe40000000050 */
[----:B------:R-:W-:Y:S02]  /*3830*/  @P2 PRMT R66, R66, 0x5410, R85 ;  /* 0x0000541042422816 */ /* 0x000fe40000000055 */
[----:B------:R-:W-:-:S02]  /*3840*/  @P2 PRMT R67, R67, 0x5410, R88 ;  /* 0x0000541043432816 */ /* 0x000fc40000000058 */
[----:B------:R-:W-:Y:S02]  /*3850*/  IADD3 R76, R107, 0x40, RZ ;  /* 0x000000406b4c7810 */ /* 0x000fe40007ffe0ff */
[----:B------:R-:W-:Y:S01]  /*3860*/  FSEL R75, R104, RZ, P5 ;  /* 0x000000ff684b7208 */ /* 0x000fe20002800000 */
[----:B------:R-:W-:Y:S01]  /*3870*/  @P2 STG.E.128 [R78.64], R64 ;  /* 0x000000404e002986 */ /* 0x000fe2000c101d04 */
[----:B------:R-:W-:Y:S01]  /*3880*/  FSEL R74, R97, RZ, P4 ;  /* 0x000000ff614a7208 */ /* 0x000fe20002000000 */
[----:B------:R-:W-:Y:S01]  /*3890*/  IMAD.WIDE.U32 R76, R81, R76, c[0x0][0x248] ;  /* 0x00009200514c7625 */ /* 0x000fe200078e004c */
[----:B------:R-:W-:Y:S02]  /*38a0*/  FSEL R73, R98, RZ, P6 ;  /* 0x000000ff62497208 */ /* 0x000fe40003000000 */
[----:B------:R-:W-:Y:S02]  /*38b0*/  @P0 LOP3.LUT P4, RZ, R150, 0xff000000, RZ, 0xc0, !PT ;  /* 0xff00000096ff0812 */ /* 0x000fe4000788c0ff */
[----:B------:R-:W-:-:S02]  /*38c0*/  @P0 FSEL R87, R87, RZ, P3 ;  /* 0x000000ff57570208 */ /* 0x000fc40001800000 */
[----:B------:R-:W-:Y:S02]  /*38d0*/  @P0 LOP3.LUT P3, RZ, R151, 0xff0000, RZ, 0xc0, !PT ;  /* 0x00ff000097ff0812 */ /* 0x000fe4000786c0ff */
[----:B------:R-:W-:Y:S02]  /*38e0*/  F2FP.BF16.PACK_AB R75, R75, R230 ;  /* 0x000000e64b4b723e */ /* 0x000fe400000010ff */
[----:B------:R-:W-:Y:S02]  /*38f0*/  F2FP.BF16.PACK_AB R74, R74, R95 ;  /* 0x0000005f4a4a723e */ /* 0x000fe400000010ff */
[----:B------:R-:W-:Y:S02]  /*3900*/  F2FP.BF16.PACK_AB R73, R73, R94 ;  /* 0x0000005e4949723e */ /* 0x000fe400000010ff */
[----:B------:R-:W-:Y:S02]  /*3910*/  F2FP.BF16.PACK_AB R72, R72, R91 ;  /* 0x0000005b4848723e */ /* 0x000fe400000010ff */
[----:B------:R-:W-:-:S02]  /*3920*/  @P0 LOP3.LUT P2, RZ, R150, 0xff00, RZ, 0xc0, !PT ;  /* 0x0000ff0096ff0812 */ /* 0x000fc4000784c0ff */
[----:B------:R-:W-:Y:S01]  /*3930*/  @P0 FSEL R86, R86, RZ, P1 ;  /* 0x000000ff56560208 */ /* 0x000fe20000800000 */
[----:B------:R1:W-:Y:S01]  /*3940*/  STG.E.128 [R76.64], R72 ;  /* 0x000000484c007986 */ /* 0x0003e2000c101d04 */
[----:B0-----:R-:W-:Y:S02]  /*3950*/  @P0 FSEL R82, R98, RZ, P4 ;  /* 0x000000ff62520208 */ /* 0x001fe40002000000 */
[C---:B------:R-:W-:Y:S02]  /*3960*/  @P0 LOP3.LUT P1, RZ, R151.reuse, 0xff, RZ, 0xc0, !PT ;  /* 0x000000ff97ff0812 */ /* 0x040fe4000782c0ff */
[----:B------:R-:W-:Y:S02]  /*3970*/  @P0 LOP3.LUT P4, RZ, R151, 0xff000000, RZ, 0xc0, !PT ;  /* 0xff00000097ff0812 */ /* 0x000fe4000788c0ff */
[----:B------:R-:W-:Y:S02]  /*3980*/  @P0 FSEL R90, R90, RZ, P3 ;  /* 0x000000ff5a5a0208 */ /* 0x000fe40001800000 */
[----:B------:R-:W-:-:S02]  /*3990*/  @P0 FSEL R80, R92, RZ, P2 ;  /* 0x000000ff5c500208 */ /* 0x000fc40001000000 */
[----:B------:R-:W-:Y:S02]  /*39a0*/  @P0 LOP3.LUT P2, RZ, R151, 0xff00, RZ, 0xc0, !PT ;  /* 0x0000ff0097ff0812 */ /* 0x000fe4000784c0ff */
[----:B------:R-:W-:Y:S02]  /*39b0*/  @P0 FSEL R89, R89, RZ, P1 ;  /* 0x000000ff59590208 */ /* 0x000fe40000800000 */
[----:B------:R-:W-:Y:S02]  /*39c0*/  @P0 F2FP.BF16.PACK_AB R90, RZ, R90 ;  /* 0x0000005aff5a023e */ /* 0x000fe400000010ff */
[----:B------:R-:W-:Y:S02]  /*39d0*/  @P0 F2FP.BF16.PACK_AB R86, RZ, R86 ;  /* 0x00000056ff56023e */ /* 0x000fe400000010ff */
[----:B-1----:R-:W-:Y:S02]  /*39e0*/  @P0 FSEL R73, R104, RZ, P4 ;  /* 0x000000ff68490208 */ /* 0x002fe40002000000 */
[----:B------:R-:W-:-:S02]  /*39f0*/  @P0 F2FP.BF16.PACK_AB R87, RZ, R87 ;  /* 0x00000057ff57023e */ /* 0x000fc400000010ff */
[----:B------:R-:W-:Y:S02]  /*3a00*/  @P0 FSEL R72, R97, RZ, P2 ;  /* 0x000000ff61480208 */ /* 0x000fe40001000000 */
[----:B------:R-:W-:Y:S02]  /*3a10*/  @P0 F2FP.BF16.PACK_AB R89, RZ, R89 ;  /* 0x00000059ff59023e */ /* 0x000fe400000010ff */
[----:B------:R-:W-:Y:S02]  /*3a20*/  @P0 F2FP.BF16.PACK_AB R75, RZ, R73 ;  /* 0x00000049ff4b023e */ /* 0x000fe400000010ff */
[----:B------:R-:W-:Y:S02]  /*3a30*/  @P0 PRMT R71, R90, 0x7610, R71 ;  /* 0x000076105a470816 */ /* 0x000fe40000000047 */
[----:B------:R-:W-:Y:S02]  /*3a40*/  @P0 F2FP.BF16.PACK_AB R80, RZ, R80 ;  /* 0x00000050ff50023e */ /* 0x000fe400000010ff */
[----:B------:R-:W-:-:S02]  /*3a50*/  @P0 F2FP.BF16.PACK_AB R82, RZ, R82 ;  /* 0x00000052ff52023e */ /* 0x000fc400000010ff */
[----:B------:R-:W-:Y:S01]  /*3a60*/  @P0 F2FP.BF16.PACK_AB R74, RZ, R72 ;  /* 0x00000048ff4a023e */ /* 0x000fe200000010ff */
[----:B------:R-:W-:Y:S01]  /*3a70*/  @P0 IMAD.WIDE.U32 R72, R209, R81, c[0x0][0x250] ;  /* 0x00009400d1480625 */ /* 0x000fe200078e0051 */
[----:B------:R-:W-:Y:S02]  /*3a80*/  @P0 PRMT R68, R86, 0x7610, R68 ;  /* 0x0000761056440816 */ /* 0x000fe40000000044 */
[----:B------:R-:W-:Y:S02]  /*3a90*/  @P0 PRMT R69, R87, 0x7610, R69 ;  /* 0x0000761057450816 */ /* 0x000fe40000000045 */
[----:B------:R-:W-:Y:S02]  /*3aa0*/  @P0 PRMT R70, R89, 0x7610, R70 ;  /* 0x0000761059460816 */ /* 0x000fe40000000046 */
[----:B------:R-:W-:Y:S02]  /*3ab0*/  @P0 PRMT R71, R71, 0x5410, R75 ;  /* 0x0000541047470816 */ /* 0x000fe4000000004b */
[----:B------:R-:W-:-:S02]  /*3ac0*/  MOV R75, c[0x0][0x160] ;  /* 0x00005800004b7a02 */ /* 0x000fc40000000f00 */
[----:B------:R-:W-:Y:S02]  /*3ad0*/  @P0 PRMT R68, R68, 0x5410, R80 ;  /* 0x0000541044440816 */ /* 0x000fe40000000050 */
[----:B------:R-:W-:Y:S02]  /*3ae0*/  @P0 PRMT R69, R69, 0x5410, R82 ;  /* 0x0000541045450816 */ /* 0x000fe40000000052 */
[----:B------:R-:W-:Y:S02]  /*3af0*/  @P0 PRMT R70, R70, 0x5410, R74 ;  /* 0x0000541046460816 */ /* 0x000fe4000000004a */
[----:B------:R-:W-:-:S03]  /*3b00*/  LEA R202, R75, R202, 0x2 ;  /* 0x000000ca4bca7211 */ /* 0x000fc600078e10ff */
[----:B------:R0:W-:Y:S01]  /*3b10*/  @P0 STG.E.128 [R72.64], R68 ;  /* 0x0000004448000986 */ /* 0x0001e2000c101d04 */
[----:B------:R-:W-:-:S13]  /*3b20*/  ISETP.GE.AND P0, PT, R202, c[0x0][0x164], PT ;  /* 0x00005900ca007a0c */ /* 0x000fda0003f06270 */
[----:B0-----:R-:W-:Y:S01]  /*3b30*/  @P0 CALL.REL.NOINC `(.L_x_108) ;  /* 0x0000001000000944 */ /* 0x001fe20003c00000 */
[----:B------:R-:W-:Y:S05]  /*3b40*/  BRA `(.L_x_109) ;  /* 0xffffcf4000007947 */ /* 0x000fea000383ffff */
.L_x_108:
[----:B------:R-:W-:Y:S05]  /*3b50*/  BSYNC B1 ;  /* 0x0000000000017941 */ /* 0x000fea0003800000 */
.L_x_105:
[----:B------:R-:W-:Y:S01]  /*3b60*/  MOV R86, R111 ;  /* 0x0000006f00567202 */ /* 0x000fe20000000f00 */
[----:B------:R-:W-:Y:S01]  /*3b70*/  IMAD.MOV.U32 R63, RZ, RZ, R109 ;  /* 0x000000ffff3f7224 */ /* 0x000fe200078e006d */
        /* <DEDUP_REMOVED lines=24> */
[----:B------:R-:W-:Y:S01]  /*3d00*/  MOV R10, R6 ;  /* 0x00000006000a7202 */ /* 0x000fe20000000f00 */
[----:B------:R-:W-:Y:S01]  /*3d10*/  IMAD.MOV.U32 R6, RZ, RZ, R2 ;  /* 0x000000ffff067224 */ /* 0x000fe200078e0002 */
        /* <DEDUP_REMOVED lines=50> */
.L_x_104:
[----:B------:R-:W-:Y:S05]  /*4040*/  BSYNC B0 ;  /* 0x0000000000007941 */ /* 0x000fea0003800000 */
.L_x_102:
        /* <DEDUP_REMOVED lines=34> */
[----:B------:R-:W-:-:S03]  /*4270*/  FADD.FTZ R16, R16, R29 ;  /* 0x0000001d10107221 */ /* 0x000fc60000010000 */
[----:B------:R-:W5:Y:S01]  /*4280*/  LDS R40, [R0.X4+0x2000] ;  /* 0x0020000000287984 */ /* 0x000f620000004800 */
[----:B------:R-:W-:-:S03]  /*4290*/  FADD.FTZ R19, RZ, R19 ;  /* 0x00000013ff137221 */ /* 0x000fc60000010000 */
        /* <DEDUP_REMOVED lines=84> */
[----:B------:R0:W-:Y:S04]  /*47e0*/  STS.128 [R2+0x800], R8 ;  /* 0x0008000802007388 */ /* 0x0001e80000000c00 */
[----:B------:R-:W-:Y:S04]  /*47f0*/  STS.128 [R2+0x810], R4 ;  /* 0x0008100402007388 */ /* 0x000fe80000000c00 */
        /* <DEDUP_REMOVED lines=26> */
[----:B------:R-:W-:-:S03]  /*49a0*/  FADD.FTZ R7, R24, R7 ;  /* 0x0000000718077221 */ /* 0x000fc60000010000 */
[----:B------:R-:W2:Y:S01]  /*49b0*/  LDS R3, [R0.X4+0x2200] ;  /* 0x0022000000037984 */ /* 0x000ea20000004800 */
[----:B------:R-:W-:-:S03]  /*49c0*/  FADD.FTZ R5, RZ, R5 ;  /* 0x00000005ff057221 */ /* 0x000fc60000010000 */
[----:B------:R-:W2:Y:S01]  /*49d0*/  LDS R43, [R0.X4+0x2400] ;  /* 0x00240000002b7984 */ /* 0x000ea20000004800 */
[----:B------:R-:W-:-:S03]  /*49e0*/  FADD.FTZ R6, RZ, R6 ;  /* 0x00000006ff067221 */ /* 0x000fc60000010000 */
[----:B------:R-:W-:Y:S04]  /*49f0*/  LDS R16, [R0.X4+0x2600] ;  /* 0x0026000000107984 */ /* 0x000fe80000004800 */
[----:B------:R-:W2:Y:S01]  /*4a00*/  LDS R45, [R0.X4+0x2800] ;  /* 0x00280000002d7984 */ /* 0x000ea20000004800 */
[----:B0-----:R-:W-:-:S03]  /*4a10*/  FADD.FTZ R5, R5, R10 ;  /* 0x0000000a05057221 */ /* 0x001fc60000010000 */
[----:B------:R-:W-:Y:S01]  /*4a20*/  LDS R9, [R0.X4+0x2a00] ;  /* 0x002a000000097984 */ /* 0x000fe20000004800 */
[----:B-1----:R-:W-:-:S03]  /*4a30*/  FADD.FTZ R6, R6, R59 ;  /* 0x0000003b06067221 */ /* 0x002fc60000010000 */
[----:B------:R-:W-:Y:S01]  /*4a40*/  LDS R18, [R0.X4+0x2c00] ;  /* 0x002c000000127984 */ /* 0x000fe20000004800 */
[----:B---3--:R-:W-:Y:S02]  /*4a50*/  FADD.FTZ R30, R31, R30 ;  /* 0x0000001e1f1e7221 */ /* 0x008fe40000010000 */
[----:B------:R-:W-:Y:S01]  /*4a60*/  IMAD R31, R28, c[0x0][0x168], RZ ;  /* 0x00005a001c1f7a24 */ /* 0x000fe200078e02ff */
[----:B------:R-:W0:Y:S01]  /*4a70*/  LDS R33, [R0.X4+0x2e00] ;  /* 0x002e000000217984 */ /* 0x000e220000004800 */
[----:B----4-:R-:W-:-:S03]  /*4a80*/  FADD.FTZ R7, R7, R44 ;  /* 0x0000002c07077221 */ /* 0x010fc60000010000 */
[----:B------:R-:W-:Y:S01]  /*4a90*/  BAR.SYNC.DEFER_BLOCKING 0x0 ;  /* 0x0000000000007b1d */ /* 0x000fe20000010000 */
[----:B------:R-:W-:Y:S01]  /*4aa0*/  IADD3 R28, P0, R31, R0, RZ ;  /* 0x000000001f1c7210 */ /* 0x000fe20007f1e0ff */
[----:B-----5:R-:W-:Y:S02]  /*4ab0*/  FADD.FTZ R8, R8, R37 ;  /* 0x0000002508087221 */ /* 0x020fe40000010000 */
[----:B--2---:R-:W-:Y:S02]  /*4ac0*/  FADD.FTZ R4, R4, R39 ;  /* 0x0000002704047221 */ /* 0x004fe40000010000 */
[----:B------:R-:W-:Y:S02]  /*4ad0*/  FADD.FTZ R5, R5, R26 ;  /* 0x0000001a05057221 */ /* 0x000fe40000010000 */
[----:B------:R-:W-:Y:S02]  /*4ae0*/  FADD.FTZ R6, R6, R3 ;  /* 0x0000000306067221 */ /* 0x000fe40000010000 */
[----:B------:R-:W-:Y:S01]  /*4af0*/  FADD.FTZ R43, R30, R43 ;  /* 0x0000002b1e2b7221 */ /* 0x000fe20000010000 */
[----:B------:R-:W-:Y:S01]  /*4b00*/  STS.128 [R2], R76 ;  /* 0x0000004c02007388 */ /* 0x000fe20000000c00 */
[----:B------:R-:W-:-:S03]  /*4b10*/  FADD.FTZ R45, R8, R45 ;  /* 0x0000002d082d7221 */ /* 0x000fc60000010000 */
[----:B------:R-:W-:Y:S04]  /*4b20*/  STS.128 [R2+0x10], R80 ;  /* 0x0000105002007388 */ /* 0x000fe80000000c00 */
[----:B------:R-:W-:Y:S04]  /*4b30*/  STS.128 [R2+0x400], R84 ;  /* 0x0004005402007388 */ /* 0x000fe80000000c00 */
[----:B------:R-:W-:Y:S01]  /*4b40*/  STS.128 [R2+0x410], R104 ;  /* 0x0004106802007388 */ /* 0x000fe20000000c00 */
[----:B0-----:R-:W-:-:S03]  /*4b50*/  FADD.FTZ R33, R6, R33 ;  /* 0x0000002106217221 */ /* 0x001fc60000010000 */
[----:B------:R0:W-:Y:S04]  /*4b60*/  STS.128 [R2+0x800], R20 ;  /* 0x0008001402007388 */ /* 0x0001e80000000c00 */
[----:B------:R1:W-:Y:S04]  /*4b70*/  STS.128 [R2+0x810], R12 ;  /* 0x0008100c02007388 */ /* 0x0003e80000000c00 */
[----:B------:R-:W-:Y:S01]  /*4b80*/  BAR.SYNC.DEFER_BLOCKING 0x0 ;  /* 0x0000000000007b1d */ /* 0x000fe20000010000 */
[----:B0-----:R-:W-:Y:S02]  /*4b90*/  IADD3.X R21, RZ, RZ, RZ, P0, !PT ;  /* 0x000000ffff157210 */ /* 0x001fe400007fe4ff */
[C---:B------:R-:W-:Y:S01]  /*4ba0*/  SHF.L.U32 R22, R28.reuse, 0x2, RZ ;  /* 0x000000021c167819 */ /* 0x040fe200000006ff */
[----:B-1----:R-:W-:Y:S01]  /*4bb0*/  FADD.FTZ R13, R7, R16 ;  /* 0x00000010070d7221 */ /* 0x002fe20000010000 */
[----:B------:R-:W-:Y:S01]  /*4bc0*/  SHF.L.U64.HI R26, R28, 0x2, R21 ;  /* 0x000000021c1a7819 */ /* 0x000fe20000010215 */
[----:B------:R-:W-:Y:S01]  /*4bd0*/  FADD.FTZ R21, R5, R18 ;  /* 0x0000001205157221 */ /* 0x000fe20000010000 */
[----:B------:R-:W-:Y:S01]  /*4be0*/  IADD3 R2, P0, R22, c[0x0][0x228], RZ ;  /* 0x00008a0016027a10 */ /* 0x000fe20007f1e0ff */
[----:B------:R-:W-:Y:S01]  /*4bf0*/  FADD.FTZ R15, R4, R9 ;  /* 0x00000009040f7221 */ /* 0x000fe20000010000 */
[----:B------:R-:W-:-:S02]  /*4c00*/  IADD3 R4, P1, R22, c[0x0][0x220], RZ ;  /* 0x0000880016047a10 */ /* 0x000fc40007f3e0ff */
[C---:B------:R-:W-:Y:S02]  /*4c10*/  IADD3.X R3, R26.reuse, c[0x0][0x22c], RZ, P0, !PT ;  /* 0x00008b001a037a10 */ /* 0x040fe400007fe4ff */
[----:B------:R-:W-:Y:S02]  /*4c20*/  IADD3.X R5, R26, c[0x0][0x224], RZ, P1, !PT ;  /* 0x000089001a057a10 */ /* 0x000fe40000ffe4ff */
[C---:B------:R-:W-:Y:S01]  /*4c30*/  IADD3 R6, P0, R22.reuse, c[0x0][0x238], RZ ;  /* 0x00008e0016067a10 */ /* 0x040fe20007f1e0ff */
[----:B------:R-:W0:Y:S01]  /*4c40*/  LDS R10, [R0.X4] ;  /* 0x00000000000a7984 */ /* 0x000e220000004800 */
[----:B------:R-:W-:Y:S02]  /*4c50*/  IADD3 R8, P1, R22, c[0x0][0x230], RZ ;  /* 0x00008c0016087a10 */ /* 0x000fe40007f3e0ff */
[C---:B------:R-:W-:Y:S01]  /*4c60*/  IADD3.X R7, R26.reuse, c[0x0][0x23c], RZ, P0, !PT ;  /* 0x00008f001a077a10 */ /* 0x040fe200007fe4ff */
[----:B------:R-:W1:Y:S01]  /*4c70*/  LDS R31, [R0.X4+0xc00] ;  /* 0x000c0000001f7984 */ /* 0x000e620000004800 */
[----:B------:R-:W-:-:S03]  /*4c80*/  IADD3.X R9, R26, c[0x0][0x234], RZ, P1, !PT ;  /* 0x00008d001a097a10 */ /* 0x000fc60000ffe4ff */
        /* <DEDUP_REMOVED lines=13> */
[----:B--2---:R-:W-:-:S03]  /*4d60*/  FADD.FTZ R10, R10, R59 ;  /* 0x0000003b0a0a7221 */ /* 0x004fc60000010000 */
[----:B------:R-:W2:Y:S01]  /*4d70*/  LDS R16, [R0.X4+0x800] ;  /* 0x0008000000107984 */ /* 0x000ea20000004800 */
[----:B---3--:R-:W-:-:S03]  /*4d80*/  FADD.FTZ R24, RZ, R24 ;  /* 0x00000018ff187221 */ /* 0x008fc60000010000 */
[----:B------:R-:W3:Y:S01]  /*4d90*/  LDS R71, [R0.X4+0x2800] ;  /* 0x0028000000477984 */ /* 0x000ee20000004800 */
[----:B----4-:R-:W-:-:S03]  /*4da0*/  FADD.FTZ R23, R24, R23 ;  /* 0x0000001718177221 */ /* 0x010fc60000010000 */
[----:B------:R-:W4:Y:S01]  /*4db0*/  LDS R63, [R0.X4+0x1e00] ;  /* 0x001e0000003f7984 */ /* 0x000f220000004800 */
[----:B-----5:R-:W-:-:S03]  /*4dc0*/  FADD.FTZ R12, RZ, R12 ;  /* 0x0000000cff0c7221 */ /* 0x020fc60000010000 */
[----:B------:R-:W5:Y:S01]  /*4dd0*/  LDS R47, [R0.X4+0x1400] ;  /* 0x00140000002f7984 */ /* 0x000f620000004800 */
[----:B------:R-:W-:-:S03]  /*4de0*/  FADD.FTZ R67, R10, R67 ;  /* 0x000000430a437221 */ /* 0x000fc60000010000 */
        /* <DEDUP_REMOVED lines=16> */
[----:B------:R-:W-:Y:S01]  /*4ef0*/  STG.E [R4.64], R25 ;  /* 0x0000001904007986 */ /* 0x000fe2000c101904 */
[----:B----4-:R-:W-:-:S03]  /*4f00*/  FADD.FTZ R14, R14, R63 ;  /* 0x0000003f0e0e7221 */ /* 0x010fc60000010000 */
[----:B------:R-:W-:Y:S01]  /*4f10*/  STG.E [R6.64], R67 ;  /* 0x0000004306007986 */ /* 0x000fe2000c101904 */
[----:B-----5:R-:W-:-:S03]  /*4f20*/  FADD.FTZ R16, R16, R47 ;  /* 0x0000002f10107221 */ /* 0x020fc60000010000 */
[----:B------:R-:W-:Y:S01]  /*4f30*/  STG.E [R8.64], R43 ;  /* 0x0000002b08007986 */ /* 0x000fe2000c101904 */
[----:B------:R-:W-:-:S03]  /*4f40*/  FADD.FTZ R18, RZ, R18 ;  /* 0x00000012ff127221 */ /* 0x000fc60000010000 */
[----:B------:R-:W-:Y:S01]  /*4f50*/  STG.E [R2.64+0x200], R53 ;  /* 0x0002003502007986 */ /* 0x000fe2000c101904 */
[----:B------:R-:W-:-:S03]  /*4f60*/  FADD.FTZ R73, R14, R73 ;  /* 0x000000490e497221 */ /* 0x000fc60000010000 */
[----:B------:R-:W-:Y:S01]  /*4f70*/  STG.E [R4.64+0x200], R35 ;  /* 0x0002002304007986 */ /* 0x000fe2000c101904 */
[----:B------:R-:W-:-:S03]  /*4f80*/  FADD.FTZ R16, R16, R65 ;  /* 0x0000004110107221 */ /* 0x000fc60000010000 */
[----:B------:R-:W-:Y:S01]  /*4f90*/  STG.E [R6.64+0x200], R69 ;  /* 0x0002004506007986 */ /* 0x000fe2000c101904 */
[----:B------:R-:W-:-:S03]  /*4fa0*/  FADD.FTZ R18, R18, R49 ;  /* 0x0000003112127221 */ /* 0x000fc60000010000 */
[----:B------:R-:W-:Y:S04]  /*4fb0*/  STG.E [R8.64+0x200], R13 ;  /* 0x0002000d08007986 */ /* 0x000fe8000c101904 */
        /* <DEDUP_REMOVED lines=20> */
.L_x_106:
[----:B------:R-:W-:Y:S01]  /*5100*/  HFMA2.MMA R238, -RZ, RZ, 0, 5.9604644775390625e-08 ;  /* 0x00000001ffee7435 */ /* 0x000fe200000001ff */
[----:B------:R-:W-:Y:S01]  /*5110*/  MOV R229, R240 ;  /* 0x000000f000e57202 */ /* 0x000fe20000000f00 */
[----:B------:R-:W-:Y:S01]  /*5120*/  IMAD.MOV.U32 R244, RZ, RZ, -0x1 ;  /* 0xfffffffffff47424 */ /* 0x000fe200078e00ff */
[----:B------:R-:W-:-:S02]  /*5130*/  MOV R231, 0x1f ;  /* 0x0000001f00e77802 */ /* 0x000fc40000000f00 */
[----:B------:R-:W-:Y:S02]  /*5140*/  MOV R234, 0x5160 ;  /* 0x0000516000ea7802 */ /* 0x000fe40000000f00 */
[----:B-----5:R-:W-:Y:S05]  /*5150*/  CALL.REL.NOINC `($__internal_5_$__cuda_sm70_shflsync_bfly_p) ;  /* 0x0000045000007944 */ /* 0x020fea0003c00000 */
[----:B-1----:R-:W-:Y:S01]  /*5160*/  MOV R103, R229 ;  /* 0x000000e500677202 */ /* 0x002fe20000000f00 */
[----:B0-----:R-:W-:Y:S05]  /*5170*/  BRA `(.L_x_110) ;  /* 0xffffd04000007947 */ /* 0x001fea000383ffff */
.L_x_107:
[----:B------:R-:W-:Y:S01]  /*5180*/  HFMA2.MMA R238, -RZ, RZ, 0, 5.9604644775390625e-08 ;  /* 0x00000001ffee7435 */ /* 0x000fe200000001ff */
[----:B------:R-:W-:Y:S02]  /*5190*/  MOV R229, R242 ;  /* 0x000000f200e57202 */ /* 0x000fe40000000f00 */
[----:B------:R-:W-:Y:S02]  /*51a0*/  MOV R231, 0x1f ;  /* 0x0000001f00e77802 */ /* 0x000fe40000000f00 */
[----:B------:R-:W-:Y:S02]  /*51b0*/  MOV R244, 0xffffffff ;  /* 0xffffffff00f47802 */ /* 0x000fe40000000f00 */
[----:B------:R-:W-:Y:S02]  /*51c0*/  MOV R234, 0x51e0 ;  /* 0x000051e000ea7802 */ /* 0x000fe40000000f00 */
[----:B01---5:R-:W-:Y:S05]  /*51d0*/  CALL.REL.NOINC `($__internal_5_$__cuda_sm70_shflsync_bfly_p) ;  /* 0x000003d000007944 */ /* 0x023fea0003c00000 */
[----:B------:R-:W-:Y:S01]  /*51e0*/  FADD.FTZ R240, R240, R103 ;  /* 0x00000067f0f07221 */ /* 0x000fe20000010000 */
[----:B0-----:R-:W-:Y:S01]  /*51f0*/  HFMA2.MMA R238, -RZ, RZ, 0, 1.1920928955078125e-07 ;  /* 0x00000002ffee7435 */ /* 0x001fe200000001ff */
[----:B-1----:R-:W-:Y:S01]  /*5200*/  FADD.FTZ R242, R242, R229 ;  /* 0x000000e5f2f27221 */ /* 0x002fe20000010000 */
[----:B------:R-:W-:Y:S01]  /*5210*/  MOV R231, 0x1f ;  /* 0x0000001f00e77802 */ /* 0x000fe20000000f00 */
[----:B------:R-:W-:Y:S01]  /*5220*/  IMAD.MOV.U32 R244, RZ, RZ, -0x1 ;  /* 0xfffffffffff47424 */ /* 0x000fe200078e00ff */
[----:B------:R-:W-:-:S02]  /*5230*/  MOV R229, R240 ;  /* 0x000000f000e57202 */ /* 0x000fc40000000f00 */
[----:B------:R-:W-:Y:S02]  /*5240*/  MOV R234, 0x5260 ;  /* 0x0000526000ea7802 */ /* 0x000fe40000000f00 */
[----:B------:R-:W-:Y:S05]  /*5250*/  CALL.REL.NOINC `($__internal_5_$__cuda_sm70_shflsync_bfly_p) ;  /* 0x0000035000007944 */ /* 0x000fea0003c00000 */
[----:B0-----:R-:W-:Y:S01]  /*5260*/  HFMA2.MMA R238, -RZ, RZ, 0, 1.1920928955078125e-07 ;  /* 0x00000002ffee7435 */ /* 0x001fe200000001ff */
[----:B-1----:R-:W-:Y:S02]  /*5270*/  MOV R103, R229 ;  /* 0x000000e500677202 */ /* 0x002fe40000000f00 */
[----:B------:R-:W-:Y:S02]  /*5280*/  MOV R229, R242 ;  /* 0x000000f200e57202 */ /* 0x000fe40000000f00 */
[----:B------:R-:W-:Y:S02]  /*5290*/  MOV R231, 0x1f ;  /* 0x0000001f00e77802 */ /* 0x000fe40000000f00 */
[----:B------:R-:W-:Y:S02]  /*52a0*/  MOV R244, 0xffffffff ;  /* 0xffffffff00f47802 */ /* 0x000fe40000000f00 */
[----:B------:R-:W-:Y:S02]  /*52b0*/  MOV R234, 0x52d0 ;  /* 0x000052d000ea7802 */ /* 0x000fe40000000f00 */
[----:B------:R-:W-:Y:S05]  /*52c0*/  CALL.REL.NOINC `($__internal_5_$__cuda_sm70_shflsync_bfly_p) ;  /* 0x000002e000007944 */ /* 0x000fea0003c00000 */
[----:B------:R-:W-:Y:S01]  /*52d0*/  FADD.FTZ R240, R103, R240 ;  /* 0x000000f067f07221 */ /* 0x000fe20000010000 */
[----:B0-----:R-:W-:Y:S01]  /*52e0*/  HFMA2.MMA R238, -RZ, RZ, 0, 2.384185791015625e-07 ;  /* 0x00000004ffee7435 */ /* 0x001fe200000001ff */
[----:B-1----:R-:W-:Y:S01]  /*52f0*/  FADD.FTZ R242, R242, R229 ;  /* 0x000000e5f2f27221 */ /* 0x002fe20000010000 */
[----:B------:R-:W-:Y:S01]  /*5300*/  MOV R244, 0xffffffff ;  /* 0xffffffff00f47802 */ /* 0x000fe20000000f00 */
[----:B------:R-:W-:Y:S01]  /*5310*/  IMAD.MOV.U32 R231, RZ, RZ, 0x1f ;  /* 0x0000001fffe77424 */ /* 0x000fe200078e00ff */
[----:B------:R-:W-:-:S02]  /*5320*/  MOV R229, R240 ;  /* 0x000000f000e57202 */ /* 0x000fc40000000f00 */
[----:B------:R-:W-:Y:S02]  /*5330*/  MOV R234, 0x5350 ;  /* 0x0000535000ea7802 */ /* 0x000fe40000000f00 */
[----:B------:R-:W-:Y:S05]  /*5340*/  CALL.REL.NOINC `($__internal_5_$__cuda_sm70_shflsync_bfly_p) ;  /* 0x0000026000007944 */ /* 0x000fea0003c00000 */
[----:B0-----:R-:W-:Y:S01]  /*5350*/  HFMA2.MMA R238, -RZ, RZ, 0, 2.384185791015625e-07 ;  /* 0x00000004ffee7435 */ /* 0x001fe200000001ff */
[----:B-1----:R-:W-:Y:S02]  /*5360*/  MOV R103, R229 ;  /* 0x000000e500677202 */ /* 0x002fe40000000f00 */
[----:B------:R-:W-:Y:S02]  /*5370*/  MOV R229, R242 ;  /* 0x000000f200e57202 */ /* 0x000fe40000000f00 */
[----:B------:R-:W-:Y:S02]  /*5380*/  MOV R231, 0x1f ;  /* 0x0000001f00e77802 */ /* 0x000fe40000000f00 */
[----:B------:R-:W-:Y:S02]  /*5390*/  MOV R244, 0xffffffff ;  /* 0xffffffff00f47802 */ /* 0x000fe40000000f00 */
[----:B------:R-:W-:Y:S02]  /*53a0*/  MOV R234, 0x53c0 ;  /* 0x000053c000ea7802 */ /* 0x000fe40000000f00 */
[----:B------:R-:W-:Y:S05]  /*53b0*/  CALL.REL.NOINC `($__internal_5_$__cuda_sm70_shflsync_bfly_p) ;  /* 0x000001f000007944 */ /* 0x000fea0003c00000 */
[----:B------:R-:W-:Y:S01]  /*53c0*/  FADD.FTZ R240, R103, R240 ;  /* 0x000000f067f07221 */ /* 0x000fe20000010000 */
[----:B0-----:R-:W-:Y:S01]  /*53d0*/  HFMA2.MMA R238, -RZ, RZ, 0, 4.76837158203125e-07 ;  /* 0x00000008ffee7435 */ /* 0x001fe200000001ff */
[----:B-1----:R-:W-:Y:S01]  /*53e0*/  FADD.FTZ R242, R242, R229 ;  /* 0x000000e5f2f27221 */ /* 0x002fe20000010000 */
[----:B------:R-:W-:Y:S01]  /*53f0*/  MOV R244, 0xffffffff ;  /* 0xffffffff00f47802 */ /* 0x000fe20000000f00 */
[----:B------:R-:W-:Y:S01]  /*5400*/  IMAD.MOV.U32 R231, RZ, RZ, 0x1f ;  /* 0x0000001fffe77424 */ /* 0x000fe200078e00ff */
[----:B------:R-:W-:-:S02]  /*5410*/  MOV R229, R240 ;  /* 0x000000f000e57202 */ /* 0x000fc40000000f00 */
[----:B------:R-:W-:Y:S02]  /*5420*/  MOV R234, 0x5440 ;  /* 0x0000544000ea7802 */ /* 0x000fe40000000f00 */
[----:B------:R-:W-:Y:S05]  /*5430*/  CALL.REL.NOINC `($__internal_5_$__cuda_sm70_shflsync_bfly_p) ;  /* 0x0000017000007944 */ /* 0x000fea0003c00000 */
[----:B0-----:R-:W-:Y:S01]  /*5440*/  HFMA2.MMA R238, -RZ, RZ, 0, 4.76837158203125e-07 ;  /* 0x00000008ffee7435 */ /* 0x001fe200000001ff */
[----:B-1----:R-:W-:Y:S02]  /*5450*/  MOV R103, R229 ;  /* 0x000000e500677202 */ /* 0x002fe40000000f00 */
[----:B------:R-:W-:Y:S02]  /*5460*/  MOV R229, R242 ;  /* 0x000000f200e57202 */ /* 0x000fe40000000f00 */
[----:B------:R-:W-:Y:S02]  /*5470*/  MOV R231, 0x1f ;  /* 0x0000001f00e77802 */ /* 0x000fe40000000f00 */
[----:B------:R-:W-:Y:S02]  /*5480*/  MOV R244, 0xffffffff ;  /* 0xffffffff00f47802 */ /* 0x000fe40000000f00 */
[----:B------:R-:W-:Y:S02]  /*5490*/  MOV R234, 0x54b0 ;  /* 0x000054b000ea7802 */ /* 0x000fe40000000f00 */
[----:B------:R-:W-:Y:S05]  /*54a0*/  CALL.REL.NOINC `($__internal_5_$__cuda_sm70_shflsync_bfly_p) ;  /* 0x0000010000007944 */ /* 0x000fea0003c00000 */
[----:B------:R-:W-:Y:S01]  /*54b0*/  FADD.FTZ R233, R103, R240 ;  /* 0x000000f067e97221 */ /* 0x000fe20000010000 */
[----:B0-----:R-:W-:Y:S01]  /*54c0*/  HFMA2.MMA R238, -RZ, RZ, 0, 9.5367431640625e-07 ;  /* 0x00000010ffee7435 */ /* 0x001fe200000001ff */
[----:B-1----:R-:W-:Y:S01]  /*54d0*/  FADD.FTZ R240, R242, R229 ;  /* 0x000000e5f2f07221 */ /* 0x002fe20000010000 */
[----:B------:R-:W-:Y:S01]  /*54e0*/  MOV R244, 0xffffffff ;  /* 0xffffffff00f47802 */ /* 0x000fe20000000f00 */
[----:B------:R-:W-:Y:S01]  /*54f0*/  IMAD.MOV.U32 R231, RZ, RZ, 0x1f ;  /* 0x0000001fffe77424 */ /* 0x000fe200078e00ff */
[----:B------:R-:W-:-:S02]  /*5500*/  MOV R229, R233 ;  /* 0x000000e900e57202 */ /* 0x000fc40000000f00 */
[----:B------:R-:W-:Y:S02]  /*5510*/  MOV R234, 0x5530 ;  /* 0x0000553000ea7802 */ /* 0x000fe40000000f00 */
[----:B------:R-:W-:Y:S05]  /*5520*/  CALL.REL.NOINC `($__internal_5_$__cuda_sm70_shflsync_bfly_p) ;  /* 0x0000008000007944 */ /* 0x000fea0003c00000 */
[----:B0-----:R-:W-:Y:S01]  /*5530*/  HFMA2.MMA R238, -RZ, RZ, 0, 9.5367431640625e-07 ;  /* 0x00000010ffee7435 */ /* 0x001fe200000001ff */
[----:B-1----:R-:W-:Y:S02]  /*5540*/  MOV R242, R229 ;  /* 0x000000e500f27202 */ /* 0x002fe40000000f00 */
[----:B------:R-:W-:Y:S02]  /*5550*/  MOV R229, R240 ;  /* 0x000000f000e57202 */ /* 0x000fe40000000f00 */
[----:B------:R-:W-:Y:S02]  /*5560*/  MOV R231, 0x1f ;  /* 0x0000001f00e77802 */ /* 0x000fe40000000f00 */
[----:B------:R-:W-:Y:S02]  /*5570*/  MOV R244, 0xffffffff ;  /* 0xffffffff00f47802 */ /* 0x000fe40000000f00 */
[----:B------:R-:W-:Y:S02]  /*5580*/  MOV R234, 0x55a0 ;  /* 0x000055a000ea7802 */ /* 0x000fe40000000f00 */
[----:B------:R-:W-:Y:S05]  /*5590*/  CALL.REL.NOINC `($__internal_5_$__cuda_sm70_shflsync_bfly_p) ;  /* 0x0000001000007944 */ /* 0x000fea0003c00000 */
[----:B01----:R-:W-:Y:S05]  /*55a0*/  BRA `(.L_x_111) ;  /* 0xffffcd3000007947 */ /* 0x003fea000383ffff */
        .weak           $__internal_5_$__cuda_sm70_shflsync_bfly_p
        .type           $__internal_5_$__cuda_sm70_shflsync_bfly_p,@function
        .size           $__internal_5_$__cuda_sm70_shflsync_bfly_p,(.L_x_2242 - $__internal_5_$__cuda_sm70_shflsync_bfly_p)
$__internal_5_$__cuda_sm70_shflsync_bfly_p:
[----:B------:R-:W-:Y:S01]  /*55b0*/  HFMA2.MMA R235, -RZ, RZ, 0, 0 ;  /* 0x00000000ffeb7435 */ /* 0x000fe200000001ff */
[----:B------:R-:W-:Y:S04]  /*55c0*/  WARPSYNC R244 ;  /* 0x000000f400007348 */ /* 0x000fe80003800000 */
[----:B------:R0:W1:Y:S01]  /*55d0*/  SHFL.BFLY PT, R229, R229, R238, R231 ;  /* 0x0c0000eee5e57389 */ /* 0x00006200000e00e7 */
[----:B------:R-:W-:Y:S05]  /*55e0*/  RET.REL.NODEC R234 `(_ZN10layer_norm31ln_parallel_residual_bwd_kernelINS_13Kernel_traitsI13__nv_bfloat16S2_S2_S2_fjLj768ELj1ELj4ELj1ELj16ENS_18Kernel_traits_baseILj768ES2_S2_S2_S2_fjLj128EEEEELb1ELb0ELb1EEEvNS_9BwdParamsE) ;  /* 0xffffaa10ea007950 */ /* 0x000fea0003c3ffff */
.L_x_112:
        /* <DEDUP_REMOVED lines=9> */
.L_x_2242:


//--------------------- .text._ZN10layer_norm22ln_bwd_finalize_kernelINS_22Kernel_traits_finalizeILj768E13__nv_bfloat16S2_S2_S2_fjLb0ELj1024ELj4ENS_18Kernel_traits_baseILj768ES2_S2_S2_S2_fjLj1024EEEEELb0ELb0EEEvNS_9BwdParamsE --------------------------
	.section	.text._ZN10layer_norm22ln_bwd_finalize_kernelINS_22Kernel_traits_finalizeILj768E13__nv_bfloat16S2_S2_S2_fjLb0ELj1024ELj4ENS_18Kernel_traits_baseILj768ES2_S2_S2_S2_fjLj1024EEEEELb0ELb0EEEvNS_9BwdParamsE,"ax",@progbits
	.sectioninfo	@"SHI_REGISTERS=30"
	.align	128
        .global         _ZN10layer_norm22ln_bwd_finalize_kernelINS_22Kernel_traits_finalizeILj768E13__nv_bfloat16S2_S2_S2_fjLb0ELj1024ELj4ENS_18Kernel_traits_baseILj768ES2_S2_S2_S2_fjLj1024EEEEELb0ELb0EEEvNS_9BwdParamsE
        .type           _ZN10layer_norm22ln_bwd_finalize_kernelINS_22Kernel_traits_finalizeILj768E13__nv_bfloat16S2_S2_S2_fjLb0ELj1024ELj4ENS_18Kernel_traits_baseILj768ES2_S2_S2_S2_fjLj1024EEEEELb0ELb0EEEvNS_9BwdParamsE,@function
        .size           _ZN10layer_norm22ln_bwd_finalize_kernelINS_22Kernel_traits_finalizeILj768E13__nv_bfloat16S2_S2_S2_fjLb0ELj1024ELj4ENS_18Kernel_traits_baseILj768ES2_S2_S2_S2_fjLj1024EEEEELb0ELb0EEEvNS_9BwdParamsE,(.L_x_2243 - _ZN10layer_norm22ln_bwd_finalize_kernelINS_22Kernel_traits_finalizeILj768E13__nv_bfloat16S2_S2_S2_fjLb0ELj1024ELj4ENS_18Kernel_traits_baseILj768ES2_S2_S2_S2_fjLj1024EEEEELb0ELb0EEEvNS_9BwdParamsE)
        .other          _ZN10layer_norm22ln_bwd_finalize_kernelINS_22Kernel_traits_finalizeILj768E13__nv_bfloat16S2_S2_S2_fjLb0ELj1024ELj4ENS_18Kernel_traits_baseILj768ES2_S2_S2_S2_fjLj1024EEEEELb0ELb0EEEvNS_9BwdParamsE,@"STO_CUDA_ENTRY STV_DEFAULT"
_ZN10layer_norm22ln_bwd_finalize_kernelINS_22Kernel_traits_finalizeILj768E13__nv_bfloat16S2_S2_S2_fjLb0ELj1024ELj4ENS_18Kernel_traits_baseILj768ES2_S2_S2_S2_fjLj1024EEEEELb0ELb0EEEvNS_9BwdParamsE:
.text._ZN10layer_norm22ln_bwd_finalize_kernelINS_22Kernel_traits_finalizeILj768E13__nv_bfloat16S2_S2_S2_fjLb0ELj1024ELj4ENS_18Kernel_traits_baseILj768ES2_S2_S2_S2_fjLj1024EEEEELb0ELb0EEEvNS_9BwdParamsE:
[----:B------:R-:W-:Y:S02]  /*0000*/  MOV R1, c[0x0][0x28] ;  /* 0x00000a0000017a02 */ /* 0x000fe40000000f00 */
[----:B------:R-:W0:Y:S04]  /*0010*/  S2R R2, SR_CTAID.X ;  /* 0x0000000000027919 */ /* 0x000e280000002500 */
[----:B------:R-:W1:Y:S01]  /*0020*/  S2R R0, SR_TID.X ;  /* 0x0000000000007919 */ /* 0x000e620000002100 */
[----:B0-----:R-:W-:Y:S01]  /*0030*/  IMAD.SHL.U32 R3, R2, 0x20, RZ ;  /* 0x0000002002037824 */ /* 0x001fe200078e00ff */
[----:B-1----:R-:W-:-:S04]  /*0040*/  LOP3.LUT R16, R0, 0x1f, RZ, 0xc0, !PT ;  /* 0x0000001f00107812 */ /* 0x002fc800078ec0ff */
[----:B------:R-:W-:-:S04]  /*0050*/  LOP3.LUT R18, R3, 0xffffffe0, R16, 0xe2, !PT ;  /* 0xffffffe003127812 */ /* 0x000fc800078ee210 */
[----:B------:R-:W-:-:S13]  /*0060*/  ISETP.GT.U32.AND P0, PT, R18, 0x2ff, PT ;  /* 0x000002ff1200780c */ /* 0x000fda0003f04070 */
[----:B------:R-:W-:Y:S05]  /*0070*/  @P0 EXIT ;  /* 0x000000000000094d */ /* 0x000fea0003800000 */
[--C-:B------:R-:W-:Y:S01]  /*0080*/  SHF.R.U32.HI R17, RZ, 0x5, R0.reuse ;  /* 0x00000005ff117819 */ /* 0x100fe20000011600 */
[----:B------:R-:W-:Y:S01]  /*0090*/  ULDC.64 UR4, c[0x0][0x118] ;  /* 0x0000460000047ab9 */ /* 0x000fe20000000a00 */
[----:B------:R-:W-:Y:S02]  /*00a0*/  SHF.L.U32 R2, R2, 0x4, RZ ;  /* 0x0000000402027819 */ /* 0x000fe400000006ff */
[----:B------:R-:W-:Y:S02]  /*00b0*/  LOP3.LUT R20, R0, 0x3fffffe0, RZ, 0xc0, !PT ;  /* 0x3fffffe000147812 */ /* 0x000fe400078ec0ff */
[----:B------:R-:W-:Y:S02]  /*00c0*/  LOP3.LUT R19, R2, 0x7ffffff0, RZ, 0xc0, !PT ;  /* 0x7ffffff002137812 */ /* 0x000fe400078ec0ff */
[C---:B------:R-:W-:Y:S02]  /*00d0*/  LOP3.LUT R21, R17.reuse, 0x1f, R0, 0x78, !PT ;  /* 0x0000001f11157812 */ /* 0x040fe400078e7800 */
[----:B------:R-:W-:Y:S01]  /*00e0*/  ISETP.NE.AND P0, PT, R17, 0x1f, PT ;  /* 0x0000001f1100780c */ /* 0x000fe20003f05270 */
[----:B------:R-:W-:Y:S01]  /*00f0*/  IMAD.IADD R19, R16, 0x1, R19 ;  /* 0x0000000110137824 */ /* 0x000fe200078e0213 */
[----:B------:R-:W-:Y:S01]  /*0100*/  IADD3 R20, R20, R21, RZ ;  /* 0x0000001514147210 */ /* 0x000fe20007ffe0ff */
[C---:B------:R-:W-:Y:S01]  /*0110*/  IMAD R21, R16.reuse, 0x20, R21 ;  /* 0x0000002010157824 */ /* 0x040fe200078e0215 */
[----:B------:R-:W-:-:S02]  /*0120*/  ISETP.GT.U32.OR P0, PT, R16, 0xf, P0 ;  /* 0x0000000f1000780c */ /* 0x000fc40000704470 */
.L_x_126:
[----:B------:R-:W-:Y:S01]  /*0130*/  ISETP.GE.U32.AND P1, PT, R17, c[0x0][0x160], PT ;  /* 0x0000580011007a0c */ /* 0x000fe20003f26070 */
[----:B------:R-:W-:Y:S01]  /*0140*/  BSSY B0, `(.L_x_113) ;  /* 0x0000063000007945 */ /* 0x000fe20003800000 */
[----:B------:R-:W-:Y:S01]  /*0150*/  HFMA2.MMA R24, -RZ, RZ, 0, 0 ;  /* 0x00000000ff187435 */ /* 0x000fe200000001ff */
[----:B------:R-:W-:Y:S01]  /*0160*/  IMAD.MOV.U32 R23, RZ, RZ, RZ ;  /* 0x000000ffff177224 */ /* 0x000fe200078e00ff */
[----:B------:R-:W-:-:S13]  /*0170*/  ISETP.GE.U32.OR P1, PT, R18, c[0x0][0x168], P1 ;  /* 0x00005a0012007a0c */ /* 0x000fda0000f26470 */
[----:B------:R-:W-:Y:S05]  /*0180*/  @P1 BRA `(.L_x_114) ;  /* 0x000005e000001947 */ /* 0x000fea0003800000 */
[----:B------:R-:W-:Y:S02]  /*0190*/  ISETP.GE.U32.AND P2, PT, R17, c[0x0][0x160], PT ;  /* 0x0000580011007a0c */ /* 0x000fe40003f46070 */
[----:B------:R-:W-:-:S11]  /*01a0*/  MOV R25, R17 ;  /* 0x0000001100197202 */ /* 0x000fd60000000f00 */
[----:B------:R-:W-:Y:S02]  /*01b0*/  @P2 IMAD.MOV.U32 R3, RZ, RZ, 0x4 ;  /* 0x00000004ff032424 */ /* 0x000fe400078e00ff */
[----:B------:R-:W-:-:S04]  /*01c0*/  @P2 IMAD R2, R25, c[0x0][0x168], R18 ;  /* 0x00005a0019022a24 */ /* 0x000fc800078e0212 */
[----:B------:R-:W-:-:S04]  /*01d0*/  @P2 IMAD.WIDE.U32 R4, R2, R3, c[0x0][0x228] ;  /* 0x00008a0002042625 */ /* 0x000fc800078e0003 */
[----:B------:R-:W-:Y:S02]  /*01e0*/  @P2 IMAD.WIDE.U32 R2, R2, R3, c[0x0][0x220] ;  /* 0x0000880002022625 */ /* 0x000fe400078e0003 */
[----:B------:R-:W2:Y:S04]  /*01f0*/  @P2 LDG.E R5, [R4.64] ;  /* 0x0000000404052981 */ /* 0x000ea8000c1e1900 */
[----:B------:R-:W3:Y:S01]  /*0200*/  @P2 LDG.E R2, [R2.64] ;  /* 0x0000000402022981 */ /* 0x000ee2000c1e1900 */
[----:B------:R-:W-:Y:S01]  /*0210*/  @P2 IADD3 R25, R25, 0x20, RZ ;  /* 0x0000002019192810 */ /* 0x000fe20007ffe0ff */
[----:B------:R-:W-:Y:S01]  /*0220*/  IMAD.MOV.U32 R23, RZ, RZ, RZ ;  /* 0x000000ffff177224 */ /* 0x000fe200078e00ff */
[----:B------:R-:W-:Y:S01]  /*0230*/  MOV R24, RZ ;  /* 0x000000ff00187202 */ /* 0x000fe20000000f00 */
[----:B------:R-:W-:Y:S01]  /*0240*/  BSSY B1, `(.L_x_115) ;  /* 0x000002e000017945 */ /* 0x000fe20003800000 */
[----:B------:R-:W-:-:S02]  /*0250*/  ISETP.GE.U32.AND P1, PT, R25, c[0x0][0x160], PT ;  /* 0x0000580019007a0c */ /* 0x000fc40003f26070 */
[----:B------:R-:W-:-:S04]  /*0260*/  IADD3 R6, -R25, c[0x0][0x160], RZ ;  /* 0x0000580019067a10 */ /* 0x000fc80007ffe1ff */
[----:B------:R-:W-:Y:S01]  /*0270*/  ISETP.LE.U32.OR P1, PT, R6, 0x60, P1 ;  /* 0x000000600600780c */ /* 0x000fe20000f23470 */
[----:B--2---:R-:W-:Y:S02]  /*0280*/  @P2 FADD.FTZ R24, R24, R5 ;  /* 0x0000000518182221 */ /* 0x004fe40000010000 */
[----:B---3--:R-:W-:Y:S01]  /*0290*/  @P2 FADD.FTZ R23, R23, R2 ;  /* 0x0000000217172221 */ /* 0x008fe20000010000 */
[----:B------:R-:W-:-:S09]  /*02a0*/  PLOP3.LUT P2, PT, P2, PT, PT, 0x8, 0x0 ;  /* 0x000000000000781c */ /* 0x000fd2000174e170 */
[----:B------:R-:W-:Y:S05]  /*02b0*/  @P1 BRA `(.L_x_116) ;  /* 0x0000026000001947 */ /* 0x000fea0003800000 */
[----:B------:R-:W-:Y:S02]  /*02c0*/  MOV R22, c[0x0][0x160] ;  /* 0x0000580000167a02 */ /* 0x000fe40000000f00 */
[----:B------:R-:W-:Y:S02]  /*02d0*/  PLOP3.LUT P2, PT, PT, PT, PT, 0x8, 0x0 ;  /* 0x000000000000781c */ /* 0x000fe40003f4e170 */
[----:B------:R-:W-:Y:S02]  /*02e0*/  IADD3 R22, R22, -0x60, RZ ;  /* 0xffffffa016167810 */ /* 0x000fe40007ffe0ff */
.L_x_117:
[----:B------:R-:W-:Y:S01]  /*02f0*/  IMAD.MOV.U32 R14, RZ, RZ, 0x4 ;  /* 0x00000004ff0e7424 */ /* 0x000fe200078e00ff */
[C---:B------:R-:W-:Y:S01]  /*0300*/  IADD3 R3, R25.reuse, 0x20, RZ ;  /* 0x0000002019037810 */ /* 0x040fe20007ffe0ff */
[C---:B------:R-:W-:Y:S01]  /*0310*/  IMAD R13, R25.reuse, c[0x0][0x168], R18 ;  /* 0x00005a00190d7a24 */ /* 0x040fe200078e0212 */
[----:B------:R-:W-:-:S03]  /*0320*/  IADD3 R5, R25, 0x40, RZ ;  /* 0x0000004019057810 */ /* 0x000fc60007ffe0ff */
[----:B------:R-:W-:Y:S01]  /*0330*/  IMAD.WIDE.U32 R26, R13, R14, c[0x0][0x220] ;  /* 0x000088000d1a7625 */ /* 0x000fe200078e000e */
[----:B------:R-:W-:-:S03]  /*0340*/  IADD3 R15, R25, 0x60, RZ ;  /* 0x00000060190f7810 */ /* 0x000fc60007ffe0ff */
[--C-:B------:R-:W-:Y:S02]  /*0350*/  IMAD R3, R3, c[0x0][0x168], R18.reuse ;  /* 0x00005a0003037a24 */ /* 0x100fe400078e0212 */
[-C--:B------:R-:W-:Y:S01]  /*0360*/  IMAD.WIDE.U32 R12, R13, R14.reuse, c[0x0][0x228] ;  /* 0x00008a000d0c7625 */ /* 0x080fe200078e000e */
[----:B------:R-:W2:Y:S03]  /*0370*/  LDG.E R26, [R26.64] ;  /* 0x000000041a1a7981 */ /* 0x000ea6000c1e1900 */
[----:B------:R-:W-:Y:S02]  /*0380*/  IMAD R11, R5, c[0x0][0x168], R18 ;  /* 0x00005a00050b7a24 */ /* 0x000fe400078e0212 */
[CC--:B------:R-:W-:Y:S01]  /*0390*/  IMAD.WIDE.U32 R4, R3.reuse, R14.reuse, c[0x0][0x220] ;  /* 0x0000880003047625 */ /* 0x0c0fe200078e000e */
[----:B------:R-:W3:Y:S03]  /*03a0*/  LDG.E R13, [R12.64] ;  /* 0x000000040c0d7981 */ /* 0x000ee6000c1e1900 */
[----:B------:R-:W-:-:S02]  /*03b0*/  IMAD.WIDE.U32 R6, R3, R14, c[0x0][0x228] ;  /* 0x00008a0003067625 */ /* 0x000fc400078e000e */
[----:B------:R-:W4:Y:S02]  /*03c0*/  LDG.E R4, [R4.64] ;  /* 0x0000000404047981 */ /* 0x000f24000c1e1900 */
[----:B------:R-:W-:Y:S02]  /*03d0*/  IMAD R15, R15, c[0x0][0x168], R18 ;  /* 0x00005a000f0f7a24 */ /* 0x000fe400078e0212 */
[CC--:B------:R-:W-:Y:S01]  /*03e0*/  IMAD.WIDE.U32 R8, R11.reuse, R14.reuse, c[0x0][0x220] ;  /* 0x000088000b087625 */ /* 0x0c0fe200078e000e */
[----:B------:R-:W5:Y:S03]  /*03f0*/  LDG.E R6, [R6.64] ;  /* 0x0000000406067981 */ /* 0x000f66000c1e1900 */
[-C--:B------:R-:W-:Y:S02]  /*0400*/  IMAD.WIDE.U32 R2, R11, R14.reuse, c[0x0][0x228] ;  /* 0x00008a000b027625 */ /* 0x080fe400078e000e */
[----:B------:R-:W5:Y:S02]  /*0410*/  LDG.E R8, [R8.64] ;  /* 0x0000000408087981 */ /* 0x000f64000c1e1900 */
[----:B------:R-:W-:-:S02]  /*0420*/  IMAD.WIDE.U32 R10, R15, R14, c[0x0][0x220] ;  /* 0x000088000f0a7625 */ /* 0x000fc400078e000e */
[----:B------:R-:W5:Y:S02]  /*0430*/  LDG.E R3, [R2.64] ;  /* 0x0000000402037981 */ /* 0x000f64000c1e1900 */
[----:B------:R-:W-:Y:S02]  /*0440*/  IMAD.WIDE.U32 R14, R15, R14, c[0x0][0x228] ;  /* 0x00008a000f0e7625 */ /* 0x000fe400078e000e */
[----:B------:R-:W5:Y:S04]  /*0450*/  LDG.E R10, [R10.64] ;  /* 0x000000040a0a7981 */ /* 0x000f68000c1e1900 */
[----:B------:R-:W5:Y:S01]  /*0460*/  LDG.E R15, [R14.64] ;  /* 0x000000040e0f7981 */ /* 0x000f62000c1e1900 */
[----:B------:R-:W-:-:S04]  /*0470*/  IADD3 R25, R25, 0x80, RZ ;  /* 0x0000008019197810 */ /* 0x000fc80007ffe0ff */
[----:B------:R-:W-:Y:S01]  /*0480*/  ISETP.GE.U32.AND P1, PT, R25, R22, PT ;  /* 0x000000161900720c */ /* 0x000fe20003f26070 */
[----:B--2---:R-:W-:Y:S02]  /*0490*/  FADD.FTZ R23, R26, R23 ;  /* 0x000000171a177221 */ /* 0x004fe40000010000 */
[----:B---3--:R-:W-:Y:S02]  /*04a0*/  FADD.FTZ R13, R13, R24 ;  /* 0x000000180d0d7221 */ /* 0x008fe40000010000 */
[----:B----4-:R-:W-:Y:S02]  /*04b0*/  FADD.FTZ R23, R23, R4 ;  /* 0x0000000417177221 */ /* 0x010fe40000010000 */
[----:B-----5:R-:W-:Y:S02]  /*04c0*/  FADD.FTZ R6, R13, R6 ;  /* 0x000000060d067221 */ /* 0x020fe40000010000 */
[----:B------:R-:W-:Y:S02]  /*04d0*/  FADD.FTZ R23, R23, R8 ;  /* 0x0000000817177221 */ /* 0x000fe40000010000 */
[----:B------:R-:W-:-:S02]  /*04e0*/  FADD.FTZ R6, R6, R3 ;  /* 0x0000000306067221 */ /* 0x000fc40000010000 */
[----:B------:R-:W-:Y:S02]  /*04f0*/  FADD.FTZ R23, R23, R10 ;  /* 0x0000000a17177221 */ /* 0x000fe40000010000 */
[----:B------:R-:W-:Y:S01]  /*0500*/  FADD.FTZ R24, R6, R15 ;  /* 0x0000000f06187221 */ /* 0x000fe20000010000 */
[----:B------:R-:W-:Y:S05]  /*0510*/  @!P1 BRA `(.L_x_117) ;  /* 0xfffffdd000009947 */ /* 0x000fea000383ffff */
.L_x_116:
[----:B------:R-:W-:Y:S05]  /*0520*/  BSYNC B1 ;  /* 0x0000000000017941 */ /* 0x000fea0003800000 */
.L_x_115:
[C---:B------:R-:W-:Y:S01]  /*0530*/  ISETP.GE.U32.AND P1, PT, R25.reuse, c[0x0][0x160], PT ;  /* 0x0000580019007a0c */ /* 0x040fe20003f26070 */
[----:B------:R-:W-:Y:S01]  /*0540*/  BSSY B1, `(.L_x_118) ;  /* 0x0000016000017945 */ /* 0x000fe20003800000 */
[----:B------:R-:W-:-:S04]  /*0550*/  IADD3 R2, -R25, c[0x0][0x160], RZ ;  /* 0x0000580019027a10 */ /* 0x000fc80007ffe1ff */
[----:B------:R-:W-:-:S13]  /*0560*/  ISETP.LE.U32.OR P1, PT, R2, 0x20, P1 ;  /* 0x000000200200780c */ /* 0x000fda0000f23470 */
[----:B------:R-:W-:Y:S05]  /*0570*/  @P1 BRA `(.L_x_119) ;  /* 0x0000012000001947 */ /* 0x000fea0003800000 */
[----:B------:R-:W-:Y:S01]  /*0580*/  HFMA2.MMA R7, -RZ, RZ, 0, 2.384185791015625e-07 ;  /* 0x00000004ff077435 */ /* 0x000fe200000001ff */
[C---:B------:R-:W-:Y:S01]  /*0590*/  IADD3 R3, R25.reuse, 0x20, RZ ;  /* 0x0000002019037810 */ /* 0x040fe20007ffe0ff */
[----:B------:R-:W-:-:S04]  /*05a0*/  IMAD R2, R25, c[0x0][0x168], R18 ;  /* 0x00005a0019027a24 */ /* 0x000fc800078e0212 */
[----:B------:R-:W-:-:S04]  /*05b0*/  IMAD R6, R3, c[0x0][0x168], R18 ;  /* 0x00005a0003067a24 */ /* 0x000fc800078e0212 */
[----:B------:R-:W-:-:S04]  /*05c0*/  IMAD.WIDE.U32 R8, R2, R7, c[0x0][0x220] ;  /* 0x0000880002087625 */ /* 0x000fc800078e0007 */
[-C--:B------:R-:W-:Y:S02]  /*05d0*/  IMAD.WIDE.U32 R2, R2, R7.reuse, c[0x0][0x228] ;  /* 0x00008a0002027625 */ /* 0x080fe400078e0007 */
[----:B------:R-:W2:Y:S02]  /*05e0*/  LDG.E R8, [R8.64] ;  /* 0x0000000408087981 */ /* 0x000ea4000c1e1900 */
[CC--:B------:R-:W-:Y:S02]  /*05f0*/  IMAD.WIDE.U32 R4, R6.reuse, R7.reuse, c[0x0][0x220] ;  /* 0x0000880006047625 */ /* 0x0c0fe400078e0007 */
[----:B------:R-:W3:Y:S02]  /*0600*/  LDG.E R3, [R2.64] ;  /* 0x0000000402037981 */ /* 0x000ee4000c1e1900 */
[----:B------:R-:W-:Y:S02]  /*0610*/  IMAD.WIDE.U32 R6, R6, R7, c[0x0][0x228] ;  /* 0x00008a0006067625 */ /* 0x000fe400078e0007 */
[----:B------:R-:W4:Y:S04]  /*0620*/  LDG.E R4, [R4.64] ;  /* 0x0000000404047981 */ /* 0x000f28000c1e1900 */
[----:B------:R-:W5:Y:S01]  /*0630*/  LDG.E R7, [R6.64] ;  /* 0x0000000406077981 */ /* 0x000f62000c1e1900 */
[----:B------:R-:W-:-:S02]  /*0640*/  PLOP3.LUT P2, PT, PT, PT, PT, 0x8, 0x0 ;  /* 0x000000000000781c */ /* 0x000fc40003f4e170 */
[----:B------:R-:W-:Y:S01]  /*0650*/  IADD3 R25, R25, 0x40, RZ ;  /* 0x0000004019197810 */ /* 0x000fe20007ffe0ff */
[----:B--2---:R-:W-:Y:S02]  /*0660*/  FADD.FTZ R23, R23, R8 ;  /* 0x0000000817177221 */ /* 0x004fe40000010000 */
[----:B---3--:R-:W-:Y:S02]  /*0670*/  FADD.FTZ R24, R24, R3 ;  /* 0x0000000318187221 */ /* 0x008fe40000010000 */
[----:B----4-:R-:W-:Y:S02]  /*0680*/  FADD.FTZ R23, R23, R4 ;  /* 0x0000000417177221 */ /* 0x010fe40000010000 */
[----:B-----5:R-:W-:Y:S02]  /*0690*/  FADD.FTZ R24, R24, R7 ;  /* 0x0000000718187221 */ /* 0x020fe40000010000 */
.L_x_119:
[----:B------:R-:W-:Y:S05]  /*06a0*/  BSYNC B1 ;  /* 0x0000000000017941 */ /* 0x000fea0003800000 */
.L_x_118:
[----:B------:R-:W-:Y:S01]  /*06b0*/  ISETP.LT.U32.OR P2, PT, R25, c[0x0][0x160], P2 ;  /* 0x0000580019007a0c */ /* 0x000fe20001741470 */
[----:B------:R-:W-:-:S12]  /*06c0*/  BSSY B1, `(.L_x_114) ;  /* 0x000000a000017945 */ /* 0x000fd80003800000 */
[----:B------:R-:W-:Y:S05]  /*06d0*/  @!P2 BRA `(.L_x_120) ;  /* 0x000000800000a947 */ /* 0x000fea0003800000 */
[----:B------:R-:W-:Y:S02]  /*06e0*/  IMAD.MOV.U32 R3, RZ, RZ, 0x4 ;  /* 0x00000004ff037424 */ /* 0x000fe400078e00ff */
[----:B------:R-:W-:-:S04]  /*06f0*/  IMAD R2, R25, c[0x0][0x168], R18 ;  /* 0x00005a0019027a24 */ /* 0x000fc800078e0212 */
[----:B------:R-:W-:-:S04]  /*0700*/  IMAD.WIDE.U32 R4, R2, R3, c[0x0][0x228] ;  /* 0x00008a0002047625 */ /* 0x000fc800078e0003 */
[----:B------:R-:W-:Y:S02]  /*0710*/  IMAD.WIDE.U32 R2, R2, R3, c[0x0][0x220] ;  /* 0x0000880002027625 */ /* 0x000fe400078e0003 */
[----:B------:R-:W2:Y:S04]  /*0720*/  LDG.E R5, [R4.64] ;  /* 0x0000000404057981 */ /* 0x000ea8000c1e1900 */
[----:B------:R-:W3:Y:S01]  /*0730*/  LDG.E R2, [R2.64] ;  /* 0x0000000402027981 */ /* 0x000ee2000c1e1900 */
[----:B--2---:R-:W-:Y:S02]  /*0740*/  FADD.FTZ R24, R24, R5 ;  /* 0x0000000518187221 */ /* 0x004fe40000010000 */
[----:B---3--:R-:W-:Y:S02]  /*0750*/  FADD.FTZ R23, R23, R2 ;  /* 0x0000000217177221 */ /* 0x008fe40000010000 */
.L_x_120:
[----:B------:R-:W-:Y:S05]  /*0760*/  BSYNC B1 ;  /* 0x0000000000017941 */ /* 0x000fea0003800000 */
.L_x_114:
[----:B------:R-:W-:Y:S05]  /*0770*/  BSYNC B0 ;  /* 0x0000000000007941 */ /* 0x000fea0003800000 */
.L_x_113:
[----:B------:R-:W-:Y:S01]  /*0780*/  ISETP.GT.U32.AND P1, PT, R0, 0x3ff, PT ;  /* 0x000003ff0000780c */ /* 0x000fe20003f24070 */
[----:B------:R0:W-:Y:S01]  /*0790*/  STS [R20.X4], R24 ;  /* 0x0000001814007388 */ /* 0x0001e20000004800 */
[----:B------:R-:W-:Y:S03]  /*07a0*/  WARPSYNC 0xffffffff ;  /* 0xffffffff00007948 */ /* 0x000fe60003800000 */
[----:B------:R0:W-:Y:S04]  /*07b0*/  STS [R20.X4+0x1000], R23 ;  /* 0x0010001714007388 */ /* 0x0001e80000004800 */
[----:B------:R-:W-:Y:S06]  /*07c0*/  BAR.SYNC.DEFER_BLOCKING 0x0 ;  /* 0x0000000000007b1d */ /* 0x000fec0000010000 */
[----:B------:R-:W-:Y:S05]  /*07d0*/  @P1 BRA `(.L_x_121) ;  /* 0x000001b000001947 */ /* 0x000fea0003800000 */
[----:B0-----:R0:W1:Y:S01]  /*07e0*/  LDS R4, [R21.X4] ;  /* 0x0000000015047984 */ /* 0x0010620000004800 */
[----:B------:R-:W-:-:S03]  /*07f0*/  ISETP.NE.AND P1, PT, R16, RZ, PT ;  /* 0x000000ff1000720c */ /* 0x000fc60003f25270 */
[----:B------:R0:W2:Y:S01]  /*0800*/  LDS R5, [R21.X4+0x1000] ;  /* 0x0010000015057984 */ /* 0x0000a20000004800 */
[----:B------:R-:W-:Y:S07]  /*0810*/  BRA.DIV ~URZ, `(.L_x_122) ;  /* 0x000002e27f007947 */ /* 0x000fee000b800000 */
[----:B--2---:R2:W3:Y:S02]  /*0820*/  SHFL.BFLY PT, R2, R5, 0x1, 0x1f ;  /* 0x0c201f0005027f89 */ /* 0x0044e400000e0000 */
.L_x_127:
[----:B---3--:R-:W-:Y:S01]  /*0830*/  FADD.FTZ R9, R5, R2 ;  /* 0x0000000205097221 */ /* 0x008fe20000010000 */
[----:B------:R-:W-:Y:S05]  /*0840*/  BRA.DIV ~URZ, `(.L_x_123) ;  /* 0x000003327f007947 */ /* 0x000fea000b800000 */
[----:B-1----:R-:W1:Y:S04]  /*0850*/  SHFL.BFLY PT, R3, R4, 0x1, 0x1f ;  /* 0x0c201f0004037f89 */ /* 0x002e6800000e0000 */
[----:B------:R-:W3:Y:S01]  /*0860*/  SHFL.BFLY PT, R2, R9, 0x2, 0x1f ;  /* 0x0c401f0009027f89 */ /* 0x000ee200000e0000 */
[----:B-12---:R-:W-:Y:S02]  /*0870*/  FADD.FTZ R5, R4, R3 ;  /* 0x0000000304057221 */ /* 0x006fe40000010000 */
[----:B---3--:R-:W-:-:S03]  /*0880*/  FADD.FTZ R2, R9, R2 ;  /* 0x0000000209027221 */ /* 0x008fc60000010000 */
[----:B------:R-:W1:Y:S04]  /*0890*/  SHFL.BFLY PT, R6, R5, 0x2, 0x1f ;  /* 0x0c401f0005067f89 */ /* 0x000e6800000e0000 */
[----:B------:R-:W2:Y:S01]  /*08a0*/  SHFL.BFLY PT, R3, R2, 0x4, 0x1f ;  /* 0x0c801f0002037f89 */ /* 0x000ea200000e0000 */
[----:B-1----:R-:W-:Y:S02]  /*08b0*/  FADD.FTZ R7, R5, R6 ;  /* 0x0000000605077221 */ /* 0x002fe40000010000 */
[----:B--2---:R-:W-:-:S03]  /*08c0*/  FADD.FTZ R3, R2, R3 ;  /* 0x0000000302037221 */ /* 0x004fc60000010000 */
[----:B------:R-:W1:Y:S02]  /*08d0*/  SHFL.BFLY PT, R6, R7, 0x4, 0x1f ;  /* 0x0c801f0007067f89 */ /* 0x000e6400000e0000 */
[----:B-1----:R-:W-:Y:S02]  /*08e0*/  FADD.FTZ R8, R7, R6 ;  /* 0x0000000607087221 */ /* 0x002fe40000010000 */
[----:B------:R-:W1:Y:S04]  /*08f0*/  SHFL.BFLY PT, R6, R3, 0x8, 0x1f ;  /* 0x0d001f0003067f89 */ /* 0x000e6800000e0000 */
[----:B------:R-:W2:Y:S01]  /*0900*/  SHFL.BFLY PT, R9, R8, 0x8, 0x1f ;  /* 0x0d001f0008097f89 */ /* 0x000ea200000e0000 */
[----:B-1----:R-:W-:Y:S02]  /*0910*/  FADD.FTZ R6, R3, R6 ;  /* 0x0000000603067221 */ /* 0x002fe40000010000 */
[----:B--2---:R-:W-:-:S03]  /*0920*/  FADD.FTZ R9, R8, R9 ;  /* 0x0000000908097221 */ /* 0x004fc60000010000 */
[----:B------:R1:W2:Y:S04]  /*0930*/  SHFL.BFLY PT, R5, R6, 0x10, 0x1f ;  /* 0x0e001f0006057f89 */ /* 0x0002a800000e0000 */
[----:B------:R1:W3:Y:S02]  /*0940*/  SHFL.BFLY PT, R4, R9, 0x10, 0x1f ;  /* 0x0e001f0009047f89 */ /* 0x0002e400000e0000 */
.L_x_128:
[----:B---3--:R-:W-:Y:S02]  /*0950*/  FADD.FTZ R4, R4, R9 ;  /* 0x0000000904047221 */ /* 0x008fe40000010000 */
[----:B-12---:R-:W-:-:S03]  /*0960*/  FADD.FTZ R6, R5, R6 ;  /* 0x0000000605067221 */ /* 0x006fc60000010000 */
[----:B------:R1:W-:Y:S04]  /*0970*/  @!P1 STS [R17.X4+0x2000], R4 ;  /* 0x0020000411009388 */ /* 0x0003e80000004800 */
[----:B------:R1:W-:Y:S02]  /*0980*/  @!P1 STS [R17.X4+0x2080], R6 ;  /* 0x0020800611009388 */ /* 0x0003e40000004800 */
.L_x_121:
[----:B0-----:R-:W-:Y:S01]  /*0990*/  SHF.L.U32 R2, R19, 0x1, RZ ;  /* 0x0000000113027819 */ /* 0x001fe200000006ff */
[----:B------:R-:W-:Y:S01]  /*09a0*/  WARPSYNC 0xffffffff ;  /* 0xffffffff00007948 */ /* 0x000fe20003800000 */
[----:B------:R-:W-:Y:S02]  /*09b0*/  BAR.SYNC.DEFER_BLOCKING 0x0 ;  /* 0x0000000000007b1d */ /* 0x000fe40000010000 */
[----:B------:R-:W-:-:S04]  /*09c0*/  ISETP.GE.U32.OR P1, PT, R2, c[0x0][0x168], P0 ;  /* 0x00005a0002007a0c */ /* 0x000fc80000726470 */
[----:B------:R-:W-:Y:S09]  /*09d0*/  BSSY B0, `(.L_x_124) ;  /* 0x000000d000007945 */ /* 0x000ff20003800000 */
[----:B------:R-:W-:Y:S05]  /*09e0*/  @P1 BRA `(.L_x_125) ;  /* 0x000000b000001947 */ /* 0x000fea0003800000 */
[----:B------:R-:W-:Y:S01]  /*09f0*/  IMAD.SHL.U32 R2, R0, 0x8, RZ ;  /* 0x0000000800027824 */ /* 0x000fe200078e00ff */
[----:B------:R-:W-:-:S04]  /*0a00*/  HFMA2.MMA R10, -RZ, RZ, 0, 2.384185791015625e-07 ;  /* 0x00000004ff0a7435 */ /* 0x000fc800000001ff */
[----:B-1----:R-:W-:-:S05]  /*0a10*/  LOP3.LUT R6, R2, 0xf8, RZ, 0xc0, !PT ;  /* 0x000000f802067812 */ /* 0x002fca00078ec0ff */
[----:B------:R-:W0:Y:S01]  /*0a20*/  LDS.64 R4, [R6+0x2000] ;  /* 0x0020000006047984 */ /* 0x000e220000000a00 */
[----:B------:R-:W-:-:S03]  /*0a30*/  IMAD.WIDE.U32 R2, R19, R10, c[0x0][0x268] ;  /* 0x00009a0013027625 */ /* 0x000fc600078e000a */
[----:B------:R-:W1:Y:S01]  /*0a40*/  LDS.64 R8, [R6+0x2080] ;  /* 0x0020800006087984 */ /* 0x000e620000000a00 */
[----:B0-----:R-:W-:Y:S01]  /*0a50*/  F2FP.BF16.PACK_AB R7, R5, R4 ;  /* 0x000000040507723e */ /* 0x001fe200000010ff */
[----:B------:R-:W-:Y:S01]  /*0a60*/  IMAD.WIDE.U32 R4, R19, R10, c[0x0][0x260] ;  /* 0x0000980013047625 */ /* 0x000fe200078e000a */
[----:B-1----:R-:W-:-:S03]  /*0a70*/  F2FP.BF16.PACK_AB R9, R9, R8 ;  /* 0x000000080909723e */ /* 0x002fc600000010ff */
[----:B------:R0:W-:Y:S04]  /*0a80*/  STG.E [R2.64], R7 ;  /* 0x0000000702007986 */ /* 0x0001e8000c101904 */
[----:B------:R0:W-:Y:S02]  /*0a90*/  STG.E [R4.64], R9 ;  /* 0x0000000904007986 */ /* 0x0001e4000c101904 */
.L_x_125:
[----:B------:R-:W-:Y:S05]  /*0aa0*/  BSYNC B0 ;  /* 0x0000000000007941 */ /* 0x000fea0003800000 */
.L_x_124:
[C---:B------:R-:W-:Y:S02]  /*0ab0*/  ISETP.GT.U32.AND P1, PT, R18.reuse, -0x301, PT ;  /* 0xfffffcff1200780c */ /* 0x040fe40003f24070 */
[----:B------:R-:W-:Y:S02]  /*0ac0*/  IADD3 R18, R18, 0x300, RZ ;  /* 0x0000030012127810 */ /* 0x000fe40007ffe0ff */
[----:B------:R-:W-:-:S09]  /*0ad0*/  IADD3 R19, R19, 0x180, RZ ;  /* 0x0000018013137810 */ /* 0x000fd20007ffe0ff */
[----:B01----:R-:W-:Y:S05]  /*0ae0*/  @P1 BRA `(.L_x_126) ;  /* 0xfffff64000001947 */ /* 0x003fea000383ffff */
[----:B------:R-:W-:Y:S05]  /*0af0*/  EXIT ;  /* 0x000000000000794d */ /* 0x000fea0003800000 */
.L_x_122:
[----:B--2---:R-:W-:Y:S01]  /*0b00*/  IMAD.MOV.U32 R9, RZ, RZ, R5 ;  /* 0x000000ffff097224 */ /* 0x004fe200078e0005 */
[----:B------:R-:W-:Y:S01]  /*0b10*/  MOV R8, 0x1 ;  /* 0x0000000100087802 */ /* 0x000fe20000000f00 */
[----:B------:R-:W-:Y:S01]  /*0b20*/  IMAD.MOV.U32 R7, RZ, RZ, 0x1f ;  /* 0x0000001fff077424 */ /* 0x000fe200078e00ff */
[----:B------:R-:W-:Y:S02]  /*0b30*/  MOV R10, 0xffffffff ;  /* 0xffffffff000a7802 */ /* 0x000fe40000000f00 */
[----:B------:R-:W-:Y:S02]  /*0b40*/  MOV R2, 0xb60 ;  /* 0x00000b6000027802 */ /* 0x000fe40000000f00 */
[----:B01----:R-:W-:Y:S05]  /*0b50*/  CALL.REL.NOINC `($__internal_6_$__cuda_sm70_shflsync_bfly_p) ;  /* 0x000003b000007944 */ /* 0x003fea0003c00000 */
[----:B-1----:R-:W-:Y:S01]  /*0b60*/  IMAD.MOV.U32 R2, RZ, RZ, R7 ;  /* 0x000000ffff027224 */ /* 0x002fe200078e0007 */
[----:B0-----:R-:W-:Y:S05]  /*0b70*/  BRA `(.L_x_127) ;  /* 0xfffffcb000007947 */ /* 0x001fea000383ffff */
.L_x_123:
[----:B------:R-:W-:Y:S01]  /*0b80*/  HFMA2.MMA R8, -RZ, RZ, 0, 1.1920928955078125e-07 ;  /* 0x00000002ff087435 */ /* 0x000fe200000001ff */
[----:B------:R-:W-:Y:S01]  /*0b90*/  IMAD.MOV.U32 R7, RZ, RZ, 0x1f ;  /* 0x0000001fff077424 */ /* 0x000fe200078e00ff */
[----:B------:R-:W-:Y:S02]  /*0ba0*/  MOV R10, 0xffffffff ;  /* 0xffffffff000a7802 */ /* 0x000fe40000000f00 */
[----:B------:R-:W-:-:S02]  /*0bb0*/  MOV R2, 0xbd0 ;  /* 0x00000bd000027802 */ /* 0x000fc40000000f00 */
[----:B012---:R-:W-:Y:S05]  /*0bc0*/  CALL.REL.NOINC `($__internal_6_$__cuda_sm70_shflsync_bfly_p) ;  /* 0x0000034000007944 */ /* 0x007fea0003c00000 */
[----:B01----:R-:W-:Y:S01]  /*0bd0*/  FADD.FTZ R9, R9, R7 ;  /* 0x0000000709097221 */ /* 0x003fe20000010000 */
[----:B------:R-:W-:Y:S01]  /*0be0*/  HFMA2.MMA R7, -RZ, RZ, 0, 1.847743988037109375e-06 ;  /* 0x0000001fff077435 */ /* 0x000fe200000001ff */
[----:B------:R-:W-:Y:S01]  /*0bf0*/  IMAD.MOV.U32 R8, RZ, RZ, 0x4 ;  /* 0x00000004ff087424 */ /* 0x000fe200078e00ff */
[----:B------:R-:W-:Y:S01]  /*0c00*/  MOV R2, 0xc30 ;  /* 0x00000c3000027802 */ /* 0x000fe20000000f00 */
[----:B------:R-:W-:-:S03]  /*0c10*/  IMAD.MOV.U32 R10, RZ, RZ, -0x1 ;  /* 0xffffffffff0a7424 */ /* 0x000fc600078e00ff */
[----:B------:R-:W-:Y:S05]  /*0c20*/  CALL.REL.NOINC `($__internal_6_$__cuda_sm70_shflsync_bfly_p) ;  /* 0x000002e000007944 */ /* 0x000fea0003c00000 */
[----:B01----:R-:W-:Y:S01]  /*0c30*/  FADD.FTZ R9, R9, R7 ;  /* 0x0000000709097221 */ /* 0x003fe20000010000 */
[----:B------:R-:W-:Y:S01]  /*0c40*/  HFMA2.MMA R7, -RZ, RZ, 0, 1.847743988037109375e-06 ;  /* 0x0000001fff077435 */ /* 0x000fe200000001ff */
[----:B------:R-:W-:Y:S01]  /*0c50*/  MOV R8, 0x8 ;  /* 0x0000000800087802 */ /* 0x000fe20000000f00 */
[----:B------:R-:W-:Y:S01]  /*0c60*/  IMAD.MOV.U32 R10, RZ, RZ, -0x1 ;  /* 0xffffffffff0a7424 */ /* 0x000fe200078e00ff */
[----:B------:R-:W-:-:S03]  /*0c70*/  MOV R2, 0xc90 ;  /* 0x00000c9000027802 */ /* 0x000fc60000000f00 */
[----:B------:R-:W-:Y:S05]  /*0c80*/  CALL.REL.NOINC `($__internal_6_$__cuda_sm70_shflsync_bfly_p) ;  /* 0x0000028000007944 */ /* 0x000fea0003c00000 */
[----:B-1----:R-:W-:Y:S01]  /*0c90*/  FADD.FTZ R6, R9, R7 ;  /* 0x0000000709067221 */ /* 0x002fe20000010000 */
[----:B------:R-:W-:Y:S01]  /*0ca0*/  HFMA2.MMA R7, -RZ, RZ, 0, 1.847743988037109375e-06 ;  /* 0x0000001fff077435 */ /* 0x000fe200000001ff */
[----:B0-----:R-:W-:Y:S01]  /*0cb0*/  MOV R8, 0x10 ;  /* 0x0000001000087802 */ /* 0x001fe20000000f00 */
[----:B------:R-:W-:Y:S01]  /*0cc0*/  IMAD.MOV.U32 R10, RZ, RZ, -0x1 ;  /* 0xffffffffff0a7424 */ /* 0x000fe200078e00ff */
[----:B------:R-:W-:-:S02]  /*0cd0*/  MOV R2, 0xd00 ;  /* 0x00000d0000027802 */ /* 0x000fc40000000f00 */
[----:B------:R-:W-:Y:S02]  /*0ce0*/  MOV R9, R6 ;  /* 0x0000000600097202 */ /* 0x000fe40000000f00 */
[----:B------:R-:W-:Y:S05]  /*0cf0*/  CALL.REL.NOINC `($__internal_6_$__cuda_sm70_shflsync_bfly_p) ;  /* 0x0000021000007944 */ /* 0x000fea0003c00000 */
[----:B0-----:R-:W-:Y:S01]  /*0d00*/  HFMA2.MMA R8, -RZ, RZ, 0, 5.9604644775390625e-08 ;  /* 0x00000001ff087435 */ /* 0x001fe200000001ff */
[----:B-1----:R-:W-:Y:S01]  /*0d10*/  MOV R5, R7 ;  /* 0x0000000700057202 */ /* 0x002fe20000000f00 */
[----:B------:R-:W-:Y:S01]  /*0d20*/  IMAD.MOV.U32 R9, RZ, RZ, R4 ;  /* 0x000000ffff097224 */ /* 0x000fe200078e0004 */
[----:B------:R-:W-:Y:S01]  /*0d30*/  MOV R7, 0x1f ;  /* 0x0000001f00077802 */ /* 0x000fe20000000f00 */
[----:B------:R-:W-:Y:S01]  /*0d40*/  IMAD.MOV.U32 R10, RZ, RZ, -0x1 ;  /* 0xffffffffff0a7424 */ /* 0x000fe200078e00ff */
[----:B------:R-:W-:Y:S02]  /*0d50*/  MOV R2, 0xd70 ;  /* 0x00000d7000027802 */ /* 0x000fe40000000f00 */
[----:B------:R-:W-:Y:S05]  /*0d60*/  CALL.REL.NOINC `($__internal_6_$__cuda_sm70_shflsync_bfly_p) ;  /* 0x000001a000007944 */ /* 0x000fea0003c00000 */
[----:B0-----:R-:W-:Y:S01]  /*0d70*/  HFMA2.MMA R8, -RZ, RZ, 0, 1.1920928955078125e-07 ;  /* 0x00000002ff087435 */ /* 0x001fe200000001ff */
[----:B-1----:R-:W-:Y:S01]  /*0d80*/  FADD.FTZ R9, R4, R7 ;  /* 0x0000000704097221 */ /* 0x002fe20000010000 */
[----:B------:R-:W-:Y:S01]  /*0d90*/  MOV R7, 0x1f ;  /* 0x0000001f00077802 */ /* 0x000fe20000000f00 */
[----:B------:R-:W-:Y:S01]  /*0da0*/  IMAD.MOV.U32 R10, RZ, RZ, -0x1 ;  /* 0xffffffffff0a7424 */ /* 0x000fe200078e00ff */
[----:B------:R-:W-:Y:S02]  /*0db0*/  MOV R2, 0xdd0 ;  /* 0x00000dd000027802 */ /* 0x000fe40000000f00 */
[----:B------:R-:W-:Y:S05]  /*0dc0*/  CALL.REL.NOINC `($__internal_6_$__cuda_sm70_shflsync_bfly_p) ;  /* 0x0000014000007944 */ /* 0x000fea0003c00000 */
[----:B0-----:R-:W-:Y:S01]  /*0dd0*/  HFMA2.MMA R8, -RZ, RZ, 0, 2.384185791015625e-07 ;  /* 0x00000004ff087435 */ /* 0x001fe200000001ff */
[----:B-1----:R-:W-:Y:S01]  /*0de0*/  FADD.FTZ R9, R9, R7 ;  /* 0x0000000709097221 */ /* 0x002fe20000010000 */
[----:B------:R-:W-:Y:S01]  /*0df0*/  MOV R7, 0x1f ;  /* 0x0000001f00077802 */ /* 0x000fe20000000f00 */
[----:B------:R-:W-:Y:S01]  /*0e00*/  IMAD.MOV.U32 R10, RZ, RZ, -0x1 ;  /* 0xffffffffff0a7424 */ /* 0x000fe200078e00ff */
[----:B------:R-:W-:-:S02]  /*0e10*/  MOV R2, 0xe30 ;  /* 0x00000e3000027802 */ /* 0x000fc40000000f00 */
[----:B------:R-:W-:Y:S05]  /*0e20*/  CALL.REL.NOINC `($__internal_6_$__cuda_sm70_shflsync_bfly_p) ;  /* 0x000000e000007944 */ /* 0x000fea0003c00000 */
[----:B0-----:R-:W-:Y:S01]  /*0e30*/  HFMA2.MMA R8, -RZ, RZ, 0, 4.76837158203125e-07 ;  /* 0x00000008ff087435 */ /* 0x001fe200000001ff */
[----:B-1----:R-:W-:Y:S01]  /*0e40*/  FADD.FTZ R9, R9, R7 ;  /* 0x0000000709097221 */ /* 0x002fe20000010000 */
[----:B------:R-:W-:Y:S01]  /*0e50*/  MOV R7, 0x1f ;  /* 0x0000001f00077802 */ /* 0x000fe20000000f00 */
[----:B------:R-:W-:Y:S01]  /*0e60*/  IMAD.MOV.U32 R10, RZ, RZ, -0x1 ;  /* 0xffffffffff0a7424 */ /* 0x000fe200078e00ff */
[----:B------:R-:W-:-:S02]  /*0e70*/  MOV R2, 0xe90 ;  /* 0x00000e9000027802 */ /* 0x000fc40000000f00 */
[----:B------:R-:W-:Y:S05]  /*0e80*/  CALL.REL.NOINC `($__internal_6_$__cuda_sm70_shflsync_bfly_p) ;  /* 0x0000008000007944 */ /* 0x000fea0003c00000 */
[----:B0-----:R-:W-:Y:S01]  /*0e90*/  HFMA2.MMA R8, -RZ, RZ, 0, 9.5367431640625e-07 ;  /* 0x00000010ff087435 */ /* 0x001fe200000001ff */
[----:B-1----:R-:W-:Y:S01]  /*0ea0*/  FADD.FTZ R9, R9, R7 ;  /* 0x0000000709097221 */ /* 0x002fe20000010000 */
[----:B------:R-:W-:Y:S01]  /*0eb0*/  MOV R7, 0x1f ;  /* 0x0000001f00077802 */ /* 0x000fe20000000f00 */
[----:B------:R-:W-:Y:S01]  /*0ec0*/  IMAD.MOV.U32 R10, RZ, RZ, -0x1 ;  /* 0xffffffffff0a7424 */ /* 0x000fe200078e00ff */
[----:B------:R-:W-:-:S02]  /*0ed0*/  MOV R2, 0xef0 ;  /* 0x00000ef000027802 */ /* 0x000fc40000000f00 */
[----:B------:R-:W-:Y:S05]  /*0ee0*/  CALL.REL.NOINC `($__internal_6_$__cuda_sm70_shflsync_bfly_p) ;  /* 0x0000002000007944 */ /* 0x000fea0003c00000 */
[----:B-1----:R-:W-:Y:S01]  /*0ef0*/  MOV R4, R7 ;  /* 0x0000000700047202 */ /* 0x002fe20000000f00 */
[----:B0-----:R-:W-:Y:S05]  /*0f00*/  BRA `(.L_x_128) ;  /* 0xfffffa4000007947 */ /* 0x001fea000383ffff */
        .weak           $__internal_6_$__cuda_sm70_shflsync_bfly_p
        .type           $__internal_6_$__cuda_sm70_shflsync_bfly_p,@function
        .size           $__internal_6_$__cuda_sm70_shflsync_bfly_p,(.L_x_2243 - $__internal_6_$__cuda_sm70_shflsync_bfly_p)
$__internal_6_$__cuda_sm70_shflsync_bfly_p:
[----:B------:R-:W-:Y:S01]  /*0f10*/  HFMA2.MMA R3, -RZ, RZ, 0, 0 ;  /* 0x00000000ff037435 */ /* 0x000fe200000001ff */
[----:B------:R-:W-:Y:S04]  /*0f20*/  WARPSYNC R10 ;  /* 0x0000000a00007348 */ /* 0x000fe80003800000 */
[----:B------:R0:W1:Y:S01]  /*0f30*/  SHFL.BFLY PT, R7, R9, R8, R7 ;  /* 0x0c00000809077389 */ /* 0x00006200000e0007 */
[----:B------:R-:W-:Y:S05]  /*0f40*/  RET.REL.NODEC R2 `(_ZN10layer_norm22ln_bwd_finalize_kernelINS_22Kernel_traits_finalizeILj768E13__nv_bfloat16S2_S2_S2_fjLb0ELj1024ELj4ENS_18Kernel_traits_baseILj768ES2_S2_S2_S2_fjLj1024EEEEELb0ELb0EEEvNS_9BwdParamsE) ;  /* 0xfffff0b002007950 */ /* 0x000fea0003c3ffff */
.L_x_129:
        /* <DEDUP_REMOVED lines=11> */
.L_x_2243:


//--------------------- .text._ZN10layer_norm40ln_parallel_residual_bwd_finalize_kernelINS_22Kernel_traits_finalizeILj768E13__nv_bfloat16S2_S2_S2_fjLb0ELj1024ELj4ENS_18Kernel_traits_baseILj768ES2_S2_S2_S2_fjLj1024EEEEELb0EEEvNS_9BwdParamsE --------------------------
	.section	.text._ZN10layer_norm40ln_parallel_residual_bwd_finalize_kernelINS_22Kernel_traits_finalizeILj768E13__nv_bfloat16S2_S2_S2_fjLb0ELj1024ELj4ENS_18Kernel_traits_baseILj768ES2_S2_S2_S2_fjLj1024EEEEELb0EEEvNS_9BwdParamsE,"ax",@progbits
	.sectioninfo	@"SHI_REGISTERS=32"
	.align	128
        .global         _ZN10layer_norm40ln_parallel_residual_bwd_finalize_kernelINS_22Kernel_traits_finalizeILj768E13__nv_bfloat16S2_S2_S2_fjLb0ELj1024ELj4ENS_18Kernel_traits_baseILj768ES2_S2_S2_S2_fjLj1024EEEEELb0EEEvNS_9BwdParamsE
        .type           _ZN10layer_norm40ln_parallel_residual_bwd_finalize_kernelINS_22Kernel_traits_finalizeILj768E13__nv_bfloat16S2_S2_S2_fjLb0ELj1024ELj4ENS_18Kernel_traits_baseILj768ES2_S2_S2_S2_fjLj1024EEEEELb0EEEvNS_9BwdParamsE,@function
        .size           _ZN10layer_norm40ln_parallel_residual_bwd_finalize_kernelINS_22Kernel_traits_finalizeILj768E13__nv_bfloat16S2_S2_S2_fjLb0ELj1024ELj4ENS_18Kernel_traits_baseILj768ES2_S2_S2_S2_fjLj1024EEEEELb0EEEvNS_9BwdParamsE,(.L_x_2244 - _ZN10layer_norm40ln_parallel_residual_bwd_finalize_kernelINS_22Kernel_traits_finalizeILj768E13__nv_bfloat16S2_S2_S2_fjLb0ELj1024ELj4ENS_18Kernel_traits_baseILj768ES2_S2_S2_S2_fjLj1024EEEEELb0EEEvNS_9BwdParamsE)
        .other          _ZN10layer_norm40ln_parallel_residual_bwd_finalize_kernelINS_22Kernel_traits_finalizeILj768E13__nv_bfloat16S2_S2_S2_fjLb0ELj1024ELj4ENS_18Kernel_traits_baseILj768ES2_S2_S2_S2_fjLj1024EEEEELb0EEEvNS_9BwdParamsE,@"STO_CUDA_ENTRY STV_DEFAULT"
_ZN10layer_norm40ln_parallel_residual_bwd_finalize_kernelINS_22Kernel_traits_finalizeILj768E13__nv_bfloat16S2_S2_S2_fjLb0ELj1024ELj4ENS_18Kernel_traits_baseILj768ES2_S2_S2_S2_fjLj1024EEEEELb0EEEvNS_9BwdParamsE:
.text._ZN10layer_norm40ln_parallel_residual_bwd_finalize_kernelINS_22Kernel_traits_finalizeILj768E13__nv_bfloat16S2_S2_S2_fjLb0ELj1024ELj4ENS_18Kernel_traits_baseILj768ES2_S2_S2_S2_fjLj1024EEEEELb0EEEvNS_9BwdParamsE:
[----:B------:R-:W-:Y:S02]  /*0000*/  MOV R1, c[0x0][0x28] ;  /* 0x00000a0000017a02 */ /* 0x000fe40000000f00 */
[----:B------:R-:W0:Y:S04]  /*0010*/  S2R R0, SR_TID.X ;  /* 0x0000000000007919 */ /* 0x000e280000002100 */
[----:B------:R-:W1:Y:S01]  /*0020*/  S2R R5, SR_CTAID.X ;  /* 0x0000000000057919 */ /* 0x000e620000002500 */
[----:B0-----:R-:W-:Y:S02]  /*0030*/  LOP3.LUT R2, R0, 0x1f, RZ, 0xc0, !PT ;  /* 0x0000001f00027812 */ /* 0x001fe400078ec0ff */
[----:B-1----:R-:W-:-:S04]  /*0040*/  SHF.L.U32 R3, R5, 0x5, RZ ;  /* 0x0000000505037819 */ /* 0x002fc800000006ff */
        /* <DEDUP_REMOVED lines=11> */
[----:B------:R-:W-:-:S02]  /*0100*/  IADD3 R6, R6, R7, RZ ;  /* 0x0000000706067210 */ /* 0x000fc40007ffe0ff */
[C---:B------:R-:W-:Y:S02]  /*0110*/  ISETP.GT.U32.OR P0, PT, R2.reuse, 0xf, P0 ;  /* 0x0000000f0200780c */ /* 0x040fe40000704470 */
[----:B------:R-:W-:Y:S02]  /*0120*/  LEA R7, R2, R7, 0x5 ;  /* 0x0000000702077211 */ /* 0x000fe400078e28ff */
.L_x_144:
[----:B------:R-:W-:Y:S01]  /*0130*/  ISETP.GE.U32.AND P1, PT, R3, c[0x0][0x160], PT ;  /* 0x0000580003007a0c */ /* 0x000fe20003f26070 */
[----:B------:R-:W-:Y:S01]  /*0140*/  BSSY B0, `(.L_x_130) ;  /* 0x0000095000007945 */ /* 0x000fe20003800000 */
[----:B------:R-:W-:Y:S01]  /*0150*/  HFMA2.MMA R28, -RZ, RZ, 0, 0 ;  /* 0x00000000ff1c7435 */ /* 0x000fe200000001ff */
[----:B------:R-:W-:Y:S01]  /*0160*/  CS2R R24, SRZ ;  /* 0x0000000000187805 */ /* 0x000fe2000001ff00 */
[----:B------:R-:W-:Y:S01]  /*0170*/  ISETP.GE.U32.OR P1, PT, R4, c[0x0][0x168], P1 ;  /* 0x00005a0004007a0c */ /* 0x000fe20000f26470 */
[----:B------:R-:W-:-:S12]  /*0180*/  IMAD.MOV.U32 R23, RZ, RZ, RZ ;  /* 0x000000ffff177224 */ /* 0x000fd800078e00ff */
[----:B------:R-:W-:Y:S05]  /*0190*/  @P1 BRA `(.L_x_131) ;  /* 0x000008f000001947 */ /* 0x000fea0003800000 */
[----:B------:R-:W-:Y:S02]  /*01a0*/  ISETP.GE.U32.AND P2, PT, R3, c[0x0][0x160], PT ;  /* 0x0000580003007a0c */ /* 0x000fe40003f46070 */
[----:B------:R-:W-:-:S11]  /*01b0*/  MOV R11, R3 ;  /* 0x00000003000b7202 */ /* 0x000fd60000000f00 */
[----:B------:R-:W-:Y:S01]  /*01c0*/  @P2 MOV R13, 0x4 ;  /* 0x00000004000d2802 */ /* 0x000fe20000000f00 */
[----:B------:R-:W-:-:S04]  /*01d0*/  @P2 IMAD R12, R11, c[0x0][0x168], R4 ;  /* 0x00005a000b0c2a24 */ /* 0x000fc800078e0204 */
[----:B------:R-:W-:-:S04]  /*01e0*/  @P2 IMAD.WIDE.U32 R16, R12, R13, c[0x0][0x220] ;  /* 0x000088000c102625 */ /* 0x000fc800078e000d */
[CC--:B------:R-:W-:Y:S02]  /*01f0*/  @P2 IMAD.WIDE.U32 R14, R12.reuse, R13.reuse, c[0x0][0x228] ;  /* 0x00008a000c0e2625 */ /* 0x0c0fe400078e000d */
[----:B------:R-:W2:Y:S02]  /*0200*/  @P2 LDG.E R17, [R16.64] ;  /* 0x0000000410112981 */ /* 0x000ea4000c1e1900 */
[CC--:B------:R-:W-:Y:S02]  /*0210*/  @P2 IMAD.WIDE.U32 R8, R12.reuse, R13.reuse, c[0x0][0x238] ;  /* 0x00008e000c082625 */ /* 0x0c0fe400078e000d */
[----:B------:R-:W3:Y:S02]  /*0220*/  @P2 LDG.E R14, [R14.64] ;  /* 0x000000040e0e2981 */ /* 0x000ee4000c1e1900 */
[----:B------:R-:W-:Y:S02]  /*0230*/  @P2 IMAD.WIDE.U32 R12, R12, R13, c[0x0][0x230] ;  /* 0x00008c000c0c2625 */ /* 0x000fe400078e000d */
[----:B------:R-:W4:Y:S04]  /*0240*/  @P2 LDG.E R9, [R8.64] ;  /* 0x0000000408092981 */ /* 0x000f28000c1e1900 */
[----:B------:R-:W5:Y:S01]  /*0250*/  @P2 LDG.E R12, [R12.64] ;  /* 0x000000040c0c2981 */ /* 0x000f62000c1e1900 */
[----:B------:R-:W-:-:S04]  /*0260*/  @P2 IADD3 R11, R11, 0x20, RZ ;  /* 0x000000200b0b2810 */ /* 0x000fc80007ffe0ff */
[C---:B------:R-:W-:Y:S02]  /*0270*/  ISETP.GE.U32.AND P1, PT, R11.reuse, c[0x0][0x160], PT ;  /* 0x000058000b007a0c */ /* 0x040fe40003f26070 */
[----:B------:R-:W-:-:S04]  /*0280*/  IADD3 R10, -R11, c[0x0][0x160], RZ ;  /* 0x000058000b0a7a10 */ /* 0x000fc80007ffe1ff */
[----:B------:R-:W-:Y:S01]  /*0290*/  ISETP.LE.U32.OR P1, PT, R10, 0x60, P1 ;  /* 0x000000600a00780c */ /* 0x000fe20000f23470 */
[----:B------:R-:W-:Y:S01]  /*02a0*/  CS2R R24, SRZ ;  /* 0x0000000000187805 */ /* 0x000fe2000001ff00 */
[----:B------:R-:W-:Y:S01]  /*02b0*/  MOV R23, RZ ;  /* 0x000000ff00177202 */ /* 0x000fe20000000f00 */
[----:B------:R-:W-:Y:S01]  /*02c0*/  IMAD.MOV.U32 R28, RZ, RZ, RZ ;  /* 0x000000ffff1c7224 */ /* 0x000fe200078e00ff */
[----:B------:R-:W-:Y:S03]  /*02d0*/  BSSY B1, `(.L_x_132) ;  /* 0x0000045000017945 */ /* 0x000fe60003800000 */
[----:B--2---:R-:W-:Y:S02]  /*02e0*/  @P2 FADD.FTZ R24, R24, R17 ;  /* 0x0000001118182221 */ /* 0x004fe40000010000 */
[----:B---3--:R-:W-:Y:S02]  /*02f0*/  @P2 FADD.FTZ R23, R23, R14 ;  /* 0x0000000e17172221 */ /* 0x008fe40000010000 */
[----:B----4-:R-:W-:-:S02]  /*0300*/  @P2 FADD.FTZ R28, R28, R9 ;  /* 0x000000091c1c2221 */ /* 0x010fc40000010000 */
[----:B-----5:R-:W-:Y:S01]  /*0310*/  @P2 FADD.FTZ R25, R25, R12 ;  /* 0x0000000c19192221 */ /* 0x020fe20000010000 */
[----:B------:R-:W-:Y:S01]  /*0320*/  PLOP3.LUT P2, PT, P2, PT, PT, 0x8, 0x0 ;  /* 0x000000000000781c */ /* 0x000fe2000174e170 */
[----:B------:R-:W-:Y:S07]  /*0330*/  @P1 BRA `(.L_x_133) ;  /* 0x000003e000001947 */ /* 0x000fee0003800000 */
[----:B------:R-:W-:Y:S02]  /*0340*/  MOV R8, c[0x0][0x160] ;  /* 0x0000580000087a02 */ /* 0x000fe40000000f00 */
[----:B------:R-:W-:Y:S02]  /*0350*/  PLOP3.LUT P2, PT, PT, PT, PT, 0x8, 0x0 ;  /* 0x000000000000781c */ /* 0x000fe40003f4e170 */
[----:B------:R-:W-:Y:S02]  /*0360*/  IADD3 R8, R8, -0x60, RZ ;  /* 0xffffffa008087810 */ /* 0x000fe40007ffe0ff */
.L_x_134:
[----:B------:R-:W-:Y:S01]  /*0370*/  HFMA2.MMA R9, -RZ, RZ, 0, 2.384185791015625e-07 ;  /* 0x00000004ff097435 */ /* 0x000fe200000001ff */
[C---:B------:R-:W-:Y:S01]  /*0380*/  IMAD R20, R11.reuse, c[0x0][0x168], R4 ;  /* 0x00005a000b147a24 */ /* 0x040fe200078e0204 */
[----:B------:R-:W-:-:S05]  /*0390*/  IADD3 R17, R11, 0x20, RZ ;  /* 0x000000200b117810 */ /* 0x000fca0007ffe0ff */
[----:B------:R-:W-:-:S03]  /*03a0*/  IMAD R22, R17, c[0x0][0x168], R4 ;  /* 0x00005a0011167a24 */ /* 0x000fc600078e0204 */
[----:B------:R-:W-:-:S04]  /*03b0*/  IMAD.WIDE.U32 R26, R20, R9, c[0x0][0x228] ;  /* 0x00008a00141a7625 */ /* 0x000fc800078e0009 */
[CC--:B------:R-:W-:Y:S02]  /*03c0*/  IMAD.WIDE.U32 R14, R20.reuse, R9.reuse, c[0x0][0x220] ;  /* 0x00008800140e7625 */ /* 0x0c0fe400078e0009 */
[----:B------:R0:W2:Y:S02]  /*03d0*/  LDG.E R26, [R26.64] ;  /* 0x000000041a1a7981 */ /* 0x0000a4000c1e1900 */
[-C--:B------:R-:W-:Y:S02]  /*03e0*/  IMAD.WIDE.U32 R12, R20, R9.reuse, c[0x0][0x230] ;  /* 0x00008c00140c7625 */ /* 0x080fe400078e0009 */
[----:B------:R1:W3:Y:S02]  /*03f0*/  LDG.E R19, [R14.64] ;  /* 0x000000040e137981 */ /* 0x0002e4000c1e1900 */
[-C--:B------:R-:W-:Y:S02]  /*0400*/  IMAD.WIDE.U32 R16, R22, R9.reuse, c[0x0][0x220] ;  /* 0x0000880016107625 */ /* 0x080fe400078e0009 */
[----:B------:R4:W5:Y:S02]  /*0410*/  LDG.E R18, [R12.64] ;  /* 0x000000040c127981 */ /* 0x000964000c1e1900 */
[----:B------:R-:W-:-:S02]  /*0420*/  IMAD.WIDE.U32 R20, R20, R9, c[0x0][0x238] ;  /* 0x00008e0014147625 */ /* 0x000fc400078e0009 */
[----:B------:R4:W5:Y:S04]  /*0430*/  LDG.E R29, [R16.64] ;  /* 0x00000004101d7981 */ /* 0x000968000c1e1900 */
[----:B------:R4:W5:Y:S01]  /*0440*/  LDG.E R21, [R20.64] ;  /* 0x0000000414157981 */ /* 0x000962000c1e1900 */
[C---:B------:R-:W-:Y:S01]  /*0450*/  IADD3 R10, R11.reuse, 0x40, RZ ;  /* 0x000000400b0a7810 */ /* 0x040fe20007ffe0ff */
[----:B-1----:R-:W-:Y:S01]  /*0460*/  IMAD.WIDE.U32 R14, R22, R9, c[0x0][0x228] ;  /* 0x00008a00160e7625 */ /* 0x002fe200078e0009 */
[----:B0-----:R-:W-:-:S03]  /*0470*/  IADD3 R27, R11, 0x60, RZ ;  /* 0x000000600b1b7810 */ /* 0x001fc60007ffe0ff */
[----:B----4-:R-:W-:Y:S02]  /*0480*/  IMAD R20, R10, c[0x0][0x168], R4 ;  /* 0x00005a000a147a24 */ /* 0x010fe400078e0204 */
[----:B------:R0:W4:Y:S02]  /*0490*/  LDG.E R10, [R14.64] ;  /* 0x000000040e0a7981 */ /* 0x000124000c1e1900 */
[----:B------:R-:W-:-:S04]  /*04a0*/  IMAD.WIDE.U32 R16, R20, R9, c[0x0][0x220] ;  /* 0x0000880014107625 */ /* 0x000fc800078e0009 */
[----:B------:R-:W-:-:S04]  /*04b0*/  IMAD.WIDE.U32 R12, R22, R9, c[0x0][0x230] ;  /* 0x00008c00160c7625 */ /* 0x000fc800078e0009 */
[-C--:B0-----:R-:W-:Y:S02]  /*04c0*/  IMAD.WIDE.U32 R14, R22, R9.reuse, c[0x0][0x238] ;  /* 0x00008e00160e7625 */ /* 0x081fe400078e0009 */
[----:B------:R3:W4:Y:S04]  /*04d0*/  LDG.E R22, [R16.64] ;  /* 0x0000000410167981 */ /* 0x000728000c1e1900 */
[----:B------:R0:W4:Y:S04]  /*04e0*/  LDG.E R12, [R12.64] ;  /* 0x000000040c0c7981 */ /* 0x000128000c1e1900 */
[----:B0-----:R0:W4:Y:S02]  /*04f0*/  LDG.E R13, [R14.64] ;  /* 0x000000040e0d7981 */ /* 0x001124000c1e1900 */
[----:B0-----:R-:W-:-:S04]  /*0500*/  IMAD.WIDE.U32 R14, R20, R9, c[0x0][0x228] ;  /* 0x00008a00140e7625 */ /* 0x001fc800078e0009 */
[----:B--2---:R-:W-:Y:S02]  /*0510*/  FADD.FTZ R23, R26, R23 ;  /* 0x000000171a177221 */ /* 0x004fe40000010000 */
[----:B------:R-:W-:Y:S02]  /*0520*/  IMAD R26, R27, c[0x0][0x168], R4 ;  /* 0x00005a001b1a7a24 */ /* 0x000fe400078e0204 */
[----:B---3--:R-:W-:Y:S02]  /*0530*/  FADD.FTZ R16, R19, R24 ;  /* 0x0000001813107221 */ /* 0x008fe40000010000 */
[----:B------:R0:W2:Y:S01]  /*0540*/  LDG.E R24, [R14.64] ;  /* 0x000000040e187981 */ /* 0x0000a2000c1e1900 */
[----:B-----5:R-:W-:Y:S02]  /*0550*/  FADD.FTZ R25, R18, R25 ;  /* 0x0000001912197221 */ /* 0x020fe40000010000 */
[----:B------:R-:W-:-:S04]  /*0560*/  IMAD.WIDE.U32 R18, R20, R9, c[0x0][0x230] ;  /* 0x00008c0014127625 */ /* 0x000fc800078e0009 */
[----:B------:R-:W-:Y:S01]  /*0570*/  FADD.FTZ R29, R16, R29 ;  /* 0x0000001d101d7221 */ /* 0x000fe20000010000 */
[----:B------:R1:W3:Y:S01]  /*0580*/  LDG.E R27, [R18.64] ;  /* 0x00000004121b7981 */ /* 0x0002e2000c1e1900 */
[----:B------:R-:W-:-:S04]  /*0590*/  IMAD.WIDE.U32 R16, R26, R9, c[0x0][0x228] ;  /* 0x00008a001a107625 */ /* 0x000fc800078e0009 */
[----:B------:R-:W-:Y:S02]  /*05a0*/  FADD.FTZ R28, R21, R28 ;  /* 0x0000001c151c7221 */ /* 0x000fe40000010000 */
[-C--:B------:R-:W-:Y:S01]  /*05b0*/  IMAD.WIDE.U32 R20, R20, R9.reuse, c[0x0][0x238] ;  /* 0x00008e0014147625 */ /* 0x080fe200078e0009 */
[----:B------:R5:W3:Y:S03]  /*05c0*/  LDG.E R16, [R16.64] ;  /* 0x0000000410107981 */ /* 0x000ae6000c1e1900 */
[CC--:B-1----:R-:W-:Y:S02]  /*05d0*/  IMAD.WIDE.U32 R18, R26.reuse, R9.reuse, c[0x0][0x230] ;  /* 0x00008c001a127625 */ /* 0x0c2fe400078e0009 */
[----:B------:R-:W3:Y:S02]  /*05e0*/  LDG.E R20, [R20.64] ;  /* 0x0000000414147981 */ /* 0x000ee4000c1e1900 */
[----:B0-----:R-:W-:-:S02]  /*05f0*/  IMAD.WIDE.U32 R14, R26, R9, c[0x0][0x220] ;  /* 0x000088001a0e7625 */ /* 0x001fc400078e0009 */
[----:B-----5:R0:W5:Y:S04]  /*0600*/  LDG.E R17, [R18.64] ;  /* 0x0000000412117981 */ /* 0x020168000c1e1900 */
[----:B------:R-:W5:Y:S01]  /*0610*/  LDG.E R14, [R14.64] ;  /* 0x000000040e0e7981 */ /* 0x000f62000c1e1900 */
[----:B0-----:R-:W-:-:S05]  /*0620*/  IMAD.WIDE.U32 R18, R26, R9, c[0x0][0x238] ;  /* 0x00008e001a127625 */ /* 0x001fca00078e0009 */
[----:B------:R-:W5:Y:S01]  /*0630*/  LDG.E R9, [R18.64] ;  /* 0x0000000412097981 */ /* 0x000f62000c1e1900 */
[----:B------:R-:W-:-:S04]  /*0640*/  IADD3 R11, R11, 0x80, RZ ;  /* 0x000000800b0b7810 */ /* 0x000fc80007ffe0ff */
[----:B------:R-:W-:Y:S01]  /*0650*/  ISETP.GE.U32.AND P1, PT, R11, R8, PT ;  /* 0x000000080b00720c */ /* 0x000fe20003f26070 */
[----:B----4-:R-:W-:Y:S02]  /*0660*/  FADD.FTZ R23, R23, R10 ;  /* 0x0000000a17177221 */ /* 0x010fe40000010000 */
[----:B------:R-:W-:Y:S02]  /*0670*/  FADD.FTZ R12, R25, R12 ;  /* 0x0000000c190c7221 */ /* 0x000fe40000010000 */
[----:B------:R-:W-:Y:S02]  /*0680*/  FADD.FTZ R13, R28, R13 ;  /* 0x0000000d1c0d7221 */ /* 0x000fe40000010000 */
[----:B------:R-:W-:Y:S02]  /*0690*/  FADD.FTZ R29, R29, R22 ;  /* 0x000000161d1d7221 */ /* 0x000fe40000010000 */
[----:B--2---:R-:W-:Y:S02]  /*06a0*/  FADD.FTZ R23, R23, R24 ;  /* 0x0000001817177221 */ /* 0x004fe40000010000 */
[----:B---3--:R-:W-:-:S02]  /*06b0*/  FADD.FTZ R12, R12, R27 ;  /* 0x0000001b0c0c7221 */ /* 0x008fc40000010000 */
[----:B------:R-:W-:Y:S02]  /*06c0*/  FADD.FTZ R23, R23, R16 ;  /* 0x0000001017177221 */ /* 0x000fe40000010000 */
[----:B------:R-:W-:Y:S02]  /*06d0*/  FADD.FTZ R20, R13, R20 ;  /* 0x000000140d147221 */ /* 0x000fe40000010000 */
[----:B-----5:R-:W-:Y:S02]  /*06e0*/  FADD.FTZ R25, R12, R17 ;  /* 0x000000110c197221 */ /* 0x020fe40000010000 */
[----:B------:R-:W-:Y:S02]  /*06f0*/  FADD.FTZ R24, R29, R14 ;  /* 0x0000000e1d187221 */ /* 0x000fe40000010000 */
[----:B------:R-:W-:Y:S01]  /*0700*/  FADD.FTZ R28, R20, R9 ;  /* 0x00000009141c7221 */ /* 0x000fe20000010000 */
[----:B------:R-:W-:Y:S05]  /*0710*/  @!P1 BRA `(.L_x_134) ;  /* 0xfffffc5000009947 */ /* 0x000fea000383ffff */
.L_x_133:
[----:B------:R-:W-:Y:S05]  /*0720*/  BSYNC B1 ;  /* 0x0000000000017941 */ /* 0x000fea0003800000 */
.L_x_132:
[C---:B------:R-:W-:Y:S01]  /*0730*/  ISETP.GE.U32.AND P1, PT, R11.reuse, c[0x0][0x160], PT ;  /* 0x000058000b007a0c */ /* 0x040fe20003f26070 */
[----:B------:R-:W-:Y:S01]  /*0740*/  BSSY B1, `(.L_x_135) ;  /* 0x0000022000017945 */ /* 0x000fe20003800000 */
[----:B------:R-:W-:-:S04]  /*0750*/  IADD3 R8, -R11, c[0x0][0x160], RZ ;  /* 0x000058000b087a10 */ /* 0x000fc80007ffe1ff */
[----:B------:R-:W-:-:S13]  /*0760*/  ISETP.LE.U32.OR P1, PT, R8, 0x20, P1 ;  /* 0x000000200800780c */ /* 0x000fda0000f23470 */
[----:B------:R-:W-:Y:S05]  /*0770*/  @P1 BRA `(.L_x_136) ;  /* 0x000001e000001947 */ /* 0x000fea0003800000 */
[----:B------:R-:W-:Y:S01]  /*0780*/  MOV R20, 0x4 ;  /* 0x0000000400147802 */ /* 0x000fe20000000f00 */
[C---:B------:R-:W-:Y:S01]  /*0790*/  IMAD R13, R11.reuse, c[0x0][0x168], R4 ;  /* 0x00005a000b0d7a24 */ /* 0x040fe200078e0204 */
[----:B------:R-:W-:-:S03]  /*07a0*/  IADD3 R21, R11, 0x20, RZ ;  /* 0x000000200b157810 */ /* 0x000fc60007ffe0ff */
[----:B------:R-:W-:-:S04]  /*07b0*/  IMAD.WIDE.U32 R8, R13, R20, c[0x0][0x230] ;  /* 0x00008c000d087625 */ /* 0x000fc800078e0014 */
[CC--:B------:R-:W-:Y:S01]  /*07c0*/  IMAD.WIDE.U32 R16, R13.reuse, R20.reuse, c[0x0][0x220] ;  /* 0x000088000d107625 */ /* 0x0c0fe200078e0014 */
[----:B------:R0:W2:Y:S03]  /*07d0*/  LDG.E R10, [R8.64] ;  /* 0x00000004080a7981 */ /* 0x0000a6000c1e1900 */
[-C--:B------:R-:W-:Y:S02]  /*07e0*/  IMAD.WIDE.U32 R14, R13, R20.reuse, c[0x0][0x228] ;  /* 0x00008a000d0e7625 */ /* 0x080fe400078e0014 */
[----:B------:R-:W3:Y:S02]  /*07f0*/  LDG.E R17, [R16.64] ;  /* 0x0000000410117981 */ /* 0x000ee4000c1e1900 */
[----:B------:R-:W-:Y:S02]  /*0800*/  IMAD R21, R21, c[0x0][0x168], R4 ;  /* 0x00005a0015157a24 */ /* 0x000fe400078e0204 */
[-C--:B------:R-:W-:Y:S01]  /*0810*/  IMAD.WIDE.U32 R12, R13, R20.reuse, c[0x0][0x238] ;  /* 0x00008e000d0c7625 */ /* 0x080fe200078e0014 */
[----:B------:R-:W4:Y:S03]  /*0820*/  LDG.E R14, [R14.64] ;  /* 0x000000040e0e7981 */ /* 0x000f26000c1e1900 */
[----:B0-----:R-:W-:-:S02]  /*0830*/  IMAD.WIDE.U32 R8, R21, R20, c[0x0][0x220] ;  /* 0x0000880015087625 */ /* 0x001fc400078e0014 */
[----:B------:R-:W5:Y:S02]  /*0840*/  LDG.E R13, [R12.64] ;  /* 0x000000040c0d7981 */ /* 0x000f64000c1e1900 */
[CC--:B------:R-:W-:Y:S02]  /*0850*/  IMAD.WIDE.U32 R26, R21.reuse, R20.reuse, c[0x0][0x228] ;  /* 0x00008a00151a7625 */ /* 0x0c0fe400078e0014 */
[----:B------:R-:W5:Y:S02]  /*0860*/  LDG.E R22, [R8.64] ;  /* 0x0000000408167981 */ /* 0x000f64000c1e1900 */
[CC--:B------:R-:W-:Y:S02]  /*0870*/  IMAD.WIDE.U32 R18, R21.reuse, R20.reuse, c[0x0][0x230] ;  /* 0x00008c0015127625 */ /* 0x0c0fe400078e0014 */
[----:B------:R-:W5:Y:S02]  /*0880*/  LDG.E R27, [R26.64] ;  /* 0x000000041a1b7981 */ /* 0x000f64000c1e1900 */
[----:B------:R-:W-:-:S02]  /*0890*/  IMAD.WIDE.U32 R20, R21, R20, c[0x0][0x238] ;  /* 0x00008e0015147625 */ /* 0x000fc400078e0014 */
[----:B------:R-:W5:Y:S04]  /*08a0*/  LDG.E R19, [R18.64] ;  /* 0x0000000412137981 */ /* 0x000f68000c1e1900 */
[----:B------:R-:W5:Y:S01]  /*08b0*/  LDG.E R20, [R20.64] ;  /* 0x0000000414147981 */ /* 0x000f62000c1e1900 */
[----:B------:R-:W-:Y:S02]  /*08c0*/  PLOP3.LUT P2, PT, PT, PT, PT, 0x8, 0x0 ;  /* 0x000000000000781c */ /* 0x000fe40003f4e170 */
[----:B------:R-:W-:Y:S01]  /*08d0*/  IADD3 R11, R11, 0x40, RZ ;  /* 0x000000400b0b7810 */ /* 0x000fe20007ffe0ff */
[----:B--2---:R-:W-:Y:S02]  /*08e0*/  FADD.FTZ R10, R25, R10 ;  /* 0x0000000a190a7221 */ /* 0x004fe40000010000 */
[----:B---3--:R-:W-:-:S02]  /*08f0*/  FADD.FTZ R17, R24, R17 ;  /* 0x0000001118117221 */ /* 0x008fc40000010000 */
[----:B----4-:R-:W-:Y:S02]  /*0900*/  FADD.FTZ R14, R23, R14 ;  /* 0x0000000e170e7221 */ /* 0x010fe40000010000 */
[----:B-----5:R-:W-:Y:S02]  /*0910*/  FADD.FTZ R13, R28, R13 ;  /* 0x0000000d1c0d7221 */ /* 0x020fe40000010000 */
[----:B------:R-:W-:Y:S02]  /*0920*/  FADD.FTZ R24, R17, R22 ;  /* 0x0000001611187221 */ /* 0x000fe40000010000 */
[----:B------:R-:W-:Y:S02]  /*0930*/  FADD.FTZ R23, R14, R27 ;  /* 0x0000001b0e177221 */ /* 0x000fe40000010000 */
[----:B------:R-:W-:Y:S02]  /*0940*/  FADD.FTZ R25, R10, R19 ;  /* 0x000000130a197221 */ /* 0x000fe40000010000 */
[----:B------:R-:W-:-:S02]  /*0950*/  FADD.FTZ R28, R13, R20 ;  /* 0x000000140d1c7221 */ /* 0x000fc40000010000 */
.L_x_136:
[----:B------:R-:W-:Y:S05]  /*0960*/  BSYNC B1 ;  /* 0x0000000000017941 */ /* 0x000fea0003800000 */
.L_x_135:
[----:B------:R-:W-:Y:S01]  /*0970*/  ISETP.LT.U32.OR P2, PT, R11, c[0x0][0x160], P2 ;  /* 0x000058000b007a0c */ /* 0x000fe20001741470 */
[----:B------:R-:W-:-:S12]  /*0980*/  BSSY B1, `(.L_x_131) ;  /* 0x0000010000017945 */ /* 0x000fd80003800000 */
[----:B------:R-:W-:Y:S05]  /*0990*/  @!P2 BRA `(.L_x_137) ;  /* 0x000000e00000a947 */ /* 0x000fea0003800000 */
[----:B------:R-:W-:Y:S02]  /*09a0*/  IMAD.MOV.U32 R13, RZ, RZ, 0x4 ;  /* 0x00000004ff0d7424 */ /* 0x000fe400078e00ff */
[----:B------:R-:W-:-:S04]  /*09b0*/  IMAD R12, R11, c[0x0][0x168], R4 ;  /* 0x00005a000b0c7a24 */ /* 0x000fc800078e0204 */
[----:B------:R-:W-:-:S04]  /*09c0*/  IMAD.WIDE.U32 R14, R12, R13, c[0x0][0x220] ;  /* 0x000088000c0e7625 */ /* 0x000fc800078e000d */
[CC--:B------:R-:W-:Y:S02]  /*09d0*/  IMAD.WIDE.U32 R8, R12.reuse, R13.reuse, c[0x0][0x228] ;  /* 0x00008a000c087625 */ /* 0x0c0fe400078e000d */
[----:B------:R-:W2:Y:S02]  /*09e0*/  LDG.E R15, [R14.64] ;  /* 0x000000040e0f7981 */ /* 0x000ea4000c1e1900 */
[CC--:B------:R-:W-:Y:S02]  /*09f0*/  IMAD.WIDE.U32 R10, R12.reuse, R13.reuse, c[0x0][0x238] ;  /* 0x00008e000c0a7625 */ /* 0x0c0fe400078e000d */
[----:B------:R-:W3:Y:S02]  /*0a00*/  LDG.E R8, [R8.64] ;  /* 0x0000000408087981 */ /* 0x000ee4000c1e1900 */
[----:B------:R-:W-:Y:S02]  /*0a10*/  IMAD.WIDE.U32 R12, R12, R13, c[0x0][0x230] ;  /* 0x00008c000c0c7625 */ /* 0x000fe400078e000d */
[----:B------:R-:W4:Y:S04]  /*0a20*/  LDG.E R11, [R10.64] ;  /* 0x000000040a0b7981 */ /* 0x000f28000c1e1900 */
[----:B------:R-:W5:Y:S01]  /*0a30*/  LDG.E R12, [R12.64] ;  /* 0x000000040c0c7981 */ /* 0x000f62000c1e1900 */
[----:B--2---:R-:W-:-:S02]  /*0a40*/  FADD.FTZ R24, R24, R15 ;  /* 0x0000000f18187221 */ /* 0x004fc40000010000 */
[----:B---3--:R-:W-:Y:S02]  /*0a50*/  FADD.FTZ R23, R23, R8 ;  /* 0x0000000817177221 */ /* 0x008fe40000010000 */
[----:B----4-:R-:W-:Y:S02]  /*0a60*/  FADD.FTZ R28, R28, R11 ;  /* 0x0000000b1c1c7221 */ /* 0x010fe40000010000 */
[----:B-----5:R-:W-:Y:S02]  /*0a70*/  FADD.FTZ R25, R25, R12 ;  /* 0x0000000c19197221 */ /* 0x020fe40000010000 */
.L_x_137:
[----:B------:R-:W-:Y:S05]  /*0a80*/  BSYNC B1 ;  /* 0x0000000000017941 */ /* 0x000fea0003800000 */
.L_x_131:
[----:B------:R-:W-:Y:S05]  /*0a90*/  BSYNC B0 ;  /* 0x0000000000007941 */ /* 0x000fea0003800000 */
.L_x_130:
[----:B------:R-:W-:Y:S01]  /*0aa0*/  ISETP.GT.U32.AND P1, PT, R0, 0x3ff, PT ;  /* 0x000003ff0000780c */ /* 0x000fe20003f24070 */
[----:B------:R0:W-:Y:S01]  /*0ab0*/  STS [R6.X4], R23 ;  /* 0x0000001706007388 */ /* 0x0001e20000004800 */
[----:B------:R-:W-:Y:S03]  /*0ac0*/  WARPSYNC 0xffffffff ;  /* 0xffffffff00007948 */ /* 0x000fe60003800000 */
[----:B------:R0:W-:Y:S04]  /*0ad0*/  STS [R6.X4+0x1000], R24 ;  /* 0x0010001806007388 */ /* 0x0001e80000004800 */
[----:B------:R0:W-:Y:S04]  /*0ae0*/  STS [R6.X4+0x2000], R28 ;  /* 0x0020001c06007388 */ /* 0x0001e80000004800 */
[----:B------:R0:W-:Y:S04]  /*0af0*/  STS [R6.X4+0x3000], R25 ;  /* 0x0030001906007388 */ /* 0x0001e80000004800 */
[----:B------:R-:W-:Y:S06]  /*0b00*/  BAR.SYNC.DEFER_BLOCKING 0x0 ;  /* 0x0000000000007b1d */ /* 0x000fec0000010000 */
[----:B------:R-:W-:Y:S05]  /*0b10*/  @P1 BRA `(.L_x_138) ;  /* 0x0000035000001947 */ /* 0x000fea0003800000 */
[----:B0-----:R0:W1:Y:S04]  /*0b20*/  LDS R13, [R7.X4] ;  /* 0x00000000070d7984 */ /* 0x0010680000004800 */
[----:B------:R0:W2:Y:S04]  /*0b30*/  LDS R11, [R7.X4+0x3000] ;  /* 0x00300000070b7984 */ /* 0x0000a80000004800 */
[----:B------:R0:W3:Y:S04]  /*0b40*/  LDS R10, [R7.X4+0x2000] ;  /* 0x00200000070a7984 */ /* 0x0000e80000004800 */
[----:B------:R0:W4:Y:S01]  /*0b50*/  LDS R12, [R7.X4+0x1000] ;  /* 0x00100000070c7984 */ /* 0x0001220000004800 */
[----:B------:R-:W-:Y:S05]  /*0b60*/  BRA.DIV ~URZ, `(.L_x_139) ;  /* 0x000005027f007947 */ /* 0x000fea000b800000 */
[----:B----4-:R4:W0:Y:S02]  /*0b70*/  SHFL.BFLY PT, R14, R12, 0x1, 0x1f ;  /* 0x0c201f000c0e7f89 */ /* 0x01082400000e0000 */
.L_x_145:
[----:B0---4-:R-:W-:Y:S01]  /*0b80*/  FADD.FTZ R12, R12, R14 ;  /* 0x0000000e0c0c7221 */ /* 0x011fe20000010000 */
[----:B------:R-:W-:Y:S05]  /*0b90*/  BRA.DIV ~URZ, `(.L_x_140) ;  /* 0x000005427f007947 */ /* 0x000fea000b800000 */
[----:B--2---:R-:W0:Y:S04]  /*0ba0*/  SHFL.BFLY PT, R16, R11, 0x1, 0x1f ;  /* 0x0c201f000b107f89 */ /* 0x004e2800000e0000 */
[----:B-1----:R-:W1:Y:S04]  /*0bb0*/  SHFL.BFLY PT, R8, R13, 0x1, 0x1f ;  /* 0x0c201f000d087f89 */ /* 0x002e6800000e0000 */
[----:B---3--:R-:W2:Y:S01]  /*0bc0*/  SHFL.BFLY PT, R9, R10, 0x1, 0x1f ;  /* 0x0c201f000a097f89 */ /* 0x008ea200000e0000 */
[----:B0-----:R-:W-:-:S02]  /*0bd0*/  FADD.FTZ R16, R11, R16 ;  /* 0x000000100b107221 */ /* 0x001fc40000010000 */
[----:B-1----:R-:W-:-:S03]  /*0be0*/  FADD.FTZ R14, R13, R8 ;  /* 0x000000080d0e7221 */ /* 0x002fc60000010000 */
[----:B------:R-:W0:Y:S01]  /*0bf0*/  SHFL.BFLY PT, R17, R16, 0x2, 0x1f ;  /* 0x0c401f0010117f89 */ /* 0x000e2200000e0000 */
[----:B--2---:R-:W-:-:S03]  /*0c00*/  FADD.FTZ R19, R10, R9 ;  /* 0x000000090a137221 */ /* 0x004fc60000010000 */
[----:B------:R-:W1:Y:S04]  /*0c10*/  SHFL.BFLY PT, R15, R14, 0x2, 0x1f ;  /* 0x0c401f000e0f7f89 */ /* 0x000e6800000e0000 */
[----:B------:R-:W2:Y:S04]  /*0c20*/  SHFL.BFLY PT, R9, R12, 0x2, 0x1f ;  /* 0x0c401f000c097f89 */ /* 0x000ea800000e0000 */
[----:B------:R-:W3:Y:S01]  /*0c30*/  SHFL.BFLY PT, R8, R19, 0x2, 0x1f ;  /* 0x0c401f0013087f89 */ /* 0x000ee200000e0000 */
[----:B0-----:R-:W-:Y:S02]  /*0c40*/  FADD.FTZ R17, R16, R17 ;  /* 0x0000001110117221 */ /* 0x001fe40000010000 */
[----:B-1----:R-:W-:-:S03]  /*0c50*/  FADD.FTZ R15, R14, R15 ;  /* 0x0000000f0e0f7221 */ /* 0x002fc60000010000 */
[----:B------:R-:W0:Y:S01]  /*0c60*/  SHFL.BFLY PT, R18, R17, 0x4, 0x1f ;  /* 0x0c801f0011127f89 */ /* 0x000e2200000e0000 */
[----:B--2---:R-:W-:-:S03]  /*0c70*/  FADD.FTZ R9, R12, R9 ;  /* 0x000000090c097221 */ /* 0x004fc60000010000 */
[----:B------:R-:W1:Y:S01]  /*0c80*/  SHFL.BFLY PT, R10, R15, 0x4, 0x1f ;  /* 0x0c801f000f0a7f89 */ /* 0x000e6200000e0000 */
[----:B---3--:R-:W-:-:S03]  /*0c90*/  FADD.FTZ R20, R19, R8 ;  /* 0x0000000813147221 */ /* 0x008fc60000010000 */
[----:B------:R-:W2:Y:S04]  /*0ca0*/  SHFL.BFLY PT, R8, R9, 0x4, 0x1f ;  /* 0x0c801f0009087f89 */ /* 0x000ea800000e0000 */
[----:B------:R-:W3:Y:S01]  /*0cb0*/  SHFL.BFLY PT, R11, R20, 0x4, 0x1f ;  /* 0x0c801f00140b7f89 */ /* 0x000ee200000e0000 */
[----:B0-----:R-:W-:Y:S02]  /*0cc0*/  FADD.FTZ R14, R17, R18 ;  /* 0x00000012110e7221 */ /* 0x001fe40000010000 */
[----:B-1----:R-:W-:-:S03]  /*0cd0*/  FADD.FTZ R10, R15, R10 ;  /* 0x0000000a0f0a7221 */ /* 0x002fc60000010000 */
[----:B------:R-:W-:Y:S01]  /*0ce0*/  SHFL.BFLY PT, R19, R14, 0x8, 0x1f ;  /* 0x0d001f000e137f89 */ /* 0x000fe200000e0000 */
[----:B--2---:R-:W-:-:S03]  /*0cf0*/  FADD.FTZ R8, R9, R8 ;  /* 0x0000000809087221 */ /* 0x004fc60000010000 */
[----:B------:R-:W0:Y:S01]  /*0d00*/  SHFL.BFLY PT, R13, R10, 0x8, 0x1f ;  /* 0x0d001f000a0d7f89 */ /* 0x000e2200000e0000 */
[----:B---3--:R-:W-:-:S03]  /*0d10*/  FADD.FTZ R16, R20, R11 ;  /* 0x0000000b14107221 */ /* 0x008fc60000010000 */
[----:B------:R-:W1:Y:S04]  /*0d20*/  SHFL.BFLY PT, R11, R8, 0x8, 0x1f ;  /* 0x0d001f00080b7f89 */ /* 0x000e6800000e0000 */
[----:B------:R-:W2:Y:S01]  /*0d30*/  SHFL.BFLY PT, R9, R16, 0x8, 0x1f ;  /* 0x0d001f0010097f89 */ /* 0x000ea200000e0000 */
[----:B0-----:R-:W-:Y:S02]  /*0d40*/  FADD.FTZ R13, R10, R13 ;  /* 0x0000000d0a0d7221 */ /* 0x001fe40000010000 */
[----:B-1----:R-:W-:-:S03]  /*0d50*/  FADD.FTZ R12, R8, R11 ;  /* 0x0000000b080c7221 */ /* 0x002fc60000010000 */
[----:B------:R0:W1:Y:S01]  /*0d60*/  SHFL.BFLY PT, R18, R13, 0x10, 0x1f ;  /* 0x0e001f000d127f89 */ /* 0x00006200000e0000 */
[----:B------:R-:W-:Y:S02]  /*0d70*/  FADD.FTZ R11, R14, R19 ;  /* 0x000000130e0b7221 */ /* 0x000fe40000010000 */
[----:B--2---:R-:W-:Y:S01]  /*0d80*/  FADD.FTZ R19, R16, R9 ;  /* 0x0000000910137221 */ /* 0x004fe20000010000 */
[----:B------:R0:W2:Y:S04]  /*0d90*/  SHFL.BFLY PT, R15, R12, 0x10, 0x1f ;  /* 0x0e001f000c0f7f89 */ /* 0x0000a800000e0000 */
[----:B------:R0:W3:Y:S04]  /*0da0*/  SHFL.BFLY PT, R20, R11, 0x10, 0x1f ;  /* 0x0e001f000b147f89 */ /* 0x0000e800000e0000 */
[----:B------:R0:W4:Y:S02]  /*0db0*/  SHFL.BFLY PT, R8, R19, 0x10, 0x1f ;  /* 0x0e001f0013087f89 */ /* 0x00012400000e0000 */
.L_x_146:
[----:B------:R-:W-:Y:S01]  /*0dc0*/  ISETP.NE.AND P1, PT, R2, RZ, PT ;  /* 0x000000ff0200720c */ /* 0x000fe20003f25270 */
[----:B-1----:R-:W-:-:S02]  /*0dd0*/  FADD.FTZ R18, R18, R13 ;  /* 0x0000000d12127221 */ /* 0x002fc40000010000 */
[----:B0-2---:R-:W-:Y:S02]  /*0de0*/  FADD.FTZ R12, R15, R12 ;  /* 0x0000000c0f0c7221 */ /* 0x005fe40000010000 */
[----:B----4-:R-:W-:Y:S02]  /*0df0*/  FADD.FTZ R8, R8, R19 ;  /* 0x0000001308087221 */ /* 0x010fe40000010000 */
[----:B---3--:R-:W-:-:S06]  /*0e00*/  FADD.FTZ R20, R20, R11 ;  /* 0x0000000b14147221 */ /* 0x008fcc0000010000 */
[----:B------:R-:W-:-:S04]  /*0e10*/  @!P1 SHF.R.U32.HI R9, RZ, 0x3, R0 ;  /* 0x00000003ff099819 */ /* 0x000fc80000011600 */
[----:B------:R-:W-:-:S05]  /*0e20*/  @!P1 LOP3.LUT R9, R9, 0x1ffffffc, RZ, 0xc0, !PT ;  /* 0x1ffffffc09099812 */ /* 0x000fca00078ec0ff */
[----:B------:R0:W-:Y:S04]  /*0e30*/  @!P1 STS [R9+0x4000], R18 ;  /* 0x0040001209009388 */ /* 0x0001e80000000800 */
[----:B------:R0:W-:Y:S04]  /*0e40*/  @!P1 STS [R9+0x4080], R12 ;  /* 0x0040800c09009388 */ /* 0x0001e80000000800 */
[----:B------:R0:W-:Y:S04]  /*0e50*/  @!P1 STS [R9+0x4100], R8 ;  /* 0x0041000809009388 */ /* 0x0001e80000000800 */
[----:B------:R0:W-:Y:S02]  /*0e60*/  @!P1 STS [R9+0x4180], R20 ;  /* 0x0041801409009388 */ /* 0x0001e40000000800 */
.L_x_138:
[----:B0-----:R-:W-:Y:S01]  /*0e70*/  SHF.L.U32 R8, R5, 0x1, RZ ;  /* 0x0000000105087819 */ /* 0x001fe200000006ff */
[----:B------:R-:W-:Y:S01]  /*0e80*/  WARPSYNC 0xffffffff ;  /* 0xffffffff00007948 */ /* 0x000fe20003800000 */
[----:B------:R-:W-:Y:S02]  /*0e90*/  BAR.SYNC.DEFER_BLOCKING 0x0 ;  /* 0x0000000000007b1d */ /* 0x000fe40000010000 */
[----:B------:R-:W-:-:S04]  /*0ea0*/  ISETP.GE.U32.OR P1, PT, R8, c[0x0][0x168], P0 ;  /* 0x00005a0008007a0c */ /* 0x000fc80000726470 */
[----:B------:R-:W-:Y:S09]  /*0eb0*/  BSSY B0, `(.L_x_141) ;  /* 0x0000015000007945 */ /* 0x000ff20003800000 */
[----:B------:R-:W-:Y:S05]  /*0ec0*/  @P1 BRA `(.L_x_142) ;  /* 0x0000013000001947 */ /* 0x000fea0003800000 */
[----:B------:R-:W-:Y:S01]  /*0ed0*/  SHF.L.U32 R8, R0, 0x3, RZ ;  /* 0x0000000300087819 */ /* 0x000fe200000006ff */
[----:B------:R-:W-:-:S03]  /*0ee0*/  HFMA2.MMA R18, -RZ, RZ, 0, 2.384185791015625e-07 ;  /* 0x00000004ff127435 */ /* 0x000fc600000001ff */
[----:B------:R-:W-:-:S05]  /*0ef0*/  LOP3.LUT R16, R8, 0xf8, RZ, 0xc0, !PT ;  /* 0x000000f808107812 */ /* 0x000fca00078ec0ff */
[----:B------:R-:W0:Y:S04]  /*0f00*/  LDS.64 R8, [R16+0x4180] ;  /* 0x0041800010087984 */ /* 0x000e280000000a00 */
[----:B------:R-:W1:Y:S04]  /*0f10*/  LDS.64 R12, [R16+0x4000] ;  /* 0x00400000100c7984 */ /* 0x000e680000000a00 */
[----:B------:R-:W2:Y:S04]  /*0f20*/  LDS.64 R10, [R16+0x4100] ;  /* 0x00410000100a7984 */ /* 0x000ea80000000a00 */
[----:B------:R-:W3:Y:S01]  /*0f30*/  LDS.64 R14, [R16+0x4080] ;  /* 0x00408000100e7984 */ /* 0x000ee20000000a00 */
[----:B0-----:R-:W-:Y:S01]  /*0f40*/  F2FP.BF16.PACK_AB R23, R9, R8 ;  /* 0x000000080917723e */ /* 0x001fe200000010ff */
[----:B------:R-:W-:Y:S01]  /*0f50*/  IMAD.WIDE.U32 R8, R5, R18, c[0x0][0x268] ;  /* 0x00009a0005087625 */ /* 0x000fe200078e0012 */
[----:B-1----:R-:W-:-:S03]  /*0f60*/  F2FP.BF16.PACK_AB R17, R13, R12 ;  /* 0x0000000c0d11723e */ /* 0x002fc600000010ff */
[----:B------:R-:W-:Y:S01]  /*0f70*/  IMAD.WIDE.U32 R12, R5, R18, c[0x0][0x278] ;  /* 0x00009e00050c7625 */ /* 0x000fe200078e0012 */
[----:B--2---:R-:W-:-:S03]  /*0f80*/  F2FP.BF16.PACK_AB R21, R11, R10 ;  /* 0x0000000a0b15723e */ /* 0x004fc600000010ff */
[----:B------:R-:W-:Y:S01]  /*0f90*/  IMAD.WIDE.U32 R10, R5, R18, c[0x0][0x260] ;  /* 0x00009800050a7625 */ /* 0x000fe200078e0012 */
[----:B------:R0:W-:Y:S01]  /*0fa0*/  STG.E [R8.64], R17 ;  /* 0x0000001108007986 */ /* 0x0001e2000c101904 */
[----:B---3--:R-:W-:Y:S02]  /*0fb0*/  F2FP.BF16.PACK_AB R19, R15, R14 ;  /* 0x0000000e0f13723e */ /* 0x008fe400000010ff */
[----:B------:R-:W-:-:S03]  /*0fc0*/  IMAD.WIDE.U32 R14, R5, R18, c[0x0][0x270] ;  /* 0x00009c00050e7625 */ /* 0x000fc600078e0012 */
[----:B------:R0:W-:Y:S04]  /*0fd0*/  STG.E [R10.64], R19 ;  /* 0x000000130a007986 */ /* 0x0001e8000c101904 */
[----:B------:R0:W-:Y:S04]  /*0fe0*/  STG.E [R12.64], R21 ;  /* 0x000000150c007986 */ /* 0x0001e8000c101904 */
[----:B------:R0:W-:Y:S02]  /*0ff0*/  STG.E [R14.64], R23 ;  /* 0x000000170e007986 */ /* 0x0001e4000c101904 */
.L_x_142:
[----:B------:R-:W-:Y:S05]  /*1000*/  BSYNC B0 ;  /* 0x0000000000007941 */ /* 0x000fea0003800000 */
.L_x_141:
[C---:B------:R-:W-:Y:S02]  /*1010*/  ISETP.GT.U32.AND P1, PT, R4.reuse, -0x301, PT ;  /* 0xfffffcff0400780c */ /* 0x040fe40003f24070 */
[----:B------:R-:W-:-:S02]  /*1020*/  IADD3 R4, R4, 0x300, RZ ;  /* 0x0000030004047810 */ /* 0x000fc40007ffe0ff */
[----:B------:R-:W-:-:S09]  /*1030*/  IADD3 R5, R5, 0x180, RZ ;  /* 0x0000018005057810 */ /* 0x000fd20007ffe0ff */
[----:B0-----:R-:W-:Y:S01]  /*1040*/  @!P1 CALL.REL.NOINC `(.L_x_143) ;  /* 0x0000001000009944 */ /* 0x001fe20003c00000 */
[----:B------:R-:W-:Y:S05]  /*1050*/  BRA `(.L_x_144) ;  /* 0xfffff0d000007947 */ /* 0x000fea000383ffff */
.L_x_143:
[----:B------:R-:W-:Y:S05]  /*1060*/  EXIT ;  /* 0x000000000000794d */ /* 0x000fea0003800000 */
.L_x_139:
[----:B------:R-:W-:Y:S01]  /*1070*/  HFMA2.MMA R17, -RZ, RZ, 0, 1.847743988037109375e-06 ;  /* 0x0000001fff117435 */ /* 0x000fe200000001ff */
[----:B----4-:R-:W-:Y:S01]  /*1080*/  IMAD.MOV.U32 R19, RZ, RZ, R12 ;  /* 0x000000ffff137224 */ /* 0x010fe200078e000c */
[----:B------:R-:W-:Y:S02]  /*1090*/  MOV R16, 0x1 ;  /* 0x0000000100107802 */ /* 0x000fe40000000f00 */
[----:B------:R-:W-:Y:S02]  /*10a0*/  MOV R14, 0xffffffff ;  /* 0xffffffff000e7802 */ /* 0x000fe40000000f00 */
[----:B------:R-:W-:Y:S02]  /*10b0*/  MOV R8, 0x10d0 ;  /* 0x000010d000087802 */ /* 0x000fe40000000f00 */
[----:B0123--:R-:W-:Y:S05]  /*10c0*/  CALL.REL.NOINC `($__internal_7_$__cuda_sm70_shflsync_bfly_p) ;  /* 0x000007b000007944 */ /* 0x00ffea0003c00000 */
[----:B01----:R-:W-:Y:S05]  /*10d0*/  BRA `(.L_x_145) ;  /* 0xfffffaa000007947 */ /* 0x003fea000383ffff */
.L_x_140:
[----:B------:R-:W-:Y:S01]  /*10e0*/  HFMA2.MMA R16, -RZ, RZ, 0, 1.1920928955078125e-07 ;  /* 0x00000002ff107435 */ /* 0x000fe200000001ff */
[----:B------:R-:W-:Y:S01]  /*10f0*/  IMAD.MOV.U32 R19, RZ, RZ, R12 ;  /* 0x000000ffff137224 */ /* 0x000fe200078e000c */
[----:B------:R-:W-:Y:S02]  /*1100*/  MOV R17, 0x1f ;  /* 0x0000001f00117802 */ /* 0x000fe40000000f00 */
[----:B------:R-:W-:-:S02]  /*1110*/  MOV R14, 0xffffffff ;  /* 0xffffffff000e7802 */ /* 0x000fc40000000f00 */
[----:B------:R-:W-:Y:S02]  /*1120*/  MOV R8, 0x1140 ;  /* 0x0000114000087802 */ /* 0x000fe40000000f00 */
[----:B-123--:R-:W-:Y:S05]  /*1130*/  CALL.REL.NOINC `($__internal_7_$__cuda_sm70_shflsync_bfly_p) ;  /* 0x0000074000007944 */ /* 0x00efea0003c00000 */
[----:B0-----:R-:W-:Y:S01]  /*1140*/  HFMA2.MMA R17, -RZ, RZ, 0, 1.847743988037109375e-06 ;  /* 0x0000001fff117435 */ /* 0x001fe200000001ff */
[----:B-1----:R-:W-:Y:S01]  /*1150*/  FADD.FTZ R19, R12, R14 ;  /* 0x0000000e0c137221 */ /* 0x002fe20000010000 */
[----:B------:R-:W-:Y:S01]  /*1160*/  MOV R14, 0xffffffff ;  /* 0xffffffff000e7802 */ /* 0x000fe20000000f00 */
[----:B------:R-:W-:Y:S01]  /*1170*/  IMAD.MOV.U32 R16, RZ, RZ, 0x4 ;  /* 0x00000004ff107424 */ /* 0x000fe200078e00ff */
[----:B------:R-:W-:Y:S02]  /*1180*/  MOV R8, 0x11a0 ;  /* 0x000011a000087802 */ /* 0x000fe40000000f00 */
[----:B------:R-:W-:Y:S05]  /*1190*/  CALL.REL.NOINC `($__internal_7_$__cuda_sm70_shflsync_bfly_p) ;  /* 0x000006e000007944 */ /* 0x000fea0003c00000 */
[----:B0-----:R-:W-:Y:S01]  /*11a0*/  HFMA2.MMA R16, -RZ, RZ, 0, 4.76837158203125e-07 ;  /* 0x00000008ff107435 */ /* 0x001fe200000001ff */
[----:B-1----:R-:W-:Y:S01]  /*11b0*/  FADD.FTZ R19, R19, R14 ;  /* 0x0000000e13137221 */ /* 0x002fe20000010000 */
[----:B------:R-:W-:Y:S01]  /*11c0*/  MOV R14, 0xffffffff ;  /* 0xffffffff000e7802 */ /* 0x000fe20000000f00 */
[----:B------:R-:W-:Y:S01]  /*11d0*/  IMAD.MOV.U32 R17, RZ, RZ, 0x1f ;  /* 0x0000001fff117424 */ /* 0x000fe200078e00ff */
[----:B------:R-:W-:Y:S02]  /*11e0*/  MOV R8, 0x1200 ;  /* 0x0000120000087802 */ /* 0x000fe40000000f00 */
[----:B------:R-:W-:Y:S05]  /*11f0*/  CALL.REL.NOINC `($__internal_7_$__cuda_sm70_shflsync_bfly_p) ;  /* 0x0000068000007944 */ /* 0x000fea0003c00000 */
[----:B-1----:R-:W-:Y:S01]  /*1200*/  FADD.FTZ R12, R19, R14 ;  /* 0x0000000e130c7221 */ /* 0x002fe20000010000 */
[----:B0-----:R-:W-:Y:S01]  /*1210*/  HFMA2.MMA R16, -RZ, RZ, 0, 9.5367431640625e-07 ;  /* 0x00000010ff107435 */ /* 0x001fe200000001ff */
[----:B------:R-:W-:Y:S01]  /*1220*/  MOV R17, 0x1f ;  /* 0x0000001f00117802 */ /* 0x000fe20000000f00 */
[----:B------:R-:W-:Y:S01]  /*1230*/  IMAD.MOV.U32 R14, RZ, RZ, -0x1 ;  /* 0xffffffffff0e7424 */ /* 0x000fe200078e00ff */
[----:B------:R-:W-:-:S02]  /*1240*/  MOV R8, 0x1270 ;  /* 0x0000127000087802 */ /* 0x000fc40000000f00 */
[----:B------:R-:W-:Y:S02]  /*1250*/  MOV R19, R12 ;  /* 0x0000000c00137202 */ /* 0x000fe40000000f00 */
[----:B------:R-:W-:Y:S05]  /*1260*/  CALL.REL.NOINC `($__internal_7_$__cuda_sm70_shflsync_bfly_p) ;  /* 0x0000061000007944 */ /* 0x000fea0003c00000 */
[----:B0-----:R-:W-:Y:S01]  /*1270*/  HFMA2.MMA R17, -RZ, RZ, 0, 1.847743988037109375e-06 ;  /* 0x0000001fff117435 */ /* 0x001fe200000001ff */
[----:B-1----:R-:W-:Y:S01]  /*1280*/  MOV R15, R14 ;  /* 0x0000000e000f7202 */ /* 0x002fe20000000f00 */
[----:B------:R-:W-:Y:S01]  /*1290*/  IMAD.MOV.U32 R16, RZ, RZ, 0x1 ;  /* 0x00000001ff107424 */ /* 0x000fe200078e00ff */
[----:B------:R-:W-:Y:S02]  /*12a0*/  MOV R19, R13 ;  /* 0x0000000d00137202 */ /* 0x000fe40000000f00 */
[----:B------:R-:W-:Y:S02]  /*12b0*/  MOV R14, 0xffffffff ;  /* 0xffffffff000e7802 */ /* 0x000fe40000000f00 */
[----:B------:R-:W-:Y:S02]  /*12c0*/  MOV R8, 0x12e0 ;  /* 0x000012e000087802 */ /* 0x000fe40000000f00 */
[----:B------:R-:W-:Y:S05]  /*12d0*/  CALL.REL.NOINC `($__internal_7_$__cuda_sm70_shflsync_bfly_p) ;  /* 0x000005a000007944 */ /* 0x000fea0003c00000 */
[----:B0-----:R-:W-:Y:S01]  /*12e0*/  HFMA2.MMA R16, -RZ, RZ, 0, 1.1920928955078125e-07 ;  /* 0x00000002ff107435 */ /* 0x001fe200000001ff */
[----:B-1----:R-:W-:Y:S01]  /*12f0*/  FADD.FTZ R19, R13, R14 ;  /* 0x0000000e0d137221 */ /* 0x002fe20000010000 */
[----:B------:R-:W-:Y:S01]  /*1300*/  MOV R14, 0xffffffff ;  /* 0xffffffff000e7802 */ /* 0x000fe20000000f00 */
[----:B------:R-:W-:Y:S01]  /*1310*/  IMAD.MOV.U32 R17, RZ, RZ, 0x1f ;  /* 0x0000001fff117424 */ /* 0x000fe200078e00ff */
[----:B------:R-:W-:-:S02]  /*1320*/  MOV R8, 0x1340 ;  /* 0x0000134000087802 */ /* 0x000fc40000000f00 */
[----:B------:R-:W-:Y:S05]  /*1330*/  CALL.REL.NOINC `($__internal_7_$__cuda_sm70_shflsync_bfly_p) ;  /* 0x0000054000007944 */ /* 0x000fea0003c00000 */
[----:B0-----:R-:W-:Y:S01]  /*1340*/  HFMA2.MMA R16, -RZ, RZ, 0, 2.384185791015625e-07 ;  /* 0x00000004ff107435 */ /* 0x001fe200000001ff */
[----:B-1----:R-:W-:Y:S01]  /*1350*/  FADD.FTZ R19, R19, R14 ;  /* 0x0000000e13137221 */ /* 0x002fe20000010000 */
[----:B------:R-:W-:Y:S01]  /*1360*/  MOV R17, 0x1f ;  /* 0x0000001f00117802 */ /* 0x000fe20000000f00 */
[----:B------:R-:W-:Y:S01]  /*1370*/  IMAD.MOV.U32 R14, RZ, RZ, -0x1 ;  /* 0xffffffffff0e7424 */ /* 0x000fe200078e00ff */
[----:B------:R-:W-:-:S02]  /*1380*/  MOV R8, 0x13a0 ;  /* 0x000013a000087802 */ /* 0x000fc40000000f00 */
[----:B------:R-:W-:Y:S05]  /*1390*/  CALL.REL.NOINC `($__internal_7_$__cuda_sm70_shflsync_bfly_p) ;  /* 0x000004e000007944 */ /* 0x000fea0003c00000 */
[----:B0-----:R-:W-:Y:S01]  /*13a0*/  HFMA2.MMA R16, -RZ, RZ, 0, 4.76837158203125e-07 ;  /* 0x00000008ff107435 */ /* 0x001fe200000001ff */
[----:B-1----:R-:W-:Y:S01]  /*13b0*/  FADD.FTZ R19, R19, R14 ;  /* 0x0000000e13137221 */ /* 0x002fe20000010000 */
[----:B------:R-:W-:-:S02]  /*13c0*/  MOV R17, 0x1f ;  /* 0x0000001f00117802 */ /* 0x000fc40000000f00 */
[----:B------:R-:W-:Y:S02]  /*13d0*/  MOV R14, 0xffffffff ;  /* 0xffffffff000e7802 */ /* 0x000fe40000000f00 */
[----:B------:R-:W-:Y:S02]  /*13e0*/  MOV R8, 0x1400 ;  /* 0x0000140000087802 */ /* 0x000fe40000000f00 */
[----:B------:R-:W-:Y:S05]  /*13f0*/  CALL.REL.NOINC `($__internal_7_$__cuda_sm70_shflsync_bfly_p) ;  /* 0x0000048000007944 */ /* 0x000fea0003c00000 */
[----:B-1----:R-:W-:Y:S01]  /*1400*/  FADD.FTZ R13, R19, R14 ;  /* 0x0000000e130d7221 */ /* 0x002fe20000010000 */
[----:B0-----:R-:W-:Y:S01]  /*1410*/  HFMA2.MMA R17, -RZ, RZ, 0, 1.847743988037109375e-06 ;  /* 0x0000001fff117435 */ /* 0x001fe200000001ff */
[----:B------:R-:W-:Y:S01]  /*1420*/  IMAD.MOV.U32 R16, RZ, RZ, 0x10 ;  /* 0x00000010ff107424 */ /* 0x000fe200078e00ff */
[----:B------:R-:W-:Y:S02]  /*1430*/  MOV R14, 0xffffffff ;  /* 0xffffffff000e7802 */ /* 0x000fe40000000f00 */
[----:B------:R-:W-:Y:S02]  /*1440*/  MOV R19, R13 ;  /* 0x0000000d00137202 */ /* 0x000fe40000000f00 */
[----:B------:R-:W-:Y:S02]  /*1450*/  MOV R8, 0x1470 ;  /* 0x0000147000087802 */ /* 0x000fe40000000f00 */
[----:B------:R-:W-:Y:S05]  /*1460*/  CALL.REL.NOINC `($__internal_7_$__cuda_sm70_shflsync_bfly_p) ;  /* 0x0000041000007944 */ /* 0x000fea0003c00000 */
[----:B0-----:R-:W-:Y:S01]  /*1470*/  HFMA2.MMA R16, -RZ, RZ, 0, 5.9604644775390625e-08 ;  /* 0x00000001ff107435 */ /* 0x001fe200000001ff */
[----:B-1----:R-:W-:Y:S01]  /*1480*/  IMAD.MOV.U32 R18, RZ, RZ, R14 ;  /* 0x000000ffff127224 */ /* 0x002fe200078e000e */
[----:B------:R-:W-:Y:S01]  /*1490*/  MOV R19, R11 ;  /* 0x0000000b00137202 */ /* 0x000fe20000000f00 */
[----:B------:R-:W-:Y:S01]  /*14a0*/  IMAD.MOV.U32 R14, RZ, RZ, -0x1 ;  /* 0xffffffffff0e7424 */ /* 0x000fe200078e00ff */
[----:B------:R-:W-:-:S02]  /*14b0*/  MOV R17, 0x1f ;  /* 0x0000001f00117802 */ /* 0x000fc40000000f00 */
[----:B------:R-:W-:Y:S02]  /*14c0*/  MOV R8, 0x14e0 ;  /* 0x000014e000087802 */ /* 0x000fe40000000f00 */
[----:B------:R-:W-:Y:S05]  /*14d0*/  CALL.REL.NOINC `($__internal_7_$__cuda_sm70_shflsync_bfly_p) ;  /* 0x000003a000007944 */ /* 0x000fea0003c00000 */
[----:B0-----:R-:W-:Y:S01]  /*14e0*/  HFMA2.MMA R16, -RZ, RZ, 0, 1.1920928955078125e-07 ;  /* 0x00000002ff107435 */ /* 0x001fe200000001ff */
[----:B-1----:R-:W-:Y:S01]  /*14f0*/  FADD.FTZ R19, R11, R14 ;  /* 0x0000000e0b137221 */ /* 0x002fe20000010000 */
[----:B------:R-:W-:Y:S02]  /*1500*/  MOV R17, 0x1f ;  /* 0x0000001f00117802 */ /* 0x000fe40000000f00 */
[----:B------:R-:W-:Y:S02]  /*1510*/  MOV R14, 0xffffffff ;  /* 0xffffffff000e7802 */ /* 0x000fe40000000f00 */
[----:B------:R-:W-:Y:S02]  /*1520*/  MOV R8, 0x1540 ;  /* 0x0000154000087802 */ /* 0x000fe40000000f00 */
[----:B------:R-:W-:Y:S05]  /*1530*/  CALL.REL.NOINC `($__internal_7_$__cuda_sm70_shflsync_bfly_p) ;  /* 0x0000034000007944 */ /* 0x000fea0003c00000 */
[----:B0-----:R-:W-:Y:S01]  /*1540*/  HFMA2.MMA R17, -RZ, RZ, 0, 1.847743988037109375e-06 ;  /* 0x0000001fff117435 */ /* 0x001fe200000001ff */
[----:B-1----:R-:W-:Y:S01]  /*1550*/  FADD.FTZ R19, R19, R14 ;  /* 0x0000000e13137221 */ /* 0x002fe20000010000 */
[----:B------:R-:W-:Y:S01]  /*1560*/  MOV R14, 0xffffffff ;  /* 0xffffffff000e7802 */ /* 0x000fe20000000f00 */
[----:B------:R-:W-:Y:S01]  /*1570*/  IMAD.MOV.U32 R16, RZ, RZ, 0x4 ;  /* 0x00000004ff107424 */ /* 0x000fe200078e00ff */
[----:B------:R-:W-:-:S02]  /*1580*/  MOV R8, 0x15a0 ;  /* 0x000015a000087802 */ /* 0x000fc40000000f00 */
[----:B------:R-:W-:Y:S05]  /*1590*/  CALL.REL.NOINC `($__internal_7_$__cuda_sm70_shflsync_bfly_p) ;  /* 0x000002e000007944 */ /* 0x000fea0003c00000 */
[----:B0-----:R-:W-:Y:S01]  /*15a0*/  HFMA2.MMA R16, -RZ, RZ, 0, 4.76837158203125e-07 ;  /* 0x00000008ff107435 */ /* 0x001fe200000001ff */
[----:B-1----:R-:W-:Y:S01]  /*15b0*/  FADD.FTZ R19, R19, R14 ;  /* 0x0000000e13137221 */ /* 0x002fe20000010000 */
[----:B------:R-:W-:Y:S01]  /*15c0*/  MOV R14, 0xffffffff ;  /* 0xffffffff000e7802 */ /* 0x000fe20000000f00 */
[----:B------:R-:W-:Y:S01]  /*15d0*/  IMAD.MOV.U32 R17, RZ, RZ, 0x1f ;  /* 0x0000001fff117424 */ /* 0x000fe200078e00ff */
[----:B------:R-:W-:-:S02]  /*15e0*/  MOV R8, 0x1600 ;  /* 0x0000160000087802 */ /* 0x000fc40000000f00 */
        /* <DEDUP_REMOVED lines=33> */
[----:B0-----:R-:W-:Y:S01]  /*1800*/  HFMA2.MMA R17, -RZ, RZ, 0, 1.847743988037109375e-06 ;  /* 0x0000001fff117435 */ /* 0x001fe200000001ff */
[----:B-1----:R-:W-:Y:S01]  /*1810*/  FADD.FTZ R19, R19, R14 ;  /* 0x0000000e13137221 */ /* 0x002fe20000010000 */
[----:B------:R-:W-:Y:S01]  /*1820*/  MOV R14, 0xffffffff ;  /* 0xffffffff000e7802 */ /* 0x000fe20000000f00 */
[----:B------:R-:W-:Y:S01]  /*1830*/  IMAD.MOV.U32 R16, RZ, RZ, 0x10 ;  /* 0x00000010ff107424 */ /* 0x000fe200078e00ff */
[----:B------:R-:W-:Y:S02]  /*1840*/  MOV R8, 0x1860 ;  /* 0x0000186000087802 */ /* 0x000fe40000000f00 */
[----:B------:R-:W-:Y:S05]  /*1850*/  CALL.REL.NOINC `($__internal_7_$__cuda_sm70_shflsync_bfly_p) ;  /* 0x0000002000007944 */ /* 0x000fea0003c00000 */
[----:B-1----:R-:W-:Y:S01]  /*1860*/  MOV R8, R14 ;  /* 0x0000000e00087202 */ /* 0x002fe20000000f00 */
[----:B0-----:R-:W-:Y:S05]  /*1870*/  BRA `(.L_x_146) ;  /* 0xfffff54000007947 */ /* 0x001fea000383ffff */
        .weak           $__internal_7_$__cuda_sm70_shflsync_bfly_p
        .type           $__internal_7_$__cuda_sm70_shflsync_bfly_p,@function
        .size           $__internal_7_$__cuda_sm70_shflsync_bfly_p,(.L_x_2244 - $__internal_7_$__cuda_sm70_shflsync_bfly_p)
$__internal_7_$__cuda_sm70_shflsync_bfly_p:
[----:B------:R-:W-:Y:S01]  /*1880*/  HFMA2.MMA R9, -RZ, RZ, 0, 0 ;  /* 0x00000000ff097435 */ /* 0x000fe200000001ff */
[----:B------:R-:W-:Y:S04]  /*1890*/  WARPSYNC R14 ;  /* 0x0000000e00007348 */ /* 0x000fe80003800000 */
[----:B------:R0:W1:Y:S01]  /*18a0*/  SHFL.BFLY PT, R14, R19, R16, R17 ;  /* 0x0c000010130e7389 */ /* 0x00006200000e0011 */
[----:B------:R-:W-:Y:S05]  /*18b0*/  RET.REL.NODEC R8 `(_ZN10layer_norm40ln_parallel_residual_bwd_finalize_kernelINS_22Kernel_traits_finalizeILj768E13__nv_bfloat16S2_S2_S2_fjLb0ELj1024ELj4ENS_18Kernel_traits_baseILj768ES2_S2_S2_S2_fjLj1024EEEEELb0EEEvNS_9BwdParamsE) ;  /* 0xffffe74008007950 */ /* 0x000fea0003c3ffff */
.L_x_147:
        /* <DEDUP_REMOVED lines=12> */
.L_x_2244:


//--------------------- .text._ZN10layer_norm31ln_parallel_residual_bwd_kernelINS_13Kernel_traitsI13__nv_bfloat16S2_S2_S2_fjLj768ELj1ELj4ELj1ELj16ENS_18Kernel_traits_baseILj768ES2_S2_S2_S2_fjLj128EEEEELb1ELb1ELb0EEEvNS_9BwdParamsE --------------------------
	.section	.text._ZN10layer_norm31ln_parallel_residual_bwd_kernelINS_13Kernel_traitsI13__nv_bfloat16S2_S2_S2_fjLj768ELj1ELj4ELj1ELj16ENS_18Kernel_traits_baseILj768ES2_S2_S2_S2_fjLj128EEEEELb1ELb1ELb0EEEvNS_9BwdParamsE,"ax",@progbits
	.sectioninfo	@"SHI_REGISTERS=189"
	.align	128
        .global         _ZN10layer_norm31ln_parallel_residual_bwd_kernelINS_13Kernel_traitsI13__nv_bfloat16S2_S2_S2_fjLj768ELj1ELj4ELj1ELj16ENS_18Kernel_traits_baseILj768ES2_S2_S2_S2_fjLj128EEEEELb1ELb1ELb0EEEvNS_9BwdParamsE
        .type           _ZN10layer_norm31ln_parallel_residual_bwd_kernelINS_13Kernel_traitsI13__nv_bfloat16S2_S2_S2_fjLj768ELj1ELj4ELj1ELj16ENS_18Kernel_traits_baseILj768ES2_S2_S2_S2_fjLj128EEEEELb1ELb1ELb0EEEvNS_9BwdParamsE,@function
        .size           _ZN10layer_norm31ln_parallel_residual_bwd_kernelINS_13Kernel_traitsI13__nv_bfloat16S2_S2_S2_fjLj768ELj1ELj4ELj1ELj16ENS_18Kernel_traits_baseILj768ES2_S2_S2_S2_fjLj128EEEEELb1ELb1ELb0EEEvNS_9BwdParamsE,(.L_x_2245 - _ZN10layer_norm31ln_parallel_residual_bwd_kernelINS_13Kernel_traitsI13__nv_bfloat16S2_S2_S2_fjLj768ELj1ELj4ELj1ELj16ENS_18Kernel_traits_baseILj768ES2_S2_S2_S2_fjLj128EEEEELb1ELb1ELb0EEEvNS_9BwdParamsE)
        .other          _ZN10layer_norm31ln_parallel_residual_bwd_kernelINS_13Kernel_traitsI13__nv_bfloat16S2_S2_S2_fjLj768ELj1ELj4ELj1ELj16ENS_18Kernel_traits_baseILj768ES2_S2_S2_S2_fjLj128EEEEELb1ELb1ELb0EEEvNS_9BwdParamsE,@"STO_CUDA_ENTRY STV_DEFAULT"
_ZN10layer_norm31ln_parallel_residual_bwd_kernelINS_13Kernel_traitsI13__nv_bfloat16S2_S2_S2_fjLj768ELj1ELj4ELj1ELj16ENS_18Kernel_traits_baseILj768ES2_S2_S2_S2_fjLj128EEEEELb1ELb1ELb0EEEvNS_9BwdParamsE:
.text._ZN10layer_norm31ln_parallel_residual_bwd_kernelINS_13Kernel_traitsI13__nv_bfloat16S2_S2_S2_fjLj768ELj1ELj4ELj1ELj16ENS_18Kernel_traits_baseILj768ES2_S2_S2_S2_fjLj128EEEEELb1ELb1ELb0EEEvNS_9BwdParamsE:
        /* <DEDUP_REMOVED lines=13> */
[----:B------:R-:W-:Y:S02]  /*00d0*/  @P4 IMAD.MOV.U32 R7, RZ, RZ, 0x10 ;  /* 0x00000010ff074424 */ /* 0x000fe400078e00ff */
        /* <DEDUP_REMOVED lines=65> */
.L_x_164:
        /* <DEDUP_REMOVED lines=8> */
[----:B------:R-:W-:Y:S01]  /*0570*/  HFMA2.MMA R165, -RZ, RZ, 0, 0 ;  /* 0x00000000ffa57435 */ /* 0x000fe200000001ff */
[----:B------:R-:W-:Y:S01]  /*0580*/  IMAD.MOV.U32 R167, RZ, RZ, RZ ;  /* 0x000000ffffa77224 */ /* 0x000fe200078e00ff */
[----:B------:R-:W-:-:S04]  /*0590*/  SHF.R.S32.HI R77, RZ, 0x1f, R76 ;  /* 0x0000001fff4d7819 */ /* 0x000fc8000001144c */
[----:B------:R-:W-:Y:S02]  /*05a0*/  LEA.HI R77, R77, R76, RZ, 0x3 ;  /* 0x0000004c4d4d7211 */ /* 0x000fe400078f18ff */
[----:B------:R-:W-:-:S04]  /*05b0*/  LOP3.LUT R76, R0, 0x1f, RZ, 0xc0, !PT ;  /* 0x0000001f004c7812 */ /* 0x000fc800078ec0ff */
[----:B------:R-:W-:-:S05]  /*05c0*/  LEA.HI.SX32 R115, R77, R76, 0x1d ;  /* 0x0000004c4d737211 */ /* 0x000fca00078feaff */
[----:B------:R-:W-:Y:S01]  /*05d0*/  IMAD.MOV.U32 R168, RZ, RZ, R115 ;  /* 0x000000ffffa87224 */ /* 0x000fe200078e0073 */
[----:B--2---:R-:W-:Y:S01]  /*05e0*/  FSEL R162, R72, RZ, !P2 ;  /* 0x000000ff48a27208 */ /* 0x004fe20005000000 */
[----:B------:R-:W-:Y:S05]  /*05f0*/  @!P3 BRA `(.L_x_151) ;  /* 0x000005e00000b947 */ /* 0x000fea0003800000 */
[----:B0-----:R-:W-:Y:S01]  /*0600*/  LEA R72, P0, R115, c[0x0][0x188], 0x4 ;  /* 0x0000620073487a11 */ /* 0x001fe200078020ff */
[----:B------:R-:W-:-:S03]  /*0610*/  IMAD.MOV.U32 R76, RZ, RZ, 0x10 ;  /* 0x00000010ff4c7424 */ /* 0x000fc600078e00ff */
[C---:B------:R-:W-:Y:S01]  /*0620*/  LEA.HI.X R73, R115.reuse, c[0x0][0x18c], RZ, 0x4, P0 ;  /* 0x0000630073497a11 */ /* 0x040fe200000f24ff */
[----:B------:R-:W-:-:S05]  /*0630*/  IMAD.WIDE.U32 R76, R115, R76, c[0x0][0x208] ;  /* 0x00008200734c7625 */ /* 0x000fca00078e004c */
[----:B------:R-:W2:Y:S04]  /*0640*/  LDG.E.128 R72, [R72.64] ;  /* 0x0000000448487981 */ /* 0x000ea8000c1e1d00 */
[----:B------:R-:W3:Y:S01]  /*0650*/  LDG.E.128 R76, [R76.64] ;  /* 0x000000044c4c7981 */ /* 0x000ee2000c1e1d00 */
[C---:B------:R-:W-:Y:S02]  /*0660*/  SHF.L.U32 R152, R115.reuse, 0x3, RZ ;  /* 0x0000000373987819 */ /* 0x040fe400000006ff */
[----:B------:R-:W-:Y:S02]  /*0670*/  SHF.L.U64.HI R149, R115, 0x3, RZ ;  /* 0x0000000373957819 */ /* 0x000fe400000102ff */
[----:B------:R-:W-:Y:S02]  /*0680*/  IADD3 R2, P6, R152, c[0x0][0x190], RZ ;  /* 0x0000640098027a10 */ /* 0x000fe40007fde0ff */
[----:B------:R-:W-:-:S02]  /*0690*/  ISETP.NE.U32.AND P0, PT, RZ, c[0x0][0x250], PT ;  /* 0x00009400ff007a0c */ /* 0x000fc40003f05070 */
[----:B------:R-:W-:Y:S02]  /*06a0*/  IADD3.X R3, R149, c[0x0][0x194], RZ, P6, !PT ;  /* 0x0000650095037a10 */ /* 0x000fe400037fe4ff */
[----:B------:R-:W-:Y:S02]  /*06b0*/  ISETP.NE.AND.EX P0, PT, RZ, c[0x0][0x254], PT, P0 ;  /* 0x00009500ff007a0c */ /* 0x000fe40003f05300 */
[----:B------:R-:W-:Y:S02]  /*06c0*/  ISETP.NE.U32.AND P1, PT, RZ, c[0x0][0x218], PT ;  /* 0x00008600ff007a0c */ /* 0x000fe40003f25070 */
[----:B------:R-:W5:Y:S02]  /*06d0*/  LDG.E.64 R2, [R2.64] ;  /* 0x0000000402027981 */ /* 0x000f64000c1e1b00 */
[----:B------:R-:W-:-:S07]  /*06e0*/  ISETP.NE.AND.EX P1, PT, RZ, c[0x0][0x21c], PT, P1 ;  /* 0x00008700ff007a0c */ /* 0x000fce0003f25310 */
[----:B------:R-:W-:-:S04]  /*06f0*/  @P0 IADD3 R152, P6, R152, c[0x0][0x198], RZ ;  /* 0x0000660098980a10 */ /* 0x000fc80007fde0ff */
[----:B------:R-:W-:Y:S02]  /*0700*/  @P0 IADD3.X R153, R149, c[0x0][0x19c], RZ, P6, !PT ;  /* 0x0000670095990a10 */ /* 0x000fe400037fe4ff */
[----:B------:R-:W-:-:S03]  /*0710*/  @P1 LEA R150, P6, R115, c[0x0][0x218], 0x4 ;  /* 0x0000860073961a11 */ /* 0x000fc600078c20ff */
[----:B------:R0:W5:Y:S01]  /*0720*/  @P0 LDG.E.64 R80, [R152.64] ;  /* 0x0000000498500981 */ /* 0x000162000c1e1b00 */
[----:B------:R-:W-:-:S05]  /*0730*/  @P1 LEA.HI.X R151, R115, c[0x0][0x21c], RZ, 0x4, P6 ;  /* 0x0000870073971a11 */ /* 0x000fca00030f24ff */
[----:B------:R1:W5:Y:S01]  /*0740*/  @P1 LDG.E.128 R8, [R150.64] ;  /* 0x0000000496081981 */ /* 0x000362000c1e1d00 */
[----:B------:R-:W-:Y:S02]  /*0750*/  IADD3 R168, R115, 0x20, RZ ;  /* 0x0000002073a87810 */ /* 0x000fe40007ffe0ff */
[----:B--2---:R-:W-:Y:S02]  /*0760*/  PRMT R149, RZ, 0x5410, R72 ;  /* 0x00005410ff957816 */ /* 0x004fe40000000048 */
[----:B------:R-:W-:Y:S02]  /*0770*/  PRMT R155, RZ, 0x7610, R73 ;  /* 0x00007610ff9b7816 */ /* 0x000fe40000000049 */
[----:B------:R-:W-:Y:S01]  /*0780*/  PRMT R157, RZ, 0x5410, R74 ;  /* 0x00005410ff9d7816 */ /* 0x000fe2000000004a */
[C---:B------:R-:W-:Y:S01]  /*0790*/  FADD.FTZ R149, -R162.reuse, R149 ;  /* 0x00000095a2957221 */ /* 0x040fe20000010100 */
[----:B-1----:R-:W-:Y:S01]  /*07a0*/  PRMT R151, RZ, 0x7610, R72 ;  /* 0x00007610ff977816 */ /* 0x002fe20000000048 */
[----:B------:R-:W-:Y:S01]  /*07b0*/  FADD.FTZ R155, -R162, R155 ;  /* 0x0000009ba29b7221 */ /* 0x000fe20000010100 */
[----:B0-----:R-:W-:-:S02]  /*07c0*/  PRMT R153, RZ, 0x5410, R73 ;  /* 0x00005410ff997816 */ /* 0x001fc40000000049 */
[--C-:B---3--:R-:W-:Y:S01]  /*07d0*/  PRMT R73, RZ, 0x5410, R76.reuse ;  /* 0x00005410ff497816 */ /* 0x108fe2000000004c */
[C---:B------:R-:W-:Y:S01]  /*07e0*/  FADD.FTZ R157, -R162.reuse, R157 ;  /* 0x0000009da29d7221 */ /* 0x040fe20000010100 */
[----:B------:R-:W-:Y:S01]  /*07f0*/  PRMT R72, RZ, 0x7610, R77 ;  /* 0x00007610ff487816 */ /* 0x000fe2000000004d */
[----:B------:R-:W-:Y:S01]  /*0800*/  FADD.FTZ R151, -R162, R151 ;  /* 0x00000097a2977221 */ /* 0x000fe20000010100 */
[----:B------:R-:W-:Y:S01]  /*0810*/  PRMT R76, RZ, 0x7610, R76 ;  /* 0x00007610ff4c7816 */ /* 0x000fe2000000004c */
[----:B-----5:R-:W-:Y:S02]  /*0820*/  FMUL.FTZ R149, R116, R149 ;  /* 0x0000009574957220 */ /* 0x020fe40000410000 */
[----:B------:R-:W-:Y:S02]  /*0830*/  FADD.FTZ R153, -R162, R153 ;  /* 0x00000099a2997221 */ /* 0x000fe40000010100 */
[----:B------:R-:W-:Y:S01]  /*0840*/  FMUL.FTZ R154, R116, R155 ;  /* 0x0000009b749a7220 */ /* 0x000fe20000410000 */
[--C-:B------:R-:W-:Y:S01]  /*0850*/  PRMT R161, RZ, 0x5410, R75.reuse ;  /* 0x00005410ffa17816 */ /* 0x100fe2000000004b */
[----:B------:R-:W-:Y:S01]  /*0860*/  FMUL.FTZ R152, R90, R73 ;  /* 0x000000495a987220 */ /* 0x000fe20000410000 */
[----:B------:R-:W-:Y:S01]  /*0870*/  PRMT R165, RZ, 0x7610, R75 ;  /* 0x00007610ffa57816 */ /* 0x000fe2000000004b */
[----:B------:R-:W-:Y:S01]  /*0880*/  FMUL.FTZ R155, R116, R157 ;  /* 0x0000009d749b7220 */ /* 0x000fe20000410000 */
[----:B------:R-:W-:Y:S01]  /*0890*/  PRMT R75, RZ, 0x5410, R77 ;  /* 0x00005410ff4b7816 */ /* 0x000fe2000000004d */
[----:B------:R-:W-:-:S02]  /*08a0*/  FADD.FTZ R32, R32, R73 ;  /* 0x0000004920207221 */ /* 0x000fc40000010000 */
[C---:B------:R-:W-:Y:S02]  /*08b0*/  FMUL.FTZ R150, R116.reuse, R151 ;  /* 0x0000009774967220 */ /* 0x040fe40000410000 */
[----:B------:R-:W-:Y:S02]  /*08c0*/  FFMA.FTZ R56, R149, R73, R56 ;  /* 0x0000004995387223 */ /* 0x000fe40000010038 */
[----:B------:R-:W-:Y:S02]  /*08d0*/  FMUL.FTZ R153, R116, R153 ;  /* 0x0000009974997220 */ /* 0x000fe40000410000 */
[----:B------:R-:W-:Y:S02]  /*08e0*/  FADD.FTZ R35, R35, R72 ;  /* 0x0000004823237221 */ /* 0x000fe40000010000 */
[-C--:B------:R-:W-:Y:S02]  /*08f0*/  FFMA.FTZ R59, R154, R72.reuse, R59 ;  /* 0x000000489a3b7223 */ /* 0x080fe4000001003b */
[----:B------:R-:W-:-:S02]  /*0900*/  FMUL.FTZ R157, R93, R72 ;  /* 0x000000485d9d7220 */ /* 0x000fc40000410000 */
[----:B------:R-:W-:Y:S02]  /*0910*/  FMUL.FTZ R151, R91, R76 ;  /* 0x0000004c5b977220 */ /* 0x000fe40000410000 */
[----:B------:R-:W-:Y:S02]  /*0920*/  FADD.FTZ R72, RZ, R152 ;  /* 0x00000098ff487221 */ /* 0x000fe40000010000 */
[----:B------:R-:W-:Y:S02]  /*0930*/  FFMA.FTZ R73, R149, R152, RZ ;  /* 0x0000009895497223 */ /* 0x000fe400000100ff */
[----:B------:R-:W-:Y:S02]  /*0940*/  FADD.FTZ R34, R34, R75 ;  /* 0x0000004b22227221 */ /* 0x000fe40000010000 */
[-C--:B------:R-:W-:Y:S02]  /*0950*/  FFMA.FTZ R58, R153, R75.reuse, R58 ;  /* 0x0000004b993a7223 */ /* 0x080fe4000001003a */
[----:B------:R-:W-:-:S02]  /*0960*/  FMUL.FTZ R156, R92, R75 ;  /* 0x0000004b5c9c7220 */ /* 0x000fc40000410000 */
[----:B------:R-:W-:Y:S02]  /*0970*/  FADD.FTZ R75, R72, R151 ;  /* 0x00000097484b7221 */ /* 0x000fe40000010000 */
[----:B------:R-:W-:Y:S01]  /*0980*/  FFMA.FTZ R73, R150, R151, R73 ;  /* 0x0000009796497223 */ /* 0x000fe20000010049 */
[----:B------:R-:W-:Y:S01]  /*0990*/  PRMT R159, RZ, 0x7610, R74 ;  /* 0x00007610ff9f7816 */ /* 0x000fe2000000004a */
[----:B------:R-:W-:Y:S01]  /*09a0*/  FADD.FTZ R72, R75, R156 ;  /* 0x0000009c4b487221 */ /* 0x000fe20000010000 */
[--C-:B------:R-:W-:Y:S01]  /*09b0*/  PRMT R77, RZ, 0x5410, R78.reuse ;  /* 0x00005410ff4d7816 */ /* 0x100fe2000000004e */
[----:B------:R-:W-:Y:S01]  /*09c0*/  FFMA.FTZ R73, R153, R156, R73 ;  /* 0x0000009c99497223 */ /* 0x000fe20000010049 */
[----:B------:R-:W-:Y:S01]  /*09d0*/  PRMT R78, RZ, 0x7610, R78 ;  /* 0x00007610ff4e7816 */ /* 0x000fe2000000004e */
[----:B------:R-:W-:Y:S02]  /*09e0*/  FADD.FTZ R159, -R162, R159 ;  /* 0x0000009fa29f7221 */ /* 0x000fe40000010100 */
[----:B------:R-:W-:-:S02]  /*09f0*/  FMUL.FTZ R158, R94, R77 ;  /* 0x0000004d5e9e7220 */ /* 0x000fc40000410000 */
[----:B------:R-:W-:Y:S02]  /*0a00*/  FADD.FTZ R75, R72, R157 ;  /* 0x0000009d484b7221 */ /* 0x000fe40000010000 */
[----:B------:R-:W-:Y:S01]  /*0a10*/  FFMA.FTZ R73, R154, R157, R73 ;  /* 0x0000009d9a497223 */ /* 0x000fe20000010049 */
[----:B------:R-:W-:Y:S01]  /*0a20*/  PRMT R163, RZ, 0x5410, R79 ;  /* 0x00005410ffa37816 */ /* 0x000fe2000000004f */
[----:B------:R-:W-:Y:S02]  /*0a30*/  FMUL.FTZ R160, R116, R159 ;  /* 0x0000009f74a07220 */ /* 0x000fe40000410000 */
[----:B------:R-:W-:Y:S02]  /*0a40*/  FADD.FTZ R161, -R162, R161 ;  /* 0x000000a1a2a17221 */ /* 0x000fe40000010100 */
[----:B------:R-:W-:Y:S02]  /*0a50*/  FMUL.FTZ R159, R95, R78 ;  /* 0x0000004e5f9f7220 */ /* 0x000fe40000410000 */
[----:B------:R-:W-:-:S02]  /*0a60*/  FADD.FTZ R72, R75, R158 ;  /* 0x0000009e4b487221 */ /* 0x000fc40000010000 */
[----:B------:R-:W-:Y:S01]  /*0a70*/  FFMA.FTZ R73, R155, R158, R73 ;  /* 0x0000009e9b497223 */ /* 0x000fe20000010049 */
[----:B------:R-:W-:Y:S01]  /*0a80*/  PRMT R74, RZ, 0x7610, R79 ;  /* 0x00007610ff4a7816 */ /* 0x000fe2000000004f */
[----:B------:R-:W-:Y:S02]  /*0a90*/  FMUL.FTZ R161, R116, R161 ;  /* 0x000000a174a17220 */ /* 0x000fe40000410000 */
[----:B------:R-:W-:Y:S02]  /*0aa0*/  FMUL.FTZ R164, R96, R163 ;  /* 0x000000a360a47220 */ /* 0x000fe40000410000 */
[----:B------:R-:W-:Y:S02]  /*0ab0*/  FADD.FTZ R165, -R162, R165 ;  /* 0x000000a5a2a57221 */ /* 0x000fe40000010100 */
[----:B------:R-:W-:Y:S02]  /*0ac0*/  FADD.FTZ R75, R72, R159 ;  /* 0x0000009f484b7221 */ /* 0x000fe40000010000 */
[----:B------:R-:W-:-:S02]  /*0ad0*/  FFMA.FTZ R73, R160, R159, R73 ;  /* 0x0000009fa0497223 */ /* 0x000fc40000010049 */
[----:B------:R-:W-:Y:S02]  /*0ae0*/  FADD.FTZ R30, R30, R163 ;  /* 0x000000a31e1e7221 */ /* 0x000fe40000010000 */
[----:B------:R-:W-:Y:S02]  /*0af0*/  FFMA.FTZ R54, R161, R163, R54 ;  /* 0x000000a3a1367223 */ /* 0x000fe40000010036 */
[----:B------:R-:W-:Y:S02]  /*0b00*/  FMUL.FTZ R163, R97, R74 ;  /* 0x0000004a61a37220 */ /* 0x000fe40000410000 */
[----:B------:R-:W-:Y:S02]  /*0b10*/  FMUL.FTZ R166, R116, R165 ;  /* 0x000000a574a67220 */ /* 0x000fe40000410000 */
        /* <DEDUP_REMOVED lines=12> */
.L_x_151:
[----:B0-----:R-:W-:Y:S05]  /*0be0*/  BSYNC B1 ;  /* 0x0000000000017941 */ /* 0x001fea0003800000 */
.L_x_150:
[----:B------:R-:W-:Y:S01]  /*0bf0*/  BSSY B1, `(.L_x_152) ;  /* 0x0000060000017945 */ /* 0x000fe20003800000 */
[----:B------:R-:W-:Y:S05]  /*0c00*/  @!P4 BRA `(.L_x_153) ;  /* 0x000005e00000c947 */ /* 0x000fea0003800000 */
[----:B------:R-:W-:Y:S01]  /*0c10*/  LEA R76, P0, R168, c[0x0][0x188], 0x4 ;  /* 0x00006200a84c7a11 */ /* 0x000fe200078020ff */
[----:B------:R-:W-:-:S03]  /*0c20*/  IMAD.MOV.U32 R73, RZ, RZ, 0x10 ;  /* 0x00000010ff497424 */ /* 0x000fc600078e00ff */
[C---:B------:R-:W-:Y:S01]  /*0c30*/  LEA.HI.X R77, R168.reuse, c[0x0][0x18c], RZ, 0x4, P0 ;  /* 0x00006300a84d7a11 */ /* 0x040fe200000f24ff */
[----:B------:R-:W-:-:S05]  /*0c40*/  IMAD.WIDE.U32 R72, R168, R73, c[0x0][0x208] ;  /* 0x00008200a8487625 */ /* 0x000fca00078e0049 */
[----:B------:R-:W2:Y:S04]  /*0c50*/  LDG.E.128 R76, [R76.64] ;  /* 0x000000044c4c7981 */ /* 0x000ea8000c1e1d00 */
[----:B------:R-:W3:Y:S01]  /*0c60*/  LDG.E.128 R72, [R72.64] ;  /* 0x0000000448487981 */ /* 0x000ee2000c1e1d00 */
[C---:B------:R-:W-:Y:S01]  /*0c70*/  IMAD.SHL.U32 R122, R168.reuse, 0x8, RZ ;  /* 0x00000008a87a7824 */ /* 0x040fe200078e00ff */
[----:B------:R-:W-:Y:S02]  /*0c80*/  SHF.L.U64.HI R117, R168, 0x3, RZ ;  /* 0x00000003a8757819 */ /* 0x000fe400000102ff */
[----:B------:R-:W-:Y:S02]  /*0c90*/  ISETP.NE.U32.AND P0, PT, RZ, c[0x0][0x250], PT ;  /* 0x00009400ff007a0c */ /* 0x000fe40003f05070 */
[----:B------:R-:W-:-:S02]  /*0ca0*/  IADD3 R84, P6, R122, c[0x0][0x190], RZ ;  /* 0x000064007a547a10 */ /* 0x000fc40007fde0ff */
[----:B------:R-:W-:Y:S02]  /*0cb0*/  ISETP.NE.AND.EX P0, PT, RZ, c[0x0][0x254], PT, P0 ;  /* 0x00009500ff007a0c */ /* 0x000fe40003f05300 */
[----:B------:R-:W-:Y:S02]  /*0cc0*/  IADD3.X R85, R117, c[0x0][0x194], RZ, P6, !PT ;  /* 0x0000650075557a10 */ /* 0x000fe400037fe4ff */
[----:B------:R-:W-:-:S04]  /*0cd0*/  ISETP.NE.U32.AND P1, PT, RZ, c[0x0][0x218], PT ;  /* 0x00008600ff007a0c */ /* 0x000fc80003f25070 */
[----:B------:R-:W5:Y:S01]  /*0ce0*/  LDG.E.64 R84, [R84.64] ;  /* 0x0000000454547981 */ /* 0x000f62000c1e1b00 */
[----:B------:R-:W-:-:S04]  /*0cf0*/  ISETP.NE.AND.EX P1, PT, RZ, c[0x0][0x21c], PT, P1 ;  /* 0x00008700ff007a0c */ /* 0x000fc80003f25310 */
[----:B------:R-:W-:-:S04]  /*0d00*/  @P0 IADD3 R122, P6, R122, c[0x0][0x198], RZ ;  /* 0x000066007a7a0a10 */ /* 0x000fc80007fde0ff */
[----:B------:R-:W-:-:S05]  /*0d10*/  @P0 IADD3.X R123, R117, c[0x0][0x19c], RZ, P6, !PT ;  /* 0x00006700757b0a10 */ /* 0x000fca00037fe4ff */
[C---:B------:R-:W-:Y:S01]  /*0d20*/  @P1 LEA R120, P6, R168.reuse, c[0x0][0x218], 0x4 ;  /* 0x00008600a8781a11 */ /* 0x040fe200078c20ff */
[----:B------:R0:W5:Y:S03]  /*0d30*/  @P0 LDG.E.64 R82, [R122.64] ;  /* 0x000000047a520981 */ /* 0x000166000c1e1b00 */
[----:B------:R-:W-:-:S05]  /*0d40*/  @P1 LEA.HI.X R121, R168, c[0x0][0x21c], RZ, 0x4, P6 ;  /* 0x00008700a8791a11 */ /* 0x000fca00030f24ff */
[----:B------:R2:W5:Y:S01]  /*0d50*/  @P1 LDG.E.128 R4, [R120.64] ;  /* 0x0000000478041981 */ /* 0x000562000c1e1d00 */
[----:B------:R-:W-:Y:S02]  /*0d60*/  IADD3 R168, R168, 0x20, RZ ;  /* 0x00000020a8a87810 */ /* 0x000fe40007ffe0ff */
[--C-:B--2---:R-:W-:Y:S02]  /*0d70*/  PRMT R121, RZ, 0x7610, R76.reuse ;  /* 0x00007610ff797816 */ /* 0x104fe4000000004c */
[----:B------:R-:W-:Y:S02]  /*0d80*/  PRMT R117, RZ, 0x5410, R76 ;  /* 0x00005410ff757816 */ /* 0x000fe4000000004c */
[----:B------:R-:W-:Y:S01]  /*0d90*/  PRMT R125, RZ, 0x7610, R77 ;  /* 0x00007610ff7d7816 */ /* 0x000fe2000000004d */
[C---:B------:R-:W-:Y:S01]  /*0da0*/  FADD.FTZ R121, -R162.reuse, R121 ;  /* 0x00000079a2797221 */ /* 0x040fe20000010100 */
[----:B0-----:R-:W-:Y:S02]  /*0db0*/  PRMT R123, RZ, 0x5410, R77 ;  /* 0x00005410ff7b7816 */ /* 0x001fe4000000004d */
[----:B------:R-:W-:Y:S01]  /*0dc0*/  PRMT R127, RZ, 0x5410, R78 ;  /* 0x00005410ff7f7816 */ /* 0x000fe2000000004e */
[C---:B------:R-:W-:Y:S01]  /*0dd0*/  FADD.FTZ R117, -R162.reuse, R117 ;  /* 0x00000075a2757221 */ /* 0x040fe20000010100 */
[--C-:B---3--:R-:W-:Y:S01]  /*0de0*/  PRMT R77, RZ, 0x5410, R72.reuse ;  /* 0x00005410ff4d7816 */ /* 0x108fe20000000048 */
[----:B------:R-:W-:Y:S01]  /*0df0*/  FADD.FTZ R125, -R162, R125 ;  /* 0x0000007da27d7221 */ /* 0x000fe20000010100 */
[----:B------:R-:W-:Y:S01]  /*0e00*/  PRMT R72, RZ, 0x7610, R72 ;  /* 0x00007610ff487816 */ /* 0x000fe20000000048 */
[----:B-----5:R-:W-:Y:S01]  /*0e10*/  FMUL.FTZ R118, R116, R121 ;  /* 0x0000007974767220 */ /* 0x020fe20000410000 */
[----:B------:R-:W-:Y:S01]  /*0e20*/  PRMT R131, RZ, 0x5410, R79 ;  /* 0x00005410ff837816 */ /* 0x000fe2000000004f */
[----:B------:R-:W-:Y:S01]  /*0e30*/  FADD.FTZ R127, -R162, R127 ;  /* 0x0000007fa27f7221 */ /* 0x000fe20000010100 */
[----:B------:R-:W-:Y:S01]  /*0e40*/  PRMT R171, RZ, 0x7610, R79 ;  /* 0x00007610ffab7816 */ /* 0x000fe2000000004f */
[----:B------:R-:W-:Y:S01]  /*0e50*/  FMUL.FTZ R117, R116, R117 ;  /* 0x0000007574757220 */ /* 0x000fe20000410000 */
[--C-:B------:R-:W-:Y:S01]  /*0e60*/  PRMT R79, RZ, 0x5410, R73.reuse ;  /* 0x00005410ff4f7816 */ /* 0x100fe20000000049 */
[----:B------:R-:W-:Y:S01]  /*0e70*/  FMUL.FTZ R120, R98, R77 ;  /* 0x0000004d62787220 */ /* 0x000fe20000410000 */
[----:B------:R-:W-:Y:S01]  /*0e80*/  PRMT R76, RZ, 0x7610, R73 ;  /* 0x00007610ff4c7816 */ /* 0x000fe20000000049 */
[----:B------:R-:W-:Y:S01]  /*0e90*/  FMUL.FTZ R122, R116, R125 ;  /* 0x0000007d747a7220 */ /* 0x000fe20000410000 */
[----:B------:R-:W-:Y:S01]  /*0ea0*/  PRMT R73, RZ, 0x5410, R74 ;  /* 0x00005410ff497816 */ /* 0x000fe2000000004a */
[----:B------:R-:W-:-:S02]  /*0eb0*/  FADD.FTZ R25, R25, R72 ;  /* 0x0000004819197221 */ /* 0x000fc40000010000 */
[-C--:B------:R-:W-:Y:S02]  /*0ec0*/  FFMA.FTZ R49, R118, R72.reuse, R49 ;  /* 0x0000004876317223 */ /* 0x080fe40000010031 */
[----:B------:R-:W-:Y:S02]  /*0ed0*/  FMUL.FTZ R121, R99, R72 ;  /* 0x0000004863797220 */ /* 0x000fe40000410000 */
[----:B------:R-:W-:Y:S02]  /*0ee0*/  FMUL.FTZ R125, R116, R127 ;  /* 0x0000007f747d7220 */ /* 0x000fe40000410000 */
[----:B------:R-:W-:Y:S02]  /*0ef0*/  FADD.FTZ R123, -R162, R123 ;  /* 0x0000007ba27b7221 */ /* 0x000fe40000010100 */
[----:B------:R-:W-:Y:S02]  /*0f00*/  FADD.FTZ R72, R165, R120 ;  /* 0x00000078a5487221 */ /* 0x000fe40000010000 */
[----:B------:R-:W-:-:S02]  /*0f10*/  FFMA.FTZ R167, R117, R120, R167 ;  /* 0x0000007875a77223 */ /* 0x000fc400000100a7 */
[----:B------:R-:W-:Y:S02]  /*0f20*/  FADD.FTZ R20, R20, R73 ;  /* 0x0000004914147221 */ /* 0x000fe40000010000 */
[-C--:B------:R-:W-:Y:S02]  /*0f30*/  FFMA.FTZ R44, R125, R73.reuse, R44 ;  /* 0x000000497d2c7223 */ /* 0x080fe4000001002c */
[----:B------:R-:W-:Y:S02]  /*0f40*/  FMUL.FTZ R126, R102, R73 ;  /* 0x00000049667e7220 */ /* 0x000fe40000410000 */
[----:B------:R-:W-:Y:S02]  /*0f50*/  FMUL.FTZ R123, R116, R123 ;  /* 0x0000007b747b7220 */ /* 0x000fe40000410000 */
[----:B------:R-:W-:Y:S02]  /*0f60*/  FMUL.FTZ R124, R100, R79 ;  /* 0x0000004f647c7220 */ /* 0x000fe40000410000 */
[----:B------:R-:W-:-:S02]  /*0f70*/  FADD.FTZ R73, R72, R121 ;  /* 0x0000007948497221 */ /* 0x000fc40000010000 */
[----:B------:R-:W-:Y:S01]  /*0f80*/  FFMA.FTZ R167, R118, R121, R167 ;  /* 0x0000007976a77223 */ /* 0x000fe200000100a7 */
[----:B------:R-:W-:Y:S01]  /*0f90*/  PRMT R129, RZ, 0x7610, R78 ;  /* 0x00007610ff817816 */ /* 0x000fe2000000004e */
[----:B------:R-:W-:Y:S02]  /*0fa0*/  FMUL.FTZ R127, R101, R76 ;  /* 0x0000004c657f7220 */ /* 0x000fe40000410000 */
[----:B------:R-:W-:Y:S02]  /*0fb0*/  FADD.FTZ R72, R73, R124 ;  /* 0x0000007c49487221 */ /* 0x000fe40000010000 */
[----:B------:R-:W-:Y:S01]  /*0fc0*/  FFMA.FTZ R167, R123, R124, R167 ;  /* 0x0000007c7ba77223 */ /* 0x000fe200000100a7 */
[----:B------:R-:W-:Y:S01]  /*0fd0*/  PRMT R74, RZ, 0x7610, R74 ;  /* 0x00007610ff4a7816 */ /* 0x000fe2000000004a */
[C---:B------:R-:W-:Y:S02]  /*0fe0*/  FADD.FTZ R129, -R162.reuse, R129 ;  /* 0x00000081a2817221 */ /* 0x040fe40000010100 */
[----:B------:R-:W-:-:S02]  /*0ff0*/  FADD.FTZ R131, -R162, R131 ;  /* 0x00000083a2837221 */ /* 0x000fc40000010100 */
[----:B------:R-:W-:Y:S02]  /*1000*/  FADD.FTZ R73, R72, R127 ;  /* 0x0000007f48497221 */ /* 0x000fe40000010000 */
[----:B------:R-:W-:Y:S01]  /*1010*/  FFMA.FTZ R167, R122, R127, R167 ;  /* 0x0000007f7aa77223 */ /* 0x000fe200000100a7 */
[----:B------:R-:W-:Y:S01]  /*1020*/  PRMT R133, RZ, 0x5410, R75 ;  /* 0x00005410ff857816 */ /* 0x000fe2000000004b */
        /* <DEDUP_REMOVED lines=28> */
.L_x_153:
[----:B------:R-:W-:Y:S05]  /*11f0*/  BSYNC B1 ;  /* 0x0000000000017941 */ /* 0x000fea0003800000 */
.L_x_152:
        /* <DEDUP_REMOVED lines=8> */
[----:B------:R-:W-:Y:S02]  /*1280*/  ISETP.NE.U32.AND P0, PT, RZ, c[0x0][0x218], PT ;  /* 0x00008600ff007a0c */ /* 0x000fe40003f05070 */
[----:B------:R-:W-:Y:S02]  /*1290*/  SHF.L.U32 R136, R168, 0x3, RZ ;  /* 0x00000003a8887819 */ /* 0x000fe400000006ff */
[----:B------:R-:W-:Y:S02]  /*12a0*/  ISETP.NE.AND.EX P0, PT, RZ, c[0x0][0x21c], PT, P0 ;  /* 0x00008700ff007a0c */ /* 0x000fe40003f05300 */
[----:B------:R-:W-:Y:S02]  /*12b0*/  SHF.R.U32.HI R119, RZ, 0x1d, R168 ;  /* 0x0000001dff777819 */ /* 0x000fe400000116a8 */
[----:B------:R-:W-:-:S04]  /*12c0*/  ISETP.NE.U32.AND P1, PT, RZ, c[0x0][0x250], PT ;  /* 0x00009400ff007a0c */ /* 0x000fc80003f25070 */
[----:B------:R-:W-:-:S05]  /*12d0*/  ISETP.NE.AND.EX P1, PT, RZ, c[0x0][0x254], PT, P1 ;  /* 0x00009500ff007a0c */ /* 0x000fca0003f25310 */
[----:B------:R-:W-:-:S04]  /*12e0*/  @P0 LEA R134, P6, R168, c[0x0][0x218], 0x4 ;  /* 0x00008600a8860a11 */ /* 0x000fc800078c20ff */
[----:B------:R-:W-:Y:S02]  /*12f0*/  @P0 LEA.HI.X R135, R168, c[0x0][0x21c], RZ, 0x4, P6 ;  /* 0x00008700a8870a11 */ /* 0x000fe400030f24ff */
[----:B------:R-:W-:-:S03]  /*1300*/  IADD3 R88, P6, R136, c[0x0][0x190], RZ ;  /* 0x0000640088587a10 */ /* 0x000fc60007fde0ff */
[----:B------:R0:W5:Y:S01]  /*1310*/  @P0 LDG.E.128 R60, [R134.64] ;  /* 0x00000004863c0981 */ /* 0x000162000c1e1d00 */
[----:B------:R-:W-:Y:S02]  /*1320*/  IADD3.X R89, R119, c[0x0][0x194], RZ, P6, !PT ;  /* 0x0000650077597a10 */ /* 0x000fe400037fe4ff */
[----:B------:R-:W-:-:S04]  /*1330*/  @P1 IADD3 R136, P6, R136, c[0x0][0x198], RZ ;  /* 0x0000660088881a10 */ /* 0x000fc80007fde0ff */
[----:B------:R-:W5:Y:S01]  /*1340*/  LDG.E.64 R88, [R88.64] ;  /* 0x0000000458587981 */ /* 0x000f62000c1e1b00 */
[----:B------:R-:W-:-:S05]  /*1350*/  @P1 IADD3.X R137, R119, c[0x0][0x19c], RZ, P6, !PT ;  /* 0x0000670077891a10 */ /* 0x000fca00037fe4ff */
[----:B------:R1:W5:Y:S01]  /*1360*/  @P1 LDG.E.64 R86, [R136.64] ;  /* 0x0000000488561981 */ /* 0x000362000c1e1b00 */
[--C-:B--2---:R-:W-:Y:S02]  /*1370*/  PRMT R119, RZ, 0x5410, R76.reuse ;  /* 0x00005410ff777816 */ /* 0x104fe4000000004c */
[----:B0-----:R-:W-:-:S03]  /*1380*/  PRMT R135, RZ, 0x7610, R76 ;  /* 0x00007610ff877816 */ /* 0x001fc6000000004c */
[C---:B------:R-:W-:Y:S01]  /*1390*/  FADD.FTZ R119, -R162.reuse, R119 ;  /* 0x00000077a2777221 */ /* 0x040fe20000010100 */
[----:B-1----:R-:W-:Y:S01]  /*13a0*/  PRMT R137, RZ, 0x5410, R77 ;  /* 0x00005410ff897816 */ /* 0x002fe2000000004d */
[----:B------:R-:W-:Y:S01]  /*13b0*/  FADD.FTZ R135, -R162, R135 ;  /* 0x00000087a2877221 */ /* 0x000fe20000010100 */
[----:B------:R-:W-:Y:S01]  /*13c0*/  PRMT R77, RZ, 0x7610, R77 ;  /* 0x00007610ff4d7816 */ /* 0x000fe2000000004d */
[----:B-----5:R-:W-:Y:S01]  /*13d0*/  FMUL.FTZ R119, R116, R119 ;  /* 0x0000007774777220 */ /* 0x020fe20000410000 */
[--C-:B---3--:R-:W-:Y:S01]  /*13e0*/  PRMT R136, RZ, 0x5410, R72.reuse ;  /* 0x00005410ff887816 */ /* 0x108fe20000000048 */
[C---:B------:R-:W-:Y:S01]  /*13f0*/  FADD.FTZ R137, -R162.reuse, R137 ;  /* 0x00000089a2897221 */ /* 0x040fe20000010100 */
[----:B------:R-:W-:Y:S01]  /*1400*/  PRMT R72, RZ, 0x7610, R72 ;  /* 0x00007610ff487816 */ /* 0x000fe20000000048 */
[----:B------:R-:W-:Y:S02]  /*1410*/  FADD.FTZ R77, -R162, R77 ;  /* 0x0000004da24d7221 */ /* 0x000fe40000010100 */
[----:B------:R-:W-:-:S02]  /*1420*/  FADD.FTZ R16, R16, R136 ;  /* 0x0000008810107221 */ /* 0x000fc40000010000 */
[C---:B------:R-:W-:Y:S02]  /*1430*/  FMUL.FTZ R134, R116.reuse, R135 ;  /* 0x0000008774867220 */ /* 0x040fe40000410000 */
[-C--:B------:R-:W-:Y:S01]  /*1440*/  FFMA.FTZ R40, R119, R136.reuse, R40 ;  /* 0x0000008877287223 */ /* 0x080fe20000010028 */
[----:B------:R-:W-:Y:S01]  /*1450*/  PRMT R139, RZ, 0x5410, R78 ;  /* 0x00005410ff8b7816 */ /* 0x000fe2000000004e */
[----:B------:R-:W-:Y:S01]  /*1460*/  FMUL.FTZ R136, R107, R136 ;  /* 0x000000886b887220 */ /* 0x000fe20000410000 */
[--C-:B------:R-:W-:Y:S01]  /*1470*/  PRMT R140, RZ, 0x5410, R73.reuse ;  /* 0x00005410ff8c7816 */ /* 0x100fe20000000049 */
[----:B------:R-:W-:Y:S01]  /*1480*/  FMUL.FTZ R135, R116, R137 ;  /* 0x0000008974877220 */ /* 0x000fe20000410000 */
[----:B------:R-:W-:Y:S01]  /*1490*/  PRMT R73, RZ, 0x7610, R73 ;  /* 0x00007610ff497816 */ /* 0x000fe20000000049 */
[----:B------:R-:W-:Y:S02]  /*14a0*/  FADD.FTZ R17, R17, R72 ;  /* 0x0000004811117221 */ /* 0x000fe40000010000 */
[----:B------:R-:W-:-:S02]  /*14b0*/  FFMA.FTZ R41, R134, R72, R41 ;  /* 0x0000004886297223 */ /* 0x000fc40000010029 */
[----:B------:R-:W-:Y:S02]  /*14c0*/  FMUL.FTZ R137, R108, R72 ;  /* 0x000000486c897220 */ /* 0x000fe40000410000 */
[----:B------:R-:W-:Y:S02]  /*14d0*/  FMUL.FTZ R138, R116, R77 ;  /* 0x0000004d748a7220 */ /* 0x000fe40000410000 */
[----:B------:R-:W-:Y:S02]  /*14e0*/  FADD.FTZ R72, R165, R136 ;  /* 0x00000088a5487221 */ /* 0x000fe40000010000 */
[----:B------:R-:W-:Y:S02]  /*14f0*/  FFMA.FTZ R167, R119, R136, R167 ;  /* 0x0000008877a77223 */ /* 0x000fe400000100a7 */
[----:B------:R-:W-:Y:S02]  /*1500*/  FADD.FTZ R141, -R162, R139 ;  /* 0x0000008ba28d7221 */ /* 0x000fe40000010100 */
[----:B------:R-:W-:-:S02]  /*1510*/  FADD.FTZ R18, R18, R140 ;  /* 0x0000008c12127221 */ /* 0x000fc40000010000 */
[-C--:B------:R-:W-:Y:S02]  /*1520*/  FFMA.FTZ R42, R135, R140.reuse, R42 ;  /* 0x0000008c872a7223 */ /* 0x080fe4000001002a */
[----:B------:R-:W-:Y:S02]  /*1530*/  FADD.FTZ R19, R19, R73 ;  /* 0x0000004913137221 */ /* 0x000fe40000010000 */
[-C--:B------:R-:W-:Y:S02]  /*1540*/  FFMA.FTZ R43, R138, R73.reuse, R43 ;  /* 0x000000498a2b7223 */ /* 0x080fe4000001002b */
[----:B------:R-:W-:Y:S02]  /*1550*/  FMUL.FTZ R139, R110, R73 ;  /* 0x000000496e8b7220 */ /* 0x000fe40000410000 */
[----:B------:R-:W-:Y:S02]  /*1560*/  FMUL.FTZ R140, R109, R140 ;  /* 0x0000008c6d8c7220 */ /* 0x000fe40000410000 */
[----:B------:R-:W-:-:S02]  /*1570*/  FADD.FTZ R73, R72, R137 ;  /* 0x0000008948497221 */ /* 0x000fc40000010000 */
[----:B------:R-:W-:Y:S01]  /*1580*/  FFMA.FTZ R167, R134, R137, R167 ;  /* 0x0000008986a77223 */ /* 0x000fe200000100a7 */
[----:B------:R-:W-:Y:S01]  /*1590*/  PRMT R143, RZ, 0x7610, R78 ;  /* 0x00007610ff8f7816 */ /* 0x000fe2000000004e */
[----:B------:R-:W-:Y:S01]  /*15a0*/  FMUL.FTZ R141, R116, R141 ;  /* 0x0000008d748d7220 */ /* 0x000fe20000410000 */
[----:B------:R-:W-:Y:S02]  /*15b0*/  PRMT R145, RZ, 0x5410, R79 ;  /* 0x00005410ff917816 */ /* 0x000fe4000000004f */
[----:B------:R-:W-:Y:S01]  /*15c0*/  PRMT R142, RZ, 0x5410, R74 ;  /* 0x00005410ff8e7816 */ /* 0x000fe2000000004a */
[----:B------:R-:W-:Y:S02]  /*15d0*/  FADD.FTZ R72, R73, R140 ;  /* 0x0000008c49487221 */ /* 0x000fe40000010000 */
[----:B------:R-:W-:Y:S01]  /*15e0*/  FFMA.FTZ R167, R135, R140, R167 ;  /* 0x0000008c87a77223 */ /* 0x000fe200000100a7 */
[----:B------:R-:W-:Y:S01]  /*15f0*/  PRMT R74, RZ, 0x7610, R74 ;  /* 0x00007610ff4a7816 */ /* 0x000fe2000000004a */
[----:B------:R-:W-:-:S02]  /*1600*/  FADD.FTZ R143, -R162, R143 ;  /* 0x0000008fa28f7221 */ /* 0x000fc40000010100 */
[----:B------:R-:W-:Y:S02]  /*1610*/  FADD.FTZ R145, -R162, R145 ;  /* 0x00000091a2917221 */ /* 0x000fe40000010100 */
[----:B------:R-:W-:Y:S02]  /*1620*/  FADD.FTZ R12, R12, R142 ;  /* 0x0000008e0c0c7221 */ /* 0x000fe40000010000 */
[-C--:B------:R-:W-:Y:S02]  /*1630*/  FFMA.FTZ R36, R141, R142.reuse, R36 ;  /* 0x0000008e8d247223 */ /* 0x080fe40000010024 */
[----:B------:R-:W-:Y:S02]  /*1640*/  FMUL.FTZ R142, R111, R142 ;  /* 0x0000008e6f8e7220 */ /* 0x000fe40000410000 */
[----:B------:R-:W-:Y:S02]  /*1650*/  FADD.FTZ R73, R72, R139 ;  /* 0x0000008b48497221 */ /* 0x000fe40000010000 */
[----:B------:R-:W-:Y:S01]  /*1660*/  FFMA.FTZ R167, R138, R139, R167 ;  /* 0x0000008b8aa77223 */ /* 0x000fe200000100a7 */
[----:B------:R-:W-:Y:S01]  /*1670*/  PRMT R146, RZ, 0x5410, R75 ;  /* 0x00005410ff927816 */ /* 0x000fe2000000004b */
[C---:B------:R-:W-:Y:S01]  /*1680*/  FMUL.FTZ R144, R116.reuse, R143 ;  /* 0x0000008f74907220 */ /* 0x040fe20000410000 */
[----:B------:R-:W-:Y:S01]  /*1690*/  PRMT R79, RZ, 0x7610, R79 ;  /* 0x00007610ff4f7816 */ /* 0x000fe2000000004f */
[----:B------:R-:W-:-:S02]  /*16a0*/  FMUL.FTZ R145, R116, R145 ;  /* 0x0000009174917220 */ /* 0x000fc40000410000 */
[----:B------:R-:W-:Y:S02]  /*16b0*/  FMUL.FTZ R143, R112, R74 ;  /* 0x0000004a708f7220 */ /* 0x000fe40000410000 */
[----:B------:R-:W-:Y:S02]  /*16c0*/  FADD.FTZ R72, R73, R142 ;  /* 0x0000008e49487221 */ /* 0x000fe40000010000 */
[----:B------:R-:W-:Y:S01]  /*16d0*/  FFMA.FTZ R167, R141, R142, R167 ;  /* 0x0000008e8da77223 */ /* 0x000fe200000100a7 */
[----:B------:R-:W-:Y:S01]  /*16e0*/  PRMT R75, RZ, 0x7610, R75 ;  /* 0x00007610ff4b7816 */ /* 0x000fe2000000004b */
[----:B------:R-:W-:Y:S02]  /*16f0*/  FADD.FTZ R14, R14, R146 ;  /* 0x000000920e0e7221 */ /* 0x000fe40000010000 */
[----:B------:R-:W-:Y:S02]  /*1700*/  FFMA.FTZ R38, R145, R146, R38 ;  /* 0x0000009291267223 */ /* 0x000fe40000010026 */
[----:B------:R-:W-:-:S02]  /*1710*/  FADD.FTZ R79, -R162, R79 ;  /* 0x0000004fa24f7221 */ /* 0x000fc40000010100 */
[----:B------:R-:W-:Y:S02]  /*1720*/  FMUL.FTZ R146, R113, R146 ;  /* 0x0000009271927220 */ /* 0x000fe40000410000 */
[----:B------:R-:W-:Y:S02]  /*1730*/  FADD.FTZ R73, R72, R143 ;  /* 0x0000008f48497221 */ /* 0x000fe40000010000 */
[----:B------:R-:W-:Y:S02]  /*1740*/  FFMA.FTZ R167, R144, R143, R167 ;  /* 0x0000008f90a77223 */ /* 0x000fe400000100a7 */
[----:B------:R-:W-:Y:S02]  /*1750*/  FMUL.FTZ R147, R114, R75 ;  /* 0x0000004b72937220 */ /* 0x000fe40000410000 */
[----:B------:R-:W-:Y:S02]  /*1760*/  FMUL.FTZ R148, R116, R79 ;  /* 0x0000004f74947220 */ /* 0x000fe40000410000 */
        /* <DEDUP_REMOVED lines=8> */
.L_x_155:
[----:B------:R-:W-:Y:S05]  /*17f0*/  BSYNC B1 ;  /* 0x0000000000017941 */ /* 0x000fea0003800000 */
.L_x_154:
[----:B------:R-:W-:Y:S05]  /*1800*/  BRA.DIV ~URZ, `(.L_x_156) ;  /* 0x000027d27f007947 */ /* 0x000fea000b800000 */
[----:B------:R0:W1:Y:S02]  /*1810*/  SHFL.BFLY PT, R74, R165, 0x1, 0x1f ;  /* 0x0c201f00a54a7f89 */ /* 0x00006400000e0000 */
.L_x_165:
        /* <DEDUP_REMOVED lines=15> */
[----:B------:R1:W3:Y:S01]  /*1910*/  SHFL.BFLY PT, R78, R77, 0x10, 0x1f ;  /* 0x0e001f004d4e7f89 */ /* 0x0002e200000e0000 */
[----:B--2---:R-:W-:-:S05]  /*1920*/  FADD.FTZ R79, R76, R79 ;  /* 0x0000004f4c4f7221 */ /* 0x004fca0000010000 */
[----:B------:R1:W2:Y:S02]  /*1930*/  SHFL.BFLY PT, R72, R79, 0x10, 0x1f ;  /* 0x0e001f004f487f89 */ /* 0x0002a400000e0000 */
.L_x_166:
[----:B---3--:R-:W-:Y:S01]  /*1940*/  FADD.FTZ R78, R78, R77 ;  /* 0x0000004d4e4e7221 */ /* 0x008fe20000010000 */
[----:B------:R-:W-:Y:S01]  /*1950*/  BSSY B1, `(.L_x_158) ;  /* 0x000008d000017945 */ /* 0x000fe20003800000 */
[----:B--2---:R-:W-:Y:S02]  /*1960*/  FADD.FTZ R72, R72, R79 ;  /* 0x0000004f48487221 */ /* 0x004fe40000010000 */
[----:B------:R-:W-:Y:S02]  /*1970*/  FMUL.FTZ R162, R78, c[0x0][0x1e0] ;  /* 0x000078004ea27a20 */ /* 0x000fe40000410000 */
[----:B------:R-:W-:Y:S01]  /*1980*/  FMUL.FTZ R168, R72, c[0x0][0x1e0] ;  /* 0x0000780048a87a20 */ /* 0x000fe20000410000 */
[----:B------:R-:W-:Y:S05]  /*1990*/  @!P3 BRA `(.L_x_159) ;  /* 0x000008800000b947 */ /* 0x000fea0003800000 */
[----:B------:R-:W-:Y:S02]  /*19a0*/  ISETP.NE.U32.AND P6, PT, RZ, c[0x0][0x218], PT ;  /* 0x00008600ff007a0c */ /* 0x000fe40003fc5070 */
[----:B------:R-:W-:Y:S02]  /*19b0*/  FSEL R175, R162, RZ, !P2 ;  /* 0x000000ffa2af7208 */ /* 0x000fe40005000000 */
[----:B------:R-:W-:-:S02]  /*19c0*/  ISETP.NE.AND.EX P6, PT, RZ, c[0x0][0x21c], PT, P6 ;  /* 0x00008700ff007a0c */ /* 0x000fc40003fc5360 */
[----:B------:R-:W-:Y:S01]  /*19d0*/  ISETP.NE.U32.AND P0, PT, RZ, c[0x0][0x250], PT ;  /* 0x00009400ff007a0c */ /* 0x000fe20003f05070 */
[-CC-:B------:R-:W-:Y:S02]  /*19e0*/  FFMA.FTZ R73, R149, R168.reuse, R175.reuse ;  /* 0x000000a895497223 */ /* 0x180fe400000100af */
[-C--:B------:R-:W-:Y:S01]  /*19f0*/  FFMA.FTZ R74, R150, R168.reuse, R175 ;  /* 0x000000a8964a7223 */ /* 0x080fe200000100af */
[----:B------:R-:W-:Y:S01]  /*1a00*/  ISETP.NE.AND.EX P0, PT, RZ, c[0x0][0x254], PT, P0 ;  /* 0x00009500ff007a0c */ /* 0x000fe20003f05300 */
[----:B------:R-:W-:Y:S02]  /*1a10*/  FADD.FTZ R73, R152, -R73 ;  /* 0x8000004998497221 */ /* 0x000fe40000010000 */
[----:B------:R-:W-:Y:S02]  /*1a20*/  FADD.FTZ R75, R151, -R74 ;  /* 0x8000004a974b7221 */ /* 0x000fe40000010000 */
[----:B-----5:R-:W-:Y:S02]  /*1a30*/  FMUL.FTZ R73, R116, R73 ;  /* 0x0000004974497220 */ /* 0x020fe40000410000 */
[----:B------:R-:W-:Y:S01]  /*1a40*/  @P6 PRMT R72, RZ, 0x5410, R8 ;  /* 0x00005410ff486816 */ /* 0x000fe20000000008 */
[----:B-1----:R-:W-:-:S02]  /*1a50*/  FFMA.FTZ R77, R153, R168, R175 ;  /* 0x000000a8994d7223 */ /* 0x002fc400000100af */
[----:B------:R-:W-:Y:S02]  /*1a60*/  FMUL.FTZ R75, R116, R75 ;  /* 0x0000004b744b7220 */ /* 0x000fe40000410000 */
[----:B------:R-:W-:Y:S02]  /*1a70*/  @P6 FADD.FTZ R73, R73, R72 ;  /* 0x0000004849496221 */ /* 0x000fe40000010000 */
[----:B------:R-:W-:Y:S02]  /*1a80*/  IMAD.MOV.U32 R72, RZ, RZ, R2 ;  /* 0x000000ffff487224 */ /* 0x000fe400078e0002 */
[----:B0-----:R-:W-:Y:S02]  /*1a90*/  FMUL.FTZ R165, R73, c[0x0][0x1e8] ;  /* 0x00007a0049a57a20 */ /* 0x001fe40000410000 */
[----:B------:R-:W-:Y:S01]  /*1aa0*/  FADD.FTZ R77, R156, -R77 ;  /* 0x8000004d9c4d7221 */ /* 0x000fe20000010000 */
[----:B------:R-:W-:Y:S01]  /*1ab0*/  LOP3.LUT P1, RZ, R72, 0xff, RZ, 0xc0, !PT ;  /* 0x000000ff48ff7812 */ /* 0x000fe2000782c0ff */
[----:B------:R-:W-:-:S02]  /*1ac0*/  @P0 IMAD.MOV.U32 R72, RZ, RZ, R80 ;  /* 0x000000ffff480224 */ /* 0x000fc400078e0050 */
[-CC-:B------:R-:W-:Y:S01]  /*1ad0*/  FFMA.FTZ R74, R154, R168.reuse, R175.reuse ;  /* 0x000000a89a4a7223 */ /* 0x180fe200000100af */
[----:B------:R-:W-:Y:S01]  /*1ae0*/  FSEL R78, R165, RZ, P1 ;  /* 0x000000ffa54e7208 */ /* 0x000fe20000800000 */
[----:B------:R-:W-:Y:S01]  /*1af0*/  FMUL.FTZ R77, R116, R77 ;  /* 0x0000004d744d7220 */ /* 0x000fe20000410000 */
[----:B------:R-:W-:Y:S01]  /*1b00*/  @P0 LOP3.LUT P1, RZ, R72, 0xff, RZ, 0xc0, !PT ;  /* 0x000000ff48ff0812 */ /* 0x000fe2000782c0ff */
[----:B------:R-:W-:Y:S01]  /*1b10*/  FADD.FTZ R79, R157, -R74 ;  /* 0x8000004a9d4f7221 */ /* 0x000fe20000010000 */
[----:B------:R-:W-:Y:S01]  /*1b20*/  @P6 PRMT R72, RZ, 0x7610, R8 ;  /* 0x00007610ff486816 */ /* 0x000fe20000000008 */
[----:B------:R-:W-:Y:S01]  /*1b30*/  FFMA.FTZ R167, R155, R168, R175 ;  /* 0x000000a89ba77223 */ /* 0x000fe200000100af */
[----:B------:R-:W-:Y:S01]  /*1b40*/  @P0 FSEL R165, R165, RZ, P1 ;  /* 0x000000ffa5a50208 */ /* 0x000fe20000800000 */
[----:B------:R-:W-:Y:S01]  /*1b50*/  FMUL.FTZ R79, R116, R79 ;  /* 0x0000004f744f7220 */ /* 0x000fe20000410000 */
[----:B------:R-:W-:Y:S01]  /*1b60*/  LOP3.LUT P1, RZ, R2, 0xff00, RZ, 0xc0, !PT ;  /* 0x0000ff0002ff7812 */ /* 0x000fe2000782c0ff */
[----:B------:R-:W-:Y:S01]  /*1b70*/  @P6 FADD.FTZ R75, R75, R72 ;  /* 0x000000484b4b6221 */ /* 0x000fe20000010000 */
[----:B------:R-:W-:Y:S01]  /*1b80*/  @P6 PRMT R72, RZ, 0x5410, R9 ;  /* 0x00005410ff486816 */ /* 0x000fe20000000009 */
[----:B------:R-:W-:Y:S01]  /*1b90*/  FADD.FTZ R167, R158, -R167 ;  /* 0x800000a79ea77221 */ /* 0x000fe20000010000 */
[----:B------:R-:W-:Y:S01]  /*1ba0*/  @P0 F2FP.BF16.PACK_AB R165, RZ, R165 ;  /* 0x000000a5ffa5023e */ /* 0x000fe200000010ff */
[----:B------:R-:W-:-:S02]  /*1bb0*/  FMUL.FTZ R170, R75, c[0x0][0x1e8] ;  /* 0x00007a004baa7a20 */ /* 0x000fc40000410000 */
[----:B------:R-:W-:Y:S01]  /*1bc0*/  @P6 FADD.FTZ R77, R77, R72 ;  /* 0x000000484d4d6221 */ /* 0x000fe20000010000 */
[----:B------:R-:W-:Y:S01]  /*1bd0*/  @P6 PRMT R72, RZ, 0x7610, R9 ;  /* 0x00007610ff486816 */ /* 0x000fe20000000009 */
[----:B------:R-:W-:Y:S01]  /*1be0*/  FMUL.FTZ R167, R116, R167 ;  /* 0x000000a774a77220 */ /* 0x000fe20000410000 */
[----:B------:R-:W-:Y:S01]  /*1bf0*/  FSEL R177, R170, RZ, P1 ;  /* 0x000000ffaab17208 */ /* 0x000fe20000800000 */
[----:B------:R-:W-:Y:S01]  /*1c00*/  FMUL.FTZ R172, R77, c[0x0][0x1e8] ;  /* 0x00007a004dac7a20 */ /* 0x000fe20000410000 */
[----:B------:R-:W-:Y:S01]  /*1c10*/  LOP3.LUT P1, RZ, R2, 0xff0000, RZ, 0xc0, !PT ;  /* 0x00ff000002ff7812 */ /* 0x000fe2000782c0ff */
[----:B------:R-:W-:Y:S01]  /*1c20*/  @P6 FADD.FTZ R79, R79, R72 ;  /* 0x000000484f4f6221 */ /* 0x000fe20000010000 */
[----:B------:R-:W-:Y:S01]  /*1c30*/  @P0 PRMT R68, R165, 0x7610, R68 ;  /* 0x00007610a5440816 */ /* 0x000fe20000000044 */
[-CC-:B------:R-:W-:Y:S01]  /*1c40*/  FFMA.FTZ R72, R160, R168.reuse, R175.reuse ;  /* 0x000000a8a0487223 */ /* 0x180fe200000100af */
[----:B------:R-:W-:Y:S01]  /*1c50*/  FSEL R174, R172, RZ, P1 ;  /* 0x000000ffacae7208 */ /* 0x000fe20000800000 */
[----:B------:R-:W-:Y:S01]  /*1c60*/  FFMA.FTZ R173, R161, R168, R175 ;  /* 0x000000a8a1ad7223 */ /* 0x000fe200000100af */
[----:B------:R-:W-:Y:S01]  /*1c70*/  LOP3.LUT P1, RZ, R2, 0xff000000, RZ, 0xc0, !PT ;  /* 0xff00000002ff7812 */ /* 0x000fe2000782c0ff */
[----:B------:R-:W-:Y:S01]  /*1c80*/  FADD.FTZ R171, R159, -R72 ;  /* 0x800000489fab7221 */ /* 0x000fe20000010000 */
[----:B------:R-:W-:Y:S01]  /*1c90*/  @P6 PRMT R72, RZ, 0x5410, R10 ;  /* 0x00005410ff486816 */ /* 0x000fe2000000000a */
[----:B------:R-:W-:-:S02]  /*1ca0*/  FMUL.FTZ R176, R79, c[0x0][0x1e8] ;  /* 0x00007a004fb07a20 */ /* 0x000fc40000410000 */
[----:B------:R-:W-:Y:S02]  /*1cb0*/  FMUL.FTZ R171, R116, R171 ;  /* 0x000000ab74ab7220 */ /* 0x000fe40000410000 */
[----:B------:R-:W-:Y:S01]  /*1cc0*/  @P6 FADD.FTZ R167, R167, R72 ;  /* 0x00000048a7a76221 */ /* 0x000fe20000010000 */
[----:B------:R-:W-:Y:S01]  /*1cd0*/  @P6 PRMT R72, RZ, 0x7610, R10 ;  /* 0x00007610ff486816 */ /* 0x000fe2000000000a */
[----:B------:R-:W-:Y:S01]  /*1ce0*/  FADD.FTZ R173, R164, -R173 ;  /* 0x800000ada4ad7221 */ /* 0x000fe20000010000 */
[----:B------:R-:W-:Y:S01]  /*1cf0*/  FSEL R179, R176, RZ, P1 ;  /* 0x000000ffb0b37208 */ /* 0x000fe20000800000 */
[----:B------:R-:W-:Y:S01]  /*1d00*/  FMUL.FTZ R178, R167, c[0x0][0x1e8] ;  /* 0x00007a00a7b27a20 */ /* 0x000fe20000410000 */
[----:B------:R-:W-:Y:S01]  /*1d10*/  LOP3.LUT P1, RZ, R3, 0xff, RZ, 0xc0, !PT ;  /* 0x000000ff03ff7812 */ /* 0x000fe2000782c0ff */
[----:B------:R-:W-:Y:S02]  /*1d20*/  @P6 FADD.FTZ R171, R171, R72 ;  /* 0x00000048abab6221 */ /* 0x000fe40000010000 */
[----:B------:R-:W-:Y:S01]  /*1d30*/  FFMA.FTZ R72, R166, R168, R175 ;  /* 0x000000a8a6487223 */ /* 0x000fe200000100af */
[----:B------:R-:W-:Y:S01]  /*1d40*/  FSEL R74, R178, RZ, P1 ;  /* 0x000000ffb24a7208 */ /* 0x000fe20000800000 */
[----:B------:R-:W-:Y:S01]  /*1d50*/  FMUL.FTZ R173, R116, R173 ;  /* 0x000000ad74ad7220 */ /* 0x000fe20000410000 */
[----:B------:R-:W-:Y:S01]  /*1d60*/  LOP3.LUT P1, RZ, R3, 0xff00, RZ, 0xc0, !PT ;  /* 0x0000ff0003ff7812 */ /* 0x000fe2000782c0ff */
[----:B------:R-:W-:Y:S01]  /*1d70*/  FADD.FTZ R175, R163, -R72 ;  /* 0x80000048a3af7221 */ /* 0x000fe20000010000 */
[----:B------:R-:W-:Y:S01]  /*1d80*/  @P6 PRMT R72, RZ, 0x5410, R11 ;  /* 0x00005410ff486816 */ /* 0x000fe2000000000b */
[----:B------:R-:W-:-:S02]  /*1d90*/  FMUL.FTZ R180, R171, c[0x0][0x1e8] ;  /* 0x00007a00abb47a20 */ /* 0x000fc40000410000 */
[----:B------:R-:W-:Y:S02]  /*1da0*/  FMUL.FTZ R175, R116, R175 ;  /* 0x000000af74af7220 */ /* 0x000fe40000410000 */
[----:B------:R-:W-:Y:S01]  /*1db0*/  @P6 FADD.FTZ R173, R173, R72 ;  /* 0x00000048adad6221 */ /* 0x000fe20000010000 */
[----:B------:R-:W-:Y:S02]  /*1dc0*/  @P6 PRMT R72, RZ, 0x7610, R11 ;  /* 0x00007610ff486816 */ /* 0x000fe4000000000b */
[----:B------:R-:W-:Y:S01]  /*1dd0*/  FSEL R181, R180, RZ, P1 ;  /* 0x000000ffb4b57208 */ /* 0x000fe20000800000 */
[----:B------:R-:W-:Y:S01]  /*1de0*/  FMUL.FTZ R182, R173, c[0x0][0x1e8] ;  /* 0x00007a00adb67a20 */ /* 0x000fe20000410000 */
[----:B------:R-:W-:Y:S01]  /*1df0*/  ISETP.NE.U32.AND P1, PT, RZ, c[0x0][0x258], PT ;  /* 0x00009600ff007a0c */ /* 0x000fe20003f25070 */
[----:B------:R-:W-:Y:S01]  /*1e00*/  @P6 FADD.FTZ R175, R175, R72 ;  /* 0x00000048afaf6221 */ /* 0x000fe20000010000 */
[----:B------:R-:W-:Y:S02]  /*1e10*/  LOP3.LUT P6, RZ, R3, 0xff0000, RZ, 0xc0, !PT ;  /* 0x00ff000003ff7812 */ /* 0x000fe400078cc0ff */
[----:B------:R-:W-:Y:S01]  /*1e20*/  ISETP.NE.AND.EX P1, PT, RZ, c[0x0][0x25c], PT, P1 ;  /* 0x00009700ff007a0c */ /* 0x000fe20003f25310 */
[----:B------:R-:W-:Y:S01]  /*1e30*/  FMUL.FTZ R184, R175, c[0x0][0x1e8] ;  /* 0x00007a00afb87a20 */ /* 0x000fe20000410000 */
[----:B------:R-:W-:-:S02]  /*1e40*/  FSEL R183, R182, RZ, P6 ;  /* 0x000000ffb6b77208 */ /* 0x000fc40003000000 */
[----:B------:R-:W-:Y:S02]  /*1e50*/  LOP3.LUT P6, RZ, R3, 0xff000000, RZ, 0xc0, !PT ;  /* 0xff00000003ff7812 */ /* 0x000fe400078cc0ff */
[----:B------:R-:W-:Y:S02]  /*1e60*/  F2FP.BF16.PACK_AB R72, R177, R78 ;  /* 0x0000004eb148723e */ /* 0x000fe400000010ff */
[----:B------:R-:W-:Y:S02]  /*1e70*/  FSEL R186, R184, RZ, P6 ;  /* 0x000000ffb8ba7208 */ /* 0x000fe40003000000 */
[----:B------:R-:W-:Y:S02]  /*1e80*/  ISETP.NE.U32.AND P6, PT, RZ, c[0x0][0x258], PT ;  /* 0x00009600ff007a0c */ /* 0x000fe40003fc5070 */
[----:B------:R-:W-:Y:S02]  /*1e90*/  F2FP.BF16.PACK_AB R74, R181, R74 ;  /* 0x0000004ab54a723e */ /* 0x000fe400000010ff */
[----:B------:R-:W-:-:S02]  /*1ea0*/  ISETP.NE.AND.EX P6, PT, RZ, c[0x0][0x25c], PT, P6 ;  /* 0x00009700ff007a0c */ /* 0x000fc40003fc5360 */
[----:B------:R-:W-:Y:S02]  /*1eb0*/  @P1 F2FP.BF16.PACK_AB R73, RZ, R73 ;  /* 0x00000049ff49123e */ /* 0x000fe400000010ff */
[----:B------:R-:W-:Y:S02]  /*1ec0*/  @P1 F2FP.BF16.PACK_AB R77, RZ, R77 ;  /* 0x0000004dff4d123e */ /* 0x000fe400000010ff */
[----:B------:R-:W-:Y:S02]  /*1ed0*/  @P1 F2FP.BF16.PACK_AB R167, RZ, R167 ;  /* 0x000000a7ffa7123e */ /* 0x000fe400000010ff */
[----:B------:R-:W-:Y:S02]  /*1ee0*/  @P1 F2FP.BF16.PACK_AB R173, RZ, R173 ;  /* 0x000000adffad123e */ /* 0x000fe400000010ff */
[----:B------:R-:W-:Y:S02]  /*1ef0*/  @P1 PRMT R64, R73, 0x7610, R64 ;  /* 0x0000761049401816 */ /* 0x000fe40000000040 */
[----:B------:R-:W-:-:S02]  /*1f00*/  @P1 F2FP.BF16.PACK_AB R76, RZ, R75 ;  /* 0x0000004bff4c123e */ /* 0x000fc400000010ff */
[----:B------:R-:W-:Y:S01]  /*1f10*/  F2FP.BF16.PACK_AB R73, R179, R174 ;  /* 0x000000aeb349723e */ /* 0x000fe200000010ff */
[----:B------:R-:W-:Y:S01]  /*1f20*/  IMAD.MOV.U32 R174, RZ, RZ, 0x10 ;  /* 0x00000010ffae7424 */ /* 0x000fe200078e00ff */
[----:B------:R-:W-:Y:S02]  /*1f30*/  @P1 F2FP.BF16.PACK_AB R79, RZ, R79 ;  /* 0x0000004fff4f123e */ /* 0x000fe400000010ff */
[----:B------:R-:W-:Y:S02]  /*1f40*/  @P1 F2FP.BF16.PACK_AB R171, RZ, R171 ;  /* 0x000000abffab123e */ /* 0x000fe400000010ff */
[----:B------:R-:W-:Y:S02]  /*1f50*/  @P1 F2FP.BF16.PACK_AB R175, RZ, R175 ;  /* 0x000000afffaf123e */ /* 0x000fe400000010ff */
[----:B------:R-:W-:Y:S02]  /*1f60*/  @P1 PRMT R65, R77, 0x7610, R65 ;  /* 0x000076104d411816 */ /* 0x000fe40000000041 */
[----:B------:R-:W-:-:S02]  /*1f70*/  @P1 PRMT R66, R167, 0x7610, R66 ;  /* 0x00007610a7421816 */ /* 0x000fc40000000042 */
[----:B------:R-:W-:Y:S02]  /*1f80*/  @P1 PRMT R67, R173, 0x7610, R67 ;  /* 0x00007610ad431816 */ /* 0x000fe40000000043 */
[----:B------:R-:W-:Y:S01]  /*1f90*/  @P1 PRMT R64, R64, 0x5410, R76 ;  /* 0x0000541040401816 */ /* 0x000fe2000000004c */
[-C--:B------:R-:W-:Y:S01]  /*1fa0*/  @P6 IMAD.WIDE.U32 R76, R115, R174.reuse, c[0x0][0x258] ;  /* 0x00009600734c6625 */ /* 0x080fe200078e00ae */
[----:B------:R-:W-:Y:S02]  /*1fb0*/  @P1 PRMT R65, R65, 0x5410, R79 ;  /* 0x0000541041411816 */ /* 0x000fe4000000004f */
[----:B------:R-:W-:Y:S01]  /*1fc0*/  @P1 PRMT R66, R66, 0x5410, R171 ;  /* 0x0000541042421816 */ /* 0x000fe200000000ab */
[----:B------:R-:W-:Y:S01]  /*1fd0*/  IMAD.WIDE.U32 R78, R115, R174, c[0x0][0x248] ;  /* 0x00009200734e7625 */ /* 0x000fe200078e00ae */
[----:B------:R-:W-:Y:S02]  /*1fe0*/  @P1 PRMT R67, R67, 0x5410, R175 ;  /* 0x0000541043431816 */ /* 0x000fe400000000af */
[----:B------:R-:W-:-:S02]  /*1ff0*/  @P0 LOP3.LUT P1, RZ, R80, 0xff00, RZ, 0xc0, !PT ;  /* 0x0000ff0050ff0812 */ /* 0x000fc4000782c0ff */
[----:B------:R-:W-:Y:S01]  /*2000*/  F2FP.BF16.PACK_AB R75, R186, R183 ;  /* 0x000000b7ba4b723e */ /* 0x000fe200000010ff */
[----:B------:R0:W-:Y:S01]  /*2010*/  @P6 STG.E.128 [R76.64], R64 ;  /* 0x000000404c006986 */ /* 0x0001e2000c101d04 */
[----:B------:R-:W-:Y:S02]  /*2020*/  @P0 LOP3.LUT P6, RZ, R80, 0xff0000, RZ, 0xc0, !PT ;  /* 0x00ff000050ff0812 */ /* 0x000fe400078cc0ff */
[----:B------:R-:W-:Y:S01]  /*2030*/  @P0 FSEL R167, R170, RZ, P1 ;  /* 0x000000ffaaa70208 */ /* 0x000fe20000800000 */
[----:B------:R1:W-:Y:S01]  /*2040*/  STG.E.128 [R78.64], R72 ;  /* 0x000000484e007986 */ /* 0x0003e2000c101d04 */
[----:B------:R-:W-:Y:S02]  /*2050*/  @P0 LOP3.LUT P1, RZ, R80, 0xff000000, RZ, 0xc0, !PT ;  /* 0xff00000050ff0812 */ /* 0x000fe4000782c0ff */
[----:B------:R-:W-:Y:S02]  /*2060*/  @P0 FSEL R170, R172, RZ, P6 ;  /* 0x000000ffacaa0208 */ /* 0x000fe40003000000 */
[----:B------:R-:W-:-:S02]  /*2070*/  @P0 LOP3.LUT P6, RZ, R81, 0xff, RZ, 0xc0, !PT ;  /* 0x000000ff51ff0812 */ /* 0x000fc400078cc0ff */
[----:B------:R-:W-:Y:S02]  /*2080*/  @P0 FSEL R171, R176, RZ, P1 ;  /* 0x000000ffb0ab0208 */ /* 0x000fe40000800000 */
[C---:B------:R-:W-:Y:S02]  /*2090*/  @P0 LOP3.LUT P1, RZ, R81.reuse, 0xff00, RZ, 0xc0, !PT ;  /* 0x0000ff0051ff0812 */ /* 0x040fe4000782c0ff */
[----:B------:R-:W-:Y:S02]  /*20a0*/  @P0 F2FP.BF16.PACK_AB R170, RZ, R170 ;  /* 0x000000aaffaa023e */ /* 0x000fe400000010ff */
[----:B------:R-:W-:Y:S02]  /*20b0*/  @P0 F2FP.BF16.PACK_AB R167, RZ, R167 ;  /* 0x000000a7ffa7023e */ /* 0x000fe400000010ff */
[----:B0-----:R-:W-:Y:S02]  /*20c0*/  @P0 FSEL R76, R178, RZ, P6 ;  /* 0x000000ffb24c0208 */ /* 0x001fe40003000000 */
[----:B------:R-:W-:-:S02]  /*20d0*/  @P0 LOP3.LUT P6, RZ, R81, 0xff0000, RZ, 0xc0, !PT ;  /* 0x00ff000051ff0812 */ /* 0x000fc400078cc0ff */
[----:B-1----:R-:W-:Y:S02]  /*20e0*/  @P0 FSEL R72, R180, RZ, P1 ;  /* 0x000000ffb4480208 */ /* 0x002fe40000800000 */
[----:B------:R-:W-:Y:S02]  /*20f0*/  @P0 LOP3.LUT P1, RZ, R81, 0xff000000, RZ, 0xc0, !PT ;  /* 0xff00000051ff0812 */ /* 0x000fe4000782c0ff */
[----:B------:R-:W-:Y:S02]  /*2100*/  @P0 FSEL R73, R182, RZ, P6 ;  /* 0x000000ffb6490208 */ /* 0x000fe40003000000 */
[----:B------:R-:W-:Y:S02]  /*2110*/  @P0 FSEL R75, R184, RZ, P1 ;  /* 0x000000ffb84b0208 */ /* 0x000fe40000800000 */
[----:B------:R-:W-:Y:S02]  /*2120*/  @P0 F2FP.BF16.PACK_AB R76, RZ, R76 ;  /* 0x0000004cff4c023e */ /* 0x000fe400000010ff */
[----:B------:R-:W-:-:S02]  /*2130*/  @P0 F2FP.BF16.PACK_AB R73, RZ, R73 ;  /* 0x00000049ff49023e */ /* 0x000fc400000010ff */
[----:B------:R-:W-:Y:S02]  /*2140*/  @P0 F2FP.BF16.PACK_AB R74, RZ, R72 ;  /* 0x00000048ff4a023e */ /* 0x000fe400000010ff */
[----:B------:R-:W-:Y:S02]  /*2150*/  @P0 F2FP.BF16.PACK_AB R171, RZ, R171 ;  /* 0x000000abffab023e */ /* 0x000fe400000010ff */
[----:B------:R-:W-:Y:S02]  /*2160*/  @P0 F2FP.BF16.PACK_AB R75, RZ, R75 ;  /* 0x0000004bff4b023e */ /* 0x000fe400000010ff */
[----:B------:R-:W-:Y:S02]  /*2170*/  @P0 LEA R72, P1, R115, c[0x0][0x250], 0x4 ;  /* 0x0000940073480a11 */ /* 0x000fe400078220ff */
[----:B------:R-:W-:Y:S02]  /*2180*/  @P0 PRMT R69, R170, 0x7610, R69 ;  /* 0x00007610aa450816 */ /* 0x000fe40000000045 */
[----:B------:R-:W-:-:S02]  /*2190*/  @P0 PRMT R70, R76, 0x7610, R70 ;  /* 0x000076104c460816 */ /* 0x000fc40000000046 */
[----:B------:R-:W-:Y:S02]  /*21a0*/  @P0 PRMT R71, R73, 0x7610, R71 ;  /* 0x0000761049470816 */ /* 0x000fe40000000047 */
[----:B------:R-:W-:Y:S02]  /*21b0*/  @P0 LEA.HI.X R73, R115, c[0x0][0x254], RZ, 0x4, P1 ;  /* 0x0000950073490a11 */ /* 0x000fe400008f24ff */
[----:B------:R-:W-:Y:S02]  /*21c0*/  @P0 PRMT R68, R68, 0x5410, R167 ;  /* 0x0000541044440816 */ /* 0x000fe400000000a7 */
[----:B------:R-:W-:Y:S02]  /*21d0*/  @P0 PRMT R69, R69, 0x5410, R171 ;  /* 0x0000541045450816 */ /* 0x000fe400000000ab */
[----:B------:R-:W-:Y:S02]  /*21e0*/  @P0 PRMT R70, R70, 0x5410, R74 ;  /* 0x0000541046460816 */ /* 0x000fe4000000004a */
[----:B------:R-:W-:-:S02]  /*21f0*/  @P0 PRMT R71, R71, 0x5410, R75 ;  /* 0x0000541047470816 */ /* 0x000fc4000000004b */
[----:B------:R-:W-:-:S03]  /*2200*/  IADD3 R115, R115, 0x20, RZ ;  /* 0x0000002073737810 */ /* 0x000fc60007ffe0ff */
[----:B------:R0:W-:Y:S04]  /*2210*/  @P0 STG.E.128 [R72.64], R68 ;  /* 0x0000004448000986 */ /* 0x0001e8000c101d04 */
.L_x_159:
[----:B------:R-:W-:Y:S05]  /*2220*/  BSYNC B1 ;  /* 0x0000000000017941 */ /* 0x000fea0003800000 */
.L_x_158:
[----:B------:R-:W-:Y:S01]  /*2230*/  BSSY B1, `(.L_x_160) ;  /* 0x000008a000017945 */ /* 0x000fe20003800000 */
[----:B------:R-:W-:Y:S05]  /*2240*/  @!P4 BRA `(.L_x_161) ;  /* 0x000008800000c947 */ /* 0x000fea0003800000 */
[----:B------:R-:W-:Y:S02]  /*2250*/  ISETP.NE.U32.AND P6, PT, RZ, c[0x0][0x218], PT ;  /* 0x00008600ff007a0c */ /* 0x000fe40003fc5070 */
[----:B------:R-:W-:Y:S02]  /*2260*/  FSEL R175, R162, RZ, !P2 ;  /* 0x000000ffa2af7208 */ /* 0x000fe40005000000 */
[----:B------:R-:W-:Y:S02]  /*2270*/  ISETP.NE.AND.EX P6, PT, RZ, c[0x0][0x21c], PT, P6 ;  /* 0x00008700ff007a0c */ /* 0x000fe40003fc5360 */
[----:B------:R-:W-:Y:S01]  /*2280*/  ISETP.NE.U32.AND P0, PT, RZ, c[0x0][0x250], PT ;  /* 0x00009400ff007a0c */ /* 0x000fe20003f05070 */
[-CC-:B0-----:R-:W-:Y:S02]  /*2290*/  FFMA.FTZ R73, R117, R168.reuse, R175.reuse ;  /* 0x000000a875497223 */ /* 0x181fe400000100af */
[----:B------:R-:W-:Y:S01]  /*22a0*/  FFMA.FTZ R74, R118, R168, R175 ;  /* 0x000000a8764a7223 */ /* 0x000fe200000100af */
[----:B------:R-:W-:Y:S01]  /*22b0*/  ISETP.NE.AND.EX P0, PT, RZ, c[0x0][0x254], PT, P0 ;  /* 0x00009500ff007a0c */ /* 0x000fe20003f05300 */
[----:B------:R-:W-:-:S02]  /*22c0*/  FADD.FTZ R73, R120, -R73 ;  /* 0x8000004978497221 */ /* 0x000fc40000010000 */
[----:B------:R-:W-:Y:S02]  /*22d0*/  FADD.FTZ R75, R121, -R74 ;  /* 0x8000004a794b7221 */ /* 0x000fe40000010000 */
[C---:B-----5:R-:W-:Y:S02]  /*22e0*/  FMUL.FTZ R73, R116.reuse, R73 ;  /* 0x0000004974497220 */ /* 0x060fe40000410000 */
[----:B------:R-:W-:Y:S01]  /*22f0*/  @P6 PRMT R72, RZ, 0x5410, R4 ;  /* 0x00005410ff486816 */ /* 0x000fe20000000004 */
[----:B-1----:R-:W-:Y:S02]  /*2300*/  FFMA.FTZ R77, R123, R168, R175 ;  /* 0x000000a87b4d7223 */ /* 0x002fe400000100af */
[----:B------:R-:W-:Y:S02]  /*2310*/  FMUL.FTZ R75, R116, R75 ;  /* 0x0000004b744b7220 */ /* 0x000fe40000410000 */
[----:B------:R-:W-:Y:S01]  /*2320*/  @P6 FADD.FTZ R73, R73, R72 ;  /* 0x0000004849496221 */ /* 0x000fe20000010000 */
[----:B------:R-:W-:Y:S01]  /*2330*/  MOV R72, R84 ;  /* 0x0000005400487202 */ /* 0x000fe20000000f00 */
[----:B------:R-:W-:-:S02]  /*2340*/  FADD.FTZ R77, R124, -R77 ;  /* 0x8000004d7c4d7221 */ /* 0x000fc40000010000 */
[----:B------:R-:W-:Y:S01]  /*2350*/  FMUL.FTZ R165, R73, c[0x0][0x1e8] ;  /* 0x00007a0049a57a20 */ /* 0x000fe20000410000 */
[----:B------:R-:W-:Y:S01]  /*2360*/  LOP3.LUT P1, RZ, R72, 0xff, RZ, 0xc0, !PT ;  /* 0x000000ff48ff7812 */ /* 0x000fe2000782c0ff */
[----:B------:R-:W-:Y:S02]  /*2370*/  @P0 IMAD.MOV.U32 R72, RZ, RZ, R82 ;  /* 0x000000ffff480224 */ /* 0x000fe400078e0052 */
        /* <DEDUP_REMOVED lines=35> */
[----:B------:R-:W-:Y:S01]  /*25b0*/  FFMA.FTZ R175, R133, R168, R175 ;  /* 0x000000a885af7223 */ /* 0x000fe200000100af */
[----:B------:R-:W-:Y:S01]  /*25c0*/  LOP3.LUT P1, RZ, R85, 0xff, RZ, 0xc0, !PT ;  /* 0x000000ff55ff7812 */ /* 0x000fe2000782c0ff */
[----:B------:R-:W-:Y:S01]  /*25d0*/  @P6 FADD.FTZ R171, R171, R72 ;  /* 0x00000048abab6221 */ /* 0x000fe20000010000 */
[----:B------:R-:W-:Y:S01]  /*25e0*/  @P6 PRMT R72, RZ, 0x5410, R7 ;  /* 0x00005410ff486816 */ /* 0x000fe20000000007 */
[----:B------:R-:W-:-:S02]  /*25f0*/  FMUL.FTZ R178, R167, c[0x0][0x1e8] ;  /* 0x00007a00a7b27a20 */ /* 0x000fc40000410000 */
[----:B------:R-:W-:Y:S02]  /*2600*/  FMUL.FTZ R173, R116, R173 ;  /* 0x000000ad74ad7220 */ /* 0x000fe40000410000 */
[----:B------:R-:W-:Y:S01]  /*2610*/  FADD.FTZ R175, R132, -R175 ;  /* 0x800000af84af7221 */ /* 0x000fe20000010000 */
[----:B------:R-:W-:Y:S01]  /*2620*/  FSEL R74, R178, RZ, P1 ;  /* 0x000000ffb24a7208 */ /* 0x000fe20000800000 */
[----:B------:R-:W-:Y:S01]  /*2630*/  @P6 FADD.FTZ R173, R173, R72 ;  /* 0x00000048adad6221 */ /* 0x000fe20000010000 */
[----:B------:R-:W-:Y:S01]  /*2640*/  @P6 PRMT R72, RZ, 0x7610, R7 ;  /* 0x00007610ff486816 */ /* 0x000fe20000000007 */
[----:B------:R-:W-:Y:S01]  /*2650*/  FMUL.FTZ R180, R171, c[0x0][0x1e8] ;  /* 0x00007a00abb47a20 */ /* 0x000fe20000410000 */
[----:B------:R-:W-:Y:S01]  /*2660*/  LOP3.LUT P1, RZ, R85, 0xff00, RZ, 0xc0, !PT ;  /* 0x0000ff0055ff7812 */ /* 0x000fe2000782c0ff */
[----:B------:R-:W-:Y:S02]  /*2670*/  FMUL.FTZ R175, R116, R175 ;  /* 0x000000af74af7220 */ /* 0x000fe40000410000 */
[----:B------:R-:W-:Y:S01]  /*2680*/  FMUL.FTZ R182, R173, c[0x0][0x1e8] ;  /* 0x00007a00adb67a20 */ /* 0x000fe20000410000 */
[----:B------:R-:W-:Y:S01]  /*2690*/  FSEL R181, R180, RZ, P1 ;  /* 0x000000ffb4b57208 */ /* 0x000fe20000800000 */
[----:B------:R-:W-:Y:S01]  /*26a0*/  @P6 FADD.FTZ R175, R175, R72 ;  /* 0x00000048afaf6221 */ /* 0x000fe20000010000 */
[----:B------:R-:W-:-:S02]  /*26b0*/  ISETP.NE.U32.AND P1, PT, RZ, c[0x0][0x258], PT ;  /* 0x00009600ff007a0c */ /* 0x000fc40003f25070 */
[----:B------:R-:W-:Y:S01]  /*26c0*/  LOP3.LUT P6, RZ, R85, 0xff0000, RZ, 0xc0, !PT ;  /* 0x00ff000055ff7812 */ /* 0x000fe200078cc0ff */
[----:B------:R-:W-:Y:S01]  /*26d0*/  FMUL.FTZ R184, R175, c[0x0][0x1e8] ;  /* 0x00007a00afb87a20 */ /* 0x000fe20000410000 */
[----:B------:R-:W-:Y:S02]  /*26e0*/  ISETP.NE.AND.EX P1, PT, RZ, c[0x0][0x25c], PT, P1 ;  /* 0x00009700ff007a0c */ /* 0x000fe40003f25310 */
[----:B------:R-:W-:Y:S02]  /*26f0*/  FSEL R183, R182, RZ, P6 ;  /* 0x000000ffb6b77208 */ /* 0x000fe40003000000 */
[----:B------:R-:W-:Y:S02]  /*2700*/  LOP3.LUT P6, RZ, R85, 0xff000000, RZ, 0xc0, !PT ;  /* 0xff00000055ff7812 */ /* 0x000fe400078cc0ff */
[----:B------:R-:W-:Y:S02]  /*2710*/  F2FP.BF16.PACK_AB R72, R177, R78 ;  /* 0x0000004eb148723e */ /* 0x000fe400000010ff */
[----:B------:R-:W-:-:S02]  /*2720*/  FSEL R186, R184, RZ, P6 ;  /* 0x000000ffb8ba7208 */ /* 0x000fc40003000000 */
[----:B------:R-:W-:Y:S02]  /*2730*/  ISETP.NE.U32.AND P6, PT, RZ, c[0x0][0x258], PT ;  /* 0x00009600ff007a0c */ /* 0x000fe40003fc5070 */
[----:B------:R-:W-:Y:S02]  /*2740*/  F2FP.BF16.PACK_AB R74, R181, R74 ;  /* 0x0000004ab54a723e */ /* 0x000fe400000010ff */
[----:B------:R-:W-:Y:S02]  /*2750*/  ISETP.NE.AND.EX P6, PT, RZ, c[0x0][0x25c], PT, P6 ;  /* 0x00009700ff007a0c */ /* 0x000fe40003fc5360 */
[----:B------:R-:W-:Y:S02]  /*2760*/  @P1 F2FP.BF16.PACK_AB R73, RZ, R73 ;  /* 0x00000049ff49123e */ /* 0x000fe400000010ff */
[----:B------:R-:W-:Y:S02]  /*2770*/  @P1 F2FP.BF16.PACK_AB R77, RZ, R77 ;  /* 0x0000004dff4d123e */ /* 0x000fe400000010ff */
[----:B------:R-:W-:-:S02]  /*2780*/  @P1 F2FP.BF16.PACK_AB R167, RZ, R167 ;  /* 0x000000a7ffa7123e */ /* 0x000fc400000010ff */
[----:B------:R-:W-:Y:S02]  /*2790*/  @P1 F2FP.BF16.PACK_AB R173, RZ, R173 ;  /* 0x000000adffad123e */ /* 0x000fe400000010ff */
[----:B------:R-:W-:Y:S02]  /*27a0*/  @P1 PRMT R64, R73, 0x7610, R64 ;  /* 0x0000761049401816 */ /* 0x000fe40000000040 */
[----:B------:R-:W-:Y:S02]  /*27b0*/  @P1 F2FP.BF16.PACK_AB R76, RZ, R75 ;  /* 0x0000004bff4c123e */ /* 0x000fe400000010ff */
[----:B------:R-:W-:Y:S01]  /*27c0*/  F2FP.BF16.PACK_AB R73, R179, R174 ;  /* 0x000000aeb349723e */ /* 0x000fe200000010ff */
[----:B------:R-:W-:Y:S01]  /*27d0*/  IMAD.MOV.U32 R174, RZ, RZ, 0x10 ;  /* 0x00000010ffae7424 */ /* 0x000fe200078e00ff */
[----:B------:R-:W-:Y:S02]  /*27e0*/  @P1 F2FP.BF16.PACK_AB R79, RZ, R79 ;  /* 0x0000004fff4f123e */ /* 0x000fe400000010ff */
[----:B------:R-:W-:-:S02]  /*27f0*/  @P1 F2FP.BF16.PACK_AB R171, RZ, R171 ;  /* 0x000000abffab123e */ /* 0x000fc400000010ff */
[----:B------:R-:W-:Y:S02]  /*2800*/  @P1 F2FP.BF16.PACK_AB R175, RZ, R175 ;  /* 0x000000afffaf123e */ /* 0x000fe400000010ff */
[----:B------:R-:W-:Y:S02]  /*2810*/  @P1 PRMT R65, R77, 0x7610, R65 ;  /* 0x000076104d411816 */ /* 0x000fe40000000041 */
[----:B------:R-:W-:Y:S02]  /*2820*/  @P1 PRMT R66, R167, 0x7610, R66 ;  /* 0x00007610a7421816 */ /* 0x000fe40000000042 */
[----:B------:R-:W-:Y:S02]  /*2830*/  @P1 PRMT R67, R173, 0x7610, R67 ;  /* 0x00007610ad431816 */ /* 0x000fe40000000043 */
[----:B------:R-:W-:Y:S01]  /*2840*/  @P1 PRMT R64, R64, 0x5410, R76 ;  /* 0x0000541040401816 */ /* 0x000fe2000000004c */
[----:B------:R-:W-:Y:S01]  /*2850*/  @P6 IMAD.WIDE.U32 R76, R115, R174, c[0x0][0x258] ;  /* 0x00009600734c6625 */ /* 0x000fe200078e00ae */
[----:B------:R-:W-:-:S02]  /*2860*/  @P1 PRMT R65, R65, 0x5410, R79 ;  /* 0x0000541041411816 */ /* 0x000fc4000000004f */
[----:B------:R-:W-:Y:S01]  /*2870*/  @P1 PRMT R66, R66, 0x5410, R171 ;  /* 0x0000541042421816 */ /* 0x000fe200000000ab */
[----:B------:R-:W-:Y:S01]  /*2880*/  IMAD.WIDE.U32 R78, R115, R174, c[0x0][0x248] ;  /* 0x00009200734e7625 */ /* 0x000fe200078e00ae */
[----:B------:R-:W-:Y:S02]  /*2890*/  @P1 PRMT R67, R67, 0x5410, R175 ;  /* 0x0000541043431816 */ /* 0x000fe400000000af */
[----:B------:R-:W-:Y:S02]  /*28a0*/  @P0 LOP3.LUT P1, RZ, R82, 0xff00, RZ, 0xc0, !PT ;  /* 0x0000ff0052ff0812 */ /* 0x000fe4000782c0ff */
[----:B------:R-:W-:Y:S01]  /*28b0*/  F2FP.BF16.PACK_AB R75, R186, R183 ;  /* 0x000000b7ba4b723e */ /* 0x000fe200000010ff */
[----:B------:R0:W-:Y:S01]  /*28c0*/  @P6 STG.E.128 [R76.64], R64 ;  /* 0x000000404c006986 */ /* 0x0001e2000c101d04 */
[----:B------:R-:W-:Y:S02]  /*28d0*/  @P0 LOP3.LUT P6, RZ, R82, 0xff0000, RZ, 0xc0, !PT ;  /* 0x00ff000052ff0812 */ /* 0x000fe400078cc0ff */
[----:B------:R-:W-:Y:S01]  /*28e0*/  @P0 FSEL R167, R170, RZ, P1 ;  /* 0x000000ffaaa70208 */ /* 0x000fe20000800000 */
[----:B------:R1:W-:Y:S01]  /*28f0*/  STG.E.128 [R78.64], R72 ;  /* 0x000000484e007986 */ /* 0x0003e2000c101d04 */
[----:B------:R-:W-:-:S02]  /*2900*/  @P0 LOP3.LUT P1, RZ, R82, 0xff000000, RZ, 0xc0, !PT ;  /* 0xff00000052ff0812 */ /* 0x000fc4000782c0ff */
[----:B------:R-:W-:Y:S02]  /*2910*/  @P0 FSEL R170, R172, RZ, P6 ;  /* 0x000000ffacaa0208 */ /* 0x000fe40003000000 */
[C---:B------:R-:W-:Y:S02]  /*2920*/  @P0 LOP3.LUT P6, RZ, R83.reuse, 0xff, RZ, 0xc0, !PT ;  /* 0x000000ff53ff0812 */ /* 0x040fe400078cc0ff */
[----:B------:R-:W-:Y:S02]  /*2930*/  @P0 FSEL R171, R176, RZ, P1 ;  /* 0x000000ffb0ab0208 */ /* 0x000fe40000800000 */
[----:B------:R-:W-:Y:S02]  /*2940*/  @P0 LOP3.LUT P1, RZ, R83, 0xff00, RZ, 0xc0, !PT ;  /* 0x0000ff0053ff0812 */ /* 0x000fe4000782c0ff */
[----:B------:R-:W-:Y:S02]  /*2950*/  @P0 F2FP.BF16.PACK_AB R170, RZ, R170 ;  /* 0x000000aaffaa023e */ /* 0x000fe400000010ff */
[----:B------:R-:W-:-:S02]  /*2960*/  @P0 F2FP.BF16.PACK_AB R167, RZ, R167 ;  /* 0x000000a7ffa7023e */ /* 0x000fc400000010ff */
[----:B0-----:R-:W-:Y:S02]  /*2970*/  @P0 FSEL R76, R178, RZ, P6 ;  /* 0x000000ffb24c0208 */ /* 0x001fe40003000000 */
[C---:B------:R-:W-:Y:S02]  /*2980*/  @P0 LOP3.LUT P6, RZ, R83.reuse, 0xff0000, RZ, 0xc0, !PT ;  /* 0x00ff000053ff0812 */ /* 0x040fe400078cc0ff */
[----:B-1----:R-:W-:Y:S02]  /*2990*/  @P0 FSEL R72, R180, RZ, P1 ;  /* 0x000000ffb4480208 */ /* 0x002fe40000800000 */
[----:B------:R-:W-:Y:S02]  /*29a0*/  @P0 LOP3.LUT P1, RZ, R83, 0xff000000, RZ, 0xc0, !PT ;  /* 0xff00000053ff0812 */ /* 0x000fe4000782c0ff */
[----:B------:R-:W-:Y:S02]  /*29b0*/  @P0 FSEL R73, R182, RZ, P6 ;  /* 0x000000ffb6490208 */ /* 0x000fe40003000000 */
[----:B------:R-:W-:-:S02]  /*29c0*/  @P0 FSEL R75, R184, RZ, P1 ;  /* 0x000000ffb84b0208 */ /* 0x000fc40000800000 */
[----:B------:R-:W-:Y:S02]  /*29d0*/  @P0 F2FP.BF16.PACK_AB R76, RZ, R76 ;  /* 0x0000004cff4c023e */ /* 0x000fe400000010ff */
[----:B------:R-:W-:Y:S02]  /*29e0*/  @P0 F2FP.BF16.PACK_AB R73, RZ, R73 ;  /* 0x00000049ff49023e */ /* 0x000fe400000010ff */
[----:B------:R-:W-:Y:S02]  /*29f0*/  @P0 F2FP.BF16.PACK_AB R74, RZ, R72 ;  /* 0x00000048ff4a023e */ /* 0x000fe400000010ff */
[----:B------:R-:W-:Y:S02]  /*2a00*/  @P0 F2FP.BF16.PACK_AB R171, RZ, R171 ;  /* 0x000000abffab023e */ /* 0x000fe400000010ff */
[----:B------:R-:W-:Y:S02]  /*2a10*/  @P0 F2FP.BF16.PACK_AB R75, RZ, R75 ;  /* 0x0000004bff4b023e */ /* 0x000fe400000010ff */
[----:B------:R-:W-:-:S02]  /*2a20*/  @P0 LEA R72, P1, R115, c[0x0][0x250], 0x4 ;  /* 0x0000940073480a11 */ /* 0x000fc400078220ff */
[----:B------:R-:W-:Y:S02]  /*2a30*/  @P0 PRMT R69, R170, 0x7610, R69 ;  /* 0x00007610aa450816 */ /* 0x000fe40000000045 */
[----:B------:R-:W-:Y:S02]  /*2a40*/  @P0 PRMT R70, R76, 0x7610, R70 ;  /* 0x000076104c460816 */ /* 0x000fe40000000046 */
[----:B------:R-:W-:Y:S02]  /*2a50*/  @P0 PRMT R71, R73, 0x7610, R71 ;  /* 0x0000761049470816 */ /* 0x000fe40000000047 */
[----:B------:R-:W-:Y:S02]  /*2a60*/  @P0 LEA.HI.X R73, R115, c[0x0][0x254], RZ, 0x4, P1 ;  /* 0x0000950073490a11 */ /* 0x000fe400008f24ff */
[----:B------:R-:W-:Y:S02]  /*2a70*/  @P0 PRMT R68, R68, 0x5410, R167 ;  /* 0x0000541044440816 */ /* 0x000fe400000000a7 */
[----:B------:R-:W-:-:S02]  /*2a80*/  @P0 PRMT R69, R69, 0x5410, R171 ;  /* 0x0000541045450816 */ /* 0x000fc400000000ab */
[----:B------:R-:W-:Y:S02]  /*2a90*/  @P0 PRMT R70, R70, 0x5410, R74 ;  /* 0x0000541046460816 */ /* 0x000fe4000000004a */
[----:B------:R-:W-:Y:S02]  /*2aa0*/  @P0 PRMT R71, R71, 0x5410, R75 ;  /* 0x0000541047470816 */ /* 0x000fe4000000004b */
[----:B------:R-:W-:-:S03]  /*2ab0*/  IADD3 R115, R115, 0x20, RZ ;  /* 0x0000002073737810 */ /* 0x000fc60007ffe0ff */
[----:B------:R0:W-:Y:S04]  /*2ac0*/  @P0 STG.E.128 [R72.64], R68 ;  /* 0x0000004448000986 */ /* 0x0001e8000c101d04 */
.L_x_161:
[----:B------:R-:W-:Y:S05]  /*2ad0*/  BSYNC B1 ;  /* 0x0000000000017941 */ /* 0x000fea0003800000 */
.L_x_160:
[----:B------:R-:W-:Y:S01]  /*2ae0*/  BSSY B1, `(.L_x_162) ;  /* 0x0000089000017945 */ /* 0x000fe20003800000 */
[----:B------:R-:W-:Y:S05]  /*2af0*/  @!P5 BRA `(.L_x_163) ;  /* 0x000008700000d947 */ /* 0x000fea0003800000 */
[----:B------:R-:W-:Y:S01]  /*2b00*/  ISETP.NE.U32.AND P1, PT, RZ, c[0x0][0x218], PT ;  /* 0x00008600ff007a0c */ /* 0x000fe20003f25070 */
[----:B0-----:R-:W-:Y:S01]  /*2b10*/  IMAD.MOV.U32 R72, RZ, RZ, R88 ;  /* 0x000000ffff487224 */ /* 0x001fe200078e0058 */
[----:B------:R-:W-:Y:S02]  /*2b20*/  FSEL R75, R162, RZ, !P2 ;  /* 0x000000ffa24b7208 */ /* 0x000fe40005000000 */
[----:B------:R-:W-:Y:S02]  /*2b30*/  ISETP.NE.AND.EX P1, PT, RZ, c[0x0][0x21c], PT, P1 ;  /* 0x00008700ff007a0c */ /* 0x000fe40003f25310 */
[----:B------:R-:W-:Y:S01]  /*2b40*/  LOP3.LUT P2, RZ, R72, 0xff, RZ, 0xc0, !PT ;  /* 0x000000ff48ff7812 */ /* 0x000fe2000784c0ff */
[-CC-:B------:R-:W-:Y:S01]  /*2b50*/  FFMA.FTZ R73, R119, R168.reuse, R75.reuse ;  /* 0x000000a877497223 */ /* 0x180fe2000001004b */
[----:B------:R-:W-:Y:S01]  /*2b60*/  ISETP.NE.U32.AND P0, PT, RZ, c[0x0][0x250], PT ;  /* 0x00009400ff007a0c */ /* 0x000fe20003f05070 */
[-CC-:B------:R-:W-:Y:S01]  /*2b70*/  FFMA.FTZ R72, R134, R168.reuse, R75.reuse ;  /* 0x000000a886487223 */ /* 0x180fe2000001004b */
[----:B------:R-:W-:Y:S01]  /*2b80*/  LOP3.LUT P6, RZ, R88, 0xff00, RZ, 0xc0, !PT ;  /* 0x0000ff0058ff7812 */ /* 0x000fe200078cc0ff */
[-CC-:B-1----:R-:W-:Y:S01]  /*2b90*/  FFMA.FTZ R77, R135, R168.reuse, R75.reuse ;  /* 0x000000a8874d7223 */ /* 0x182fe2000001004b */
[----:B------:R-:W-:Y:S01]  /*2ba0*/  ISETP.NE.AND.EX P0, PT, RZ, c[0x0][0x254], PT, P0 ;  /* 0x00009500ff007a0c */ /* 0x000fe20003f05300 */
[----:B------:R-:W-:-:S02]  /*2bb0*/  FFMA.FTZ R74, R138, R168, R75 ;  /* 0x000000a88a4a7223 */ /* 0x000fc4000001004b */
[-CC-:B------:R-:W-:Y:S02]  /*2bc0*/  FFMA.FTZ R165, R141, R168.reuse, R75.reuse ;  /* 0x000000a88da57223 */ /* 0x180fe4000001004b */
[-C--:B------:R-:W-:Y:S02]  /*2bd0*/  FFMA.FTZ R76, R144, R168.reuse, R75 ;  /* 0x000000a8904c7223 */ /* 0x080fe4000001004b */
[----:B------:R-:W-:Y:S02]  /*2be0*/  FADD.FTZ R73, R136, -R73 ;  /* 0x8000004988497221 */ /* 0x000fe40000010000 */
[-CC-:B------:R-:W-:Y:S02]  /*2bf0*/  FFMA.FTZ R171, R145, R168.reuse, R75.reuse ;  /* 0x000000a891ab7223 */ /* 0x180fe4000001004b */
[----:B------:R-:W-:Y:S02]  /*2c00*/  FFMA.FTZ R168, R148, R168, R75 ;  /* 0x000000a894a87223 */ /* 0x000fe4000001004b */
[----:B------:R-:W-:Y:S01]  /*2c10*/  FADD.FTZ R75, R137, -R72 ;  /* 0x80000048894b7221 */ /* 0x000fe20000010000 */
[----:B------:R-:W-:Y:S01]  /*2c20*/  @P1 PRMT R72, RZ, 0x5410, R60 ;  /* 0x00005410ff481816 */ /* 0x000fe2000000003c */
[----:B-----5:R-:W-:-:S02]  /*2c30*/  FMUL.FTZ R73, R116, R73 ;  /* 0x0000004974497220 */ /* 0x020fc40000410000 */
[----:B------:R-:W-:Y:S02]  /*2c40*/  FMUL.FTZ R75, R116, R75 ;  /* 0x0000004b744b7220 */ /* 0x000fe40000410000 */
[----:B------:R-:W-:Y:S01]  /*2c50*/  @P1 FADD.FTZ R73, R73, R72 ;  /* 0x0000004849491221 */ /* 0x000fe20000010000 */
[----:B------:R-:W-:Y:S01]  /*2c60*/  @P1 PRMT R72, RZ, 0x7610, R60 ;  /* 0x00007610ff481816 */ /* 0x000fe2000000003c */
[----:B------:R-:W-:Y:S02]  /*2c70*/  FADD.FTZ R77, R140, -R77 ;  /* 0x8000004d8c4d7221 */ /* 0x000fe40000010000 */
[----:B------:R-:W-:Y:S02]  /*2c80*/  FADD.FTZ R79, R139, -R74 ;  /* 0x8000004a8b4f7221 */ /* 0x000fe40000010000 */
[----:B------:R-:W-:Y:S01]  /*2c90*/  @P1 FADD.FTZ R75, R75, R72 ;  /* 0x000000484b4b1221 */ /* 0x000fe20000010000 */
[----:B------:R-:W-:Y:S01]  /*2ca0*/  @P1 PRMT R72, RZ, 0x5410, R61 ;  /* 0x00005410ff481816 */ /* 0x000fe2000000003d */
[----:B------:R-:W-:-:S02]  /*2cb0*/  FMUL.FTZ R77, R116, R77 ;  /* 0x0000004d744d7220 */ /* 0x000fc40000410000 */
[----:B------:R-:W-:Y:S02]  /*2cc0*/  FMUL.FTZ R79, R116, R79 ;  /* 0x0000004f744f7220 */ /* 0x000fe40000410000 */
[----:B------:R-:W-:Y:S01]  /*2cd0*/  @P1 FADD.FTZ R77, R77, R72 ;  /* 0x000000484d4d1221 */ /* 0x000fe20000010000 */
[----:B------:R-:W-:Y:S01]  /*2ce0*/  @P1 PRMT R72, RZ, 0x7610, R61 ;  /* 0x00007610ff481816 */ /* 0x000fe2000000003d */
[----:B------:R-:W-:Y:S02]  /*2cf0*/  FADD.FTZ R165, R142, -R165 ;  /* 0x800000a58ea57221 */ /* 0x000fe40000010000 */
[----:B------:R-:W-:Y:S02]  /*2d00*/  FMUL.FTZ R172, R75, c[0x0][0x1e8] ;  /* 0x00007a004bac7a20 */ /* 0x000fe40000410000 */
[----:B------:R-:W-:Y:S01]  /*2d10*/  @P1 FADD.FTZ R79, R79, R72 ;  /* 0x000000484f4f1221 */ /* 0x000fe20000010000 */
[----:B------:R-:W-:Y:S01]  /*2d20*/  @P1 PRMT R72, RZ, 0x5410, R62 ;  /* 0x00005410ff481816 */ /* 0x000fe2000000003e */
[----:B------:R-:W-:Y:S01]  /*2d30*/  FMUL.FTZ R165, R116, R165 ;  /* 0x000000a574a57220 */ /* 0x000fe20000410000 */
[----:B------:R-:W-:Y:S01]  /*2d40*/  FSEL R175, R172, RZ, P6 ;  /* 0x000000ffacaf7208 */ /* 0x000fe20003000000 */
[----:B------:R-:W-:Y:S01]  /*2d50*/  FADD.FTZ R167, R143, -R76 ;  /* 0x8000004c8fa77221 */ /* 0x000fe20000010000 */
[----:B------:R-:W-:Y:S01]  /*2d60*/  LOP3.LUT P6, RZ, R88, 0xff000000, RZ, 0xc0, !PT ;  /* 0xff00000058ff7812 */ /* 0x000fe200078cc0ff */
[----:B------:R-:W-:Y:S01]  /*2d70*/  @P1 FADD.FTZ R165, R165, R72 ;  /* 0x00000048a5a51221 */ /* 0x000fe20000010000 */
[----:B------:R-:W-:Y:S01]  /*2d80*/  @P1 PRMT R72, RZ, 0x7610, R62 ;  /* 0x00007610ff481816 */ /* 0x000fe2000000003e */
[----:B------:R-:W-:-:S02]  /*2d90*/  FMUL.FTZ R177, R79, c[0x0][0x1e8] ;  /* 0x00007a004fb17a20 */ /* 0x000fc40000410000 */
[----:B------:R-:W-:Y:S02]  /*2da0*/  FMUL.FTZ R167, R116, R167 ;  /* 0x000000a774a77220 */ /* 0x000fe40000410000 */
[----:B------:R-:W-:Y:S01]  /*2db0*/  FMUL.FTZ R170, R73, c[0x0][0x1e8] ;  /* 0x00007a0049aa7a20 */ /* 0x000fe20000410000 */
[----:B------:R-:W-:Y:S01]  /*2dc0*/  FSEL R179, R177, RZ, P6 ;  /* 0x000000ffb1b37208 */ /* 0x000fe20003000000 */
[----:B------:R-:W-:Y:S01]  /*2dd0*/  FMUL.FTZ R178, R165, c[0x0][0x1e8] ;  /* 0x00007a00a5b27a20 */ /* 0x000fe20000410000 */
[----:B------:R-:W-:Y:S01]  /*2de0*/  LOP3.LUT P6, RZ, R89, 0xff, RZ, 0xc0, !PT ;  /* 0x000000ff59ff7812 */ /* 0x000fe200078cc0ff */
[----:B------:R-:W-:Y:S01]  /*2df0*/  @P1 FADD.FTZ R167, R167, R72 ;  /* 0x00000048a7a71221 */ /* 0x000fe20000010000 */
[----:B------:R-:W-:Y:S01]  /*2e00*/  FSEL R78, R170, RZ, P2 ;  /* 0x000000ffaa4e7208 */ /* 0x000fe20001000000 */
[----:B------:R-:W-:Y:S01]  /*2e10*/  FMUL.FTZ R174, R77, c[0x0][0x1e8] ;  /* 0x00007a004dae7a20 */ /* 0x000fe20000410000 */
[----:B------:R-:W-:Y:S01]  /*2e20*/  LOP3.LUT P2, RZ, R88, 0xff0000, RZ, 0xc0, !PT ;  /* 0x00ff000058ff7812 */ /* 0x000fe2000784c0ff */
[----:B------:R-:W-:Y:S01]  /*2e30*/  FMUL.FTZ R180, R167, c[0x0][0x1e8] ;  /* 0x00007a00a7b47a20 */ /* 0x000fe20000410000 */
[----:B------:R-:W-:Y:S01]  /*2e40*/  FSEL R74, R178, RZ, P6 ;  /* 0x000000ffb24a7208 */ /* 0x000fe20003000000 */
[----:B------:R-:W-:Y:S01]  /*2e50*/  FADD.FTZ R171, R146, -R171 ;  /* 0x800000ab92ab7221 */ /* 0x000fe20000010000 */
[----:B------:R-:W-:Y:S01]  /*2e60*/  LOP3.LUT P6, RZ, R89, 0xff00, RZ, 0xc0, !PT ;  /* 0x0000ff0059ff7812 */ /* 0x000fe200078cc0ff */
[----:B------:R-:W-:Y:S01]  /*2e70*/  FADD.FTZ R173, R147, -R168 ;  /* 0x800000a893ad7221 */ /* 0x000fe20000010000 */
[----:B------:R-:W-:Y:S01]  /*2e80*/  FSEL R176, R174, RZ, P2 ;  /* 0x000000ffaeb07208 */ /* 0x000fe20001000000 */
[C---:B------:R-:W-:Y:S01]  /*2e90*/  FMUL.FTZ R171, R116.reuse, R171 ;  /* 0x000000ab74ab7220 */ /* 0x040fe20000410000 */
[----:B------:R-:W-:Y:S01]  /*2ea0*/  @P0 MOV R72, R86 ;  /* 0x0000005600480202 */ /* 0x000fe20000000f00 */
[----:B------:R-:W-:Y:S01]  /*2eb0*/  FMUL.FTZ R116, R116, R173 ;  /* 0x000000ad74747220 */ /* 0x000fe20000410000 */
[----:B------:R-:W-:-:S02]  /*2ec0*/  ISETP.NE.U32.AND P2, PT, RZ, c[0x0][0x258], PT ;  /* 0x00009600ff007a0c */ /* 0x000fc40003f45070 */
[----:B------:R-:W-:Y:S02]  /*2ed0*/  FSEL R181, R180, RZ, P6 ;  /* 0x000000ffb4b57208 */ /* 0x000fe40003000000 */
[----:B------:R-:W-:Y:S02]  /*2ee0*/  @P0 LOP3.LUT P6, RZ, R72, 0xff, RZ, 0xc0, !PT ;  /* 0x000000ff48ff0812 */ /* 0x000fe400078cc0ff */
[----:B------:R-:W-:Y:S02]  /*2ef0*/  ISETP.NE.AND.EX P2, PT, RZ, c[0x0][0x25c], PT, P2 ;  /* 0x00009700ff007a0c */ /* 0x000fe40003f45320 */
[--C-:B------:R-:W-:Y:S02]  /*2f00*/  @P1 PRMT R72, RZ, 0x5410, R63.reuse ;  /* 0x00005410ff481816 */ /* 0x100fe4000000003f */
[----:B------:R-:W-:Y:S02]  /*2f10*/  @P1 PRMT R173, RZ, 0x7610, R63 ;  /* 0x00007610ffad1816 */ /* 0x000fe4000000003f */
[----:B------:R-:W-:Y:S01]  /*2f20*/  F2FP.BF16.PACK_AB R74, R181, R74 ;  /* 0x0000004ab54a723e */ /* 0x000fe200000010ff */
[----:B------:R-:W-:Y:S01]  /*2f30*/  @P1 FADD.FTZ R171, R171, R72 ;  /* 0x00000048abab1221 */ /* 0x000fe20000010000 */
[----:B------:R-:W-:Y:S01]  /*2f40*/  F2FP.BF16.PACK_AB R72, R175, R78 ;  /* 0x0000004eaf48723e */ /* 0x000fe200000010ff */
[----:B------:R-:W-:Y:S01]  /*2f50*/  @P1 FADD.FTZ R116, R116, R173 ;  /* 0x000000ad74741221 */ /* 0x000fe20000010000 */
[----:B------:R-:W-:Y:S01]  /*2f60*/  LOP3.LUT P1, RZ, R89, 0xff0000, RZ, 0xc0, !PT ;  /* 0x00ff000059ff7812 */ /* 0x000fe2000782c0ff */
[----:B------:R-:W-:-:S02]  /*2f70*/  FMUL.FTZ R168, R171, c[0x0][0x1e8] ;  /* 0x00007a00aba87a20 */ /* 0x000fc40000410000 */
[----:B------:R-:W-:Y:S01]  /*2f80*/  @P2 F2FP.BF16.PACK_AB R76, RZ, R75 ;  /* 0x0000004bff4c223e */ /* 0x000fe200000010ff */
[----:B------:R-:W-:Y:S01]  /*2f90*/  FMUL.FTZ R173, R116, c[0x0][0x1e8] ;  /* 0x00007a0074ad7a20 */ /* 0x000fe20000410000 */
[----:B------:R-:W-:Y:S01]  /*2fa0*/  @P2 F2FP.BF16.PACK_AB R73, RZ, R73 ;  /* 0x00000049ff49223e */ /* 0x000fe200000010ff */
[----:B------:R-:W-:Y:S01]  /*2fb0*/  IMAD.MOV.U32 R78, RZ, RZ, 0x10 ;  /* 0x00000010ff4e7424 */ /* 0x000fe200078e00ff */
[----:B------:R-:W-:Y:S02]  /*2fc0*/  FSEL R75, R168, RZ, P1 ;  /* 0x000000ffa84b7208 */ /* 0x000fe40000800000 */
[----:B------:R-:W-:Y:S02]  /*2fd0*/  LOP3.LUT P1, RZ, R89, 0xff000000, RZ, 0xc0, !PT ;  /* 0xff00000059ff7812 */ /* 0x000fe4000782c0ff */
[----:B------:R-:W-:Y:S02]  /*2fe0*/  @P2 F2FP.BF16.PACK_AB R77, RZ, R77 ;  /* 0x0000004dff4d223e */ /* 0x000fe400000010ff */
[----:B------:R-:W-:-:S02]  /*2ff0*/  FSEL R182, R173, RZ, P1 ;  /* 0x000000ffadb67208 */ /* 0x000fc40000800000 */
[----:B------:R-:W-:Y:S02]  /*3000*/  ISETP.NE.U32.AND P1, PT, RZ, c[0x0][0x258], PT ;  /* 0x00009600ff007a0c */ /* 0x000fe40003f25070 */
[----:B------:R-:W-:Y:S02]  /*3010*/  @P2 F2FP.BF16.PACK_AB R165, RZ, R165 ;  /* 0x000000a5ffa5223e */ /* 0x000fe400000010ff */
[----:B------:R-:W-:Y:S02]  /*3020*/  ISETP.NE.AND.EX P1, PT, RZ, c[0x0][0x25c], PT, P1 ;  /* 0x00009700ff007a0c */ /* 0x000fe40003f25310 */
[----:B------:R-:W-:Y:S02]  /*3030*/  @P2 F2FP.BF16.PACK_AB R171, RZ, R171 ;  /* 0x000000abffab223e */ /* 0x000fe400000010ff */
[----:B------:R-:W-:Y:S02]  /*3040*/  @P2 PRMT R64, R73, 0x7610, R64 ;  /* 0x0000761049402816 */ /* 0x000fe40000000040 */
[----:B------:R-:W-:-:S02]  /*3050*/  @P2 F2FP.BF16.PACK_AB R79, RZ, R79 ;  /* 0x0000004fff4f223e */ /* 0x000fc400000010ff */
[----:B------:R-:W-:Y:S02]  /*3060*/  @P2 F2FP.BF16.PACK_AB R162, RZ, R116 ;  /* 0x00000074ffa2223e */ /* 0x000fe400000010ff */
[----:B------:R-:W-:Y:S02]  /*3070*/  @P2 PRMT R65, R77, 0x7610, R65 ;  /* 0x000076104d412816 */ /* 0x000fe40000000041 */
[----:B------:R-:W-:Y:S02]  /*3080*/  @P2 F2FP.BF16.PACK_AB R167, RZ, R167 ;  /* 0x000000a7ffa7223e */ /* 0x000fe400000010ff */
[----:B------:R-:W-:Y:S02]  /*3090*/  @P2 PRMT R66, R165, 0x7610, R66 ;  /* 0x00007610a5422816 */ /* 0x000fe40000000042 */
[----:B------:R-:W-:Y:S02]  /*30a0*/  @P2 PRMT R67, R171, 0x7610, R67 ;  /* 0x00007610ab432816 */ /* 0x000fe40000000043 */
[----:B------:R-:W-:-:S02]  /*30b0*/  @P0 FSEL R116, R170, RZ, P6 ;  /* 0x000000ffaa740208 */ /* 0x000fc40003000000 */
[----:B------:R-:W-:Y:S02]  /*30c0*/  @P0 LOP3.LUT P6, RZ, R86, 0xff00, RZ, 0xc0, !PT ;  /* 0x0000ff0056ff0812 */ /* 0x000fe400078cc0ff */
[----:B------:R-:W-:Y:S01]  /*30d0*/  @P2 PRMT R64, R64, 0x5410, R76 ;  /* 0x0000541040402816 */ /* 0x000fe2000000004c */
[-C--:B------:R-:W-:Y:S01]  /*30e0*/  IMAD.WIDE.U32 R76, R115, R78.reuse, c[0x0][0x248] ;  /* 0x00009200734c7625 */ /* 0x080fe200078e004e */
[----:B------:R-:W-:Y:S02]  /*30f0*/  @P2 PRMT R65, R65, 0x5410, R79 ;  /* 0x0000541041412816 */ /* 0x000fe4000000004f */
[----:B------:R-:W-:Y:S01]  /*3100*/  @P2 PRMT R66, R66, 0x5410, R167 ;  /* 0x0000541042422816 */ /* 0x000fe200000000a7 */
[----:B------:R-:W-:Y:S01]  /*3110*/  @P1 IMAD.WIDE.U32 R78, R115, R78, c[0x0][0x258] ;  /* 0x00009600734e1625 */ /* 0x000fe200078e004e */
[----:B------:R-:W-:Y:S02]  /*3120*/  @P2 PRMT R67, R67, 0x5410, R162 ;  /* 0x0000541043432816 */ /* 0x000fe400000000a2 */
[----:B------:R-:W-:-:S02]  /*3130*/  @P0 FSEL R162, R172, RZ, P6 ;  /* 0x000000ffaca20208 */ /* 0x000fc40003000000 */
[----:B------:R-:W-:Y:S01]  /*3140*/  @P0 LOP3.LUT P6, RZ, R86, 0xff000000, RZ, 0xc0, !PT ;  /* 0xff00000056ff0812 */ /* 0x000fe200078cc0ff */
[----:B------:R0:W-:Y:S01]  /*3150*/  @P1 STG.E.128 [R78.64], R64 ;  /* 0x000000404e001986 */ /* 0x0001e2000c101d04 */
[----:B------:R-:W-:Y:S02]  /*3160*/  F2FP.BF16.PACK_AB R73, R179, R176 ;  /* 0x000000b0b349723e */ /* 0x000fe400000010ff */
[----:B------:R-:W-:Y:S02]  /*3170*/  F2FP.BF16.PACK_AB R75, R182, R75 ;  /* 0x0000004bb64b723e */ /* 0x000fe400000010ff */
[----:B------:R-:W-:Y:S02]  /*3180*/  @P0 LOP3.LUT P2, RZ, R86, 0xff0000, RZ, 0xc0, !PT ;  /* 0x00ff000056ff0812 */ /* 0x000fe4000784c0ff */
[----:B------:R-:W-:Y:S01]  /*3190*/  @P0 LOP3.LUT P1, RZ, R87, 0xff, RZ, 0xc0, !PT ;  /* 0x000000ff57ff0812 */ /* 0x000fe2000782c0ff */
[----:B------:R1:W-:Y:S01]  /*31a0*/  STG.E.128 [R76.64], R72 ;  /* 0x000000484c007986 */ /* 0x0003e2000c101d04 */
[----:B------:R-:W-:-:S02]  /*31b0*/  @P0 FSEL R167, R177, RZ, P6 ;  /* 0x000000ffb1a70208 */ /* 0x000fc40003000000 */
[C---:B------:R-:W-:Y:S02]  /*31c0*/  @P0 LOP3.LUT P6, RZ, R87.reuse, 0xff0000, RZ, 0xc0, !PT ;  /* 0x00ff000057ff0812 */ /* 0x040fe400078cc0ff */
[----:B------:R-:W-:Y:S02]  /*31d0*/  @P0 FSEL R165, R174, RZ, P2 ;  /* 0x000000ffaea50208 */ /* 0x000fe40001000000 */
[C---:B------:R-:W-:Y:S02]  /*31e0*/  @P0 LOP3.LUT P2, RZ, R87.reuse, 0xff00, RZ, 0xc0, !PT ;  /* 0x0000ff0057ff0812 */ /* 0x040fe4000784c0ff */
[----:B------:R-:W-:Y:S02]  /*31f0*/  @P0 F2FP.BF16.PACK_AB R116, RZ, R116 ;  /* 0x00000074ff74023e */ /* 0x000fe400000010ff */
[----:B0-----:R-:W-:Y:S02]  /*3200*/  @P0 FSEL R78, R178, RZ, P1 ;  /* 0x000000ffb24e0208 */ /* 0x001fe40000800000 */
[----:B------:R-:W-:-:S02]  /*3210*/  @P0 LOP3.LUT P1, RZ, R87, 0xff000000, RZ, 0xc0, !PT ;  /* 0xff00000057ff0812 */ /* 0x000fc4000782c0ff */
[----:B------:R-:W-:Y:S02]  /*3220*/  @P0 F2FP.BF16.PACK_AB R165, RZ, R165 ;  /* 0x000000a5ffa5023e */ /* 0x000fe400000010ff */
[----:B------:R-:W-:Y:S02]  /*3230*/  @P0 F2FP.BF16.PACK_AB R78, RZ, R78 ;  /* 0x0000004eff4e023e */ /* 0x000fe400000010ff */
[----:B-1----:R-:W-:Y:S02]  /*3240*/  @P0 FSEL R73, R168, RZ, P6 ;  /* 0x000000ffa8490208 */ /* 0x002fe40003000000 */
[----:B------:R-:W-:Y:S02]  /*3250*/  @P0 FSEL R72, R180, RZ, P2 ;  /* 0x000000ffb4480208 */ /* 0x000fe40001000000 */
[----:B------:R-:W-:Y:S02]  /*3260*/  @P0 FSEL R75, R173, RZ, P1 ;  /* 0x000000ffad4b0208 */ /* 0x000fe40000800000 */
[----:B------:R-:W-:-:S02]  /*3270*/  @P0 F2FP.BF16.PACK_AB R73, RZ, R73 ;  /* 0x00000049ff49023e */ /* 0x000fc400000010ff */
[----:B------:R-:W-:Y:S02]  /*3280*/  @P0 F2FP.BF16.PACK_AB R74, RZ, R72 ;  /* 0x00000048ff4a023e */ /* 0x000fe400000010ff */
[----:B------:R-:W-:Y:S02]  /*3290*/  @P0 F2FP.BF16.PACK_AB R162, RZ, R162 ;  /* 0x000000a2ffa2023e */ /* 0x000fe400000010ff */
[----:B------:R-:W-:Y:S02]  /*32a0*/  @P0 F2FP.BF16.PACK_AB R167, RZ, R167 ;  /* 0x000000a7ffa7023e */ /* 0x000fe400000010ff */
[----:B------:R-:W-:Y:S02]  /*32b0*/  @P0 F2FP.BF16.PACK_AB R75, RZ, R75 ;  /* 0x0000004bff4b023e */ /* 0x000fe400000010ff */
[----:B------:R-:W-:Y:S02]  /*32c0*/  @P0 PRMT R68, R116, 0x7610, R68 ;  /* 0x0000761074440816 */ /* 0x000fe40000000044 */
        /* <DEDUP_REMOVED lines=8> */
[----:B------:R-:W-:-:S05]  /*3350*/  @P0 PRMT R71, R71, 0x5410, R75 ;  /* 0x0000541047470816 */ /* 0x000fca000000004b */
[----:B------:R0:W-:Y:S02]  /*3360*/  @P0 STG.E.128 [R72.64], R68 ;  /* 0x0000004448000986 */ /* 0x0001e4000c101d04 */
.L_x_163:
[----:B------:R-:W-:Y:S05]  /*3370*/  BSYNC B1 ;  /* 0x0000000000017941 */ /* 0x000fea0003800000 */
.L_x_162:
[----:B0-----:R-:W-:-:S04]  /*3380*/  IMAD.MOV.U32 R73, RZ, RZ, c[0x0][0x160] ;  /* 0x00005800ff497624 */ /* 0x001fc800078e00ff */
[----:B------:R-:W-:-:S05]  /*3390*/  IMAD R106, R73, 0x4, R106 ;  /* 0x00000004496a7824 */ /* 0x000fca00078e026a */
[----:B------:R-:W-:-:S13]  /*33a0*/  ISETP.GE.AND P0, PT, R106, c[0x0][0x164], PT ;  /* 0x000059006a007a0c */ /* 0x000fda0003f06270 */
[----:B-1---5:R-:W-:Y:S01]  /*33b0*/  @P0 CALL.REL.NOINC `(.L_x_149) ;  /* 0x0000001000000944 */ /* 0x022fe20003c00000 */
[----:B------:R-:W-:Y:S05]  /*33c0*/  BRA `(.L_x_164) ;  /* 0xffffd12000007947 */ /* 0x000fea000383ffff */
.L_x_149:
[----:B0-----:R-:W-:Y:S05]  /*33d0*/  BSYNC B0 ;  /* 0x0000000000007941 */ /* 0x001fea0003800000 */
.L_x_148:
[----:B------:R-:W-:Y:S01]  /*33e0*/  SHF.R.U32.HI R2, RZ, 0x5, R0 ;  /* 0x00000005ff027819 */ /* 0x000fe20000011600 */
[----:B------:R-:W-:Y:S01]  /*33f0*/  WARPSYNC 0xffffffff ;  /* 0xffffffff00007948 */ /* 0x000fe20003800000 */
[C---:B------:R-:W-:Y:S02]  /*3400*/  LOP3.LUT R3, R0.reuse, 0x1f, RZ, 0xc0, !PT ;  /* 0x0000001f00037812 */ /* 0x040fe400078ec0ff */
[----:B------:R-:W-:-:S03]  /*3410*/  IADD3 R7, -R0, 0x7f, RZ ;  /* 0x0000007f00077810 */ /* 0x000fc60007ffe1ff */
[----:B------:R-:W-:-:S05]  /*3420*/  IMAD R2, R2, 0x60, R3 ;  /* 0x0000006002027824 */ /* 0x000fca00078e0203 */
[----:B------:R-:W-:-:S05]  /*3430*/  SHF.L.U32 R2, R2, 0x5, RZ ;  /* 0x0000000502027819 */ /* 0x000fca00000006ff */
[----:B------:R-:W-:Y:S04]  /*3440*/  STS.128 [R2], R32 ;  /* 0x0000002002007388 */ /* 0x000fe80000000c00 */
[----:B------:R-:W-:Y:S04]  /*3450*/  STS.128 [R2+0x10], R28 ;  /* 0x0000101c02007388 */ /* 0x000fe80000000c00 */
[----:B------:R-:W-:Y:S04]  /*3460*/  STS.128 [R2+0x400], R24 ;  /* 0x0004001802007388 */ /* 0x000fe80000000c00 */
[----:B------:R0:W-:Y:S04]  /*3470*/  STS.128 [R2+0x410], R20 ;  /* 0x0004101402007388 */ /* 0x0001e80000000c00 */
[----:B------:R-:W-:Y:S04]  /*3480*/  STS.128 [R2+0x800], R16 ;  /* 0x0008001002007388 */ /* 0x000fe80000000c00 */
[----:B------:R-:W-:Y:S04]  /*3490*/  STS.128 [R2+0x810], R12 ;  /* 0x0008100c02007388 */ /* 0x000fe80000000c00 */
[----:B------:R-:W-:Y:S01]  /*34a0*/  BAR.SYNC.DEFER_BLOCKING 0x0 ;  /* 0x0000000000007b1d */ /* 0x000fe20000010000 */
[----:B0-----:R-:W-:-:S05]  /*34b0*/  IADD3 R21, R7, c[0x0][0x168], RZ ;  /* 0x00005a0007157a10 */ /* 0x001fca0007ffe0ff */
[----:B------:R-:W0:Y:S01]  /*34c0*/  S2R R23, SR_CTAID.X ;  /* 0x0000000000177919 */ /* 0x000e220000002500 */
[C---:B------:R-:W-:Y:S02]  /*34d0*/  LOP3.LUT P5, RZ, R21.reuse, 0xffffff80, RZ, 0xc0, !PT ;  /* 0xffffff8015ff7812 */ /* 0x040fe400078ac0ff */
[C---:B------:R-:W-:Y:S02]  /*34e0*/  ISETP.GE.U32.AND P4, PT, R21.reuse, 0x100, PT ;  /* 0x000001001500780c */ /* 0x040fe40003f86070 */
[C---:B------:R-:W-:Y:S02]  /*34f0*/  ISETP.GE.U32.AND P3, PT, R21.reuse, 0x180, PT ;  /* 0x000001801500780c */ /* 0x040fe40003f66070 */
[C---:B------:R-:W-:Y:S02]  /*3500*/  ISETP.GE.U32.AND P2, PT, R21.reuse, 0x200, PT ;  /* 0x000002001500780c */ /* 0x040fe40003f46070 */
[C---:B------:R-:W-:Y:S02]  /*3510*/  ISETP.GE.U32.AND P1, PT, R21.reuse, 0x280, PT ;  /* 0x000002801500780c */ /* 0x040fe40003f26070 */
[----:B------:R-:W-:Y:S01]  /*3520*/  ISETP.GE.U32.AND P0, PT, R21, 0x300, PT ;  /* 0x000003001500780c */ /* 0x000fe20003f06070 */
[----:B------:R-:W1:Y:S04]  /*3530*/  LDS R3, [R0.X4] ;  /* 0x0000000000037984 */ /* 0x000e680000004800 */
[----:B------:R-:W2:Y:S01]  /*3540*/  LDS R4, [R0.X4+0x200] ;  /* 0x0002000000047984 */ /* 0x000ea20000004800 */
[----:B0-----:R-:W-:-:S03]  /*3550*/  IMAD R23, R23, c[0x0][0x168], RZ ;  /* 0x00005a0017177a24 */ /* 0x001fc600078e02ff */
[----:B-----5:R-:W0:Y:S02]  /*3560*/  LDS R10, [R0.X4+0xc00] ;  /* 0x000c0000000a7984 */ /* 0x020e240000004800 */
[----:B------:R-:W-:Y:S02]  /*3570*/  IADD3 R28, P6, R23, R0, RZ ;  /* 0x00000000171c7210 */ /* 0x000fe40007fde0ff */
[----:B------:R-:W3:Y:S04]  /*3580*/  LDS R9, [R0.X4+0xe00] ;  /* 0x000e000000097984 */ /* 0x000ee80000004800 */
[----:B------:R-:W4:Y:S04]  /*3590*/  LDS R5, [R0.X4+0x400] ;  /* 0x0004000000057984 */ /* 0x000f280000004800 */
[----:B------:R-:W4:Y:S04]  /*35a0*/  LDS R24, [R0.X4+0x1000] ;  /* 0x0010000000187984 */ /* 0x000f280000004800 */
[----:B------:R-:W4:Y:S04]  /*35b0*/  LDS R6, [R0.X4+0x600] ;  /* 0x0006000000067984 */ /* 0x000f280000004800 */
[----:B------:R-:W4:Y:S04]  /*35c0*/  LDS R7, [R0.X4+0x800] ;  /* 0x0008000000077984 */ /* 0x000f280000004800 */
[----:B------:R-:W4:Y:S04]  /*35d0*/  LDS R8, [R0.X4+0xa00] ;  /* 0x000a000000087984 */ /* 0x000f280000004800 */
[----:B------:R-:W4:Y:S01]  /*35e0*/  LDS R11, [R0.X4+0x1200] ;  /* 0x00120000000b7984 */ /* 0x000f220000004800 */
[----:B-1----:R-:W-:-:S03]  /*35f0*/  FADD.FTZ R3, RZ, R3 ;  /* 0x00000003ff037221 */ /* 0x002fc60000010000 */
[----:B------:R-:W1:Y:S01]  /*3600*/  LDS R12, [R0.X4+0x1400] ;  /* 0x00140000000c7984 */ /* 0x000e620000004800 */
[----:B--2---:R-:W-:-:S03]  /*3610*/  FADD.FTZ R4, RZ, R4 ;  /* 0x00000004ff047221 */ /* 0x004fc60000010000 */
[----:B------:R-:W2:Y:S01]  /*3620*/  LDS R13, [R0.X4+0x1600] ;  /* 0x00160000000d7984 */ /* 0x000ea20000004800 */
[----:B0-----:R-:W-:-:S03]  /*3630*/  FADD.FTZ R3, R3, R10 ;  /* 0x0000000a03037221 */ /* 0x001fc60000010000 */
[----:B------:R-:W0:Y:S01]  /*3640*/  LDS R14, [R0.X4+0x1800] ;  /* 0x00180000000e7984 */ /* 0x000e220000004800 */
        /* <DEDUP_REMOVED lines=15> */
[----:B-1----:R-:W-:-:S03]  /*3740*/  FADD.FTZ R7, R7, R12 ;  /* 0x0000000c07077221 */ /* 0x002fc60000010000 */
[----:B------:R-:W1:Y:S01]  /*3750*/  LDS R21, [R0.X4+0x2a00] ;  /* 0x002a000000157984 */ /* 0x000e620000004800 */
[----:B--2---:R-:W-:-:S03]  /*3760*/  FADD.FTZ R8, R8, R13 ;  /* 0x0000000d08087221 */ /* 0x004fc60000010000 */
[----:B------:R-:W2:Y:S01]  /*3770*/  LDS R22, [R0.X4+0x2c00] ;  /* 0x002c000000167984 */ /* 0x000ea20000004800 */
[----:B0-----:R-:W-:-:S03]  /*3780*/  FADD.FTZ R3, R3, R14 ;  /* 0x0000000e03037221 */ /* 0x001fc60000010000 */
[----:B------:R-:W0:Y:S01]  /*3790*/  LDS R25, [R0.X4+0x2e00] ;  /* 0x002e000000197984 */ /* 0x000e220000004800 */
        /* <DEDUP_REMOVED lines=8> */
[----:B------:R-:W-:Y:S01]  /*3820*/  STS.128 [R2], R56 ;  /* 0x0000003802007388 */ /* 0x000fe20000000c00 */
[----:B------:R-:W-:-:S03]  /*3830*/  FADD.FTZ R19, R5, R10 ;  /* 0x0000000a05137221 */ /* 0x000fc60000010000 */
[----:B------:R-:W-:Y:S01]  /*3840*/  STS.128 [R2+0x10], R52 ;  /* 0x0000103402007388 */ /* 0x000fe20000000c00 */
[----:B-1----:R-:W-:-:S03]  /*3850*/  FADD.FTZ R21, R6, R21 ;  /* 0x0000001506157221 */ /* 0x002fc60000010000 */
[----:B------:R-:W-:Y:S01]  /*3860*/  STS.128 [R2+0x400], R48 ;  /* 0x0004003002007388 */ /* 0x000fe20000000c00 */
[----:B--2---:R-:W-:-:S03]  /*3870*/  FADD.FTZ R23, R7, R22 ;  /* 0x0000001607177221 */ /* 0x004fc60000010000 */
[----:B------:R1:W-:Y:S01]  /*3880*/  STS.128 [R2+0x410], R44 ;  /* 0x0004102c02007388 */ /* 0x0003e20000000c00 */
[----:B0-----:R-:W-:-:S03]  /*3890*/  FADD.FTZ R25, R8, R25 ;  /* 0x0000001908197221 */ /* 0x001fc60000010000 */
[----:B------:R-:W-:Y:S04]  /*38a0*/  STS.128 [R2+0x800], R40 ;  /* 0x0008002802007388 */ /* 0x000fe80000000c00 */
[----:B------:R0:W-:Y:S04]  /*38b0*/  STS.128 [R2+0x810], R36 ;  /* 0x0008102402007388 */ /* 0x0001e80000000c00 */
[----:B------:R-:W-:Y:S01]  /*38c0*/  BAR.SYNC.DEFER_BLOCKING 0x0 ;  /* 0x0000000000007b1d */ /* 0x000fe20000010000 */
[----:B-1----:R-:W-:-:S05]  /*38d0*/  IMAD.X R45, RZ, RZ, RZ, P6 ;  /* 0x000000ffff2d7224 */ /* 0x002fca00030e06ff */
[C---:B------:R-:W-:Y:S01]  /*38e0*/  SHF.L.U64.HI R45, R28.reuse, 0x2, R45 ;  /* 0x000000021c2d7819 */ /* 0x040fe2000001022d */
[----:B------:R-:W-:-:S05]  /*38f0*/  IMAD.SHL.U32 R28, R28, 0x4, RZ ;  /* 0x000000041c1c7824 */ /* 0x000fca00078e00ff */
[----:B------:R-:W-:-:S04]  /*3900*/  IADD3 R30, P6, R28, c[0x0][0x228], RZ ;  /* 0x00008a001c1e7a10 */ /* 0x000fc80007fde0ff */
[C---:B------:R-:W-:Y:S01]  /*3910*/  IADD3.X R47, R45.reuse, c[0x0][0x22c], RZ, P6, !PT ;  /* 0x00008b002d2f7a10 */ /* 0x040fe200037fe4ff */
[----:B0-----:R-:W-:Y:S01]  /*3920*/  @P5 IMAD.MOV.U32 R2, RZ, RZ, R30 ;  /* 0x000000ffff025224 */ /* 0x001fe200078e001e */
[----:B------:R-:W-:Y:S02]  /*3930*/  IADD3 R28, P6, R28, c[0x0][0x220], RZ ;  /* 0x000088001c1c7a10 */ /* 0x000fe40007fde0ff */
[----:B------:R-:W-:Y:S01]  /*3940*/  @P5 MOV R3, R47 ;  /* 0x0000002f00035202 */ /* 0x000fe20000000f00 */
[----:B------:R-:W0:Y:S01]  /*3950*/  LDS R12, [R0.X4+0x400] ;  /* 0x00040000000c7984 */ /* 0x000e220000004800 */
[----:B------:R-:W-:Y:S01]  /*3960*/  IADD3.X R45, R45, c[0x0][0x224], RZ, P6, !PT ;  /* 0x000089002d2d7a10 */ /* 0x000fe200037fe4ff */
[----:B------:R-:W-:Y:S01]  /*3970*/  @P5 IMAD.MOV.U32 R4, RZ, RZ, R28 ;  /* 0x000000ffff045224 */ /* 0x000fe200078e001c */
[----:B------:R-:W-:Y:S01]  /*3980*/  @P5 IADD3 R30, P6, R30, 0x200, RZ ;  /* 0x000002001e1e5810 */ /* 0x000fe20007fde0ff */
[----:B------:R-:W1:Y:S02]  /*3990*/  LDS R29, [R0.X4+0x1000] ;  /* 0x00100000001d7984 */ /* 0x000e640000004800 */
[----:B------:R-:W-:-:S02]  /*39a0*/  @P5 IMAD.MOV.U32 R5, RZ, RZ, R45 ;  /* 0x000000ffff055224 */ /* 0x000fc400078e002d */
[----:B------:R-:W2:Y:S01]  /*39b0*/  LDS R24, [R0.X4] ;  /* 0x0000000000187984 */ /* 0x000ea20000004800 */
[----:B------:R-:W-:Y:S01]  /*39c0*/  @P5 IMAD.X R47, RZ, RZ, R47, P6 ;  /* 0x000000ffff2f5224 */ /* 0x000fe200030e062f */
[----:B------:R-:W-:Y:S01]  /*39d0*/  @P5 IADD3 R28, P6, R28, 0x200, RZ ;  /* 0x000002001c1c5810 */ /* 0x000fe20007fde0ff */
[----:B------:R-:W-:Y:S01]  /*39e0*/  @P4 IMAD.MOV.U32 R6, RZ, RZ, R30 ;  /* 0x000000ffff064224 */ /* 0x000fe200078e001e */
[----:B------:R-:W3:Y:S01]  /*39f0*/  LDS R27, [R0.X4+0xc00] ;  /* 0x000c0000001b7984 */ /* 0x000ee20000004800 */
[----:B------:R-:W-:Y:S01]  /*3a00*/  @P4 IMAD.MOV.U32 R7, RZ, RZ, R47 ;  /* 0x000000ffff074224 */ /* 0x000fe200078e002f */
[----:B------:R-:W-:Y:S01]  /*3a10*/  @P5 IADD3.X R45, RZ, R45, RZ, P6, !PT ;  /* 0x0000002dff2d5210 */ /* 0x000fe200037fe4ff */
[----:B------:R-:W-:Y:S01]  /*3a20*/  @P4 IMAD.MOV.U32 R8, RZ, RZ, R28 ;  /* 0x000000ffff084224 */ /* 0x000fe200078e001c */
[----:B------:R-:W4:Y:S01]  /*3a30*/  LDS R14, [R0.X4+0x800] ;  /* 0x00080000000e7984 */ /* 0x000f220000004800 */
[----:B------:R-:W-:-:S03]  /*3a40*/  @P4 IADD3 R30, P6, R30, 0x200, RZ ;  /* 0x000002001e1e4810 */ /* 0x000fc60007fde0ff */
[----:B------:R-:W4:Y:S02]  /*3a50*/  LDS R31, [R0.X4+0x1400] ;  /* 0x00140000001f7984 */ /* 0x000f240000004800 */
[----:B------:R-:W-:Y:S01]  /*3a60*/  @P4 IMAD.X R47, RZ, RZ, R47, P6 ;  /* 0x000000ffff2f4224 */ /* 0x000fe200030e062f */
[----:B------:R-:W-:Y:S01]  /*3a70*/  @P4 IADD3 R28, P6, R28, 0x200, RZ ;  /* 0x000002001c1c4810 */ /* 0x000fe20007fde0ff */
        /* <DEDUP_REMOVED lines=27> */
[----:B0-----:R-:W-:Y:S01]  /*3c30*/  FADD.FTZ R16, R16, R9 ;  /* 0x0000000910107221 */ /* 0x001fe20000010000 */
[----:B------:R-:W-:Y:S01]  /*3c40*/  @P4 MOV R9, R45 ;  /* 0x0000002d00094202 */ /* 0x000fe20000000f00 */
[----:B------:R-:W-:Y:S01]  /*3c50*/  @P4 IMAD.X R45, RZ, RZ, R45, P6 ;  /* 0x000000ffff2d4224 */ /* 0x000fe200030e062d */
[----:B------:R-:W0:Y:S01]  /*3c60*/  LDS R27, [R0.X4+0x2200] ;  /* 0x00220000001b7984 */ /* 0x000e220000004800 */
[----:B-1----:R-:W-:Y:S01]  /*3c70*/  FADD.FTZ R18, R11, R10 ;  /* 0x0000000a0b127221 */ /* 0x002fe20000010000 */
[----:B------:R-:W-:Y:S01]  /*3c80*/  @P3 MOV R11, R47 ;  /* 0x0000002f000b3202 */ /* 0x000fe20000000f00 */
[----:B------:R-:W-:Y:S01]  /*3c90*/  @P3 IMAD.MOV.U32 R10, RZ, RZ, R30 ;  /* 0x000000ffff0a3224 */ /* 0x000fe200078e001e */
[----:B------:R-:W1:Y:S01]  /*3ca0*/  LDS R31, [R0.X4+0x2e00] ;  /* 0x002e0000001f7984 */ /* 0x000e620000004800 */
[----:B--2---:R-:W-:Y:S01]  /*3cb0*/  FADD.FTZ R24, R24, R33 ;  /* 0x0000002118187221 */ /* 0x004fe20000010000 */
[----:B------:R-:W-:-:S03]  /*3cc0*/  @P3 IADD3 R30, P6, R30, 0x200, RZ ;  /* 0x000002001e1e3810 */ /* 0x000fc60007fde0ff */
[----:B---3--:R-:W-:Y:S02]  /*3cd0*/  FADD.FTZ R39, R24, R39 ;  /* 0x0000002718277221 */ /* 0x008fe40000010000 */
[----:B------:R-:W-:Y:S02]  /*3ce0*/  @P3 IMAD.X R47, RZ, RZ, R47, P6 ;  /* 0x000000ffff2f3224 */ /* 0x000fe400030e062f */
[----:B----4-:R-:W-:Y:S01]  /*3cf0*/  FADD.FTZ R35, R12, R35 ;  /* 0x000000230c237221 */ /* 0x010fe20000010000 */
[----:B------:R2:W-:Y:S01]  /*3d00*/  @P5 STG.E [R2.64], R39 ;  /* 0x0000002702005986 */ /* 0x0005e2000c101904 */
[----:B------:R-:W-:Y:S01]  /*3d10*/  @P3 IMAD.MOV.U32 R12, RZ, RZ, R28 ;  /* 0x000000ffff0c3224 */ /* 0x000fe200078e001c */
[----:B------:R-:W-:Y:S01]  /*3d20*/  @P3 IADD3 R28, P6, R28, 0x200, RZ ;  /* 0x000002001c1c3810 */ /* 0x000fe20007fde0ff */
[----:B------:R-:W-:Y:S01]  /*3d30*/  FADD.FTZ R20, R13, R20 ;  /* 0x000000140d147221 */ /* 0x000fe20000010000 */
[----:B------:R3:W-:Y:S01]  /*3d40*/  @P5 STG.E [R4.64], R15 ;  /* 0x0000000f04005986 */ /* 0x0007e2000c101904 */
[----:B------:R-:W-:Y:S01]  /*3d50*/  @P3 IMAD.MOV.U32 R13, RZ, RZ, R45 ;  /* 0x000000ffff0d3224 */ /* 0x000fe200078e002d */
[----:B------:R-:W-:Y:S01]  /*3d60*/  @P3 IADD3.X R45, RZ, R45, RZ, P6, !PT ;  /* 0x0000002dff2d3210 */ /* 0x000fe200037fe4ff */
[----:B------:R-:W-:-:S02]  /*3d70*/  FADD.FTZ R41, R18, R41 ;  /* 0x0000002912297221 */ /* 0x000fc40000010000 */
[----:B------:R-:W-:Y:S02]  /*3d80*/  FADD.FTZ R35, R35, R22 ;  /* 0x0000001623237221 */ /* 0x000fe40000010000 */
[----:B--2---:R-:W-:Y:S01]  /*3d90*/  @P2 IMAD.MOV.U32 R2, RZ, RZ, R30 ;  /* 0x000000ffff022224 */ /* 0x004fe200078e001e */
[----:B------:R-:W-:Y:S01]  /*3da0*/  @P2 IADD3 R30, P5, R30, 0x200, RZ ;  /* 0x000002001e1e2810 */ /* 0x000fe20007fbe0ff */
[--C-:B------:R-:W-:Y:S01]  /*3db0*/  @P2 IMAD.MOV.U32 R3, RZ, RZ, R47.reuse ;  /* 0x000000ffff032224 */ /* 0x100fe200078e002f */
[----:B------:R2:W-:Y:S01]  /*3dc0*/  @P4 STG.E [R6.64], R41 ;  /* 0x0000002906004986 */ /* 0x0005e2000c101904 */
[----:B---3--:R-:W-:Y:S01]  /*3dd0*/  @P2 IMAD.MOV.U32 R4, RZ, RZ, R28 ;  /* 0x000000ffff042224 */ /* 0x008fe200078e001c */
[----:B------:R-:W-:Y:S01]  /*3de0*/  @P2 IADD3 R28, P6, R28, 0x200, RZ ;  /* 0x000002001c1c2810 */ /* 0x000fe20007fde0ff */
[----:B------:R-:W-:Y:S01]  /*3df0*/  @P2 IMAD.X R47, RZ, RZ, R47, P5 ;  /* 0x000000ffff2f2224 */ /* 0x000fe200028e062f */
[----:B------:R-:W-:Y:S01]  /*3e00*/  @P2 MOV R5, R45 ;  /* 0x0000002d00052202 */ /* 0x000fe20000000f00 */
[----:B------:R-:W-:Y:S01]  /*3e10*/  FADD.FTZ R14, R14, R37 ;  /* 0x000000250e0e7221 */ /* 0x000fe20000010000 */
[----:B------:R3:W-:Y:S01]  /*3e20*/  @P4 STG.E [R8.64], R17 ;  /* 0x0000001108004986 */ /* 0x0007e2000c101904 */
[----:B------:R-:W-:-:S02]  /*3e30*/  @P2 IMAD.X R45, RZ, RZ, R45, P6 ;  /* 0x000000ffff2d2224 */ /* 0x000fc400030e062d */
[----:B------:R-:W-:Y:S01]  /*3e40*/  FADD.FTZ R29, R20, R29 ;  /* 0x0000001d141d7221 */ /* 0x000fe20000010000 */
[----:B------:R-:W-:Y:S01]  /*3e50*/  @P3 STG.E [R10.64], R35 ;  /* 0x000000230a003986 */ /* 0x000fe2000c101904 */
[----:B------:R-:W-:Y:S01]  /*3e60*/  FADD.FTZ R43, R14, R43 ;  /* 0x0000002b0e2b7221 */ /* 0x000fe20000010000 */
[----:B--2---:R-:W-:Y:S01]  /*3e70*/  @P1 MOV R7, R47 ;  /* 0x0000002f00071202 */ /* 0x004fe20000000f00 */
[----:B------:R-:W-:Y:S01]  /*3e80*/  @P1 IMAD.MOV.U32 R6, RZ, RZ, R30 ;  /* 0x000000ffff061224 */ /* 0x000fe200078e001e */
[----:B------:R-:W-:Y:S01]  /*3e90*/  @P3 STG.E [R12.64], R19 ;  /* 0x000000130c003986 */ /* 0x000fe2000c101904 */
[----:B------:R-:W-:Y:S01]  /*3ea0*/  @P1 IADD3 R30, P3, R30, 0x200, RZ ;  /* 0x000002001e1e1810 */ /* 0x000fe20007f7e0ff */
[----:B0-----:R-:W-:Y:S02]  /*3eb0*/  FADD.FTZ R16, R16, R27 ;  /* 0x0000001b10107221 */ /* 0x001fe40000010000 */
[----:B---3--:R-:W-:Y:S01]  /*3ec0*/  @P1 IMAD.MOV.U32 R8, RZ, RZ, R28 ;  /* 0x000000ffff081224 */ /* 0x008fe200078e001c */
[----:B------:R-:W-:Y:S01]  /*3ed0*/  @P1 IADD3 R28, P4, R28, 0x200, RZ ;  /* 0x000002001c1c1810 */ /* 0x000fe20007f9e0ff */
[----:B------:R-:W-:Y:S01]  /*3ee0*/  @P1 IMAD.MOV.U32 R9, RZ, RZ, R45 ;  /* 0x000000ffff091224 */ /* 0x000fe200078e002d */
[----:B------:R0:W-:Y:S01]  /*3ef0*/  @P2 STG.E [R2.64], R29 ;  /* 0x0000001d02002986 */ /* 0x0001e2000c101904 */
[----:B------:R-:W-:Y:S01]  /*3f00*/  @P1 IMAD.X R47, RZ, RZ, R47, P3 ;  /* 0x000000ffff2f1224 */ /* 0x000fe200018e062f */
[----:B------:R-:W-:Y:S01]  /*3f10*/  @P1 IADD3.X R45, RZ, R45, RZ, P4, !PT ;  /* 0x0000002dff2d1210 */ /* 0x000fe200027fe4ff */
[----:B-1----:R-:W-:Y:S01]  /*3f20*/  FADD.FTZ R31, R16, R31 ;  /* 0x0000001f101f7221 */ /* 0x002fe20000010000 */
[----:B------:R1:W-:Y:S04]  /*3f30*/  @P2 STG.E [R4.64], R21 ;  /* 0x0000001504002986 */ /* 0x0003e8000c101904 */
[----:B------:R2:W-:Y:S04]  /*3f40*/  @P1 STG.E [R6.64], R43 ;  /* 0x0000002b06001986 */ /* 0x0005e8000c101904 */
[----:B------:R2:W-:Y:S01]  /*3f50*/  @P1 STG.E [R8.64], R23 ;  /* 0x0000001708001986 */ /* 0x0005e2000c101904 */
[----:B0-----:R-:W-:-:S02]  /*3f60*/  IMAD.MOV.U32 R2, RZ, RZ, R30 ;  /* 0x000000ffff027224 */ /* 0x001fc400078e001e */
[----:B------:R-:W-:Y:S01]  /*3f70*/  IMAD.MOV.U32 R3, RZ, RZ, R47 ;  /* 0x000000ffff037224 */ /* 0x000fe200078e002f */
[----:B-1----:R-:W-:Y:S01]  /*3f80*/  MOV R5, R45 ;  /* 0x0000002d00057202 */ /* 0x002fe20000000f00 */
[----:B------:R-:W-:Y:S01]  /*3f90*/  IMAD.MOV.U32 R4, RZ, RZ, R28 ;  /* 0x000000ffff047224 */ /* 0x000fe200078e001c */
[----:B------:R-:W-:Y:S06]  /*3fa0*/  @!P0 EXIT ;  /* 0x000000000000894d */ /* 0x000fec0003800000 */
[----:B------:R-:W-:Y:S04]  /*3fb0*/  STG.E [R2.64], R31 ;  /* 0x0000001f02007986 */ /* 0x000fe8000c101904 */
[----:B------:R-:W-:Y:S01]  /*3fc0*/  STG.E [R4.64], R25 ;  /* 0x0000001904007986 */ /* 0x000fe2000c101904 */
[----:B------:R-:W-:Y:S05]  /*3fd0*/  EXIT ;  /* 0x000000000000794d */ /* 0x000fea0003800000 */
.L_x_156:
[----:B------:R-:W-:Y:S01]  /*3fe0*/  IMAD.MOV.U32 R75, RZ, RZ, R165 ;  /* 0x000000ffff4b7224 */ /* 0x000fe200078e00a5 */
[----:B------:R-:W-:Y:S01]  /*3ff0*/  MOV R171, 0xffffffff ;  /* 0xffffffff00ab7802 */ /* 0x000fe20000000f00 */
[----:B------:R-:W-:Y:S01]  /*4000*/  IMAD.MOV.U32 R76, RZ, RZ, 0x1 ;  /* 0x00000001ff4c7424 */ /* 0x000fe200078e00ff */
[----:B------:R-:W-:Y:S01]  /*4010*/  MOV R72, 0x4040 ;  /* 0x0000404000487802 */ /* 0x000fe20000000f00 */
[----:B------:R-:W-:-:S02]  /*4020*/  IMAD.MOV.U32 R162, RZ, RZ, 0x1f ;  /* 0x0000001fffa27424 */ /* 0x000fc400078e00ff */
[----:B-----5:R-:W-:Y:S05]  /*4030*/  CALL.REL.NOINC `($__internal_8_$__cuda_sm70_shflsync_bfly_p) ;  /* 0x0000046000007944 */ /* 0x020fea0003c00000 */
[----:B-1----:R-:W-:Y:S01]  /*4040*/  IMAD.MOV.U32 R74, RZ, RZ, R76 ;  /* 0x000000ffff4a7224 */ /* 0x002fe200078e004c */
[----:B0-----:R-:W-:Y:S05]  /*4050*/  BRA `(.L_x_165) ;  /* 0xffffd7c000007947 */ /* 0x001fea000383ffff */
.L_x_157:
[----:B------:R-:W-:Y:S01]  /*4060*/  HFMA2.MMA R162, -RZ, RZ, 0, 1.847743988037109375e-06 ;  /* 0x0000001fffa27435 */ /* 0x000fe200000001ff */
[----:B------:R-:W-:Y:S01]  /*4070*/  IMAD.MOV.U32 R75, RZ, RZ, R167 ;  /* 0x000000ffff4b7224 */ /* 0x000fe200078e00a7 */
[----:B------:R-:W-:Y:S01]  /*4080*/  MOV R72, 0x40c0 ;  /* 0x000040c000487802 */ /* 0x000fe20000000f00 */
[----:B------:R-:W-:-:S02]  /*4090*/  IMAD.MOV.U32 R76, RZ, RZ, 0x1 ;  /* 0x00000001ff4c7424 */ /* 0x000fc400078e00ff */
[----:B------:R-:W-:Y:S02]  /*40a0*/  IMAD.MOV.U32 R171, RZ, RZ, -0x1 ;  /* 0xffffffffffab7424 */ /* 0x000fe400078e00ff */
[----:B01---5:R-:W-:Y:S05]  /*40b0*/  CALL.REL.NOINC `($__internal_8_$__cuda_sm70_shflsync_bfly_p) ;  /* 0x000003e000007944 */ /* 0x023fea0003c00000 */
[----:B------:R-:W-:Y:S01]  /*40c0*/  FADD.FTZ R165, R74, R165 ;  /* 0x000000a54aa57221 */ /* 0x000fe20000010000 */
[----:B0-----:R-:W-:Y:S01]  /*40d0*/  MOV R171, 0xffffffff ;  /* 0xffffffff00ab7802 */ /* 0x001fe20000000f00 */
[----:B-1----:R-:W-:Y:S01]  /*40e0*/  FADD.FTZ R167, R167, R76 ;  /* 0x0000004ca7a77221 */ /* 0x002fe20000010000 */
[----:B------:R-:W-:Y:S01]  /*40f0*/  MOV R72, 0x4140 ;  /* 0x0000414000487802 */ /* 0x000fe20000000f00 */
[----:B------:R-:W-:Y:S02]  /*4100*/  IMAD.MOV.U32 R76, RZ, RZ, 0x2 ;  /* 0x00000002ff4c7424 */ /* 0x000fe400078e00ff */
[----:B------:R-:W-:Y:S02]  /*4110*/  IMAD.MOV.U32 R162, RZ, RZ, 0x1f ;  /* 0x0000001fffa27424 */ /* 0x000fe400078e00ff */
[----:B------:R-:W-:Y:S02]  /*4120*/  IMAD.MOV.U32 R75, RZ, RZ, R165 ;  /* 0x000000ffff4b7224 */ /* 0x000fe400078e00a5 */
[----:B------:R-:W-:Y:S05]  /*4130*/  CALL.REL.NOINC `($__internal_8_$__cuda_sm70_shflsync_bfly_p) ;  /* 0x0000036000007944 */ /* 0x000fea0003c00000 */
[----:B-1----:R-:W-:Y:S01]  /*4140*/  IMAD.MOV.U32 R74, RZ, RZ, R76 ;  /* 0x000000ffff4a7224 */ /* 0x002fe200078e004c */
[----:B------:R-:W-:Y:S01]  /*4150*/  HFMA2.MMA R76, -RZ, RZ, 0, 1.1920928955078125e-07 ;  /* 0x00000002ff4c7435 */ /* 0x000fe200000001ff */
[----:B0-----:R-:W-:Y:S01]  /*4160*/  IMAD.MOV.U32 R75, RZ, RZ, R167 ;  /* 0x000000ffff4b7224 */ /* 0x001fe200078e00a7 */
[----:B------:R-:W-:Y:S01]  /*4170*/  MOV R72, 0x41b0 ;  /* 0x000041b000487802 */ /* 0x000fe20000000f00 */
[----:B------:R-:W-:-:S02]  /*4180*/  IMAD.MOV.U32 R162, RZ, RZ, 0x1f ;  /* 0x0000001fffa27424 */ /* 0x000fc400078e00ff */
[----:B------:R-:W-:Y:S02]  /*4190*/  IMAD.MOV.U32 R171, RZ, RZ, -0x1 ;  /* 0xffffffffffab7424 */ /* 0x000fe400078e00ff */
[----:B------:R-:W-:Y:S05]  /*41a0*/  CALL.REL.NOINC `($__internal_8_$__cuda_sm70_shflsync_bfly_p) ;  /* 0x000002f000007944 */ /* 0x000fea0003c00000 */
[----:B------:R-:W-:Y:S01]  /*41b0*/  FADD.FTZ R165, R74, R165 ;  /* 0x000000a54aa57221 */ /* 0x000fe20000010000 */
[----:B0-----:R-:W-:Y:S01]  /*41c0*/  MOV R162, 0x1f ;  /* 0x0000001f00a27802 */ /* 0x001fe20000000f00 */
[----:B-1----:R-:W-:Y:S01]  /*41d0*/  FADD.FTZ R167, R167, R76 ;  /* 0x0000004ca7a77221 */ /* 0x002fe20000010000 */
[----:B------:R-:W-:Y:S01]  /*41e0*/  MOV R72, 0x4230 ;  /* 0x0000423000487802 */ /* 0x000fe20000000f00 */
[----:B------:R-:W-:Y:S02]  /*41f0*/  IMAD.MOV.U32 R76, RZ, RZ, 0x4 ;  /* 0x00000004ff4c7424 */ /* 0x000fe400078e00ff */
[----:B------:R-:W-:Y:S02]  /*4200*/  IMAD.MOV.U32 R171, RZ, RZ, -0x1 ;  /* 0xffffffffffab7424 */ /* 0x000fe400078e00ff */
[----:B------:R-:W-:Y:S02]  /*4210*/  IMAD.MOV.U32 R75, RZ, RZ, R165 ;  /* 0x000000ffff4b7224 */ /* 0x000fe400078e00a5 */
[----:B------:R-:W-:Y:S05]  /*4220*/  CALL.REL.NOINC `($__internal_8_$__cuda_sm70_shflsync_bfly_p) ;  /* 0x0000027000007944 */ /* 0x000fea0003c00000 */
[----:B-1----:R-:W-:Y:S01]  /*4230*/  IMAD.MOV.U32 R74, RZ, RZ, R76 ;  /* 0x000000ffff4a7224 */ /* 0x002fe200078e004c */
[----:B0-----:R-:W-:Y:S01]  /*4240*/  MOV R75, R167 ;  /* 0x000000a7004b7202 */ /* 0x001fe20000000f00 */
[----:B------:R-:W-:Y:S01]  /*4250*/  IMAD.MOV.U32 R76, RZ, RZ, 0x4 ;  /* 0x00000004ff4c7424 */ /* 0x000fe200078e00ff */
[----:B------:R-:W-:Y:S01]  /*4260*/  MOV R72, 0x42a0 ;  /* 0x000042a000487802 */ /* 0x000fe20000000f00 */
[----:B------:R-:W-:-:S02]  /*4270*/  IMAD.MOV.U32 R162, RZ, RZ, 0x1f ;  /* 0x0000001fffa27424 */ /* 0x000fc400078e00ff */
[----:B------:R-:W-:Y:S02]  /*4280*/  IMAD.MOV.U32 R171, RZ, RZ, -0x1 ;  /* 0xffffffffffab7424 */ /* 0x000fe400078e00ff */
[----:B------:R-:W-:Y:S05]  /*4290*/  CALL.REL.NOINC `($__internal_8_$__cuda_sm70_shflsync_bfly_p) ;  /* 0x0000020000007944 */ /* 0x000fea0003c00000 */
[----:B------:R-:W-:Y:S01]  /*42a0*/  FADD.FTZ R77, R74, R165 ;  /* 0x000000a54a4d7221 */ /* 0x000fe20000010000 */
[----:B------:R-:W-:Y:S01]  /*42b0*/  MOV R72, 0x4320 ;  /* 0x0000432000487802 */ /* 0x000fe20000000f00 */
[----:B-1----:R-:W-:Y:S01]  /*42c0*/  FADD.FTZ R79, R167, R76 ;  /* 0x0000004ca74f7221 */ /* 0x002fe20000010000 */
[----:B------:R-:W-:Y:S01]  /*42d0*/  HFMA2.MMA R76, -RZ, RZ, 0, 4.76837158203125e-07 ;  /* 0x00000008ff4c7435 */ /* 0x000fe200000001ff */
[----:B0-----:R-:W-:Y:S02]  /*42e0*/  IMAD.MOV.U32 R162, RZ, RZ, 0x1f ;  /* 0x0000001fffa27424 */ /* 0x001fe400078e00ff */
[----:B------:R-:W-:Y:S02]  /*42f0*/  IMAD.MOV.U32 R171, RZ, RZ, -0x1 ;  /* 0xffffffffffab7424 */ /* 0x000fe400078e00ff */
[----:B------:R-:W-:Y:S02]  /*4300*/  IMAD.MOV.U32 R75, RZ, RZ, R77 ;  /* 0x000000ffff4b7224 */ /* 0x000fe400078e004d */
[----:B------:R-:W-:Y:S05]  /*4310*/  CALL.REL.NOINC `($__internal_8_$__cuda_sm70_shflsync_bfly_p) ;  /* 0x0000018000007944 */ /* 0x000fea0003c00000 */
[----:B-1----:R-:W-:Y:S01]  /*4320*/  MOV R74, R76 ;  /* 0x0000004c004a7202 */ /* 0x002fe20000000f00 */
[----:B0-----:R-:W-:Y:S01]  /*4330*/  IMAD.MOV.U32 R75, RZ, RZ, R79 ;  /* 0x000000ffff4b7224 */ /* 0x001fe200078e004f */
[----:B------:R-:W-:Y:S01]  /*4340*/  MOV R171, 0xffffffff ;  /* 0xffffffff00ab7802 */ /* 0x000fe20000000f00 */
[----:B------:R-:W-:Y:S01]  /*4350*/  IMAD.MOV.U32 R76, RZ, RZ, 0x8 ;  /* 0x00000008ff4c7424 */ /* 0x000fe200078e00ff */
[----:B------:R-:W-:Y:S01]  /*4360*/  MOV R72, 0x4390 ;  /* 0x0000439000487802 */ /* 0x000fe20000000f00 */
[----:B------:R-:W-:-:S02]  /*4370*/  IMAD.MOV.U32 R162, RZ, RZ, 0x1f ;  /* 0x0000001fffa27424 */ /* 0x000fc400078e00ff */
[----:B------:R-:W-:Y:S05]  /*4380*/  CALL.REL.NOINC `($__internal_8_$__cuda_sm70_shflsync_bfly_p) ;  /* 0x0000011000007944 */ /* 0x000fea0003c00000 */
[----:B------:R-:W-:Y:S01]  /*4390*/  FADD.FTZ R77, R74, R77 ;  /* 0x0000004d4a4d7221 */ /* 0x000fe20000010000 */
[----:B------:R-:W-:Y:S01]  /*43a0*/  MOV R72, 0x4410 ;  /* 0x0000441000487802 */ /* 0x000fe20000000f00 */
[----:B-1----:R-:W-:-:S02]  /*43b0*/  FADD.FTZ R79, R79, R76 ;  /* 0x0000004c4f4f7221 */ /* 0x002fc40000010000 */
[----:B------:R-:W-:Y:S01]  /*43c0*/  IMAD.MOV.U32 R76, RZ, RZ, 0x10 ;  /* 0x00000010ff4c7424 */ /* 0x000fe200078e00ff */
[----:B0-----:R-:W-:Y:S01]  /*43d0*/  MOV R75, R77 ;  /* 0x0000004d004b7202 */ /* 0x001fe20000000f00 */
[----:B------:R-:W-:Y:S02]  /*43e0*/  IMAD.MOV.U32 R162, RZ, RZ, 0x1f ;  /* 0x0000001fffa27424 */ /* 0x000fe400078e00ff */
[----:B------:R-:W-:Y:S02]  /*43f0*/  IMAD.MOV.U32 R171, RZ, RZ, -0x1 ;  /* 0xffffffffffab7424 */ /* 0x000fe400078e00ff */
[----:B------:R-:W-:Y:S05]  /*4400*/  CALL.REL.NOINC `($__internal_8_$__cuda_sm70_shflsync_bfly_p) ;  /* 0x0000009000007944 */ /* 0x000fea0003c00000 */
[----:B-1----:R-:W-:Y:S01]  /*4410*/  IMAD.MOV.U32 R78, RZ, RZ, R76 ;  /* 0x000000ffff4e7224 */ /* 0x002fe200078e004c */
[----:B------:R-:W-:Y:S01]  /*4420*/  HFMA2.MMA R76, -RZ, RZ, 0, 9.5367431640625e-07 ;  /* 0x00000010ff4c7435 */ /* 0x000fe200000001ff */
[----:B0-----:R-:W-:Y:S01]  /*4430*/  IMAD.MOV.U32 R75, RZ, RZ, R79 ;  /* 0x000000ffff4b7224 */ /* 0x001fe200078e004f */
[----:B------:R-:W-:Y:S01]  /*4440*/  MOV R72, 0x4480 ;  /* 0x0000448000487802 */ /* 0x000fe20000000f00 */
[----:B------:R-:W-:Y:S02]  /*4450*/  IMAD.MOV.U32 R162, RZ, RZ, 0x1f ;  /* 0x0000001fffa27424 */ /* 0x000fe400078e00ff */
[----:B------:R-:W-:-:S02]  /*4460*/  IMAD.MOV.U32 R171, RZ, RZ, -0x1 ;  /* 0xffffffffffab7424 */ /* 0x000fc400078e00ff */
[----:B------:R-:W-:Y:S05]  /*4470*/  CALL.REL.NOINC `($__internal_8_$__cuda_sm70_shflsync_bfly_p) ;  /* 0x0000002000007944 */ /* 0x000fea0003c00000 */
[----:B-1----:R-:W-:Y:S01]  /*4480*/  MOV R72, R76 ;  /* 0x0000004c00487202 */ /* 0x002fe20000000f00 */
[----:B0-----:R-:W-:Y:S05]  /*4490*/  BRA `(.L_x_166) ;  /* 0xffffd4a000007947 */ /* 0x001fea000383ffff */
        .weak           $__internal_8_$__cuda_sm70_shflsync_bfly_p
        .type           $__internal_8_$__cuda_sm70_shflsync_bfly_p,@function
        .size           $__internal_8_$__cuda_sm70_shflsync_bfly_p,(.L_x_2245 - $__internal_8_$__cuda_sm70_shflsync_bfly_p)
$__internal_8_$__cuda_sm70_shflsync_bfly_p:
[----:B------:R-:W-:Y:S01]  /*44a0*/  IMAD.MOV.U32 R73, RZ, RZ, 0x0 ;  /* 0x00000000ff497424 */ /* 0x000fe200078e00ff */
[----:B------:R-:W-:Y:S04]  /*44b0*/  WARPSYNC R171 ;  /* 0x000000ab00007348 */ /* 0x000fe80003800000 */
[----:B------:R0:W1:Y:S01]  /*44c0*/  SHFL.BFLY PT, R76, R75, R76, R162 ;  /* 0x0c00004c4b4c7389 */ /* 0x00006200000e00a2 */
[----:B------:R-:W-:Y:S05]  /*44d0*/  RET.REL.NODEC R72 `(_ZN10layer_norm31ln_parallel_residual_bwd_kernelINS_13Kernel_traitsI13__nv_bfloat16S2_S2_S2_fjLj768ELj1ELj4ELj1ELj16ENS_18Kernel_traits_baseILj768ES2_S2_S2_S2_fjLj128EEEEELb1ELb1ELb0EEEvNS_9BwdParamsE) ;  /* 0xffffbb2048007950 */ /* 0x000fea0003c3ffff */
.L_x_167:
        /* <DEDUP_REMOVED lines=10> */
.L_x_2245:


//--------------------- .text._ZN10layer_norm22ln_bwd_finalize_kernelINS_22Kernel_traits_finalizeILj768E13__nv_bfloat16S2_S2_S2_fjLb0ELj1024ELj4ENS_18Kernel_traits_baseILj768ES2_S2_S2_S2_fjLj1024EEEEELb0ELb1EEEvNS_9BwdParamsE --------------------------
	.section	.text._ZN10layer_norm22ln_bwd_finalize_kernelINS_22Kernel_traits_finalizeILj768E13__nv_bfloat16S2_S2_S2_fjLb0ELj1024ELj4ENS_18Kernel_traits_baseILj768ES2_S2_S2_S2_fjLj1024EEEEELb0ELb1EEEvNS_9BwdParamsE,"ax",@progbits
	.sectioninfo	@"SHI_REGISTERS=32"
	.align	128
        .global         _ZN10layer_norm22ln_bwd_finalize_kernelINS_22Kernel_traits_finalizeILj768E13__nv_bfloat16S2_S2_S2_fjLb0ELj1024ELj4ENS_18Kernel_traits_baseILj768ES2_S2_S2_S2_fjLj1024EEEEELb0ELb1EEEvNS_9BwdParamsE
        .type           _ZN10layer_norm22ln_bwd_finalize_kernelINS_22Kernel_traits_finalizeILj768E13__nv_bfloat16S2_S2_S2_fjLb0ELj1024ELj4ENS_18Kernel_traits_baseILj768ES2_S2_S2_S2_fjLj1024EEEEELb0ELb1EEEvNS_9BwdParamsE,@function
        .size           _ZN10layer_norm22ln_bwd_finalize_kernelINS_22Kernel_traits_finalizeILj768E13__nv_bfloat16S2_S2_S2_fjLb0ELj1024ELj4ENS_18Kernel_traits_baseILj768ES2_S2_S2_S2_fjLj1024EEEEELb0ELb1EEEvNS_9BwdParamsE,(.L_x_2246 - _ZN10layer_norm22ln_bwd_finalize_kernelINS_22Kernel_traits_finalizeILj768E13__nv_bfloat16S2_S2_S2_fjLb0ELj1024ELj4ENS_18Kernel_traits_baseILj768ES2_S2_S2_S2_fjLj1024EEEEELb0ELb1EEEvNS_9BwdParamsE)
        .other          _ZN10layer_norm22ln_bwd_finalize_kernelINS_22Kernel_traits_finalizeILj768E13__nv_bfloat16S2_S2_S2_fjLb0ELj1024ELj4ENS_18Kernel_traits_baseILj768ES2_S2_S2_S2_fjLj1024EEEEELb0ELb1EEEvNS_9BwdParamsE,@"STO_CUDA_ENTRY STV_DEFAULT"
_ZN10layer_norm22ln_bwd_finalize_kernelINS_22Kernel_traits_finalizeILj768E13__nv_bfloat16S2_S2_S2_fjLb0ELj1024ELj4ENS_18Kernel_traits_baseILj768ES2_S2_S2_S2_fjLj1024EEEEELb0ELb1EEEvNS_9BwdParamsE:
.text._ZN10layer_norm22ln_bwd_finalize_kernelINS_22Kernel_traits_finalizeILj768E13__nv_bfloat16S2_S2_S2_fjLb0ELj1024ELj4ENS_18Kernel_traits_baseILj768ES2_S2_S2_S2_fjLj1024EEEEELb0ELb1EEEvNS_9BwdParamsE:
        /* <DEDUP_REMOVED lines=8> */
[----:B------:R-:W-:Y:S01]  /*0080*/  SHF.L.U32 R2, R2, 0x4, RZ ;  /* 0x0000000402027819 */ /* 0x000fe200000006ff */
[----:B------:R-:W-:Y:S01]  /*0090*/  ULDC.64 UR4, c[0x0][0x118] ;  /* 0x0000460000047ab9 */ /* 0x000fe20000000a00 */
[--C-:B------:R-:W-:Y:S02]  /*00a0*/  SHF.R.U32.HI R17, RZ, 0x5, R0.reuse ;  /* 0x00000005ff117819 */ /* 0x100fe40000011600 */
[----:B------:R-:W-:Y:S02]  /*00b0*/  LOP3.LUT R20, R0, 0x3fffffe0, RZ, 0xc0, !PT ;  /* 0x3fffffe000147812 */ /* 0x000fe400078ec0ff */
[----:B------:R-:W-:Y:S02]  /*00c0*/  LOP3.LUT R19, R2, 0x7ffffff0, RZ, 0xc0, !PT ;  /* 0x7ffffff002137812 */ /* 0x000fe400078ec0ff */
[C---:B------:R-:W-:Y:S02]  /*00d0*/  LOP3.LUT R21, R17.reuse, 0x1f, R0, 0x78, !PT ;  /* 0x0000001f11157812 */ /* 0x040fe400078e7800 */
[C---:B------:R-:W-:Y:S01]  /*00e0*/  ISETP.GE.U32.AND P0, PT, R16.reuse, 0x10, PT ;  /* 0x000000101000780c */ /* 0x040fe20003f06070 */
[----:B------:R-:W-:Y:S01]  /*00f0*/  IMAD.IADD R19, R16, 0x1, R19 ;  /* 0x0000000110137824 */ /* 0x000fe200078e0213 */
[----:B------:R-:W-:Y:S01]  /*0100*/  IADD3 R20, R20, R21, RZ ;  /* 0x0000001514147210 */ /* 0x000fe20007ffe0ff */
[----:B------:R-:W-:Y:S01]  /*0110*/  IMAD R21, R16, 0x20, R21 ;  /* 0x0000002010157824 */ /* 0x000fe200078e0215 */
[----:B------:R-:W-:-:S02]  /*0120*/  ISETP.EQ.AND P0, PT, R17, 0x1f, !P0 ;  /* 0x0000001f1100780c */ /* 0x000fc40004702270 */
.L_x_180:
[----:B------:R-:W-:Y:S01]  /*0130*/  ISETP.GE.U32.AND P1, PT, R17, c[0x0][0x160], PT ;  /* 0x0000580011007a0c */ /* 0x000fe20003f26070 */
[----:B------:R-:W-:Y:S01]  /*0140*/  BSSY B0, `(.L_x_168) ;  /* 0x0000060000007945 */ /* 0x000fe20003800000 */
[----:B------:R-:W-:Y:S01]  /*0150*/  HFMA2.MMA R27, -RZ, RZ, 0, 0 ;  /* 0x00000000ff1b7435 */ /* 0x000fe200000001ff */
[----:B------:R-:W-:-:S10]  /*0160*/  IMAD.MOV.U32 R23, RZ, RZ, RZ ;  /* 0x000000ffff177224 */ /* 0x000fd400078e00ff */
        /* <DEDUP_REMOVED lines=23> */
.L_x_172:
[----:B------:R-:W-:Y:S01]  /*02e0*/  IMAD.MOV.U32 R14, RZ, RZ, 0x4 ;  /* 0x00000004ff0e7424 */ /* 0x000fe200078e00ff */
[C---:B------:R-:W-:Y:S01]  /*02f0*/  IADD3 R3, R25.reuse, 0x20, RZ ;  /* 0x0000002019037810 */ /* 0x040fe20007ffe0ff */
[C---:B------:R-:W-:Y:S01]  /*0300*/  IMAD R13, R25.reuse, c[0x0][0x168], R18 ;  /* 0x00005a00190d7a24 */ /* 0x040fe200078e0212 */
[----:B------:R-:W-:-:S03]  /*0310*/  IADD3 R5, R25, 0x40, RZ ;  /* 0x0000004019057810 */ /* 0x000fc60007ffe0ff */
[----:B------:R-:W-:Y:S01]  /*0320*/  IMAD.WIDE.U32 R10, R13, R14, c[0x0][0x220] ;  /* 0x000088000d0a7625 */ /* 0x000fe200078e000e */
[----:B------:R-:W-:-:S03]  /*0330*/  IADD3 R29, R25, 0x60, RZ ;  /* 0x00000060191d7810 */ /* 0x000fc60007ffe0ff */
[----:B------:R-:W-:Y:S01]  /*0340*/  IMAD R3, R3, c[0x0][0x168], R18 ;  /* 0x00005a0003037a24 */ /* 0x000fe200078e0212 */
[----:B------:R0:W2:Y:S01]  /*0350*/  LDG.E R24, [R10.64] ;  /* 0x000000040a187981 */ /* 0x0000a2000c1e1900 */
[----:B------:R-:W-:-:S04]  /*0360*/  IMAD.WIDE.U32 R12, R13, R14, c[0x0][0x228] ;  /* 0x00008a000d0c7625 */ /* 0x000fc800078e000e */
[--C-:B------:R-:W-:Y:S02]  /*0370*/  IMAD R15, R5, c[0x0][0x168], R18.reuse ;  /* 0x00005a00050f7a24 */ /* 0x100fe400078e0212 */
[CC--:B------:R-:W-:Y:S01]  /*0380*/  IMAD.WIDE.U32 R4, R3.reuse, R14.reuse, c[0x0][0x220] ;  /* 0x0000880003047625 */ /* 0x0c0fe200078e000e */
[----:B------:R-:W3:Y:S03]  /*0390*/  LDG.E R12, [R12.64] ;  /* 0x000000040c0c7981 */ /* 0x000ee6000c1e1900 */
[----:B------:R-:W-:Y:S02]  /*03a0*/  IMAD.WIDE.U32 R6, R3, R14, c[0x0][0x228] ;  /* 0x00008a0003067625 */ /* 0x000fe400078e000e */
[----:B------:R-:W4:Y:S02]  /*03b0*/  LDG.E R4, [R4.64] ;  /* 0x0000000404047981 */ /* 0x000f24000c1e1900 */
[----:B------:R-:W-:-:S02]  /*03c0*/  IMAD R29, R29, c[0x0][0x168], R18 ;  /* 0x00005a001d1d7a24 */ /* 0x000fc400078e0212 */
[CC--:B------:R-:W-:Y:S01]  /*03d0*/  IMAD.WIDE.U32 R8, R15.reuse, R14.reuse, c[0x0][0x220] ;  /* 0x000088000f087625 */ /* 0x0c0fe200078e000e */
[----:B------:R-:W5:Y:S03]  /*03e0*/  LDG.E R6, [R6.64] ;  /* 0x0000000406067981 */ /* 0x000f66000c1e1900 */
[-C--:B------:R-:W-:Y:S02]  /*03f0*/  IMAD.WIDE.U32 R2, R15, R14.reuse, c[0x0][0x228] ;  /* 0x00008a000f027625 */ /* 0x080fe400078e000e */
[----:B------:R-:W5:Y:S02]  /*0400*/  LDG.E R8, [R8.64] ;  /* 0x0000000408087981 */ /* 0x000f64000c1e1900 */
[CC--:B0-----:R-:W-:Y:S02]  /*0410*/  IMAD.WIDE.U32 R10, R29.reuse, R14.reuse, c[0x0][0x220] ;  /* 0x000088001d0a7625 */ /* 0x0c1fe400078e000e */
[----:B------:R-:W5:Y:S02]  /*0420*/  LDG.E R3, [R2.64] ;  /* 0x0000000402037981 */ /* 0x000f64000c1e1900 */
[----:B------:R-:W-:-:S02]  /*0430*/  IMAD.WIDE.U32 R14, R29, R14, c[0x0][0x228] ;  /* 0x00008a001d0e7625 */ /* 0x000fc400078e000e */
        /* <DEDUP_REMOVED lines=13> */
.L_x_171:
[----:B------:R-:W-:Y:S05]  /*0510*/  BSYNC B1 ;  /* 0x0000000000017941 */ /* 0x000fea0003800000 */
.L_x_170:
        /* <DEDUP_REMOVED lines=23> */
.L_x_174:
[----:B------:R-:W-:Y:S05]  /*0690*/  BSYNC B1 ;  /* 0x0000000000017941 */ /* 0x000fea0003800000 */
.L_x_173:
[----:B------:R-:W-:-:S13]  /*06a0*/  ISETP.LT.U32.OR P2, PT, R25, c[0x0][0x160], P2 ;  /* 0x0000580019007a0c */ /* 0x000fda0001741470 */
        /* <DEDUP_REMOVED lines=9> */
.L_x_169:
[----:B------:R-:W-:Y:S05]  /*0740*/  BSYNC B0 ;  /* 0x0000000000007941 */ /* 0x000fea0003800000 */
.L_x_168:
        /* <DEDUP_REMOVED lines=11> */
.L_x_181:
[----:B---3--:R-:W-:Y:S01]  /*0800*/  FADD.FTZ R13, R4, R3 ;  /* 0x00000003040d7221 */ /* 0x008fe20000010000 */
[----:B------:R-:W-:Y:S05]  /*0810*/  BRA.DIV ~URZ, `(.L_x_177) ;  /* 0x000003127f007947 */ /* 0x000fea000b800000 */
[----:B-1----:R-:W1:Y:S02]  /*0820*/  SHFL.BFLY PT, R2, R5, 0x1, 0x1f ;  /* 0x0c201f0005027f89 */ /* 0x002e6400000e0000 */
[----:B-1----:R-:W-:Y:S02]  /*0830*/  FADD.FTZ R6, R5, R2 ;  /* 0x0000000205067221 */ /* 0x002fe40000010000 */
[----:B------:R-:W1:Y:S04]  /*0840*/  SHFL.BFLY PT, R2, R13, 0x2, 0x1f ;  /* 0x0c401f000d027f89 */ /* 0x000e6800000e0000 */
[----:B------:R-:W3:Y:S01]  /*0850*/  SHFL.BFLY PT, R3, R6, 0x2, 0x1f ;  /* 0x0c401f0006037f89 */ /* 0x000ee200000e0000 */
[----:B-1----:R-:W-:-:S02]  /*0860*/  FADD.FTZ R2, R13, R2 ;  /* 0x000000020d027221 */ /* 0x002fc40000010000 */
[----:B---3--:R-:W-:-:S03]  /*0870*/  FADD.FTZ R8, R6, R3 ;  /* 0x0000000306087221 */ /* 0x008fc60000010000 */
[----:B------:R-:W1:Y:S04]  /*0880*/  SHFL.BFLY PT, R3, R2, 0x4, 0x1f ;  /* 0x0c801f0002037f89 */ /* 0x000e6800000e0000 */
[----:B------:R-:W3:Y:S01]  /*0890*/  SHFL.BFLY PT, R7, R8, 0x4, 0x1f ;  /* 0x0c801f0008077f89 */ /* 0x000ee200000e0000 */
[----:B-1----:R-:W-:Y:S02]  /*08a0*/  FADD.FTZ R3, R2, R3 ;  /* 0x0000000302037221 */ /* 0x002fe40000010000 */
[----:B---3--:R-:W-:-:S03]  /*08b0*/  FADD.FTZ R9, R8, R7 ;  /* 0x0000000708097221 */ /* 0x008fc60000010000 */
[----:B--2---:R-:W1:Y:S04]  /*08c0*/  SHFL.BFLY PT, R4, R3, 0x8, 0x1f ;  /* 0x0d001f0003047f89 */ /* 0x004e6800000e0000 */
[----:B------:R-:W2:Y:S01]  /*08d0*/  SHFL.BFLY PT, R10, R9, 0x8, 0x1f ;  /* 0x0d001f00090a7f89 */ /* 0x000ea200000e0000 */
[----:B-1----:R-:W-:Y:S02]  /*08e0*/  FADD.FTZ R4, R3, R4 ;  /* 0x0000000403047221 */ /* 0x002fe40000010000 */
[----:B--2---:R-:W-:-:S03]  /*08f0*/  FADD.FTZ R10, R9, R10 ;  /* 0x0000000a090a7221 */ /* 0x004fc60000010000 */
[----:B------:R1:W2:Y:S04]  /*0900*/  SHFL.BFLY PT, R7, R4, 0x10, 0x1f ;  /* 0x0e001f0004077f89 */ /* 0x0002a800000e0000 */
[----:B------:R1:W3:Y:S02]  /*0910*/  SHFL.BFLY PT, R5, R10, 0x10, 0x1f ;  /* 0x0e001f000a057f89 */ /* 0x0002e400000e0000 */
.L_x_182:
[----:B------:R-:W-:Y:S01]  /*0920*/  @!P1 SHF.R.U32.HI R2, RZ, 0x3, R0 ;  /* 0x00000003ff029819 */ /* 0x000fe20000011600 */
[----:B---3--:R-:W-:Y:S02]  /*0930*/  FADD.FTZ R5, R5, R10 ;  /* 0x0000000a05057221 */ /* 0x008fe40000010000 */
[----:B--2---:R-:W-:Y:S01]  /*0940*/  FADD.FTZ R7, R7, R4 ;  /* 0x0000000407077221 */ /* 0x004fe20000010000 */
[----:B------:R-:W-:-:S05]  /*0950*/  @!P1 LOP3.LUT R2, R2, 0x1ffffffc, RZ, 0xc0, !PT ;  /* 0x1ffffffc02029812 */ /* 0x000fca00078ec0ff */
[----:B------:R2:W-:Y:S04]  /*0960*/  @!P1 STS [R2+0x2000], R5 ;  /* 0x0020000502009388 */ /* 0x0005e80000000800 */
[----:B------:R2:W-:Y:S02]  /*0970*/  @!P1 STS [R2+0x2080], R7 ;  /* 0x0020800702009388 */ /* 0x0005e40000000800 */
.L_x_175:
[----:B0-----:R-:W-:Y:S01]  /*0980*/  WARPSYNC 0xffffffff ;  /* 0xffffffff00007948 */ /* 0x001fe20003800000 */
[----:B------:R-:W-:Y:S06]  /*0990*/  BAR.SYNC.DEFER_BLOCKING 0x0 ;  /* 0x0000000000007b1d */ /* 0x000fec0000010000 */
[----:B------:R-:W-:Y:S01]  /*09a0*/  BSSY B0, `(.L_x_178) ;  /* 0x000000b000007945 */ /* 0x000fe20003800000 */
[----:B------:R-:W-:Y:S05]  /*09b0*/  @!P0 BRA `(.L_x_179) ;  /* 0x0000009000008947 */ /* 0x000fea0003800000 */
[----:B--2---:R-:W0:Y:S01]  /*09c0*/  LDS.64 R2, [R16.X8+0x2000] ;  /* 0x0020000010027984 */ /* 0x004e220000008a00 */
[----:B------:R-:W-:-:S03]  /*09d0*/  HFMA2.MMA R6, -RZ, RZ, 0, 2.384185791015625e-07 ;  /* 0x00000004ff067435 */ /* 0x000fc600000001ff */
[----:B-1----:R-:W1:Y:S01]  /*09e0*/  LDS.64 R4, [R16.X8+0x2080] ;  /* 0x0020800010047984 */ /* 0x002e620000008a00 */
[----:B0-----:R-:W-:-:S06]  /*09f0*/  F2FP.BF16.PACK_AB R7, R3, R2 ;  /* 0x000000020307723e */ /* 0x001fcc00000010ff */
[----:B------:R-:W-:Y:S01]  /*0a00*/  IMAD.WIDE.U32 R2, R19, R6, c[0x0][0x268] ;  /* 0x00009a0013027625 */ /* 0x000fe200078e0006 */
[----:B-1----:R-:W-:-:S03]  /*0a10*/  F2FP.BF16.PACK_AB R9, R5, R4 ;  /* 0x000000040509723e */ /* 0x002fc600000010ff */
[----:B------:R-:W-:Y:S01]  /*0a20*/  IMAD.WIDE.U32 R4, R19, R6, c[0x0][0x260] ;  /* 0x0000980013047625 */ /* 0x000fe200078e0006 */
[----:B------:R0:W-:Y:S04]  /*0a30*/  STG.E [R2.64], R7 ;  /* 0x0000000702007986 */ /* 0x0001e8000c101904 */
[----:B------:R0:W-:Y:S02]  /*0a40*/  STG.E [R4.64], R9 ;  /* 0x0000000904007986 */ /* 0x0001e4000c101904 */
.L_x_179:
[----:B------:R-:W-:Y:S05]  /*0a50*/  BSYNC B0 ;  /* 0x0000000000007941 */ /* 0x000fea0003800000 */
.L_x_178:
[C---:B------:R-:W-:Y:S02]  /*0a60*/  ISETP.GT.U32.AND P1, PT, R18.reuse, -0x301, PT ;  /* 0xfffffcff1200780c */ /* 0x040fe40003f24070 */
[----:B------:R-:W-:Y:S02]  /*0a70*/  IADD3 R18, R18, 0x300, RZ ;  /* 0x0000030012127810 */ /* 0x000fe40007ffe0ff */
[----:B------:R-:W-:-:S09]  /*0a80*/  IADD3 R19, R19, 0x180, RZ ;  /* 0x0000018013137810 */ /* 0x000fd20007ffe0ff */
[----:B012---:R-:W-:Y:S05]  /*0a90*/  @P1 BRA `(.L_x_180) ;  /* 0xfffff69000001947 */ /* 0x007fea000383ffff */
[----:B------:R-:W-:Y:S05]  /*0aa0*/  EXIT ;  /* 0x000000000000794d */ /* 0x000fea0003800000 */
.L_x_176:
[----:B--2---:R-:W-:Y:S01]  /*0ab0*/  IMAD.MOV.U32 R10, RZ, RZ, R4 ;  /* 0x000000ffff0a7224 */ /* 0x004fe200078e0004 */
[----:B------:R-:W-:Y:S01]  /*0ac0*/  MOV R9, 0x1 ;  /* 0x0000000100097802 */ /* 0x000fe20000000f00 */
[----:B------:R-:W-:Y:S01]  /*0ad0*/  IMAD.MOV.U32 R6, RZ, RZ, 0x1f ;  /* 0x0000001fff067424 */ /* 0x000fe200078e00ff */
[----:B------:R-:W-:Y:S02]  /*0ae0*/  MOV R11, 0xffffffff ;  /* 0xffffffff000b7802 */ /* 0x000fe40000000f00 */
[----:B------:R-:W-:Y:S02]  /*0af0*/  MOV R2, 0xb10 ;  /* 0x00000b1000027802 */ /* 0x000fe40000000f00 */
[----:B01----:R-:W-:Y:S05]  /*0b00*/  CALL.REL.NOINC `($__internal_9_$__cuda_sm70_shflsync_bfly_p) ;  /* 0x000003c000007944 */ /* 0x003fea0003c00000 */
[----:B-1----:R-:W-:Y:S01]  /*0b10*/  IMAD.MOV.U32 R3, RZ, RZ, R6 ;  /* 0x000000ffff037224 */ /* 0x002fe200078e0006 */
[----:B0-----:R-:W-:Y:S05]  /*0b20*/  BRA `(.L_x_181) ;  /* 0xfffffcd000007947 */ /* 0x001fea000383ffff */
.L_x_177:
[----:B------:R-:W-:Y:S01]  /*0b30*/  HFMA2.MMA R6, -RZ, RZ, 0, 1.847743988037109375e-06 ;  /* 0x0000001fff067435 */ /* 0x000fe200000001ff */
[----:B------:R-:W-:Y:S01]  /*0b40*/  MOV R10, R13 ;  /* 0x0000000d000a7202 */ /* 0x000fe20000000f00 */
[----:B------:R-:W-:Y:S01]  /*0b50*/  IMAD.MOV.U32 R9, RZ, RZ, 0x2 ;  /* 0x00000002ff097424 */ /* 0x000fe200078e00ff */
[----:B------:R-:W-:Y:S01]  /*0b60*/  MOV R2, 0xb90 ;  /* 0x00000b9000027802 */ /* 0x000fe20000000f00 */
[----:B------:R-:W-:-:S02]  /*0b70*/  IMAD.MOV.U32 R11, RZ, RZ, -0x1 ;  /* 0xffffffffff0b7424 */ /* 0x000fc400078e00ff */
[----:B012---:R-:W-:Y:S05]  /*0b80*/  CALL.REL.NOINC `($__internal_9_$__cuda_sm70_shflsync_bfly_p) ;  /* 0x0000034000007944 */ /* 0x007fea0003c00000 */
[----:B01----:R-:W-:Y:S01]  /*0b90*/  FADD.FTZ R10, R13, R6 ;  /* 0x000000060d0a7221 */ /* 0x003fe20000010000 */
[----:B------:R-:W-:Y:S01]  /*0ba0*/  HFMA2.MMA R6, -RZ, RZ, 0, 1.847743988037109375e-06 ;  /* 0x0000001fff067435 */ /* 0x000fe200000001ff */
[----:B------:R-:W-:Y:S01]  /*0bb0*/  MOV R9, 0x4 ;  /* 0x0000000400097802 */ /* 0x000fe20000000f00 */
[----:B------:R-:W-:Y:S01]  /*0bc0*/  IMAD.MOV.U32 R11, RZ, RZ, -0x1 ;  /* 0xffffffffff0b7424 */ /* 0x000fe200078e00ff */
[----:B------:R-:W-:-:S03]  /*0bd0*/  MOV R2, 0xbf0 ;  /* 0x00000bf000027802 */ /* 0x000fc60000000f00 */
[----:B------:R-:W-:Y:S05]  /*0be0*/  CALL.REL.NOINC `($__internal_9_$__cuda_sm70_shflsync_bfly_p) ;  /* 0x000002e000007944 */ /* 0x000fea0003c00000 */
[----:B01----:R-:W-:Y:S01]  /*0bf0*/  FADD.FTZ R10, R10, R6 ;  /* 0x000000060a0a7221 */ /* 0x003fe20000010000 */
[----:B------:R-:W-:Y:S01]  /*0c00*/  HFMA2.MMA R6, -RZ, RZ, 0, 1.847743988037109375e-06 ;  /* 0x0000001fff067435 */ /* 0x000fe200000001ff */
[----:B------:R-:W-:Y:S01]  /*0c10*/  MOV R9, 0x8 ;  /* 0x0000000800097802 */ /* 0x000fe20000000f00 */
[----:B------:R-:W-:Y:S01]  /*0c20*/  IMAD.MOV.U32 R11, RZ, RZ, -0x1 ;  /* 0xffffffffff0b7424 */ /* 0x000fe200078e00ff */
[----:B------:R-:W-:-:S03]  /*0c30*/  MOV R2, 0xc50 ;  /* 0x00000c5000027802 */ /* 0x000fc60000000f00 */
[----:B------:R-:W-:Y:S05]  /*0c40*/  CALL.REL.NOINC `($__internal_9_$__cuda_sm70_shflsync_bfly_p) ;  /* 0x0000028000007944 */ /* 0x000fea0003c00000 */
[----:B-1----:R-:W-:Y:S01]  /*0c50*/  FADD.FTZ R4, R10, R6 ;  /* 0x000000060a047221 */ /* 0x002fe20000010000 */
[----:B------:R-:W-:Y:S01]  /*0c60*/  HFMA2.MMA R6, -RZ, RZ, 0, 1.847743988037109375e-06 ;  /* 0x0000001fff067435 */ /* 0x000fe200000001ff */
[----:B0-----:R-:W-:Y:S01]  /*0c70*/  MOV R9, 0x10 ;  /* 0x0000001000097802 */ /* 0x001fe20000000f00 */
[----:B------:R-:W-:Y:S01]  /*0c80*/  IMAD.MOV.U32 R11, RZ, RZ, -0x1 ;  /* 0xffffffffff0b7424 */ /* 0x000fe200078e00ff */
[----:B------:R-:W-:-:S02]  /*0c90*/  MOV R2, 0xcc0 ;  /* 0x00000cc000027802 */ /* 0x000fc40000000f00 */
[----:B------:R-:W-:Y:S02]  /*0ca0*/  MOV R10, R4 ;  /* 0x00000004000a7202 */ /* 0x000fe40000000f00 */
[----:B------:R-:W-:Y:S05]  /*0cb0*/  CALL.REL.NOINC `($__internal_9_$__cuda_sm70_shflsync_bfly_p) ;  /* 0x0000021000007944 */ /* 0x000fea0003c00000 */
[----:B0-----:R-:W-:Y:S01]  /*0cc0*/  HFMA2.MMA R9, -RZ, RZ, 0, 5.9604644775390625e-08 ;  /* 0x00000001ff097435 */ /* 0x001fe200000001ff */
[----:B-1----:R-:W-:Y:S01]  /*0cd0*/  MOV R7, R6 ;  /* 0x0000000600077202 */ /* 0x002fe20000000f00 */
[----:B------:R-:W-:Y:S01]  /*0ce0*/  IMAD.MOV.U32 R10, RZ, RZ, R5 ;  /* 0x000000ffff0a7224 */ /* 0x000fe200078e0005 */
[----:B------:R-:W-:Y:S01]  /*0cf0*/  MOV R6, 0x1f ;  /* 0x0000001f00067802 */ /* 0x000fe20000000f00 */
[----:B------:R-:W-:Y:S01]  /*0d00*/  IMAD.MOV.U32 R11, RZ, RZ, -0x1 ;  /* 0xffffffffff0b7424 */ /* 0x000fe200078e00ff */
[----:B------:R-:W-:Y:S02]  /*0d10*/  MOV R2, 0xd30 ;  /* 0x00000d3000027802 */ /* 0x000fe40000000f00 */
[----:B------:R-:W-:Y:S05]  /*0d20*/  CALL.REL.NOINC `($__internal_9_$__cuda_sm70_shflsync_bfly_p) ;  /* 0x000001a000007944 */ /* 0x000fea0003c00000 */
[----:B0-----:R-:W-:Y:S01]  /*0d30*/  HFMA2.MMA R9, -RZ, RZ, 0, 1.1920928955078125e-07 ;  /* 0x00000002ff097435 */ /* 0x001fe200000001ff */
[----:B-1----:R-:W-:Y:S01]  /*0d40*/  FADD.FTZ R10, R5, R6 ;  /* 0x00000006050a7221 */ /* 0x002fe20000010000 */
[----:B------:R-:W-:Y:S01]  /*0d50*/  MOV R6, 0x1f ;  /* 0x0000001f00067802 */ /* 0x000fe20000000f00 */
[----:B------:R-:W-:Y:S01]  /*0d60*/  IMAD.MOV.U32 R11, RZ, RZ, -0x1 ;  /* 0xffffffffff0b7424 */ /* 0x000fe200078e00ff */
[----:B------:R-:W-:Y:S02]  /*0d70*/  MOV R2, 0xd90 ;  /* 0x00000d9000027802 */ /* 0x000fe40000000f00 */
[----:B------:R-:W-:Y:S05]  /*0d80*/  CALL.REL.NOINC `($__internal_9_$__cuda_sm70_shflsync_bfly_p) ;  /* 0x0000014000007944 */ /* 0x000fea0003c00000 */
[----:B0-----:R-:W-:Y:S01]  /*0d90*/  HFMA2.MMA R9, -RZ, RZ, 0, 2.384185791015625e-07 ;  /* 0x00000004ff097435 */ /* 0x001fe200000001ff */
[----:B-1----:R-:W-:Y:S01]  /*0da0*/  FADD.FTZ R10, R10, R6 ;  /* 0x000000060a0a7221 */ /* 0x002fe20000010000 */
[----:B------:R-:W-:Y:S01]  /*0db0*/  MOV R6, 0x1f ;  /* 0x0000001f00067802 */ /* 0x000fe20000000f00 */
[----:B------:R-:W-:Y:S01]  /*0dc0*/  IMAD.MOV.U32 R11, RZ, RZ, -0x1 ;  /* 0xffffffffff0b7424 */ /* 0x000fe200078e00ff */
[----:B------:R-:W-:-:S02]  /*0dd0*/  MOV R2, 0xdf0 ;  /* 0x00000df000027802 */ /* 0x000fc40000000f00 */
[----:B------:R-:W-:Y:S05]  /*0de0*/  CALL.REL.NOINC `($__internal_9_$__cuda_sm70_shflsync_bfly_p) ;  /* 0x000000e000007944 */ /* 0x000fea0003c00000 */
[----:B0-----:R-:W-:Y:S01]  /*0df0*/  HFMA2.MMA R9, -RZ, RZ, 0, 4.76837158203125e-07 ;  /* 0x00000008ff097435 */ /* 0x001fe200000001ff */
[----:B-1----:R-:W-:Y:S01]  /*0e00*/  FADD.FTZ R10, R10, R6 ;  /* 0x000000060a0a7221 */ /* 0x002fe20000010000 */
[----:B------:R-:W-:Y:S01]  /*0e10*/  MOV R6, 0x1f ;  /* 0x0000001f00067802 */ /* 0x000fe20000000f00 */
[----:B------:R-:W-:Y:S01]  /*0e20*/  IMAD.MOV.U32 R11, RZ, RZ, -0x1 ;  /* 0xffffffffff0b7424 */ /* 0x000fe200078e00ff */
[----:B------:R-:W-:-:S02]  /*0e30*/  MOV R2, 0xe50 ;  /* 0x00000e5000027802 */ /* 0x000fc40000000f00 */
[----:B------:R-:W-:Y:S05]  /*0e40*/  CALL.REL.NOINC `($__internal_9_$__cuda_sm70_shflsync_bfly_p) ;  /* 0x0000008000007944 */ /* 0x000fea0003c00000 */
[----:B0-----:R-:W-:Y:S01]  /*0e50*/  HFMA2.MMA R9, -RZ, RZ, 0, 9.5367431640625e-07 ;  /* 0x00000010ff097435 */ /* 0x001fe200000001ff */
[----:B-1----:R-:W-:Y:S01]  /*0e60*/  FADD.FTZ R10, R10, R6 ;  /* 0x000000060a0a7221 */ /* 0x002fe20000010000 */
[----:B------:R-:W-:Y:S01]  /*0e70*/  MOV R6, 0x1f ;  /* 0x0000001f00067802 */ /* 0x000fe20000000f00 */
[----:B------:R-:W-:Y:S01]  /*0e80*/  IMAD.MOV.U32 R11, RZ, RZ, -0x1 ;  /* 0xffffffffff0b7424 */ /* 0x000fe200078e00ff */
[----:B------:R-:W-:-:S02]  /*0e90*/  MOV R2, 0xeb0 ;  /* 0x00000eb000027802 */ /* 0x000fc40000000f00 */
[----:B------:R-:W-:Y:S05]  /*0ea0*/  CALL.REL.NOINC `($__internal_9_$__cuda_sm70_shflsync_bfly_p) ;  /* 0x0000002000007944 */ /* 0x000fea0003c00000 */
[----:B-1----:R-:W-:Y:S01]  /*0eb0*/  MOV R5, R6 ;  /* 0x0000000600057202 */ /* 0x002fe20000000f00 */
[----:B0-----:R-:W-:Y:S05]  /*0ec0*/  BRA `(.L_x_182) ;  /* 0xfffffa5000007947 */ /* 0x001fea000383ffff */
        .weak           $__internal_9_$__cuda_sm70_shflsync_bfly_p
        .type           $__internal_9_$__cuda_sm70_shflsync_bfly_p,@function
        .size           $__internal_9_$__cuda_sm70_shflsync_bfly_p,(.L_x_2246 - $__internal_9_$__cuda_sm70_shflsync_bfly_p)
$__internal_9_$__cuda_sm70_shflsync_bfly_p:
[----:B------:R-:W-:Y:S01]  /*0ed0*/  HFMA2.MMA R3, -RZ, RZ, 0, 0 ;  /* 0x00000000ff037435 */ /* 0x000fe200000001ff */
[----:B------:R-:W-:Y:S04]  /*0ee0*/  WARPSYNC R11 ;  /* 0x0000000b00007348 */ /* 0x000fe80003800000 */
[----:B------:R0:W1:Y:S01]  /*0ef0*/  SHFL.BFLY PT, R6, R10, R9, R6 ;  /* 0x0c0000090a067389 */ /* 0x00006200000e0006 */
[----:B------:R-:W-:Y:S05]  /*0f00*/  RET.REL.NODEC R2 `(_ZN10layer_norm22ln_bwd_finalize_kernelINS_22Kernel_traits_finalizeILj768E13__nv_bfloat16S2_S2_S2_fjLb0ELj1024ELj4ENS_18Kernel_traits_baseILj768ES2_S2_S2_S2_fjLj1024EEEEELb0ELb1EEEvNS_9BwdParamsE) ;  /* 0xfffff0f002007950 */ /* 0x000fea0003c3ffff */
.L_x_183:
        /* <DEDUP_REMOVED lines=15> */
.L_x_2246:


//--------------------- .text._ZN10layer_norm40ln_parallel_residual_bwd_finalize_kernelINS_22Kernel_traits_finalizeILj768E13__nv_bfloat16S2_S2_S2_fjLb0ELj1024ELj4ENS_18Kernel_traits_baseILj768ES2_S2_S2_S2_fjLj1024EEEEELb1EEEvNS_9BwdParamsE --------------------------
	.section	.text._ZN10layer_norm40ln_parallel_residual_bwd_finalize_kernelINS_22Kernel_traits_finalizeILj768E13__nv_bfloat16S2_S2_S2_fjLb0ELj1024ELj4ENS_18Kernel_traits_baseILj768ES2_S2_S2_S2_fjLj1024EEEEELb1EEEvNS_9BwdParamsE,"ax",@progbits
	.sectioninfo	@"SHI_REGISTERS=32"
	.align	128
        .global         _ZN10layer_norm40ln_parallel_residual_bwd_finalize_kernelINS_22Kernel_traits_finalizeILj768E13__nv_bfloat16S2_S2_S2_fjLb0ELj1024ELj4ENS_18Kernel_traits_baseILj768ES2_S2_S2_S2_fjLj1024EEEEELb1EEEvNS_9BwdParamsE
        .type           _ZN10layer_norm40ln_parallel_residual_bwd_finalize_kernelINS_22Kernel_traits_finalizeILj768E13__nv_bfloat16S2_S2_S2_fjLb0ELj1024ELj4ENS_18Kernel_traits_baseILj768ES2_S2_S2_S2_fjLj1024EEEEELb1EEEvNS_9BwdParamsE,@function
        .size           _ZN10layer_norm40ln_parallel_residual_bwd_finalize_kernelINS_22Kernel_traits_finalizeILj768E13__nv_bfloat16S2_S2_S2_fjLb0ELj1024ELj4ENS_18Kernel_traits_baseILj768ES2_S2_S2_S2_fjLj1024EEEEELb1EEEvNS_9BwdParamsE,(.L_x_2247 - _ZN10layer_norm40ln_parallel_residual_bwd_finalize_kernelINS_22Kernel_traits_finalizeILj768E13__nv_bfloat16S2_S2_S2_fjLb0ELj1024ELj4ENS_18Kernel_traits_baseILj768ES2_S2_S2_S2_fjLj1024EEEEELb1EEEvNS_9BwdParamsE)
        .other          _ZN10layer_norm40ln_parallel_residual_bwd_finalize_kernelINS_22Kernel_traits_finalizeILj768E13__nv_bfloat16S2_S2_S2_fjLb0ELj1024ELj4ENS_18Kernel_traits_baseILj768ES2_S2_S2_S2_fjLj1024EEEEELb1EEEvNS_9BwdParamsE,@"STO_CUDA_ENTRY STV_DEFAULT"
_ZN10layer_norm40ln_parallel_residual_bwd_finalize_kernelINS_22Kernel_traits_finalizeILj768E13__nv_bfloat16S2_S2_S2_fjLb0ELj1024ELj4ENS_18Kernel_traits_baseILj768ES2_S2_S2_S2_fjLj1024EEEEELb1EEEvNS_9BwdParamsE:
.text._ZN10layer_norm40ln_parallel_residual_bwd_finalize_kernelINS_22Kernel_traits_finalizeILj768E13__nv_bfloat16S2_S2_S2_fjLb0ELj1024ELj4ENS_18Kernel_traits_baseILj768ES2_S2_S2_S2_fjLj1024EEEEELb1EEEvNS_9BwdParamsE:
        /* <DEDUP_REMOVED lines=13> */
[----:B------:R-:W-:Y:S02]  /*00d0*/  LOP3.LUT R7, R3, 0x1f, R0, 0x78, !PT ;  /* 0x0000001f03077812 */ /* 0x000fe400078e7800 */
[C---:B------:R-:W-:Y:S01]  /*00e0*/  ISETP.GE.U32.AND P0, PT, R2.reuse, 0x10, PT ;  /* 0x000000100200780c */ /* 0x040fe20003f06070 */
[----:B------:R-:W-:Y:S01]  /*00f0*/  IMAD.IADD R5, R2, 0x1, R5 ;  /* 0x0000000102057824 */ /* 0x000fe200078e0205 */
[----:B------:R-:W-:-:S02]  /*0100*/  IADD3 R6, R6, R7, RZ ;  /* 0x0000000706067210 */ /* 0x000fc40007ffe0ff */
[----:B------:R-:W-:Y:S02]  /*0110*/  ISETP.EQ.AND P0, PT, R3, 0x1f, !P0 ;  /* 0x0000001f0300780c */ /* 0x000fe40004702270 */
[----:B------:R-:W-:Y:S02]  /*0120*/  LEA R7, R2, R7, 0x5 ;  /* 0x0000000702077211 */ /* 0x000fe400078e28ff */
.L_x_197:
[----:B------:R-:W-:Y:S01]  /*0130*/  ISETP.GE.U32.AND P1, PT, R3, c[0x0][0x160], PT ;  /* 0x0000580003007a0c */ /* 0x000fe20003f26070 */
[----:B------:R-:W-:Y:S01]  /*0140*/  BSSY B0, `(.L_x_184) ;  /* 0x0000094000007945 */ /* 0x000fe20003800000 */
[----:B------:R-:W-:Y:S01]  /*0150*/  HFMA2.MMA R21, -RZ, RZ, 0, 0 ;  /* 0x00000000ff157435 */ /* 0x000fe200000001ff */
[----:B------:R-:W-:Y:S01]  /*0160*/  IMAD.MOV.U32 R25, RZ, RZ, RZ ;  /* 0x000000ffff197224 */ /* 0x000fe200078e00ff */
[----:B------:R-:W-:Y:S01]  /*0170*/  HFMA2.MMA R27, -RZ, RZ, 0, 0 ;  /* 0x00000000ff1b7435 */ /* 0x000fe200000001ff */
[----:B------:R-:W-:-:S08]  /*0180*/  MOV R23, RZ ;  /* 0x000000ff00177202 */ /* 0x000fd00000000f00 */
[----:B------:R-:W-:Y:S05]  /*0190*/  @P1 BRA `(.L_x_185) ;  /* 0x000008e000001947 */ /* 0x000fea0003800000 */
[----:B------:R-:W-:Y:S02]  /*01a0*/  ISETP.GE.U32.AND P2, PT, R3, c[0x0][0x160], PT ;  /* 0x0000580003007a0c */ /* 0x000fe40003f46070 */
[----:B------:R-:W-:-:S11]  /*01b0*/  MOV R11, R3 ;  /* 0x00000003000b7202 */ /* 0x000fd60000000f00 */
[----:B------:R-:W-:Y:S02]  /*01c0*/  @P2 IMAD.MOV.U32 R13, RZ, RZ, 0x4 ;  /* 0x00000004ff0d2424 */ /* 0x000fe400078e00ff */
        /* <DEDUP_REMOVED lines=13> */
[----:B------:R-:W-:Y:S01]  /*02a0*/  IMAD.MOV.U32 R25, RZ, RZ, RZ ;  /* 0x000000ffff197224 */ /* 0x000fe200078e00ff */
[----:B------:R-:W-:Y:S02]  /*02b0*/  MOV R27, RZ ;  /* 0x000000ff001b7202 */ /* 0x000fe40000000f00 */
[----:B------:R-:W-:Y:S02]  /*02c0*/  MOV R23, RZ ;  /* 0x000000ff00177202 */ /* 0x000fe40000000f00 */
[----:B------:R-:W-:Y:S01]  /*02d0*/  MOV R21, RZ ;  /* 0x000000ff00157202 */ /* 0x000fe20000000f00 */
[----:B------:R-:W-:Y:S01]  /*02e0*/  BSSY B1, `(.L_x_186) ;  /* 0x0000045000017945 */ /* 0x000fe20003800000 */
[----:B--2---:R-:W-:Y:S02]  /*02f0*/  @P2 FADD.FTZ R27, R27, R16 ;  /* 0x000000101b1b2221 */ /* 0x004fe40000010000 */
[----:B---3--:R-:W-:-:S02]  /*0300*/  @P2 FADD.FTZ R23, R23, R14 ;  /* 0x0000000e17172221 */ /* 0x008fc40000010000 */
[----:B----4-:R-:W-:Y:S02]  /*0310*/  @P2 FADD.FTZ R21, R21, R8 ;  /* 0x0000000815152221 */ /* 0x010fe40000010000 */
[----:B-----5:R-:W-:Y:S01]  /*0320*/  @P2 FADD.FTZ R25, R25, R12 ;  /* 0x0000000c19192221 */ /* 0x020fe20000010000 */
[----:B------:R-:W-:Y:S01]  /*0330*/  PLOP3.LUT P2, PT, P2, PT, PT, 0x8, 0x0 ;  /* 0x000000000000781c */ /* 0x000fe2000174e170 */
[----:B------:R-:W-:Y:S07]  /*0340*/  @P1 BRA `(.L_x_187) ;  /* 0x000003e000001947 */ /* 0x000fee0003800000 */
[----:B------:R-:W-:Y:S02]  /*0350*/  MOV R8, c[0x0][0x160] ;  /* 0x0000580000087a02 */ /* 0x000fe40000000f00 */
[----:B------:R-:W-:Y:S02]  /*0360*/  PLOP3.LUT P2, PT, PT, PT, PT, 0x8, 0x0 ;  /* 0x000000000000781c */ /* 0x000fe40003f4e170 */
[----:B------:R-:W-:Y:S02]  /*0370*/  IADD3 R8, R8, -0x60, RZ ;  /* 0xffffffa008087810 */ /* 0x000fe40007ffe0ff */
.L_x_188:
[----:B------:R-:W-:Y:S01]  /*0380*/  HFMA2.MMA R9, -RZ, RZ, 0, 2.384185791015625e-07 ;  /* 0x00000004ff097435 */ /* 0x000fe200000001ff */
[C---:B------:R-:W-:Y:S01]  /*0390*/  IMAD R28, R11.reuse, c[0x0][0x168], R4 ;  /* 0x00005a000b1c7a24 */ /* 0x040fe200078e0204 */
[----:B------:R-:W-:-:S08]  /*03a0*/  IADD3 R17, R11, 0x20, RZ ;  /* 0x000000200b117810 */ /* 0x000fd00007ffe0ff */
[----:B------:R-:W-:-:S04]  /*03b0*/  IMAD.WIDE.U32 R14, R28, R9, c[0x0][0x220] ;  /* 0x000088001c0e7625 */ /* 0x000fc800078e0009 */
[CC--:B------:R-:W-:Y:S01]  /*03c0*/  IMAD.WIDE.U32 R18, R28.reuse, R9.reuse, c[0x0][0x230] ;  /* 0x00008c001c127625 */ /* 0x0c0fe200078e0009 */
[----:B------:R0:W2:Y:S03]  /*03d0*/  LDG.E R26, [R14.64] ;  /* 0x000000040e1a7981 */ /* 0x0000a6000c1e1900 */
[----:B------:R-:W-:Y:S02]  /*03e0*/  IMAD R22, R17, c[0x0][0x168], R4 ;  /* 0x00005a0011167a24 */ /* 0x000fe400078e0204 */
[CC--:B------:R-:W-:Y:S01]  /*03f0*/  IMAD.WIDE.U32 R12, R28.reuse, R9.reuse, c[0x0][0x228] ;  /* 0x00008a001c0c7625 */ /* 0x0c0fe200078e0009 */
[----:B------:R-:W3:Y:S03]  /*0400*/  LDG.E R18, [R18.64] ;  /* 0x0000000412127981 */ /* 0x000ee6000c1e1900 */
[-C--:B------:R-:W-:Y:S01]  /*0410*/  IMAD.WIDE.U32 R28, R28, R9.reuse, c[0x0][0x238] ;  /* 0x00008e001c1c7625 */ /* 0x080fe200078e0009 */
[----:B------:R1:W4:Y:S03]  /*0420*/  LDG.E R24, [R12.64] ;  /* 0x000000040c187981 */ /* 0x000326000c1e1900 */
[----:B------:R-:W-:-:S02]  /*0430*/  IMAD.WIDE.U32 R16, R22, R9, c[0x0][0x220] ;  /* 0x0000880016107625 */ /* 0x000fc400078e0009 */
[----:B------:R5:W4:Y:S04]  /*0440*/  LDG.E R28, [R28.64] ;  /* 0x000000041c1c7981 */ /* 0x000b28000c1e1900 */
[----:B-----5:R5:W4:Y:S01]  /*0450*/  LDG.E R29, [R16.64] ;  /* 0x00000004101d7981 */ /* 0x020b22000c1e1900 */
[----:B------:R-:W-:Y:S01]  /*0460*/  IADD3 R20, R11, 0x40, RZ ;  /* 0x000000400b147810 */ /* 0x000fe20007ffe0ff */
[----:B0-----:R-:W-:-:S04]  /*0470*/  IMAD.WIDE.U32 R14, R22, R9, c[0x0][0x228] ;  /* 0x00008a00160e7625 */ /* 0x001fc800078e0009 */
[----:B------:R-:W-:Y:S01]  /*0480*/  IMAD R20, R20, c[0x0][0x168], R4 ;  /* 0x00005a0014147a24 */ /* 0x000fe200078e0204 */
[----:B------:R0:W4:Y:S03]  /*0490*/  LDG.E R10, [R14.64] ;  /* 0x000000040e0a7981 */ /* 0x000126000c1e1900 */
[----:B-----5:R-:W-:-:S04]  /*04a0*/  IMAD.WIDE.U32 R16, R20, R9, c[0x0][0x220] ;  /* 0x0000880014107625 */ /* 0x020fc800078e0009 */
[----:B-1----:R-:W-:-:S04]  /*04b0*/  IMAD.WIDE.U32 R12, R22, R9, c[0x0][0x230] ;  /* 0x00008c00160c7625 */ /* 0x002fc800078e0009 */
[-C--:B0-----:R-:W-:Y:S02]  /*04c0*/  IMAD.WIDE.U32 R14, R22, R9.reuse, c[0x0][0x238] ;  /* 0x00008e00160e7625 */ /* 0x081fe400078e0009 */
[----:B------:R2:W5:Y:S04]  /*04d0*/  LDG.E R22, [R16.64] ;  /* 0x0000000410167981 */ /* 0x000568000c1e1900 */
[----:B------:R0:W5:Y:S04]  /*04e0*/  LDG.E R12, [R12.64] ;  /* 0x000000040c0c7981 */ /* 0x000168000c1e1900 */
[----:B0-----:R0:W5:Y:S02]  /*04f0*/  LDG.E R13, [R14.64] ;  /* 0x000000040e0d7981 */ /* 0x001164000c1e1900 */
[----:B0-----:R-:W-:-:S04]  /*0500*/  IMAD.WIDE.U32 R14, R20, R9, c[0x0][0x228] ;  /* 0x00008a00140e7625 */ /* 0x001fc800078e0009 */
[----:B--2---:R-:W-:Y:S01]  /*0510*/  FADD.FTZ R16, R26, R27 ;  /* 0x0000001b1a107221 */ /* 0x004fe20000010000 */
[----:B------:R-:W-:Y:S01]  /*0520*/  IADD3 R27, R11, 0x60, RZ ;  /* 0x000000600b1b7810 */ /* 0x000fe20007ffe0ff */
[----:B---3--:R-:W-:Y:S02]  /*0530*/  FADD.FTZ R25, R18, R25 ;  /* 0x0000001912197221 */ /* 0x008fe40000010000 */
[----:B------:R-:W-:-:S04]  /*0540*/  IMAD.WIDE.U32 R18, R20, R9, c[0x0][0x230] ;  /* 0x00008c0014127625 */ /* 0x000fc800078e0009 */
[----:B------:R-:W-:Y:S02]  /*0550*/  IMAD R26, R27, c[0x0][0x168], R4 ;  /* 0x00005a001b1a7a24 */ /* 0x000fe400078e0204 */
[----:B------:R0:W2:Y:S01]  /*0560*/  LDG.E R27, [R18.64] ;  /* 0x00000004121b7981 */ /* 0x0000a2000c1e1900 */
[----:B----4-:R-:W-:Y:S02]  /*0570*/  FADD.FTZ R28, R28, R21 ;  /* 0x000000151c1c7221 */ /* 0x010fe40000010000 */
[----:B------:R-:W-:-:S04]  /*0580*/  IMAD.WIDE.U32 R20, R20, R9, c[0x0][0x238] ;  /* 0x00008e0014147625 */ /* 0x000fc800078e0009 */
[----:B------:R-:W-:Y:S02]  /*0590*/  FADD.FTZ R23, R24, R23 ;  /* 0x0000001718177221 */ /* 0x000fe40000010000 */
[----:B------:R1:W3:Y:S01]  /*05a0*/  LDG.E R24, [R14.64] ;  /* 0x000000040e187981 */ /* 0x0002e2000c1e1900 */
[----:B------:R-:W-:Y:S02]  /*05b0*/  FADD.FTZ R29, R16, R29 ;  /* 0x0000001d101d7221 */ /* 0x000fe40000010000 */
[CC--:B------:R-:W-:Y:S01]  /*05c0*/  IMAD.WIDE.U32 R16, R26.reuse, R9.reuse, c[0x0][0x228] ;  /* 0x00008a001a107625 */ /* 0x0c0fe200078e0009 */
[----:B------:R-:W4:Y:S03]  /*05d0*/  LDG.E R20, [R20.64] ;  /* 0x0000000414147981 */ /* 0x000f26000c1e1900 */
[CC--:B0-----:R-:W-:Y:S02]  /*05e0*/  IMAD.WIDE.U32 R18, R26.reuse, R9.reuse, c[0x0][0x230] ;  /* 0x00008c001a127625 */ /* 0x0c1fe400078e0009 */
[----:B------:R0:W4:Y:S02]  /*05f0*/  LDG.E R16, [R16.64] ;  /* 0x0000000410107981 */ /* 0x000124000c1e1900 */
[----:B-1----:R-:W-:-:S06]  /*0600*/  IMAD.WIDE.U32 R14, R26, R9, c[0x0][0x220] ;  /* 0x000088001a0e7625 */ /* 0x002fcc00078e0009 */
[----:B------:R-:W4:Y:S04]  /*0610*/  LDG.E R14, [R14.64] ;  /* 0x000000040e0e7981 */ /* 0x000f28000c1e1900 */
[----:B0-----:R0:W4:Y:S02]  /*0620*/  LDG.E R17, [R18.64] ;  /* 0x0000000412117981 */ /* 0x001124000c1e1900 */
[----:B0-----:R-:W-:-:S05]  /*0630*/  IMAD.WIDE.U32 R18, R26, R9, c[0x0][0x238] ;  /* 0x00008e001a127625 */ /* 0x001fca00078e0009 */
[----:B------:R-:W4:Y:S01]  /*0640*/  LDG.E R9, [R18.64] ;  /* 0x0000000412097981 */ /* 0x000f22000c1e1900 */
[----:B------:R-:W-:-:S04]  /*0650*/  IADD3 R11, R11, 0x80, RZ ;  /* 0x000000800b0b7810 */ /* 0x000fc80007ffe0ff */
[----:B------:R-:W-:Y:S01]  /*0660*/  ISETP.GE.U32.AND P1, PT, R11, R8, PT ;  /* 0x000000080b00720c */ /* 0x000fe20003f26070 */
[----:B------:R-:W-:Y:S02]  /*0670*/  FADD.FTZ R23, R23, R10 ;  /* 0x0000000a17177221 */ /* 0x000fe40000010000 */
[----:B-----5:R-:W-:Y:S02]  /*0680*/  FADD.FTZ R12, R25, R12 ;  /* 0x0000000c190c7221 */ /* 0x020fe40000010000 */
[----:B------:R-:W-:Y:S02]  /*0690*/  FADD.FTZ R13, R28, R13 ;  /* 0x0000000d1c0d7221 */ /* 0x000fe40000010000 */
[----:B------:R-:W-:Y:S02]  /*06a0*/  FADD.FTZ R29, R29, R22 ;  /* 0x000000161d1d7221 */ /* 0x000fe40000010000 */
[----:B--2---:R-:W-:Y:S02]  /*06b0*/  FADD.FTZ R12, R12, R27 ;  /* 0x0000001b0c0c7221 */ /* 0x004fe40000010000 */
[----:B---3--:R-:W-:-:S02]  /*06c0*/  FADD.FTZ R23, R23, R24 ;  /* 0x0000001817177221 */ /* 0x008fc40000010000 */
[----:B----4-:R-:W-:Y:S02]  /*06d0*/  FADD.FTZ R20, R13, R20 ;  /* 0x000000140d147221 */ /* 0x010fe40000010000 */
[----:B------:R-:W-:Y:S02]  /*06e0*/  FADD.FTZ R23, R23, R16 ;  /* 0x0000001017177221 */ /* 0x000fe40000010000 */
[----:B------:R-:W-:Y:S02]  /*06f0*/  FADD.FTZ R27, R29, R14 ;  /* 0x0000000e1d1b7221 */ /* 0x000fe40000010000 */
[----:B------:R-:W-:Y:S02]  /*0700*/  FADD.FTZ R25, R12, R17 ;  /* 0x000000110c197221 */ /* 0x000fe40000010000 */
[----:B------:R-:W-:Y:S01]  /*0710*/  FADD.FTZ R21, R20, R9 ;  /* 0x0000000914157221 */ /* 0x000fe20000010000 */
[----:B------:R-:W-:Y:S05]  /*0720*/  @!P1 BRA `(.L_x_188) ;  /* 0xfffffc5000009947 */ /* 0x000fea000383ffff */
.L_x_187:
[----:B------:R-:W-:Y:S05]  /*0730*/  BSYNC B1 ;  /* 0x0000000000017941 */ /* 0x000fea0003800000 */
.L_x_186:
        /* <DEDUP_REMOVED lines=9> */
[CC--:B------:R-:W-:Y:S02]  /*07d0*/  IMAD.WIDE.U32 R14, R13.reuse, R28.reuse, c[0x0][0x228] ;  /* 0x00008a000d0e7625 */ /* 0x0c0fe400078e001c */
[----:B------:R-:W2:Y:S02]  /*07e0*/  LDG.E R16, [R16.64] ;  /* 0x0000000410107981 */ /* 0x000ea4000c1e1900 */
[CC--:B------:R-:W-:Y:S02]  /*07f0*/  IMAD.WIDE.U32 R8, R13.reuse, R28.reuse, c[0x0][0x230] ;  /* 0x00008c000d087625 */ /* 0x0c0fe400078e001c */
[----:B------:R-:W3:Y:S02]  /*0800*/  LDG.E R14, [R14.64] ;  /* 0x000000040e0e7981 */ /* 0x000ee4000c1e1900 */
[----:B------:R-:W-:Y:S02]  /*0810*/  IMAD.WIDE.U32 R12, R13, R28, c[0x0][0x238] ;  /* 0x00008e000d0c7625 */ /* 0x000fe400078e001c */
[----:B------:R0:W4:Y:S02]  /*0820*/  LDG.E R10, [R8.64] ;  /* 0x00000004080a7981 */ /* 0x000124000c1e1900 */
[----:B------:R-:W-:-:S02]  /*0830*/  IMAD R29, R29, c[0x0][0x168], R4 ;  /* 0x00005a001d1d7a24 */ /* 0x000fc400078e0204 */
[----:B------:R1:W5:Y:S02]  /*0840*/  LDG.E R20, [R12.64] ;  /* 0x000000040c147981 */ /* 0x000364000c1e1900 */
[----:B------:R-:W-:-:S04]  /*0850*/  IMAD.WIDE.U32 R18, R29, R28, c[0x0][0x230] ;  /* 0x00008c001d127625 */ /* 0x000fc800078e001c */
[CC--:B0-----:R-:W-:Y:S02]  /*0860*/  IMAD.WIDE.U32 R8, R29.reuse, R28.reuse, c[0x0][0x228] ;  /* 0x00008a001d087625 */ /* 0x0c1fe400078e001c */
[----:B------:R-:W5:Y:S02]  /*0870*/  LDG.E R19, [R18.64] ;  /* 0x0000000412137981 */ /* 0x000f64000c1e1900 */
[CC--:B-1----:R-:W-:Y:S02]  /*0880*/  IMAD.WIDE.U32 R12, R29.reuse, R28.reuse, c[0x0][0x220] ;  /* 0x000088001d0c7625 */ /* 0x0c2fe400078e001c */
[----:B------:R-:W5:Y:S02]  /*0890*/  LDG.E R24, [R8.64] ;  /* 0x0000000408187981 */ /* 0x000f64000c1e1900 */
[----:B------:R-:W-:Y:S02]  /*08a0*/  IMAD.WIDE.U32 R28, R29, R28, c[0x0][0x238] ;  /* 0x00008e001d1c7625 */ /* 0x000fe400078e001c */
[----:B------:R-:W5:Y:S04]  /*08b0*/  LDG.E R22, [R12.64] ;  /* 0x000000040c167981 */ /* 0x000f68000c1e1900 */
[----:B------:R-:W5:Y:S01]  /*08c0*/  LDG.E R29, [R28.64] ;  /* 0x000000041c1d7981 */ /* 0x000f62000c1e1900 */
[----:B------:R-:W-:-:S02]  /*08d0*/  PLOP3.LUT P2, PT, PT, PT, PT, 0x8, 0x0 ;  /* 0x000000000000781c */ /* 0x000fc40003f4e170 */
[----:B------:R-:W-:Y:S01]  /*08e0*/  IADD3 R11, R11, 0x40, RZ ;  /* 0x000000400b0b7810 */ /* 0x000fe20007ffe0ff */
[----:B--2---:R-:W-:Y:S02]  /*08f0*/  FADD.FTZ R27, R27, R16 ;  /* 0x000000101b1b7221 */ /* 0x004fe40000010000 */
[----:B---3--:R-:W-:Y:S02]  /*0900*/  FADD.FTZ R14, R23, R14 ;  /* 0x0000000e170e7221 */ /* 0x008fe40000010000 */
[----:B----4-:R-:W-:Y:S02]  /*0910*/  FADD.FTZ R10, R25, R10 ;  /* 0x0000000a190a7221 */ /* 0x010fe40000010000 */
[----:B-----5:R-:W-:Y:S02]  /*0920*/  FADD.FTZ R20, R21, R20 ;  /* 0x0000001415147221 */ /* 0x020fe40000010000 */
[----:B------:R-:W-:Y:S02]  /*0930*/  FADD.FTZ R25, R10, R19 ;  /* 0x000000130a197221 */ /* 0x000fe40000010000 */
[----:B------:R-:W-:-:S02]  /*0940*/  FADD.FTZ R23, R14, R24 ;  /* 0x000000180e177221 */ /* 0x000fc40000010000 */
[----:B------:R-:W-:Y:S02]  /*0950*/  FADD.FTZ R27, R27, R22 ;  /* 0x000000161b1b7221 */ /* 0x000fe40000010000 */
[----:B------:R-:W-:Y:S02]  /*0960*/  FADD.FTZ R21, R20, R29 ;  /* 0x0000001d14157221 */ /* 0x000fe40000010000 */
.L_x_190:
[----:B------:R-:W-:Y:S05]  /*0970*/  BSYNC B1 ;  /* 0x0000000000017941 */ /* 0x000fea0003800000 */
.L_x_189:
[----:B------:R-:W-:-:S13]  /*0980*/  ISETP.LT.U32.OR P2, PT, R11, c[0x0][0x160], P2 ;  /* 0x000058000b007a0c */ /* 0x000fda0001741470 */
        /* <DEDUP_REMOVED lines=15> */
.L_x_185:
[----:B------:R-:W-:Y:S05]  /*0a80*/  BSYNC B0 ;  /* 0x0000000000007941 */ /* 0x000fea0003800000 */
.L_x_184:
        /* <DEDUP_REMOVED lines=14> */
.L_x_198:
        /* <DEDUP_REMOVED lines=36> */
.L_x_199:
        /* <DEDUP_REMOVED lines=11> */
.L_x_191:
[----:B0-----:R-:W-:Y:S01]  /*0e60*/  WARPSYNC 0xffffffff ;  /* 0xffffffff00007948 */ /* 0x001fe20003800000 */
[----:B------:R-:W-:Y:S06]  /*0e70*/  BAR.SYNC.DEFER_BLOCKING 0x0 ;  /* 0x0000000000007b1d */ /* 0x000fec0000010000 */
[----:B------:R-:W-:Y:S01]  /*0e80*/  BSSY B0, `(.L_x_194) ;  /* 0x0000015000007945 */ /* 0x000fe20003800000 */
[----:B------:R-:W-:Y:S05]  /*0e90*/  @!P0 BRA `(.L_x_195) ;  /* 0x0000013000008947 */ /* 0x000fea0003800000 */
        /* <DEDUP_REMOVED lines=19> */
.L_x_195:
[----:B------:R-:W-:Y:S05]  /*0fd0*/  BSYNC B0 ;  /* 0x0000000000007941 */ /* 0x000fea0003800000 */
.L_x_194:
[C---:B------:R-:W-:Y:S02]  /*0fe0*/  ISETP.GT.U32.AND P1, PT, R4.reuse, -0x301, PT ;  /* 0xfffffcff0400780c */ /* 0x040fe40003f24070 */
[----:B------:R-:W-:-:S02]  /*0ff0*/  IADD3 R4, R4, 0x300, RZ ;  /* 0x0000030004047810 */ /* 0x000fc40007ffe0ff */
[----:B------:R-:W-:-:S09]  /*1000*/  IADD3 R5, R5, 0x180, RZ ;  /* 0x0000018005057810 */ /* 0x000fd20007ffe0ff */
[----:B0-----:R-:W-:Y:S01]  /*1010*/  @!P1 CALL.REL.NOINC `(.L_x_196) ;  /* 0x0000001000009944 */ /* 0x001fe20003c00000 */
[----:B------:R-:W-:Y:S05]  /*1020*/  BRA `(.L_x_197) ;  /* 0xfffff10000007947 */ /* 0x000fea000383ffff */
.L_x_196:
[----:B------:R-:W-:Y:S05]  /*1030*/  EXIT ;  /* 0x000000000000794d */ /* 0x000fea0003800000 */
.L_x_192:
[----:B------:R-:W-:Y:S01]  /*1040*/  HFMA2.MMA R17, -RZ, RZ, 0, 1.847743988037109375e-06 ;  /* 0x0000001fff117435 */ /* 0x000fe200000001ff */
[----:B----4-:R-:W-:Y:S01]  /*1050*/  MOV R19, R12 ;  /* 0x0000000c00137202 */ /* 0x010fe20000000f00 */
[----:B------:R-:W-:Y:S01]  /*1060*/  IMAD.MOV.U32 R16, RZ, RZ, 0x1 ;  /* 0x00000001ff107424 */ /* 0x000fe200078e00ff */
[----:B------:R-:W-:Y:S02]  /*1070*/  MOV R14, 0xffffffff ;  /* 0xffffffff000e7802 */ /* 0x000fe40000000f00 */
[----:B------:R-:W-:Y:S02]  /*1080*/  MOV R8, 0x10a0 ;  /* 0x000010a000087802 */ /* 0x000fe40000000f00 */
[----:B0123--:R-:W-:Y:S05]  /*1090*/  CALL.REL.NOINC `($__internal_10_$__cuda_sm70_shflsync_bfly_p) ;  /* 0x000007b000007944 */ /* 0x00ffea0003c00000 */
[----:B01----:R-:W-:Y:S05]  /*10a0*/  BRA `(.L_x_198) ;  /* 0xfffffac000007947 */ /* 0x003fea000383ffff */
.L_x_193:
[----:B------:R-:W-:Y:S01]  /*10b0*/  HFMA2.MMA R17, -RZ, RZ, 0, 1.847743988037109375e-06 ;  /* 0x0000001fff117435 */ /* 0x000fe200000001ff */
[----:B------:R-:W-:Y:S01]  /*10c0*/  MOV R19, R12 ;  /* 0x0000000c00137202 */ /* 0x000fe20000000f00 */
[----:B------:R-:W-:Y:S01]  /*10d0*/  IMAD.MOV.U32 R16, RZ, RZ, 0x2 ;  /* 0x00000002ff107424 */ /* 0x000fe200078e00ff */
[----:B------:R-:W-:Y:S02]  /*10e0*/  MOV R14, 0xffffffff ;  /* 0xffffffff000e7802 */ /* 0x000fe40000000f00 */
[----:B------:R-:W-:-:S02]  /*10f0*/  MOV R8, 0x1110 ;  /* 0x0000111000087802 */ /* 0x000fc40000000f00 */
[----:B-123--:R-:W-:Y:S05]  /*1100*/  CALL.REL.NOINC `($__internal_10_$__cuda_sm70_shflsync_bfly_p) ;  /* 0x0000074000007944 */ /* 0x00efea0003c00000 */
[----:B0-----:R-:W-:Y:S01]  /*1110*/  HFMA2.MMA R16, -RZ, RZ, 0, 2.384185791015625e-07 ;  /* 0x00000004ff107435 */ /* 0x001fe200000001ff */
[----:B-1----:R-:W-:Y:S01]  /*1120*/  FADD.FTZ R19, R12, R14 ;  /* 0x0000000e0c137221 */ /* 0x002fe20000010000 */
[----:B------:R-:W-:Y:S01]  /*1130*/  MOV R14, 0xffffffff ;  /* 0xffffffff000e7802 */ /* 0x000fe20000000f00 */
[----:B------:R-:W-:Y:S01]  /*1140*/  IMAD.MOV.U32 R17, RZ, RZ, 0x1f ;  /* 0x0000001fff117424 */ /* 0x000fe200078e00ff */
[----:B------:R-:W-:-:S02]  /*1150*/  MOV R8, 0x1170 ;  /* 0x0000117000087802 */ /* 0x000fc40000000f00 */
[----:B------:R-:W-:Y:S05]  /*1160*/  CALL.REL.NOINC `($__internal_10_$__cuda_sm70_shflsync_bfly_p) ;  /* 0x000006e000007944 */ /* 0x000fea0003c00000 */
[----:B0-----:R-:W-:Y:S01]  /*1170*/  HFMA2.MMA R16, -RZ, RZ, 0, 4.76837158203125e-07 ;  /* 0x00000008ff107435 */ /* 0x001fe200000001ff */
[----:B-1----:R-:W-:Y:S01]  /*1180*/  FADD.FTZ R19, R19, R14 ;  /* 0x0000000e13137221 */ /* 0x002fe20000010000 */
[----:B------:R-:W-:Y:S01]  /*1190*/  MOV R17, 0x1f ;  /* 0x0000001f00117802 */ /* 0x000fe20000000f00 */
[----:B------:R-:W-:Y:S01]  /*11a0*/  IMAD.MOV.U32 R14, RZ, RZ, -0x1 ;  /* 0xffffffffff0e7424 */ /* 0x000fe200078e00ff */
[----:B------:R-:W-:-:S02]  /*11b0*/  MOV R8, 0x11d0 ;  /* 0x000011d000087802 */ /* 0x000fc40000000f00 */
[----:B------:R-:W-:Y:S05]  /*11c0*/  CALL.REL.NOINC `($__internal_10_$__cuda_sm70_shflsync_bfly_p) ;  /* 0x0000068000007944 */ /* 0x000fea0003c00000 */
[----:B-1----:R-:W-:Y:S01]  /*11d0*/  FADD.FTZ R12, R19, R14 ;  /* 0x0000000e130c7221 */ /* 0x002fe20000010000 */
[----:B0-----:R-:W-:Y:S01]  /*11e0*/  HFMA2.MMA R16, -RZ, RZ, 0, 9.5367431640625e-07 ;  /* 0x00000010ff107435 */ /* 0x001fe200000001ff */
[----:B------:R-:W-:-:S02]  /*11f0*/  MOV R17, 0x1f ;  /* 0x0000001f00117802 */ /* 0x000fc40000000f00 */
[----:B------:R-:W-:Y:S01]  /*1200*/  MOV R14, 0xffffffff ;  /* 0xffffffff000e7802 */ /* 0x000fe20000000f00 */
[----:B------:R-:W-:Y:S01]  /*1210*/  IMAD.MOV.U32 R19, RZ, RZ, R12 ;  /* 0x000000ffff137224 */ /* 0x000fe200078e000c */
[----:B------:R-:W-:Y:S02]  /*1220*/  MOV R8, 0x1240 ;  /* 0x0000124000087802 */ /* 0x000fe40000000f00 */
[----:B------:R-:W-:Y:S05]  /*1230*/  CALL.REL.NOINC `($__internal_10_$__cuda_sm70_shflsync_bfly_p) ;  /* 0x0000061000007944 */ /* 0x000fea0003c00000 */
[----:B0-----:R-:W-:Y:S01]  /*1240*/  HFMA2.MMA R16, -RZ, RZ, 0, 5.9604644775390625e-08 ;  /* 0x00000001ff107435 */ /* 0x001fe200000001ff */
[----:B-1----:R-:W-:Y:S01]  /*1250*/  MOV R15, R14 ;  /* 0x0000000e000f7202 */ /* 0x002fe20000000f00 */
[----:B------:R-:W-:Y:S01]  /*1260*/  IMAD.MOV.U32 R17, RZ, RZ, 0x1f ;  /* 0x0000001fff117424 */ /* 0x000fe200078e00ff */
[----:B------:R-:W-:Y:S02]  /*1270*/  MOV R19, R13 ;  /* 0x0000000d00137202 */ /* 0x000fe40000000f00 */
[----:B------:R-:W-:Y:S02]  /*1280*/  MOV R14, 0xffffffff ;  /* 0xffffffff000e7802 */ /* 0x000fe40000000f00 */
[----:B------:R-:W-:Y:S02]  /*1290*/  MOV R8, 0x12b0 ;  /* 0x000012b000087802 */ /* 0x000fe40000000f00 */
[----:B------:R-:W-:Y:S05]  /*12a0*/  CALL.REL.NOINC `($__internal_10_$__cuda_sm70_shflsync_bfly_p) ;  /* 0x000005a000007944 */ /* 0x000fea0003c00000 */
[----:B0-----:R-:W-:Y:S01]  /*12b0*/  HFMA2.MMA R16, -RZ, RZ, 0, 1.1920928955078125e-07 ;  /* 0x00000002ff107435 */ /* 0x001fe200000001ff */
[----:B-1----:R-:W-:Y:S01]  /*12c0*/  FADD.FTZ R19, R13, R14 ;  /* 0x0000000e0d137221 */ /* 0x002fe20000010000 */
[----:B------:R-:W-:Y:S01]  /*12d0*/  MOV R17, 0x1f ;  /* 0x0000001f00117802 */ /* 0x000fe20000000f00 */
[----:B------:R-:W-:Y:S01]  /*12e0*/  IMAD.MOV.U32 R14, RZ, RZ, -0x1 ;  /* 0xffffffffff0e7424 */ /* 0x000fe200078e00ff */
[----:B------:R-:W-:-:S02]  /*12f0*/  MOV R8, 0x1310 ;  /* 0x0000131000087802 */ /* 0x000fc40000000f00 */
[----:B------:R-:W-:Y:S05]  /*1300*/  CALL.REL.NOINC `($__internal_10_$__cuda_sm70_shflsync_bfly_p) ;  /* 0x0000054000007944 */ /* 0x000fea0003c00000 */
[----:B0-----:R-:W-:Y:S01]  /*1310*/  HFMA2.MMA R16, -RZ, RZ, 0, 2.384185791015625e-07 ;  /* 0x00000004ff107435 */ /* 0x001fe200000001ff */
[----:B-1----:R-:W-:Y:S01]  /*1320*/  FADD.FTZ R19, R19, R14 ;  /* 0x0000000e13137221 */ /* 0x002fe20000010000 */
[----:B------:R-:W-:-:S02]  /*1330*/  MOV R17, 0x1f ;  /* 0x0000001f00117802 */ /* 0x000fc40000000f00 */
[----:B------:R-:W-:Y:S02]  /*1340*/  MOV R14, 0xffffffff ;  /* 0xffffffff000e7802 */ /* 0x000fe40000000f00 */
[----:B------:R-:W-:Y:S02]  /*1350*/  MOV R8, 0x1370 ;  /* 0x0000137000087802 */ /* 0x000fe40000000f00 */
[----:B------:R-:W-:Y:S05]  /*1360*/  CALL.REL.NOINC `($__internal_10_$__cuda_sm70_shflsync_bfly_p) ;  /* 0x000004e000007944 */ /* 0x000fea0003c00000 */
[----:B0-----:R-:W-:Y:S01]  /*1370*/  HFMA2.MMA R17, -RZ, RZ, 0, 1.847743988037109375e-06 ;  /* 0x0000001fff117435 */ /* 0x001fe200000001ff */
[----:B-1----:R-:W-:Y:S01]  /*1380*/  FADD.FTZ R19, R19, R14 ;  /* 0x0000000e13137221 */ /* 0x002fe20000010000 */
[----:B------:R-:W-:Y:S01]  /*1390*/  MOV R14, 0xffffffff ;  /* 0xffffffff000e7802 */ /* 0x000fe20000000f00 */
[----:B------:R-:W-:Y:S01]  /*13a0*/  IMAD.MOV.U32 R16, RZ, RZ, 0x8 ;  /* 0x00000008ff107424 */ /* 0x000fe200078e00ff */
[----:B------:R-:W-:Y:S02]  /*13b0*/  MOV R8, 0x13d0 ;  /* 0x000013d000087802 */ /* 0x000fe40000000f00 */
[----:B------:R-:W-:Y:S05]  /*13c0*/  CALL.REL.NOINC `($__internal_10_$__cuda_sm70_shflsync_bfly_p) ;  /* 0x0000048000007944 */ /* 0x000fea0003c00000 */
[----:B-1----:R-:W-:Y:S01]  /*13d0*/  FADD.FTZ R13, R19, R14 ;  /* 0x0000000e130d7221 */ /* 0x002fe20000010000 */
[----:B0-----:R-:W-:Y:S01]  /*13e0*/  HFMA2.MMA R16, -RZ, RZ, 0, 9.5367431640625e-07 ;  /* 0x00000010ff107435 */ /* 0x001fe200000001ff */
[----:B------:R-:W-:Y:S01]  /*13f0*/  IMAD.MOV.U32 R17, RZ, RZ, 0x1f ;  /* 0x0000001fff117424 */ /* 0x000fe200078e00ff */
[----:B------:R-:W-:Y:S02]  /*1400*/  MOV R14, 0xffffffff ;  /* 0xffffffff000e7802 */ /* 0x000fe40000000f00 */
[----:B------:R-:W-:-:S02]  /*1410*/  MOV R19, R13 ;  /* 0x0000000d00137202 */ /* 0x000fc40000000f00 */
[----:B------:R-:W-:Y:S02]  /*1420*/  MOV R8, 0x1440 ;  /* 0x0000144000087802 */ /* 0x000fe40000000f00 */
[----:B------:R-:W-:Y:S05]  /*1430*/  CALL.REL.NOINC `($__internal_10_$__cuda_sm70_shflsync_bfly_p) ;  /* 0x0000041000007944 */ /* 0x000fea0003c00000 */
[----:B0-----:R-:W-:Y:S01]  /*1440*/  HFMA2.MMA R16, -RZ, RZ, 0, 5.9604644775390625e-08 ;  /* 0x00000001ff107435 */ /* 0x001fe200000001ff */
[----:B-1----:R-:W-:Y:S01]  /*1450*/  MOV R18, R14 ;  /* 0x0000000e00127202 */ /* 0x002fe20000000f00 */
[----:B------:R-:W-:Y:S01]  /*1460*/  IMAD.MOV.U32 R19, RZ, RZ, R11 ;  /* 0x000000ffff137224 */ /* 0x000fe200078e000b */
[----:B------:R-:W-:Y:S02]  /*1470*/  MOV R17, 0x1f ;  /* 0x0000001f00117802 */ /* 0x000fe40000000f00 */
[----:B------:R-:W-:Y:S02]  /*1480*/  MOV R14, 0xffffffff ;  /* 0xffffffff000e7802 */ /* 0x000fe40000000f00 */
[----:B------:R-:W-:Y:S02]  /*1490*/  MOV R8, 0x14b0 ;  /* 0x000014b000087802 */ /* 0x000fe40000000f00 */
[----:B------:R-:W-:Y:S05]  /*14a0*/  CALL.REL.NOINC `($__internal_10_$__cuda_sm70_shflsync_bfly_p) ;  /* 0x000003a000007944 */ /* 0x000fea0003c00000 */
[----:B0-----:R-:W-:Y:S01]  /*14b0*/  HFMA2.MMA R17, -RZ, RZ, 0, 1.847743988037109375e-06 ;  /* 0x0000001fff117435 */ /* 0x001fe200000001ff */
[----:B-1----:R-:W-:Y:S01]  /*14c0*/  FADD.FTZ R19, R11, R14 ;  /* 0x0000000e0b137221 */ /* 0x002fe20000010000 */
[----:B------:R-:W-:Y:S01]  /*14d0*/  MOV R14, 0xffffffff ;  /* 0xffffffff000e7802 */ /* 0x000fe20000000f00 */
[----:B------:R-:W-:Y:S01]  /*14e0*/  IMAD.MOV.U32 R16, RZ, RZ, 0x2 ;  /* 0x00000002ff107424 */ /* 0x000fe200078e00ff */
[----:B------:R-:W-:-:S02]  /*14f0*/  MOV R8, 0x1510 ;  /* 0x0000151000087802 */ /* 0x000fc40000000f00 */
[----:B------:R-:W-:Y:S05]  /*1500*/  CALL.REL.NOINC `($__internal_10_$__cuda_sm70_shflsync_bfly_p) ;  /* 0x0000034000007944 */ /* 0x000fea0003c00000 */
        /* <DEDUP_REMOVED lines=44> */
[----:B0-----:R-:W-:Y:S01]  /*17d0*/  HFMA2.MMA R16, -RZ, RZ, 0, 9.5367431640625e-07 ;  /* 0x00000010ff107435 */ /* 0x001fe200000001ff */
[----:B-1----:R-:W-:Y:S01]  /*17e0*/  FADD.FTZ R19, R19, R14 ;  /* 0x0000000e13137221 */ /* 0x002fe20000010000 */
[----:B------:R-:W-:Y:S01]  /*17f0*/  MOV R14, 0xffffffff ;  /* 0xffffffff000e7802 */ /* 0x000fe20000000f00 */
[----:B------:R-:W-:Y:S01]  /*1800*/  IMAD.MOV.U32 R17, RZ, RZ, 0x1f ;  /* 0x0000001fff117424 */ /* 0x000fe200078e00ff */
[----:B------:R-:W-:-:S02]  /*1810*/  MOV R8, 0x1830 ;  /* 0x0000183000087802 */ /* 0x000fc40000000f00 */
[----:B------:R-:W-:Y:S05]  /*1820*/  CALL.REL.NOINC `($__internal_10_$__cuda_sm70_shflsync_bfly_p) ;  /* 0x0000002000007944 */ /* 0x000fea0003c00000 */
[----:B-1----:R-:W-:Y:S01]  /*1830*/  MOV R8, R14 ;  /* 0x0000000e00087202 */ /* 0x002fe20000000f00 */
[----:B0-----:R-:W-:Y:S05]  /*1840*/  BRA `(.L_x_199) ;  /* 0xfffff56000007947 */ /* 0x001fea000383ffff */
        .weak           $__internal_10_$__cuda_sm70_shflsync_bfly_p
        .type           $__internal_10_$__cuda_sm70_shflsync_bfly_p,@function
        .size           $__internal_10_$__cuda_sm70_shflsync_bfly_p,(.L_x_2247 - $__internal_10_$__cuda_sm70_shflsync_bfly_p)
$__internal_10_$__cuda_sm70_shflsync_bfly_p:
[----:B------:R-:W-:Y:S01]  /*1850*/  HFMA2.MMA R9, -RZ, RZ, 0, 0 ;  /* 0x00000000ff097435 */ /* 0x000fe200000001ff */
[----:B------:R-:W-:Y:S04]  /*1860*/  WARPSYNC R14 ;  /* 0x0000000e00007348 */ /* 0x000fe80003800000 */
[----:B------:R0:W1:Y:S01]  /*1870*/  SHFL.BFLY PT, R14, R19, R16, R17 ;  /* 0x0c000010130e7389 */ /* 0x00006200000e0011 */
[----:B------:R-:W-:Y:S05]  /*1880*/  RET.REL.NODEC R8 `(_ZN10layer_norm40ln_parallel_residual_bwd_finalize_kernelINS_22Kernel_traits_finalizeILj768E13__nv_bfloat16S2_S2_S2_fjLb0ELj1024ELj4ENS_18Kernel_traits_baseILj768ES2_S2_S2_S2_fjLj1024EEEEELb1EEEvNS_9BwdParamsE) ;  /* 0xffffe77008007950 */ /* 0x000fea0003c3ffff */
.L_x_200:
        /* <DEDUP_REMOVED lines=15> */
.L_x_2247:


//--------------------- .text._ZN10layer_norm31ln_parallel_residual_bwd_kernelINS_13Kernel_traitsI13__nv_bfloat16S2_S2_S2_fjLj768ELj1ELj4ELj1ELj16ENS_18Kernel_traits_baseILj768ES2_S2_S2_S2_fjLj128EEEEELb1ELb1ELb1EEEvNS_9BwdParamsE --------------------------
	.section	.text._ZN10layer_norm31ln_parallel_residual_bwd_kernelINS_13Kernel_traitsI13__nv_bfloat16S2_S2_S2_fjLj768ELj1ELj4ELj1ELj16ENS_18Kernel_traits_baseILj768ES2_S2_S2_S2_fjLj128EEEEELb1ELb1ELb1EEEvNS_9BwdParamsE,"ax",@progbits
	.sectioninfo	@"SHI_REGISTERS=184"
	.align	128
        .global         _ZN10layer_norm31ln_parallel_residual_bwd_kernelINS_13Kernel_traitsI13__nv_bfloat16S2_S2_S2_fjLj768ELj1ELj4ELj1ELj16ENS_18Kernel_traits_baseILj768ES2_S2_S2_S2_fjLj128EEEEELb1ELb1ELb1EEEvNS_9BwdParamsE
        .type           _ZN10layer_norm31ln_parallel_residual_bwd_kernelINS_13Kernel_traitsI13__nv_bfloat16S2_S2_S2_fjLj768ELj1ELj4ELj1ELj16ENS_18Kernel_traits_baseILj768ES2_S2_S2_S2_fjLj128EEEEELb1ELb1ELb1EEEvNS_9BwdParamsE,@function
        .size           _ZN10layer_norm31ln_parallel_residual_bwd_kernelINS_13Kernel_traitsI13__nv_bfloat16S2_S2_S2_fjLj768ELj1ELj4ELj1ELj16ENS_18Kernel_traits_baseILj768ES2_S2_S2_S2_fjLj128EEEEELb1ELb1ELb1EEEvNS_9BwdParamsE,(.L_x_2248 - _ZN10layer_norm31ln_parallel_residual_bwd_kernelINS_13Kernel_traitsI13__nv_bfloat16S2_S2_S2_fjLj768ELj1ELj4ELj1ELj16ENS_18Kernel_traits_baseILj768ES2_S2_S2_S2_fjLj128EEEEELb1ELb1ELb1EEEvNS_9BwdParamsE)
        .other          _ZN10layer_norm31ln_parallel_residual_bwd_kernelINS_13Kernel_traitsI13__nv_bfloat16S2_S2_S2_fjLj768ELj1ELj4ELj1ELj16ENS_18Kernel_traits_baseILj768ES2_S2_S2_S2_fjLj128EEEEELb1ELb1ELb1EEEvNS_9BwdParamsE,@"STO_CUDA_ENTRY STV_DEFAULT"
_ZN10layer_norm31ln_parallel_residual_bwd_kernelINS_13Kernel_traitsI13__nv_bfloat16S2_S2_S2_fjLj768ELj1ELj4ELj1ELj16ENS_18Kernel_traits_baseILj768ES2_S2_S2_S2_fjLj128EEEEELb1ELb1ELb1EEEvNS_9BwdParamsE:
.text._ZN10layer_norm31ln_parallel_residual_bwd_kernelINS_13Kernel_traitsI13__nv_bfloat16S2_S2_S2_fjLj768ELj1ELj4ELj1ELj16ENS_18Kernel_traits_baseILj768ES2_S2_S2_S2_fjLj128EEEEELb1ELb1ELb1EEEvNS_9BwdParamsE:
        /* <DEDUP_REMOVED lines=34> */
.L_x_202:
[----:B------:R-:W-:-:S05]  /*0220*/  IMAD.SHL.U32 R2, R0, 0x10, RZ ;  /* 0x0000001000027824 */ /* 0x000fca00078e00ff */
[----:B------:R-:W-:-:S04]  /*0230*/  LOP3.LUT R2, R2, 0x1f0, RZ, 0xc0, !PT ;  /* 0x000001f002027812 */ /* 0x000fc800078ec0ff */
[----:B------:R-:W-:-:S04]  /*0240*/  IADD3 R2, P0, R2, c[0x0][0x1b0], RZ ;  /* 0x00006c0002027a10 */ /* 0x000fc80007f1e0ff */
[----:B------:R-:W-:-:S05]  /*0250*/  IADD3.X R3, RZ, c[0x0][0x1b4], RZ, P0, !PT ;  /* 0x00006d00ff037a10 */ /* 0x000fca00007fe4ff */
[----:B------:R-:W2:Y:S04]  /*0260*/  LDG.E.128 R8, [R2.64] ;  /* 0x0000000402087981 */ /* 0x000ea8000c1e1d00 */
[----:B------:R-:W3:Y:S04]  /*0270*/  LDG.E.128 R12, [R2.64+0x200] ;  /* 0x00020004020c7981 */ /* 0x000ee8000c1e1d00 */
[----:B------:R-:W4:Y:S01]  /*0280*/  LDG.E.128 R4, [R2.64+0x400] ;  /* 0x0004000402047981 */ /* 0x000f22000c1e1d00 */
[----:B------:R-:W0:Y:S01]  /*0290*/  LDC.U8 R169, c[0x0][0x1f0] ;  /* 0x00007c00ffa97b82 */ /* 0x000e220000000000 */
        /* <DEDUP_REMOVED lines=25> */
[----:B------:R-:W-:Y:S01]  /*0430*/  IMAD.MOV.U32 R104, RZ, RZ, RZ ;  /* 0x000000ffff687224 */ /* 0x000fe200078e00ff */
[----:B--2---:R-:W-:-:S02]  /*0440*/  PRMT R105, RZ, 0x5410, R8 ;  /* 0x00005410ff697816 */ /* 0x004fc40000000008 */
[----:B------:R-:W-:Y:S02]  /*0450*/  PRMT R106, RZ, 0x7610, R8 ;  /* 0x00007610ff6a7816 */ /* 0x000fe40000000008 */
[--C-:B------:R-:W-:Y:S02]  /*0460*/  PRMT R107, RZ, 0x5410, R9.reuse ;  /* 0x00005410ff6b7816 */ /* 0x100fe40000000009 */
[----:B------:R-:W-:Y:S02]  /*0470*/  PRMT R108, RZ, 0x7610, R9 ;  /* 0x00007610ff6c7816 */ /* 0x000fe40000000009 */
[--C-:B------:R-:W-:Y:S02]  /*0480*/  PRMT R109, RZ, 0x5410, R10.reuse ;  /* 0x00005410ff6d7816 */ /* 0x100fe4000000000a */
[----:B------:R-:W-:Y:S02]  /*0490*/  PRMT R110, RZ, 0x7610, R10 ;  /* 0x00007610ff6e7816 */ /* 0x000fe4000000000a */
[----:B------:R-:W-:-:S02]  /*04a0*/  PRMT R111, RZ, 0x5410, R11 ;  /* 0x00005410ff6f7816 */ /* 0x000fc4000000000b */
[----:B------:R-:W-:Y:S02]  /*04b0*/  PRMT R112, RZ, 0x7610, R11 ;  /* 0x00007610ff707816 */ /* 0x000fe4000000000b */
[--C-:B---3--:R-:W-:Y:S02]  /*04c0*/  PRMT R113, RZ, 0x5410, R12.reuse ;  /* 0x00005410ff717816 */ /* 0x108fe4000000000c */
[----:B------:R-:W-:Y:S02]  /*04d0*/  PRMT R114, RZ, 0x7610, R12 ;  /* 0x00007610ff727816 */ /* 0x000fe4000000000c */
[--C-:B------:R-:W-:Y:S02]  /*04e0*/  PRMT R115, RZ, 0x5410, R13.reuse ;  /* 0x00005410ff737816 */ /* 0x100fe4000000000d */
[----:B------:R-:W-:Y:S02]  /*04f0*/  PRMT R116, RZ, 0x7610, R13 ;  /* 0x00007610ff747816 */ /* 0x000fe4000000000d */
[----:B------:R-:W-:-:S02]  /*0500*/  PRMT R117, RZ, 0x5410, R14 ;  /* 0x00005410ff757816 */ /* 0x000fc4000000000e */
[----:B------:R-:W-:Y:S02]  /*0510*/  PRMT R118, RZ, 0x7610, R14 ;  /* 0x00007610ff767816 */ /* 0x000fe4000000000e */
[--C-:B------:R-:W-:Y:S02]  /*0520*/  PRMT R119, RZ, 0x5410, R15.reuse ;  /* 0x00005410ff777816 */ /* 0x100fe4000000000f */
[----:B------:R-:W-:Y:S02]  /*0530*/  PRMT R120, RZ, 0x7610, R15 ;  /* 0x00007610ff787816 */ /* 0x000fe4000000000f */
[--C-:B----4-:R-:W-:Y:S02]  /*0540*/  PRMT R122, RZ, 0x5410, R4.reuse ;  /* 0x00005410ff7a7816 */ /* 0x110fe40000000004 */
[----:B------:R-:W-:Y:S02]  /*0550*/  PRMT R124, RZ, 0x7610, R4 ;  /* 0x00007610ff7c7816 */ /* 0x000fe40000000004 */
[----:B------:R-:W-:-:S02]  /*0560*/  PRMT R125, RZ, 0x5410, R5 ;  /* 0x00005410ff7d7816 */ /* 0x000fc40000000005 */
[----:B------:R-:W-:Y:S02]  /*0570*/  PRMT R126, RZ, 0x7610, R5 ;  /* 0x00007610ff7e7816 */ /* 0x000fe40000000005 */
[--C-:B------:R-:W-:Y:S02]  /*0580*/  PRMT R127, RZ, 0x5410, R6.reuse ;  /* 0x00005410ff7f7816 */ /* 0x100fe40000000006 */
[----:B------:R-:W-:Y:S02]  /*0590*/  PRMT R128, RZ, 0x7610, R6 ;  /* 0x00007610ff807816 */ /* 0x000fe40000000006 */
[--C-:B------:R-:W-:Y:S02]  /*05a0*/  PRMT R129, RZ, 0x5410, R7.reuse ;  /* 0x00005410ff817816 */ /* 0x100fe40000000007 */
[----:B0-----:R-:W-:Y:S02]  /*05b0*/  PRMT R130, RZ, 0x7610, R7 ;  /* 0x00007610ff827816 */ /* 0x001fe40000000007 */
.L_x_208:
[----:B------:R-:W-:Y:S01]  /*05c0*/  IMAD R24, R123, c[0x0][0x168], RZ ;  /* 0x00005a007b187a24 */ /* 0x000fe200078e02ff */
[----:B------:R-:W-:Y:S02]  /*05d0*/  LOP3.LUT R26, R0, 0x1f, RZ, 0xc0, !PT ;  /* 0x0000001f001a7812 */ /* 0x000fe400078ec0ff */
[----:B------:R-:W-:-:S02]  /*05e0*/  MOV R142, 0x10 ;  /* 0x00000010008e7802 */ /* 0x000fc40000000f00 */
[----:B------:R-:W-:-:S04]  /*05f0*/  SHF.R.S32.HI R25, RZ, 0x1f, R24 ;  /* 0x0000001fff197819 */ /* 0x000fc80000011418 */
[----:B------:R-:W-:-:S04]  /*0600*/  LEA.HI R25, R25, R24, RZ, 0x3 ;  /* 0x0000001819197211 */ /* 0x000fc800078f18ff */
[----:B------:R-:W-:Y:S02]  /*0610*/  LEA.HI.SX32 R133, R25, R26, 0x1d ;  /* 0x0000001a19857211 */ /* 0x000fe400078feaff */
[----:B------:R-:W-:Y:S02]  /*0620*/  MOV R134, 0x4 ;  /* 0x0000000400867802 */ /* 0x000fe40000000f00 */
[C---:B------:R-:W-:Y:S01]  /*0630*/  IADD3 R132, R133.reuse, 0x20, RZ ;  /* 0x0000002085847810 */ /* 0x040fe20007ffe0ff */
[C---:B------:R-:W-:Y:S01]  /*0640*/  IMAD.WIDE.U32 R24, R133.reuse, R142, c[0x0][0x188] ;  /* 0x0000620085187625 */ /* 0x040fe200078e008e */
[----:B------:R-:W-:-:S03]  /*0650*/  IADD3 R145, R133, 0x40, RZ ;  /* 0x0000004085917810 */ /* 0x000fc60007ffe0ff */
[CC--:B------:R-:W-:Y:S01]  /*0660*/  IMAD.WIDE.U32 R32, R132.reuse, R142.reuse, c[0x0][0x188] ;  /* 0x0000620084207625 */ /* 0x0c0fe200078e008e */
[----:B------:R-:W-:Y:S01]  /*0670*/  IADD3 R131, R133, 0x40, RZ ;  /* 0x0000004085837810 */ /* 0x000fe20007ffe0ff */
[----:B------:R-:W2:Y:S02]  /*0680*/  LDG.E.128 R24, [R24.64] ;  /* 0x0000000418187981 */ /* 0x000ea4000c1e1d00 */
[----:B------:R-:W-:Y:S02]  /*0690*/  IMAD.WIDE.U32 R36, R132, R142, c[0x0][0x208] ;  /* 0x0000820084247625 */ /* 0x000fe400078e008e */
[----:B------:R-:W3:Y:S02]  /*06a0*/  LDG.E.128 R32, [R32.64] ;  /* 0x0000000420207981 */ /* 0x000ee4000c1e1d00 */
[----:B------:R-:W-:Y:S02]  /*06b0*/  IMAD.WIDE R52, R123, R134, c[0x0][0x1a0] ;  /* 0x000068007b347625 */ /* 0x000fe400078e0286 */
[----:B------:R-:W4:Y:S02]  /*06c0*/  LDG.E.128 R36, [R36.64] ;  /* 0x0000000424247981 */ /* 0x000f24000c1e1d00 */
[----:B------:R-:W-:-:S02]  /*06d0*/  IMAD.WIDE.U32 R40, R145, R142, c[0x0][0x188] ;  /* 0x0000620091287625 */ /* 0x000fc400078e008e */
[----:B------:R0:W4:Y:S02]  /*06e0*/  LDG.E R148, [R52.64] ;  /* 0x0000000434947981 */ /* 0x000124000c1e1900 */
[-C--:B------:R-:W-:Y:S02]  /*06f0*/  IMAD.WIDE.U32 R28, R133, R142.reuse, c[0x0][0x208] ;  /* 0x00008200851c7625 */ /* 0x080fe400078e008e */
[----:B------:R-:W4:Y:S02]  /*0700*/  LDG.E.128 R40, [R40.64] ;  /* 0x0000000428287981 */ /* 0x000f24000c1e1d00 */
[----:B------:R-:W-:Y:S02]  /*0710*/  IMAD.WIDE.U32 R44, R131, R142, c[0x0][0x208] ;  /* 0x00008200832c7625 */ /* 0x000fe400078e008e */
[----:B------:R-:W4:Y:S02]  /*0720*/  LDG.E.128 R28, [R28.64] ;  /* 0x000000041c1c7981 */ /* 0x000f24000c1e1d00 */
[----:B------:R-:W-:-:S02]  /*0730*/  IMAD.WIDE R134, R123, R134, c[0x0][0x1a8] ;  /* 0x00006a007b867625 */ /* 0x000fc400078e0286 */
[----:B------:R-:W4:Y:S04]  /*0740*/  LDG.E.128 R44, [R44.64] ;  /* 0x000000042c2c7981 */ /* 0x000f28000c1e1d00 */
[----:B------:R1:W4:Y:S01]  /*0750*/  LDG.E R134, [R134.64] ;  /* 0x0000000486867981 */ /* 0x000322000c1e1900 */
[----:B------:R-:W-:-:S04]  /*0760*/  IMAD.MOV.U32 R140, RZ, RZ, 0x8 ;  /* 0x00000008ff8c7424 */ /* 0x000fc800078e00ff */
[----:B------:R-:W-:-:S06]  /*0770*/  IMAD.WIDE.U32 R56, R133, R140, c[0x0][0x190] ;  /* 0x0000640085387625 */ /* 0x000fcc00078e008c */
[----:B------:R-:W5:Y:S01]  /*0780*/  LDG.E.64 R56, [R56.64] ;  /* 0x0000000438387981 */ /* 0x000f62000c1e1b00 */
[----:B------:R-:W-:Y:S02]  /*0790*/  ISETP.NE.U32.AND P0, PT, RZ, c[0x0][0x250], PT ;  /* 0x00009400ff007a0c */ /* 0x000fe40003f05070 */
[----:B------:R-:W-:Y:S02]  /*07a0*/  ISETP.NE.U32.AND P1, PT, RZ, c[0x0][0x218], PT ;  /* 0x00008600ff007a0c */ /* 0x000fe40003f25070 */
[----:B------:R-:W-:Y:S02]  /*07b0*/  ISETP.NE.AND.EX P0, PT, RZ, c[0x0][0x254], PT, P0 ;  /* 0x00009500ff007a0c */ /* 0x000fe40003f05300 */
[----:B------:R-:W-:Y:S02]  /*07c0*/  ISETP.NE.AND.EX P1, PT, RZ, c[0x0][0x21c], PT, P1 ;  /* 0x00008700ff007a0c */ /* 0x000fe40003f25310 */
[----:B------:R-:W-:-:S09]  /*07d0*/  ISETP.NE.AND P2, PT, R169, RZ, PT ;  /* 0x000000ffa900720c */ /* 0x000fd20003f45270 */
[----:B------:R-:W-:-:S04]  /*07e0*/  @P0 IMAD.WIDE.U32 R54, R132, R140, c[0x0][0x198] ;  /* 0x0000660084360625 */ /* 0x000fc800078e008c */
[----:B------:R-:W-:Y:S01]  /*07f0*/  @P0 IMAD.WIDE.U32 R146, R145, R140, c[0x0][0x198] ;  /* 0x0000660091920625 */ /* 0x000fe200078e008c */
[----:B------:R0:W5:Y:S03]  /*0800*/  @P0 LDG.E.64 R48, [R54.64] ;  /* 0x0000000436300981 */ /* 0x000166000c1e1b00 */
[----:B------:R-:W-:Y:S01]  /*0810*/  @P1 IMAD.WIDE.U32 R136, R133, R142, c[0x0][0x218] ;  /* 0x0000860085881625 */ /* 0x000fe200078e008e */
[----:B------:R1:W5:Y:S03]  /*0820*/  @P0 LDG.E.64 R2, [R146.64] ;  /* 0x0000000492020981 */ /* 0x000366000c1e1b00 */
[-C--:B------:R-:W-:Y:S01]  /*0830*/  IMAD.WIDE.U32 R144, R145, R140.reuse, c[0x0][0x190] ;  /* 0x0000640091907625 */ /* 0x080fe200078e008c */
[----:B------:R2:W5:Y:S03]  /*0840*/  @P1 LDG.E.128 R4, [R136.64] ;  /* 0x0000000488041981 */ /* 0x000566000c1e1d00 */
[----:B0-----:R-:W-:Y:S01]  /*0850*/  @P0 IMAD.WIDE.U32 R52, R133, R140, c[0x0][0x198] ;  /* 0x0000660085340625 */ /* 0x001fe200078e008c */
[----:B------:R3:W5:Y:S03]  /*0860*/  LDG.E.64 R54, [R144.64] ;  /* 0x0000000490367981 */ /* 0x000766000c1e1b00 */
[----:B------:R-:W-:Y:S01]  /*0870*/  @P1 IMAD.WIDE.U32 R138, R142, R132, c[0x0][0x218] ;  /* 0x000086008e8a1625 */ /* 0x000fe200078e0084 */
[----:B------:R0:W5:Y:S03]  /*0880*/  @P0 LDG.E.64 R50, [R52.64] ;  /* 0x0000000434320981 */ /* 0x000166000c1e1b00 */
[----:B------:R-:W-:Y:S01]  /*0890*/  IMAD.WIDE.U32 R140, R132, R140, c[0x0][0x190] ;  /* 0x00006400848c7625 */ /* 0x000fe200078e008c */
[----:B------:R1:W5:Y:S03]  /*08a0*/  @P1 LDG.E.128 R8, [R138.64] ;  /* 0x000000048a081981 */ /* 0x000366000c1e1d00 */
[----:B------:R-:W-:Y:S01]  /*08b0*/  @P1 IMAD.WIDE.U32 R142, R142, R131, c[0x0][0x218] ;  /* 0x000086008e8e1625 */ /* 0x000fe200078e0083 */
[----:B0-----:R0:W5:Y:S04]  /*08c0*/  LDG.E.64 R52, [R140.64] ;  /* 0x000000048c347981 */ /* 0x001168000c1e1b00 */
[----:B------:R0:W5:Y:S01]  /*08d0*/  @P1 LDG.E.128 R12, [R142.64] ;  /* 0x000000048e0c1981 */ /* 0x000162000c1e1d00 */
[----:B--2---:R-:W-:-:S02]  /*08e0*/  PRMT R137, RZ, 0x5410, R25 ;  /* 0x00005410ff897816 */ /* 0x004fc40000000019 */
[----:B-1----:R-:W-:Y:S02]  /*08f0*/  PRMT R135, RZ, 0x5410, R24 ;  /* 0x00005410ff877816 */ /* 0x002fe40000000018 */
[----:B------:R-:W-:Y:S02]  /*0900*/  PRMT R25, RZ, 0x7610, R25 ;  /* 0x00007610ff197816 */ /* 0x000fe40000000019 */
[--C-:B---3--:R-:W-:Y:S02]  /*0910*/  PRMT R144, RZ, 0x5410, R32.reuse ;  /* 0x00005410ff907816 */ /* 0x108fe40000000020 */
[----:B------:R-:W-:Y:S02]  /*0920*/  PRMT R147, RZ, 0x7610, R32 ;  /* 0x00007610ff937816 */ /* 0x000fe40000000020 */
[----:B----4-:R-:W-:Y:S02]  /*0930*/  PRMT R32, RZ, 0x5410, R36 ;  /* 0x00005410ff207816 */ /* 0x010fe40000000024 */
[----:B------:R-:W-:-:S02]  /*0940*/  FSEL R181, R148, RZ, !P2 ;  /* 0x000000ff94b57208 */ /* 0x000fc40005000000 */
[----:B------:R-:W-:Y:S02]  /*0950*/  PRMT R149, RZ, 0x7610, R36 ;  /* 0x00007610ff957816 */ /* 0x000fe40000000024 */
[----:B------:R-:W-:Y:S02]  /*0960*/  PRMT R139, RZ, 0x7610, R26 ;  /* 0x00007610ff8b7816 */ /* 0x000fe4000000001a */
[----:B0-----:R-:W-:Y:S02]  /*0970*/  PRMT R140, RZ, 0x5410, R27 ;  /* 0x00005410ff8c7816 */ /* 0x001fe4000000001b */
[----:B------:R-:W-:Y:S02]  /*0980*/  PRMT R154, RZ, 0x5410, R34 ;  /* 0x00005410ff9a7816 */ /* 0x000fe40000000022 */
[----:B------:R-:W-:Y:S02]  /*0990*/  PRMT R158, RZ, 0x5410, R35 ;  /* 0x00005410ff9e7816 */ /* 0x000fe40000000023 */
[----:B------:R-:W-:-:S02]  /*09a0*/  PRMT R155, RZ, 0x5410, R38 ;  /* 0x00005410ff9b7816 */ /* 0x000fc40000000026 */
[----:B------:R-:W-:Y:S02]  /*09b0*/  PRMT R156, RZ, 0x7610, R38 ;  /* 0x00007610ff9c7816 */ /* 0x000fe40000000026 */
[----:B------:R-:W-:Y:S02]  /*09c0*/  PRMT R36, RZ, 0x5410, R40 ;  /* 0x00005410ff247816 */ /* 0x000fe40000000028 */
[----:B------:R-:W-:Y:S02]  /*09d0*/  PRMT R164, RZ, 0x5410, R42 ;  /* 0x00005410ffa47816 */ /* 0x000fe4000000002a */
[----:B------:R-:W-:Y:S02]  /*09e0*/  PRMT R136, RZ, 0x7610, R24 ;  /* 0x00007610ff887816 */ /* 0x000fe40000000018 */
[----:B------:R-:W-:Y:S02]  /*09f0*/  PRMT R138, RZ, 0x5410, R26 ;  /* 0x00005410ff8a7816 */ /* 0x000fe4000000001a */
[----:B------:R-:W-:-:S02]  /*0a00*/  PRMT R27, RZ, 0x7610, R27 ;  /* 0x00007610ff1b7816 */ /* 0x000fc4000000001b */
[--C-:B------:R-:W-:Y:S02]  /*0a10*/  PRMT R150, RZ, 0x5410, R33.reuse ;  /* 0x00005410ff967816 */ /* 0x100fe40000000021 */
[----:B------:R-:W-:Y:S02]  /*0a20*/  PRMT R152, RZ, 0x7610, R33 ;  /* 0x00007610ff987816 */ /* 0x000fe40000000021 */
[----:B------:R-:W-:Y:S02]  /*0a30*/  PRMT R34, RZ, 0x7610, R34 ;  /* 0x00007610ff227816 */ /* 0x000fe40000000022 */
[----:B------:R-:W-:Y:S02]  /*0a40*/  PRMT R35, RZ, 0x7610, R35 ;  /* 0x00007610ff237816 */ /* 0x000fe40000000023 */
[----:B------:R-:W-:Y:S02]  /*0a50*/  PRMT R40, RZ, 0x7610, R40 ;  /* 0x00007610ff287816 */ /* 0x000fe40000000028 */
[----:B------:R-:W-:-:S02]  /*0a60*/  PRMT R38, RZ, 0x5410, R41 ;  /* 0x00005410ff267816 */ /* 0x000fc40000000029 */
[----:B------:R-:W-:Y:S02]  /*0a70*/  PRMT R148, RZ, 0x7610, R41 ;  /* 0x00007610ff947816 */ /* 0x000fe40000000029 */
[----:B------:R-:W-:Y:S02]  /*0a80*/  PRMT R42, RZ, 0x7610, R42 ;  /* 0x00007610ff2a7816 */ /* 0x000fe4000000002a */
[--C-:B------:R-:W-:Y:S02]  /*0a90*/  PRMT R165, RZ, 0x5410, R43.reuse ;  /* 0x00005410ffa57816 */ /* 0x100fe4000000002b */
[----:B------:R-:W-:Y:S01]  /*0aa0*/  PRMT R166, RZ, 0x7610, R43 ;  /* 0x00007610ffa67816 */ /* 0x000fe2000000002b */
[C---:B------:R-:W-:Y:S01]  /*0ab0*/  FADD.FTZ R135, -R181.reuse, R135 ;  /* 0x00000087b5877221 */ /* 0x040fe20000010100 */
[----:B------:R-:W-:Y:S01]  /*0ac0*/  PRMT R24, RZ, 0x5410, R28 ;  /* 0x00005410ff187816 */ /* 0x000fe2000000001c */
[----:B------:R-:W-:Y:S01]  /*0ad0*/  FADD.FTZ R141, -R181, R25 ;  /* 0x00000019b58d7221 */ /* 0x000fe20000010100 */
[----:B------:R-:W-:-:S02]  /*0ae0*/  PRMT R142, RZ, 0x5410, R31 ;  /* 0x00005410ff8e7816 */ /* 0x000fc4000000001f */
[----:B------:R-:W-:Y:S01]  /*0af0*/  PRMT R145, RZ, 0x7610, R31 ;  /* 0x00007610ff917816 */ /* 0x000fe2000000001f */
[C---:B------:R-:W-:Y:S01]  /*0b00*/  FADD.FTZ R31, -R181.reuse, R139 ;  /* 0x0000008bb51f7221 */ /* 0x040fe20000010100 */
[----:B------:R-:W-:Y:S01]  /*0b10*/  PRMT R26, RZ, 0x5410, R29 ;  /* 0x00005410ff1a7816 */ /* 0x000fe2000000001d */
[C---:B------:R-:W-:Y:S01]  /*0b20*/  FADD.FTZ R43, -R181.reuse, R136 ;  /* 0x00000088b52b7221 */ /* 0x040fe20000010100 */
[----:B------:R-:W-:Y:S01]  /*0b30*/  PRMT R151, RZ, 0x5410, R37 ;  /* 0x00005410ff977816 */ /* 0x000fe20000000025 */
[C---:B------:R-:W-:Y:S01]  /*0b40*/  FADD.FTZ R137, -R181.reuse, R137 ;  /* 0x00000089b5897221 */ /* 0x040fe20000010100 */
[----:B------:R-:W-:Y:S01]  /*0b50*/  PRMT R153, RZ, 0x7610, R37 ;  /* 0x00007610ff997816 */ /* 0x000fe20000000025 */
[C---:B------:R-:W-:Y:S01]  /*0b60*/  FADD.FTZ R143, -R181.reuse, R138 ;  /* 0x0000008ab58f7221 */ /* 0x040fe20000010100 */
[--C-:B------:R-:W-:Y:S01]  /*0b70*/  PRMT R160, RZ, 0x5410, R39.reuse ;  /* 0x00005410ffa07816 */ /* 0x100fe20000000027 */
[C---:B------:R-:W-:Y:S01]  /*0b80*/  FADD.FTZ R33, -R181.reuse, R140 ;  /* 0x0000008cb5217221 */ /* 0x040fe20000010100 */
[----:B------:R-:W-:Y:S01]  /*0b90*/  PRMT R162, RZ, 0x7610, R39 ;  /* 0x00007610ffa27816 */ /* 0x000fe20000000027 */
[C---:B------:R-:W-:Y:S01]  /*0ba0*/  FADD.FTZ R27, -R181.reuse, R27 ;  /* 0x0000001bb51b7221 */ /* 0x040fe20000010100 */
[----:B------:R-:W-:Y:S01]  /*0bb0*/  PRMT R29, RZ, 0x7610, R29 ;  /* 0x00007610ff1d7816 */ /* 0x000fe2000000001d */
[C---:B------:R-:W-:Y:S01]  /*0bc0*/  FADD.FTZ R41, -R181.reuse, R144 ;  /* 0x00000090b5297221 */ /* 0x040fe20000010100 */
[----:B------:R-:W-:Y:S01]  /*0bd0*/  PRMT R28, RZ, 0x7610, R28 ;  /* 0x00007610ff1c7816 */ /* 0x000fe2000000001c */
[C---:B------:R-:W-:Y:S01]  /*0be0*/  FADD.FTZ R147, -R181.reuse, R147 ;  /* 0x00000093b5937221 */ /* 0x040fe20000010100 */
[----:B------:R-:W-:Y:S01]  /*0bf0*/  PRMT R168, RZ, 0x5410, R47 ;  /* 0x00005410ffa87816 */ /* 0x000fe2000000002f */
[----:B------:R-:W-:-:S02]  /*0c00*/  FADD.FTZ R37, -R181, R150 ;  /* 0x00000096b5257221 */ /* 0x000fc40000010100 */
[C---:B------:R-:W-:Y:S02]  /*0c10*/  FADD.FTZ R39, -R181.reuse, R152 ;  /* 0x00000098b5277221 */ /* 0x040fe40000010100 */
[C---:B------:R-:W-:Y:S02]  /*0c20*/  FADD.FTZ R139, -R181.reuse, R154 ;  /* 0x0000009ab58b7221 */ /* 0x040fe40000010100 */
[C---:B------:R-:W-:Y:S02]  /*0c30*/  FADD.FTZ R157, -R181.reuse, R34 ;  /* 0x00000022b59d7221 */ /* 0x040fe40000010100 */
[C---:B------:R-:W-:Y:S02]  /*0c40*/  FADD.FTZ R159, -R181.reuse, R158 ;  /* 0x0000009eb59f7221 */ /* 0x040fe40000010100 */
[C---:B------:R-:W-:Y:S02]  /*0c50*/  FADD.FTZ R161, -R181.reuse, R35 ;  /* 0x00000023b5a17221 */ /* 0x040fe40000010100 */
[----:B------:R-:W-:-:S02]  /*0c60*/  FADD.FTZ R163, -R181, R36 ;  /* 0x00000024b5a37221 */ /* 0x000fc40000010100 */
[C---:B------:R-:W-:Y:S02]  /*0c70*/  FADD.FTZ R167, -R181.reuse, R40 ;  /* 0x00000028b5a77221 */ /* 0x040fe40000010100 */
[C---:B------:R-:W-:Y:S02]  /*0c80*/  FADD.FTZ R171, -R181.reuse, R38 ;  /* 0x00000026b5ab7221 */ /* 0x040fe40000010100 */
[C---:B------:R-:W-:Y:S02]  /*0c90*/  FADD.FTZ R173, -R181.reuse, R148 ;  /* 0x00000094b5ad7221 */ /* 0x040fe40000010100 */
[C---:B------:R-:W-:Y:S02]  /*0ca0*/  FADD.FTZ R175, -R181.reuse, R164 ;  /* 0x000000a4b5af7221 */ /* 0x040fe40000010100 */
[C---:B------:R-:W-:Y:S02]  /*0cb0*/  FADD.FTZ R177, -R181.reuse, R42 ;  /* 0x0000002ab5b17221 */ /* 0x040fe40000010100 */
[----:B------:R-:W-:-:S02]  /*0cc0*/  FADD.FTZ R179, -R181, R165 ;  /* 0x000000a5b5b37221 */ /* 0x000fc40000010100 */
[----:B------:R-:W-:Y:S01]  /*0cd0*/  FADD.FTZ R25, -R181, R166 ;  /* 0x000000a6b5197221 */ /* 0x000fe20000010100 */
[----:B------:R-:W-:Y:S01]  /*0ce0*/  PRMT R181, RZ, 0x7610, R47 ;  /* 0x00007610ffb57816 */ /* 0x000fe2000000002f */
[C---:B------:R-:W-:Y:S02]  /*0cf0*/  FMUL.FTZ R34, R134.reuse, R135 ;  /* 0x0000008786227220 */ /* 0x040fe40000410000 */
[----:B------:R-:W-:Y:S02]  /*0d00*/  FMUL.FTZ R141, R134, R141 ;  /* 0x0000008d868d7220 */ /* 0x000fe40000410000 */
[-C--:B------:R-:W-:Y:S01]  /*0d10*/  FMUL.FTZ R47, R105, R24.reuse ;  /* 0x00000018692f7220 */ /* 0x080fe20000410000 */
[--C-:B------:R-:W-:Y:S01]  /*0d20*/  PRMT R165, RZ, 0x5410, R44.reuse ;  /* 0x00005410ffa57816 */ /* 0x100fe2000000002c */
[----:B------:R-:W-:Y:S01]  /*0d30*/  FADD.FTZ R103, R24, R103 ;  /* 0x0000006718677221 */ /* 0x000fe20000010000 */
[----:B------:R-:W-:Y:S01]  /*0d40*/  PRMT R42, RZ, 0x7610, R44 ;  /* 0x00007610ff2a7816 */ /* 0x000fe2000000002c */
[----:B------:R-:W-:-:S02]  /*0d50*/  FFMA.FTZ R121, R34, R24, R121 ;  /* 0x0000001822797223 */ /* 0x000fc40000010079 */
[----:B------:R-:W-:Y:S02]  /*0d60*/  FADD.FTZ R97, R29, R97 ;  /* 0x000000611d617221 */ /* 0x000fe40000010000 */
[-C--:B------:R-:W-:Y:S02]  /*0d70*/  FFMA.FTZ R100, R141, R29.reuse, R100 ;  /* 0x0000001d8d647223 */ /* 0x080fe40000010064 */
[----:B------:R-:W-:Y:S02]  /*0d80*/  FMUL.FTZ R144, R108, R29 ;  /* 0x0000001d6c907220 */ /* 0x000fe40000410000 */
[----:B------:R-:W-:Y:S02]  /*0d90*/  FMUL.FTZ R43, R134, R43 ;  /* 0x0000002b862b7220 */ /* 0x000fe40000410000 */
[----:B------:R-:W-:Y:S02]  /*0da0*/  FMUL.FTZ R44, R106, R28 ;  /* 0x0000001c6a2c7220 */ /* 0x000fe40000410000 */
[----:B------:R-:W-:-:S02]  /*0db0*/  FADD.FTZ R29, RZ, R47 ;  /* 0x0000002fff1d7221 */ /* 0x000fc40000010000 */
[----:B------:R-:W-:Y:S02]  /*0dc0*/  FFMA.FTZ R24, R34, R47, RZ ;  /* 0x0000002f22187223 */ /* 0x000fe400000100ff */
[C---:B------:R-:W-:Y:S02]  /*0dd0*/  FMUL.FTZ R135, R134.reuse, R137 ;  /* 0x0000008986877220 */ /* 0x040fe40000410000 */
[C---:B------:R-:W-:Y:S02]  /*0de0*/  FMUL.FTZ R137, R134.reuse, R37 ;  /* 0x0000002586897220 */ /* 0x040fe40000410000 */
[----:B------:R-:W-:Y:S02]  /*0df0*/  FMUL.FTZ R136, R107, R26 ;  /* 0x0000001a6b887220 */ /* 0x000fe40000410000 */
        /* <DEDUP_REMOVED lines=8> */
[----:B------:R-:W-:Y:S02]  /*0e80*/  FMUL.FTZ R31, R134, R31 ;  /* 0x0000001f861f7220 */ /* 0x000fe40000410000 */
[-C--:B------:R-:W-:Y:S02]  /*0e90*/  FFMA.FTZ R98, R143, R146.reuse, R98 ;  /* 0x000000928f627223 */ /* 0x080fe40000010062 */
[----:B------:R-:W-:-:S02]  /*0ea0*/  FMUL.FTZ R146, R109, R146 ;  /* 0x000000926d927220 */ /* 0x000fc40000410000 */
[----:B------:R-:W-:Y:S02]  /*0eb0*/  FADD.FTZ R37, R37, R144 ;  /* 0x0000009025257221 */ /* 0x000fe40000010000 */
[----:B------:R-:W-:Y:S02]  /*0ec0*/  FFMA.FTZ R24, R141, R144, R24 ;  /* 0x000000908d187223 */ /* 0x000fe40000010018 */
[----:B------:R-:W-:Y:S02]  /*0ed0*/  FADD.FTZ R93, R30, R93 ;  /* 0x0000005d1e5d7221 */ /* 0x000fe40000010000 */
[-C--:B------:R-:W-:Y:S02]  /*0ee0*/  FFMA.FTZ R96, R31, R30.reuse, R96 ;  /* 0x0000001e1f607223 */ /* 0x080fe40000010060 */
[----:B------:R-:W-:Y:S02]  /*0ef0*/  FMUL.FTZ R30, R110, R30 ;  /* 0x0000001e6e1e7220 */ /* 0x000fe40000410000 */
[----:B------:R-:W-:-:S02]  /*0f00*/  FADD.FTZ R37, R37, R146 ;  /* 0x0000009225257221 */ /* 0x000fc40000010000 */
[----:B------:R-:W-:Y:S02]  /*0f10*/  FFMA.FTZ R24, R143, R146, R24 ;  /* 0x000000928f187223 */ /* 0x000fe40000010018 */
[C---:B------:R-:W-:Y:S02]  /*0f20*/  FMUL.FTZ R33, R134.reuse, R33 ;  /* 0x0000002186217220 */ /* 0x040fe40000410000 */
[----:B------:R-:W-:Y:S02]  /*0f30*/  FMUL.FTZ R36, R111, R142 ;  /* 0x0000008e6f247220 */ /* 0x000fe40000410000 */
[----:B------:R-:W-:Y:S02]  /*0f40*/  FADD.FTZ R37, R37, R30 ;  /* 0x0000001e25257221 */ /* 0x000fe40000010000 */
[----:B------:R-:W-:Y:S02]  /*0f50*/  FFMA.FTZ R24, R31, R30, R24 ;  /* 0x0000001e1f187223 */ /* 0x000fe40000010018 */
[----:B------:R-:W-:-:S02]  /*0f60*/  FMUL.FTZ R35, R134, R27 ;  /* 0x0000001b86237220 */ /* 0x000fc40000410000 */
[----:B------:R-:W-:Y:S02]  /*0f70*/  FMUL.FTZ R38, R112, R145 ;  /* 0x0000009170267220 */ /* 0x000fe40000410000 */
[----:B------:R-:W-:Y:S02]  /*0f80*/  FADD.FTZ R37, R37, R36 ;  /* 0x0000002425257221 */ /* 0x000fe40000010000 */
[----:B------:R-:W-:Y:S02]  /*0f90*/  FFMA.FTZ R24, R33, R36, R24 ;  /* 0x0000002421187223 */ /* 0x000fe40000010018 */
[----:B------:R-:W-:Y:S02]  /*0fa0*/  FMUL.FTZ R41, R134, R41 ;  /* 0x0000002986297220 */ /* 0x000fe40000410000 */
[----:B------:R-:W-:Y:S02]  /*0fb0*/  FMUL.FTZ R40, R113, R32 ;  /* 0x0000002071287220 */ /* 0x000fe40000410000 */
[----:B------:R-:W-:-:S02]  /*0fc0*/  FADD.FTZ R37, R37, R38 ;  /* 0x0000002625257221 */ /* 0x000fc40000010000 */
[----:B------:R-:W-:Y:S01]  /*0fd0*/  FFMA.FTZ R24, R35, R38, R24 ;  /* 0x0000002623187223 */ /* 0x000fe20000010018 */
[--C-:B------:R-:W-:Y:S02]  /*0fe0*/  PRMT R154, RZ, 0x5410, R45.reuse ;  /* 0x00005410ff9a7816 */ /* 0x100fe4000000002d */
[----:B------:R-:W-:Y:S01]  /*0ff0*/  PRMT R158, RZ, 0x7610, R45 ;  /* 0x00007610ff9e7816 */ /* 0x000fe2000000002d */
[----:B------:R-:W-:Y:S01]  /*1000*/  FMUL.FTZ R45, R134, R147 ;  /* 0x00000093862d7220 */ /* 0x000fe20000410000 */
[----:B------:R-:W-:Y:S01]  /*1010*/  PRMT R164, RZ, 0x5410, R46 ;  /* 0x00005410ffa47816 */ /* 0x000fe2000000002e */
[----:B------:R-:W-:Y:S01]  /*1020*/  FADD.FTZ R37, R37, R40 ;  /* 0x0000002825257221 */ /* 0x000fe20000010000 */
[----:B------:R-:W-:Y:S01]  /*1030*/  PRMT R166, RZ, 0x7610, R46 ;  /* 0x00007610ffa67816 */ /* 0x000fe2000000002e */
[----:B------:R-:W-:Y:S02]  /*1040*/  FMUL.FTZ R46, R114, R149 ;  /* 0x00000095722e7220 */ /* 0x000fe40000410000 */
[----:B------:R-:W-:-:S02]  /*1050*/  FFMA.FTZ R24, R41, R40, R24 ;  /* 0x0000002829187223 */ /* 0x000fc40000010018 */
[----:B------:R-:W-:Y:S02]  /*1060*/  FADD.FTZ R85, R149, R85 ;  /* 0x0000005595557221 */ /* 0x000fe40000010000 */
[----:B------:R-:W-:Y:S02]  /*1070*/  FFMA.FTZ R88, R45, R149, R88 ;  /* 0x000000952d587223 */ /* 0x000fe40000010058 */
[----:B------:R-:W-:Y:S02]  /*1080*/  FMUL.FTZ R140, R115, R151 ;  /* 0x00000097738c7220 */ /* 0x000fe40000410000 */
[----:B------:R-:W-:Y:S02]  /*1090*/  FADD.FTZ R149, R37, R46 ;  /* 0x0000002e25957221 */ /* 0x000fe40000010000 */
[----:B------:R-:W-:Y:S02]  /*10a0*/  FFMA.FTZ R24, R45, R46, R24 ;  /* 0x0000002e2d187223 */ /* 0x000fe40000010018 */
        /* <DEDUP_REMOVED lines=35> */
[----:B------:R-:W-:Y:S02]  /*12e0*/  FMUL.FTZ R37, R134, R167 ;  /* 0x000000a786257220 */ /* 0x000fe40000410000 */
[----:B------:R-:W-:-:S02]  /*12f0*/  FADD.FTZ R62, R154, R62 ;  /* 0x0000003e9a3e7221 */ /* 0x000fc40000010000 */
[-C--:B------:R-:W-:Y:S02]  /*1300*/  FFMA.FTZ R75, R152, R154.reuse, R75 ;  /* 0x0000009a984b7223 */ /* 0x080fe4000001004b */
[----:B------:R-:W-:Y:S02]  /*1310*/  FMUL.FTZ R153, R125, R154 ;  /* 0x0000009a7d997220 */ /* 0x000fe40000410000 */
[----:B------:R-:W-:Y:S02]  /*1320*/  FMUL.FTZ R148, R134, R163 ;  /* 0x000000a386947220 */ /* 0x000fe40000410000 */
[----:B------:R-:W-:Y:S02]  /*1330*/  FMUL.FTZ R147, R122, R165 ;  /* 0x000000a57a937220 */ /* 0x000fe40000410000 */
[----:B------:R-:W-:Y:S02]  /*1340*/  FADD.FTZ R154, R151, R142 ;  /* 0x0000008e979a7221 */ /* 0x000fe40000010000 */
[----:B------:R-:W-:-:S02]  /*1350*/  FFMA.FTZ R24, R139, R142, R24 ;  /* 0x0000008e8b187223 */ /* 0x000fc40000010018 */
[----:B------:R-:W-:Y:S02]  /*1360*/  FADD.FTZ R65, R42, R65 ;  /* 0x000000412a417221 */ /* 0x000fe40000010000 */
[-C--:B------:R-:W-:Y:S02]  /*1370*/  FFMA.FTZ R78, R37, R42.reuse, R78 ;  /* 0x0000002a254e7223 */ /* 0x080fe4000001004e */
[----:B------:R-:W-:Y:S02]  /*1380*/  FMUL.FTZ R42, R124, R42 ;  /* 0x0000002a7c2a7220 */ /* 0x000fe40000410000 */
[----:B------:R-:W-:Y:S02]  /*1390*/  FADD.FTZ R151, R154, R147 ;  /* 0x000000939a977221 */ /* 0x000fe40000010000 */
[----:B------:R-:W-:Y:S02]  /*13a0*/  FFMA.FTZ R24, R148, R147, R24 ;  /* 0x0000009394187223 */ /* 0x000fe40000010018 */
[----:B------:R-:W-:-:S02]  /*13b0*/  FADD.FTZ R154, R151, R42 ;  /* 0x0000002a979a7221 */ /* 0x000fc40000010000 */
[----:B------:R-:W-:Y:S02]  /*13c0*/  FFMA.FTZ R24, R37, R42, R24 ;  /* 0x0000002a25187223 */ /* 0x000fe40000010018 */
        /* <DEDUP_REMOVED lines=41> */
[----:B------:R-:W-:Y:S01]  /*1660*/  FFMA.FTZ R163, R158, R155, R24 ;  /* 0x0000009b9ea37223 */ /* 0x000fe20000010018 */
[----:B------:R-:W-:Y:S05]  /*1670*/  BRA.DIV ~URZ, `(.L_x_205) ;  /* 0x000025327f007947 */ /* 0x000fea000b800000 */
[----:B------:R0:W1:Y:S02]  /*1680*/  SHFL.BFLY PT, R161, R166, 0x1, 0x1f ;  /* 0x0c201f00a6a17f89 */ /* 0x00006400000e0000 */
.L_x_209:
        /* <DEDUP_REMOVED lines=18> */
.L_x_210:
[----:B--2---:R-:W-:Y:S01]  /*17b0*/  FADD.FTZ R166, R166, R163 ;  /* 0x000000a3a6a67221 */ /* 0x004fe20000010000 */
[----:B-----5:R-:W-:Y:S01]  /*17c0*/  MOV R161, R56 ;  /* 0x0000003800a17202 */ /* 0x020fe20000000f00 */
[----:B-1----:R-:W-:Y:S01]  /*17d0*/  FADD.FTZ R25, R24, R165 ;  /* 0x000000a518197221 */ /* 0x002fe20000010000 */
[----:B------:R-:W-:Y:S01]  /*17e0*/  @P0 MOV R162, R50 ;  /* 0x0000003200a20202 */ /* 0x000fe20000000f00 */
[----:B------:R-:W-:Y:S01]  /*17f0*/  FMUL.FTZ R166, R166, c[0x0][0x1e0] ;  /* 0x00007800a6a67a20 */ /* 0x000fe20000410000 */
[----:B------:R-:W-:Y:S01]  /*1800*/  LOP3.LUT P4, RZ, R56, 0xff00, RZ, 0xc0, !PT ;  /* 0x0000ff0038ff7812 */ /* 0x000fe2000788c0ff */
[----:B------:R-:W-:Y:S01]  /*1810*/  FMUL.FTZ R25, R25, c[0x0][0x1e0] ;  /* 0x0000780019197a20 */ /* 0x000fe20000410000 */
[----:B------:R-:W-:Y:S01]  /*1820*/  @P0 LOP3.LUT P3, RZ, R162, 0xff, RZ, 0xc0, !PT ;  /* 0x000000ffa2ff0812 */ /* 0x000fe2000786c0ff */
[----:B0-----:R-:W-:Y:S01]  /*1830*/  IMAD.MOV.U32 R163, RZ, RZ, R52 ;  /* 0x000000ffffa37224 */ /* 0x001fe200078e0034 */
[----:B------:R-:W-:Y:S02]  /*1840*/  FSEL R24, R166, RZ, !P2 ;  /* 0x000000ffa6187208 */ /* 0x000fe40005000000 */
[----:B------:R-:W-:-:S02]  /*1850*/  LOP3.LUT P2, RZ, R161, 0xff, RZ, 0xc0, !PT ;  /* 0x000000ffa1ff7812 */ /* 0x000fc4000784c0ff */
[----:B------:R-:W-:Y:S01]  /*1860*/  @P0 LOP3.LUT P5, RZ, R50, 0xff00, RZ, 0xc0, !PT ;  /* 0x0000ff0032ff0812 */ /* 0x000fe200078ac0ff */
[-CC-:B------:R-:W-:Y:S01]  /*1870*/  FFMA.FTZ R43, R43, R25.reuse, R24.reuse ;  /* 0x000000192b2b7223 */ /* 0x180fe20000010018 */
[----:B------:R-:W-:Y:S01]  /*1880*/  LOP3.LUT P6, RZ, R56, 0xff0000, RZ, 0xc0, !PT ;  /* 0x00ff000038ff7812 */ /* 0x000fe200078cc0ff */
[-CC-:B------:R-:W-:Y:S01]  /*1890*/  FFMA.FTZ R161, R141, R25.reuse, R24.reuse ;  /* 0x000000198da17223 */ /* 0x180fe20000010018 */
[----:B------:R-:W-:Y:S01]  /*18a0*/  @P0 MOV R164, R48 ;  /* 0x0000003000a40202 */ /* 0x000fe20000000f00 */
[----:B------:R-:W-:Y:S01]  /*18b0*/  FADD.FTZ R43, R44, -R43 ;  /* 0x8000002b2c2b7221 */ /* 0x000fe20000010000 */
[----:B------:R-:W-:Y:S01]  /*18c0*/  MOV R171, R54 ;  /* 0x0000003600ab7202 */ /* 0x000fe20000000f00 */
[----:B------:R-:W-:Y:S02]  /*18d0*/  FADD.FTZ R161, R144, -R161 ;  /* 0x800000a190a17221 */ /* 0x000fe40000010000 */
[----:B------:R-:W-:Y:S02]  /*18e0*/  FFMA.FTZ R135, R135, R25, R24 ;  /* 0x0000001987877223 */ /* 0x000fe40000010018 */
[----:B------:R-:W-:Y:S01]  /*18f0*/  FMUL.FTZ R144, R134, R43 ;  /* 0x0000002b86907220 */ /* 0x000fe20000410000 */
[----:B------:R-:W-:Y:S01]  /*1900*/  @P1 PRMT R43, RZ, 0x7610, R4 ;  /* 0x00007610ff2b1816 */ /* 0x000fe20000000004 */
[----:B------:R-:W-:-:S02]  /*1910*/  FFMA.FTZ R34, R34, R25, R24 ;  /* 0x0000001922227223 */ /* 0x000fc40000010018 */
[----:B------:R-:W-:Y:S02]  /*1920*/  FFMA.FTZ R143, R143, R25, R24 ;  /* 0x000000198f8f7223 */ /* 0x000fe40000010018 */
[----:B------:R-:W-:Y:S02]  /*1930*/  FADD.FTZ R141, R136, -R135 ;  /* 0x80000087888d7221 */ /* 0x000fe40000010000 */
[----:B------:R-:W-:Y:S01]  /*1940*/  FADD.FTZ R47, R47, -R34 ;  /* 0x800000222f2f7221 */ /* 0x000fe20000010000 */
[----:B------:R-:W-:Y:S01]  /*1950*/  @P1 PRMT R34, RZ, 0x5410, R4 ;  /* 0x00005410ff221816 */ /* 0x000fe20000000004 */
[----:B------:R-:W-:Y:S01]  /*1960*/  @P1 FADD.FTZ R144, R144, R43 ;  /* 0x0000002b90901221 */ /* 0x000fe20000010000 */
[----:B------:R-:W-:Y:S01]  /*1970*/  @P1 PRMT R43, RZ, 0x5410, R5 ;  /* 0x00005410ff2b1816 */ /* 0x000fe20000000005 */
[----:B------:R-:W-:Y:S02]  /*1980*/  FADD.FTZ R143, R146, -R143 ;  /* 0x8000008f928f7221 */ /* 0x000fe40000010000 */
[----:B------:R-:W-:-:S02]  /*1990*/  FMUL.FTZ R146, R134, R141 ;  /* 0x0000008d86927220 */ /* 0x000fc40000410000 */
[----:B------:R-:W-:Y:S02]  /*19a0*/  FMUL.FTZ R135, R134, R47 ;  /* 0x0000002f86877220 */ /* 0x000fe40000410000 */
[----:B------:R-:W-:Y:S01]  /*19b0*/  @P1 FADD.FTZ R146, R146, R43 ;  /* 0x0000002b92921221 */ /* 0x000fe20000010000 */
[----:B------:R-:W-:Y:S01]  /*19c0*/  @P1 PRMT R43, RZ, 0x5410, R6 ;  /* 0x00005410ff2b1816 */ /* 0x000fe20000000006 */
[----:B------:R-:W-:Y:S01]  /*19d0*/  @P1 FADD.FTZ R135, R135, R34 ;  /* 0x0000002287871221 */ /* 0x000fe20000010000 */
[----:B------:R-:W-:Y:S01]  /*19e0*/  @P1 PRMT R34, RZ, 0x7610, R5 ;  /* 0x00007610ff221816 */ /* 0x000fe20000000005 */
[C---:B------:R-:W-:Y:S02]  /*19f0*/  FMUL.FTZ R162, R134.reuse, R143 ;  /* 0x0000008f86a27220 */ /* 0x040fe40000410000 */
[----:B------:R-:W-:Y:S02]  /*1a00*/  FMUL.FTZ R161, R134, R161 ;  /* 0x000000a186a17220 */ /* 0x000fe40000410000 */
[----:B------:R-:W-:-:S02]  /*1a10*/  FMUL.FTZ R47, R135, c[0x0][0x1e8] ;  /* 0x00007a00872f7a20 */ /* 0x000fc40000410000 */
[----:B------:R-:W-:Y:S02]  /*1a20*/  @P1 FADD.FTZ R162, R162, R43 ;  /* 0x0000002ba2a21221 */ /* 0x000fe40000010000 */
[----:B------:R-:W-:Y:S01]  /*1a30*/  @P1 FADD.FTZ R161, R161, R34 ;  /* 0x00000022a1a11221 */ /* 0x000fe20000010000 */
[C---:B------:R-:W-:Y:S01]  /*1a40*/  FSEL R136, R47.reuse, RZ, P2 ;  /* 0x000000ff2f887208 */ /* 0x040fe20001000000 */
[----:B------:R-:W-:Y:S01]  /*1a50*/  FMUL.FTZ R43, R144, c[0x0][0x1e8] ;  /* 0x00007a00902b7a20 */ /* 0x000fe20000410000 */
[----:B------:R-:W-:Y:S01]  /*1a60*/  @P0 FSEL R47, R47, RZ, P3 ;  /* 0x000000ff2f2f0208 */ /* 0x000fe20001800000 */
[----:B------:R-:W-:Y:S01]  /*1a70*/  FMUL.FTZ R34, R146, c[0x0][0x1e8] ;  /* 0x00007a0092227a20 */ /* 0x000fe20000410000 */
[----:B------:R-:W-:Y:S01]  /*1a80*/  @P0 LOP3.LUT P2, RZ, R50, 0xff0000, RZ, 0xc0, !PT ;  /* 0x00ff000032ff0812 */ /* 0x000fe2000784c0ff */
[----:B------:R-:W-:Y:S01]  /*1a90*/  FMUL.FTZ R44, R161, c[0x0][0x1e8] ;  /* 0x00007a00a12c7a20 */ /* 0x000fe20000410000 */
[----:B------:R-:W-:Y:S01]  /*1aa0*/  LOP3.LUT P3, RZ, R56, 0xff000000, RZ, 0xc0, !PT ;  /* 0xff00000038ff7812 */ /* 0x000fe2000786c0ff */
[----:B------:R-:W-:Y:S01]  /*1ab0*/  FMUL.FTZ R165, R162, c[0x0][0x1e8] ;  /* 0x00007a00a2a57a20 */ /* 0x000fe20000410000 */
[----:B------:R-:W-:Y:S01]  /*1ac0*/  FSEL R141, R43, RZ, P4 ;  /* 0x000000ff2b8d7208 */ /* 0x000fe20002000000 */
[-CC-:B------:R-:W-:Y:S01]  /*1ad0*/  FFMA.FTZ R31, R31, R25.reuse, R24.reuse ;  /* 0x000000191f1f7223 */ /* 0x180fe20000010018 */
[----:B------:R-:W-:Y:S01]  /*1ae0*/  @P0 LOP3.LUT P4, RZ, R50, 0xff000000, RZ, 0xc0, !PT ;  /* 0xff00000032ff0812 */ /* 0x000fe2000788c0ff */
[-CC-:B------:R-:W-:Y:S01]  /*1af0*/  FFMA.FTZ R35, R35, R25.reuse, R24.reuse ;  /* 0x0000001923237223 */ /* 0x180fe20000010018 */
[----:B------:R-:W-:Y:S01]  /*1b00*/  @P0 FSEL R43, R43, RZ, P5 ;  /* 0x000000ff2b2b0208 */ /* 0x000fe20002800000 */
[----:B------:R-:W-:Y:S01]  /*1b10*/  FADD.FTZ R31, R30, -R31 ;  /* 0x8000001f1e1f7221 */ /* 0x000fe20000010000 */
[----:B------:R-:W-:Y:S01]  /*1b20*/  LOP3.LUT P5, RZ, R57, 0xff, RZ, 0xc0, !PT ;  /* 0x000000ff39ff7812 */ /* 0x000fe200078ac0ff */
[--C-:B------:R-:W-:Y:S01]  /*1b30*/  FFMA.FTZ R138, R138, R25, R24.reuse ;  /* 0x000000198a8a7223 */ /* 0x100fe20000010018 */
[----:B------:R-:W-:Y:S01]  /*1b40*/  FSEL R56, R34, RZ, P6 ;  /* 0x000000ff22387208 */ /* 0x000fe20003000000 */
[----:B------:R-:W-:Y:S01]  /*1b50*/  FMUL.FTZ R30, R134, R31 ;  /* 0x0000001f861e7220 */ /* 0x000fe20000410000 */
[----:B------:R-:W-:Y:S01]  /*1b60*/  @P0 FSEL R34, R34, RZ, P2 ;  /* 0x000000ff22220208 */ /* 0x000fe20001000000 */
[-C--:B------:R-:W-:Y:S01]  /*1b70*/  FFMA.FTZ R137, R137, R25.reuse, R24 ;  /* 0x0000001989897223 */ /* 0x080fe20000010018 */
[----:B------:R-:W-:Y:S01]  /*1b80*/  FSEL R143, R44, RZ, P3 ;  /* 0x000000ff2c8f7208 */ /* 0x000fe20001800000 */
[----:B------:R-:W-:Y:S01]  /*1b90*/  FADD.FTZ R167, R145, -R138 ;  /* 0x8000008a91a77221 */ /* 0x000fe20000010000 */
[----:B------:R-:W-:Y:S01]  /*1ba0*/  LOP3.LUT P6, RZ, R57, 0xff00, RZ, 0xc0, !PT ;  /* 0x0000ff0039ff7812 */ /* 0x000fe200078cc0ff */
[-CC-:B------:R-:W-:Y:S01]  /*1bb0*/  FFMA.FTZ R45, R45, R25.reuse, R24.reuse ;  /* 0x000000192d2d7223 */ /* 0x180fe20000010018 */
[C---:B------:R-:W-:Y:S01]  /*1bc0*/  LOP3.LUT P2, RZ, R57.reuse, 0xff0000, RZ, 0xc0, !PT ;  /* 0x00ff000039ff7812 */ /* 0x040fe2000784c0ff */
[----:B------:R-:W-:Y:S01]  /*1bd0*/  FADD.FTZ R137, R140, -R137 ;  /* 0x800000898c897221 */ /* 0x000fe20000010000 */
[----:B------:R-:W-:Y:S01]  /*1be0*/  LOP3.LUT P3, RZ, R57, 0xff000000, RZ, 0xc0, !PT ;  /* 0xff00000039ff7812 */ /* 0x000fe2000786c0ff */
[----:B------:R-:W-:Y:S01]  /*1bf0*/  FADD.FTZ R45, R46, -R45 ;  /* 0x8000002d2e2d7221 */ /* 0x000fe20000010000 */
[----:B------:R-:W-:Y:S01]  /*1c00*/  @P0 FSEL R44, R44, RZ, P4 ;  /* 0x000000ff2c2c0208 */ /* 0x000fe20002000000 */
[-CC-:B------:R-:W-:Y:S01]  /*1c10*/  FFMA.FTZ R26, R26, R25.reuse, R24.reuse ;  /* 0x000000191a1a7223 */ /* 0x180fe20000010018 */
[----:B------:R-:W-:Y:S01]  /*1c20*/  LOP3.LUT P4, RZ, R163, 0xff, RZ, 0xc0, !PT ;  /* 0x000000ffa3ff7812 */ /* 0x000fe2000788c0ff */
[-CC-:B------:R-:W-:Y:S01]  /*1c30*/  FFMA.FTZ R163, R33, R25.reuse, R24.reuse ;  /* 0x0000001921a37223 */ /* 0x180fe20000010018 */
[----:B------:R-:W-:Y:S01]  /*1c40*/  FSEL R57, R165, RZ, P5 ;  /* 0x000000ffa5397208 */ /* 0x000fe20002800000 */
[-C--:B------:R-:W-:Y:S01]  /*1c50*/  FFMA.FTZ R29, R29, R25.reuse, R24 ;  /* 0x000000191d1d7223 */ /* 0x080fe20000010018 */
[----:B------:R-:W-:Y:S01]  /*1c60*/  @P0 LOP3.LUT P5, RZ, R51, 0xff, RZ, 0xc0, !PT ;  /* 0x000000ff33ff0812 */ /* 0x000fe200078ac0ff */
[----:B------:R-:W-:Y:S01]  /*1c70*/  FADD.FTZ R163, R36, -R163 ;  /* 0x800000a324a37221 */ /* 0x000fe20000010000 */
[----:B------:R-:W-:Y:S01]  /*1c80*/  @P1 PRMT R36, RZ, 0x5410, R7 ;  /* 0x00005410ff241816 */ /* 0x000fe20000000007 */
[----:B------:R-:W-:Y:S01]  /*1c90*/  FADD.FTZ R27, R27, -R26 ;  /* 0x8000001a1b1b7221 */ /* 0x000fe20000010000 */
[----:B------:R-:W-:Y:S01]  /*1ca0*/  @P0 FSEL R33, R165, RZ, P5 ;  /* 0x000000ffa5210208 */ /* 0x000fe20002800000 */
[----:B------:R-:W-:Y:S01]  /*1cb0*/  FFMA.FTZ R165, R41, R25, R24 ;  /* 0x0000001929a57223 */ /* 0x000fe20000010018 */
[----:B------:R-:W-:Y:S01]  /*1cc0*/  @P0 LOP3.LUT P5, RZ, R164, 0xff, RZ, 0xc0, !PT ;  /* 0x000000ffa4ff0812 */ /* 0x000fe200078ac0ff */
[----:B------:R-:W-:Y:S01]  /*1cd0*/  FADD.FTZ R41, R38, -R35 ;  /* 0x8000002326297221 */ /* 0x000fe20000010000 */
        /* <DEDUP_REMOVED lines=11> */
[----:B------:R-:W-:Y:S01]  /*1d90*/  FMUL.FTZ R140, R30, c[0x0][0x1e8] ;  /* 0x00007a001e8c7a20 */ /* 0x000fe20000410000 */
[----:B------:R-:W-:Y:S01]  /*1da0*/  @P0 F2FP.BF16.PACK_AB R43, RZ, R43 ;  /* 0x0000002bff2b023e */ /* 0x000fe200000010ff */
[C---:B------:R-:W-:Y:S01]  /*1db0*/  FMUL.FTZ R166, R134.reuse, R41 ;  /* 0x0000002986a67220 */ /* 0x040fe20000410000 */
[----:B------:R-:W-:Y:S01]  /*1dc0*/  @P0 F2FP.BF16.PACK_AB R44, RZ, R44 ;  /* 0x0000002cff2c023e */ /* 0x000fe200000010ff */
[----:B------:R-:W-:Y:S01]  /*1dd0*/  @P1 FADD.FTZ R145, R145, R36 ;  /* 0x0000002491911221 */ /* 0x000fe20000010000 */
[----:B------:R-:W-:Y:S01]  /*1de0*/  @P1 PRMT R36, RZ, 0x5410, R9 ;  /* 0x00005410ff241816 */ /* 0x000fe20000000009 */
[----:B------:R-:W-:Y:S01]  /*1df0*/  FMUL.FTZ R163, R134, R137 ;  /* 0x0000008986a37220 */ /* 0x000fe20000410000 */
[----:B------:R-:W-:Y:S01]  /*1e00*/  FSEL R168, R140, RZ, P6 ;  /* 0x000000ff8ca87208 */ /* 0x000fe20003000000 */
[----:B------:R-:W-:Y:S01]  /*1e10*/  @P1 FADD.FTZ R166, R166, R35 ;  /* 0x00000023a6a61221 */ /* 0x000fe20000010000 */
[----:B------:R-:W-:Y:S01]  /*1e20*/  @P1 PRMT R35, RZ, 0x7610, R8 ;  /* 0x00007610ff231816 */ /* 0x000fe20000000008 */
[----:B------:R-:W-:Y:S01]  /*1e30*/  FMUL.FTZ R164, R134, R45 ;  /* 0x0000002d86a47220 */ /* 0x000fe20000410000 */
[----:B------:R-:W-:Y:S01]  /*1e40*/  @P0 LOP3.LUT P6, RZ, R51, 0xff00, RZ, 0xc0, !PT ;  /* 0x0000ff0033ff0812 */ /* 0x000fe200078cc0ff */
[----:B------:R-:W-:Y:S01]  /*1e50*/  @P1 FADD.FTZ R163, R163, R36 ;  /* 0x00000024a3a31221 */ /* 0x000fe20000010000 */
[----:B------:R-:W-:Y:S01]  /*1e60*/  @P1 PRMT R36, RZ, 0x7610, R9 ;  /* 0x00007610ff241816 */ /* 0x000fe20000000009 */
[----:B------:R-:W-:Y:S01]  /*1e70*/  FMUL.FTZ R138, R31, c[0x0][0x1e8] ;  /* 0x00007a001f8a7a20 */ /* 0x000fe20000410000 */
[----:B------:R-:W-:Y:S01]  /*1e80*/  @P0 FSEL R140, R140, RZ, P6 ;  /* 0x000000ff8c8c0208 */ /* 0x000fe20003000000 */
[----:B------:R-:W-:Y:S01]  /*1e90*/  FMUL.FTZ R165, R134, R167 ;  /* 0x000000a786a57220 */ /* 0x000fe20000410000 */
[----:B------:R-:W-:Y:S01]  /*1ea0*/  @P0 LOP3.LUT P6, RZ, R51, 0xff0000, RZ, 0xc0, !PT ;  /* 0x00ff000033ff0812 */ /* 0x000fe200078cc0ff */
[----:B------:R-:W-:Y:S01]  /*1eb0*/  @P1 FADD.FTZ R164, R164, R35 ;  /* 0x00000023a4a41221 */ /* 0x000fe20000010000 */
[C---:B------:R-:W-:Y:S01]  /*1ec0*/  FSEL R167, R138.reuse, RZ, P2 ;  /* 0x000000ff8aa77208 */ /* 0x040fe20001000000 */
[----:B------:R-:W-:Y:S01]  /*1ed0*/  FMUL.FTZ R38, R145, c[0x0][0x1e8] ;  /* 0x00007a0091267a20 */ /* 0x000fe20000410000 */
[----:B------:R-:W-:Y:S01]  /*1ee0*/  @P0 FSEL R138, R138, RZ, P6 ;  /* 0x000000ff8a8a0208 */ /* 0x000fe20003000000 */
[----:B------:R-:W-:Y:S01]  /*1ef0*/  @P1 FADD.FTZ R165, R165, R36 ;  /* 0x00000024a5a51221 */ /* 0x000fe20000010000 */
[----:B------:R-:W-:Y:S01]  /*1f00*/  LOP3.LUT P6, RZ, R52, 0xff00, RZ, 0xc0, !PT ;  /* 0x0000ff0034ff7812 */ /* 0x000fe200078cc0ff */
[----:B------:R-:W-:Y:S01]  /*1f10*/  FMUL.FTZ R36, R164, c[0x0][0x1e8] ;  /* 0x00007a00a4247a20 */ /* 0x000fe20000410000 */
[C---:B------:R-:W-:Y:S01]  /*1f20*/  FSEL R46, R38.reuse, RZ, P4 ;  /* 0x000000ff262e7208 */ /* 0x040fe20002000000 */
[----:B------:R-:W-:Y:S01]  /*1f30*/  FMUL.FTZ R40, R165, c[0x0][0x1e8] ;  /* 0x00007a00a5287a20 */ /* 0x000fe20000410000 */
[----:B------:R-:W-:Y:S01]  /*1f40*/  @P0 FSEL R38, R38, RZ, P5 ;  /* 0x000000ff26260208 */ /* 0x000fe20002800000 */
[-CC-:B------:R-:W-:Y:S01]  /*1f50*/  FFMA.FTZ R26, R160, R25.reuse, R24.reuse ;  /* 0x00000019a01a7223 */ /* 0x180fe20000010018 */
[----:B------:R-:W-:Y:S01]  /*1f60*/  LOP3.LUT P5, RZ, R52, 0xff000000, RZ, 0xc0, !PT ;  /* 0xff00000034ff7812 */ /* 0x000fe200078ac0ff */
[----:B------:R-:W-:Y:S01]  /*1f70*/  FADD.FTZ R29, R28, -R29 ;  /* 0x8000001d1c1d7221 */ /* 0x000fe20000010000 */
[----:B------:R-:W-:Y:S01]  /*1f80*/  FSEL R41, R36, RZ, P6 ;  /* 0x000000ff24297208 */ /* 0x000fe20003000000 */
[-C--:B------:R-:W-:Y:S01]  /*1f90*/  FFMA.FTZ R139, R139, R25.reuse, R24 ;  /* 0x000000198b8b7223 */ /* 0x080fe20000010018 */
[----:B------:R-:W-:Y:S01]  /*1fa0*/  @P0 LOP3.LUT P6, RZ, R48, 0xff000000, RZ, 0xc0, !PT ;  /* 0xff00000030ff0812 */ /* 0x000fe200078cc0ff */
[----:B------:R-:W-:Y:S01]  /*1fb0*/  FADD.FTZ R175, R159, -R26 ;  /* 0x8000001a9faf7221 */ /* 0x000fe20000010000 */
[----:B------:R-:W-:Y:S01]  /*1fc0*/  FSEL R45, R40, RZ, P5 ;  /* 0x000000ff282d7208 */ /* 0x000fe20002800000 */
[----:B------:R-:W-:Y:S01]  /*1fd0*/  FADD.FTZ R139, R142, -R139 ;  /* 0x8000008b8e8b7221 */ /* 0x000fe20000010000 */
[----:B------:R-:W-:Y:S01]  /*1fe0*/  @P0 FSEL R40, R40, RZ, P6 ;  /* 0x000000ff28280208 */ /* 0x000fe20003000000 */
[----:B------:R-:W-:Y:S01]  /*1ff0*/  FFMA.FTZ R148, R148, R25, R24 ;  /* 0x0000001994947223 */ /* 0x000fe20000010018 */
[----:B------:R-:W-:Y:S01]  /*2000*/  LOP3.LUT P6, RZ, R171, 0xff, RZ, 0xc0, !PT ;  /* 0x000000ffabff7812 */ /* 0x000fe200078cc0ff */
[C---:B------:R-:W-:Y:S01]  /*2010*/  FMUL.FTZ R171, R134.reuse, R29 ;  /* 0x0000001d86ab7220 */ /* 0x040fe20000410000 */
[----:B------:R-:W-:Y:S01]  /*2020*/  @P1 PRMT R26, RZ, 0x7610, R10 ;  /* 0x00007610ff1a1816 */ /* 0x000fe2000000000a */
[----:B------:R-:W-:Y:S01]  /*2030*/  FMUL.FTZ R173, R134, R139 ;  /* 0x0000008b86ad7220 */ /* 0x000fe20000410000 */
[----:B------:R-:W-:Y:S01]  /*2040*/  @P0 LOP3.LUT P2, RZ, R51, 0xff000000, RZ, 0xc0, !PT ;  /* 0xff00000033ff0812 */ /* 0x000fe2000784c0ff */
[----:B------:R-:W-:Y:S01]  /*2050*/  FADD.FTZ R147, R147, -R148 ;  /* 0x8000009493937221 */ /* 0x000fe20000010000 */
[----:B------:R-:W-:Y:S01]  /*2060*/  @P0 LOP3.LUT P4, RZ, R48, 0xff0000, RZ, 0xc0, !PT ;  /* 0x00ff000030ff0812 */ /* 0x000fe2000788c0ff */
[----:B------:R-:W-:Y:S01]  /*2070*/  @P1 FADD.FTZ R171, R171, R26 ;  /* 0x0000001aabab1221 */ /* 0x000fe20000010000 */
[----:B------:R-:W-:Y:S01]  /*2080*/  @P1 PRMT R26, RZ, 0x7610, R11 ;  /* 0x00007610ff1a1816 */ /* 0x000fe2000000000b */
[----:B------:R-:W-:Y:S01]  /*2090*/  FFMA.FTZ R32, R32, R25, R24 ;  /* 0x0000001920207223 */ /* 0x000fe20000010018 */
[----:B------:R-:W-:Y:S01]  /*20a0*/  LOP3.LUT P5, RZ, R53, 0xff000000, RZ, 0xc0, !PT ;  /* 0xff00000035ff7812 */ /* 0x000fe200078ac0ff */
[----:B------:R-:W-:Y:S01]  /*20b0*/  FMUL.FTZ R160, R134, R27 ;  /* 0x0000001b86a07220 */ /* 0x000fe20000410000 */
[----:B------:R-:W-:Y:S01]  /*20c0*/  @P1 PRMT R27, RZ, 0x5410, R10 ;  /* 0x00005410ff1b1816 */ /* 0x000fe2000000000a */
[----:B------:R-:W-:Y:S01]  /*20d0*/  FFMA.FTZ R156, R156, R25, R24 ;  /* 0x000000199c9c7223 */ /* 0x000fe20000010018 */
[----:B------:R-:W-:Y:S01]  /*20e0*/  @P0 F2FP.BF16.PACK_AB R138, RZ, R138 ;  /* 0x0000008aff8a023e */ /* 0x000fe200000010ff */
[----:B------:R-:W-:Y:S01]  /*20f0*/  @P1 FADD.FTZ R173, R173, R26 ;  /* 0x0000001aadad1221 */ /* 0x000fe20000010000 */
[----:B------:R-:W-:Y:S01]  /*2100*/  @P1 PRMT R26, RZ, 0x5410, R12 ;  /* 0x00005410ff1a1816 */ /* 0x000fe2000000000c */
[----:B------:R-:W-:Y:S01]  /*2110*/  FMUL.FTZ R159, R134, R147 ;  /* 0x00000093869f7220 */ /* 0x000fe20000410000 */
[----:B------:R-:W-:Y:S01]  /*2120*/  @P0 F2FP.BF16.PACK_AB R140, RZ, R140 ;  /* 0x0000008cff8c023e */ /* 0x000fe200000010ff */
[----:B------:R-:W-:Y:S01]  /*2130*/  FADD.FTZ R39, R39, -R32 ;  /* 0x8000002027277221 */ /* 0x000fe20000010000 */
[----:B------:R-:W-:Y:S01]  /*2140*/  @P0 PRMT R20, R47, 0x7610, R20 ;  /* 0x000076102f140816 */ /* 0x000fe20000000014 */
[----:B------:R-:W-:Y:S01]  /*2150*/  FADD.FTZ R157, R157, -R156 ;  /* 0x8000009c9d9d7221 */ /* 0x000fe20000010000 */
[----:B------:R-:W-:Y:S01]  /*2160*/  @P0 PRMT R21, R34, 0x7610, R21 ;  /* 0x0000761022150816 */ /* 0x000fe20000000015 */
[----:B------:R-:W-:Y:S01]  /*2170*/  FFMA.FTZ R152, R152, R25, R24 ;  /* 0x0000001998987223 */ /* 0x000fe20000010018 */
[----:B------:R-:W-:Y:S01]  /*2180*/  @P0 PRMT R22, R33, 0x7610, R22 ;  /* 0x0000761021160816 */ /* 0x000fe20000000016 */
[----:B------:R-:W-:Y:S01]  /*2190*/  @P1 FADD.FTZ R160, R160, R27 ;  /* 0x0000001ba0a01221 */ /* 0x000fe20000010000 */
[----:B------:R-:W-:Y:S01]  /*21a0*/  @P1 PRMT R27, RZ, 0x5410, R11 ;  /* 0x00005410ff1b1816 */ /* 0x000fe2000000000b */
[----:B------:R-:W-:Y:S01]  /*21b0*/  FMUL.FTZ R137, R166, c[0x0][0x1e8] ;  /* 0x00007a00a6897a20 */ /* 0x000fe20000410000 */
[----:B------:R-:W-:Y:S01]  /*21c0*/  @P0 PRMT R23, R138, 0x7610, R23 ;  /* 0x000076108a170816 */ /* 0x000fe20000000017 */
[----:B------:R-:W-:Y:S01]  /*21d0*/  @P1 FADD.FTZ R159, R159, R26 ;  /* 0x0000001a9f9f1221 */ /* 0x000fe20000010000 */
[----:B------:R-:W-:Y:S01]  /*21e0*/  @P1 PRMT R26, RZ, 0x5410, R14 ;  /* 0x00005410ff1a1816 */ /* 0x000fe2000000000e */
[C---:B------:R-:W-:Y:S01]  /*21f0*/  FMUL.FTZ R172, R134.reuse, R39 ;  /* 0x0000002786ac7220 */ /* 0x040fe20000410000 */
[C---:B------:R-:W-:Y:S01]  /*2200*/  FSEL R170, R137.reuse, RZ, P3 ;  /* 0x000000ff89aa7208 */ /* 0x040fe20001800000 */
[----:B------:R-:W-:Y:S01]  /*2210*/  FMUL.FTZ R157, R134, R157 ;  /* 0x0000009d869d7220 */ /* 0x000fe20000410000 */
[----:B------:R-:W-:Y:S01]  /*2220*/  @P0 FSEL R137, R137, RZ, P2 ;  /* 0x000000ff89890208 */ /* 0x000fe20001000000 */
[----:B------:R-:W-:Y:S01]  /*2230*/  FADD.FTZ R153, R153, -R152 ;  /* 0x8000009899997221 */ /* 0x000fe20000010000 */
[----:B------:R-:W-:Y:S01]  /*2240*/  LOP3.LUT P2, RZ, R52, 0xff0000, RZ, 0xc0, !PT ;  /* 0x00ff000034ff7812 */ /* 0x000fe2000784c0ff */
[----:B------:R-:W-:Y:S01]  /*2250*/  @P1 FADD.FTZ R172, R172, R27 ;  /* 0x0000001bacac1221 */ /* 0x000fe20000010000 */
[----:B------:R-:W-:Y:S01]  /*2260*/  @P1 PRMT R27, RZ, 0x5410, R13 ;  /* 0x00005410ff1b1816 */ /* 0x000fe2000000000d */
[----:B------:R-:W-:Y:S01]  /*2270*/  FMUL.FTZ R35, R163, c[0x0][0x1e8] ;  /* 0x00007a00a3237a20 */ /* 0x000fe20000410000 */
[----:B------:R-:W-:Y:S01]  /*2280*/  @P0 LOP3.LUT P3, RZ, R48, 0xff00, RZ, 0xc0, !PT ;  /* 0x0000ff0030ff0812 */ /* 0x000fe2000786c0ff */
[----:B------:R-:W-:Y:S01]  /*2290*/  @P1 FADD.FTZ R157, R157, R26 ;  /* 0x0000001a9d9d1221 */ /* 0x000fe20000010000 */
[----:B------:R-:W-:Y:S01]  /*22a0*/  @P0 F2FP.BF16.PACK_AB R137, RZ, R137 ;  /* 0x00000089ff89023e */ /* 0x000fe200000010ff */
[----:B------:R-:W-:Y:S01]  /*22b0*/  FMUL.FTZ R156, R134, R153 ;  /* 0x00000099869c7220 */ /* 0x000fe20000410000 */
[----:B------:R-:W-:Y:S01]  /*22c0*/  FSEL R52, R35, RZ, P2 ;  /* 0x000000ff23347208 */ /* 0x000fe20001000000 */
[----:B------:R-:W-:Y:S01]  /*22d0*/  IMAD R26, R123, c[0x0][0x168], RZ ;  /* 0x00005a007b1a7a24 */ /* 0x000fe200078e02ff */
[----:B------:R-:W-:Y:S01]  /*22e0*/  LOP3.LUT P2, RZ, R53, 0xff00, RZ, 0xc0, !PT ;  /* 0x0000ff0035ff7812 */ /* 0x000fe2000784c0ff */
[----:B------:R-:W-:Y:S01]  /*22f0*/  @P1 FADD.FTZ R156, R156, R27 ;  /* 0x0000001b9c9c1221 */ /* 0x000fe20000010000 */
[----:B------:R-:W-:Y:S01]  /*2300*/  @P0 FSEL R35, R35, RZ, P4 ;  /* 0x000000ff23230208 */ /* 0x000fe20002000000 */
[----:B------:R-:W-:Y:S01]  /*2310*/  FMUL.FTZ R148, R171, c[0x0][0x1e8] ;  /* 0x00007a00ab947a20 */ /* 0x000fe20000410000 */
[----:B------:R-:W-:Y:S01]  /*2320*/  SHF.R.S32.HI R27, RZ, 0x1f, R26 ;  /* 0x0000001fff1b7819 */ /* 0x000fe2000001141a */
[----:B------:R-:W-:Y:S01]  /*2330*/  FMUL.FTZ R152, R172, c[0x0][0x1e8] ;  /* 0x00007a00ac987a20 */ /* 0x000fe20000410000 */
[----:B------:R-:W-:Y:S01]  /*2340*/  LOP3.LUT P4, RZ, R53, 0xff0000, RZ, 0xc0, !PT ;  /* 0x00ff000035ff7812 */ /* 0x000fe2000788c0ff */
[----:B------:R-:W-:Y:S01]  /*2350*/  FMUL.FTZ R153, R160, c[0x0][0x1e8] ;  /* 0x00007a00a0997a20 */ /* 0x000fe20000410000 */
[----:B------:R-:W-:Y:S01]  /*2360*/  FSEL R177, R148, RZ, P2 ;  /* 0x000000ff94b17208 */ /* 0x000fe20001000000 */
[----:B------:R-:W-:Y:S01]  /*2370*/  FMUL.FTZ R175, R134, R175 ;  /* 0x000000af86af7220 */ /* 0x000fe20000410000 */
[----:B------:R-:W-:Y:S01]  /*2380*/  LEA.HI R28, R27, R26, RZ, 0x3 ;  /* 0x0000001a1b1c7211 */ /* 0x000fe200078f18ff */
[----:B------:R-:W-:Y:S01]  /*2390*/  FMUL.FTZ R39, R156, c[0x0][0x1e8] ;  /* 0x00007a009c277a20 */ /* 0x000fe20000410000 */
[----:B------:R-:W-:Y:S01]  /*23a0*/  @P0 LOP3.LUT P2, RZ, R49, 0xff0000, RZ, 0xc0, !PT ;  /* 0x00ff000031ff0812 */ /* 0x000fe2000784c0ff */
[-CC-:B------:R-:W-:Y:S01]  /*23b0*/  FFMA.FTZ R27, R37, R25.reuse, R24.reuse ;  /* 0x00000019251b7223 */ /* 0x180fe20000010018 */
[----:B------:R-:W-:Y:S01]  /*23c0*/  @P1 PRMT R26, RZ, 0x5410, R15 ;  /* 0x00005410ff1a1816 */ /* 0x000fe2000000000f */
[-C--:B------:R-:W-:Y:S01]  /*23d0*/  FFMA.FTZ R149, R149, R25.reuse, R24 ;  /* 0x0000001995957223 */ /* 0x080fe20000010018 */
[----:B------:R-:W-:Y:S01]  /*23e0*/  @P0 FSEL R36, R36, RZ, P3 ;  /* 0x000000ff24240208 */ /* 0x000fe20001800000 */
[----:B------:R-:W-:Y:S01]  /*23f0*/  FMUL.FTZ R147, R173, c[0x0][0x1e8] ;  /* 0x00007a00ad937a20 */ /* 0x000fe20000410000 */
[----:B------:R-:W-:Y:S01]  /*2400*/  LOP3.LUT P3, RZ, R53, 0xff, RZ, 0xc0, !PT ;  /* 0x000000ff35ff7812 */ /* 0x000fe2000786c0ff */
[----:B------:R-:W-:Y:S01]  /*2410*/  @P1 FADD.FTZ R175, R175, R26 ;  /* 0x0000001aafaf1221 */ /* 0x000fe20000010000 */
[----:B------:R-:W-:Y:S01]  /*2420*/  FSEL R176, R152, RZ, P4 ;  /* 0x000000ff98b07208 */ /* 0x000fe20002000000 */
[----:B------:R-:W-:Y:S01]  /*2430*/  FADD.FTZ R149, R150, -R149 ;  /* 0x8000009596957221 */ /* 0x000fe20000010000 */
[----:B------:R-:W-:Y:S01]  /*2440*/  @P0 FSEL R152, R152, RZ, P2 ;  /* 0x000000ff98980208 */ /* 0x000fe20001000000 */
[----:B------:R-:W-:Y:S01]  /*2450*/  FMUL.FTZ R37, R175, c[0x0][0x1e8] ;  /* 0x00007a00af257a20 */ /* 0x000fe20000410000 */
[----:B------:R-:W-:Y:S01]  /*2460*/  LOP3.LUT P2, RZ, R54, 0xff0000, RZ, 0xc0, !PT ;  /* 0x00ff000036ff7812 */ /* 0x000fe2000784c0ff */
[----:B------:R-:W-:Y:S01]  /*2470*/  FMUL.FTZ R53, R159, c[0x0][0x1e8] ;  /* 0x00007a009f357a20 */ /* 0x000fe20000410000 */
[----:B------:R-:W-:Y:S01]  /*2480*/  FSEL R174, R153, RZ, P3 ;  /* 0x000000ff99ae7208 */ /* 0x000fe20001800000 */
[----:B------:R-:W-:Y:S01]  /*2490*/  FMUL.FTZ R32, R157, c[0x0][0x1e8] ;  /* 0x00007a009d207a20 */ /* 0x000fe20000410000 */
[----:B------:R-:W-:Y:S01]  /*24a0*/  @P0 LOP3.LUT P3, RZ, R49, 0xff, RZ, 0xc0, !PT ;  /* 0x000000ff31ff0812 */ /* 0x000fe2000786c0ff */
[-CC-:B------:R-:W-:Y:S01]  /*24b0*/  FFMA.FTZ R151, R151, R25.reuse, R24.reuse ;  /* 0x0000001997977223 */ /* 0x180fe20000010018 */
[----:B------:R-:W-:Y:S01]  /*24c0*/  FSEL R139, R39, RZ, P2 ;  /* 0x000000ff278b7208 */ /* 0x000fe20001000000 */
[----:B------:R-:W-:Y:S01]  /*24d0*/  FFMA.FTZ R24, R158, R25, R24 ;  /* 0x000000199e187223 */ /* 0x000fe20000010018 */
[----:B------:R-:W-:Y:S01]  /*24e0*/  LOP3.LUT P2, RZ, R55, 0xff0000, RZ, 0xc0, !PT ;  /* 0x00ff000037ff7812 */ /* 0x000fe2000784c0ff */
[----:B------:R-:W-:Y:S01]  /*24f0*/  FADD.FTZ R27, R42, -R27 ;  /* 0x8000001b2a1b7221 */ /* 0x000fe20000010000 */
[----:B------:R-:W-:Y:S01]  /*2500*/  @P0 FSEL R153, R153, RZ, P3 ;  /* 0x000000ff99990208 */ /* 0x000fe20001800000 */
[----:B------:R-:W-:Y:S01]  /*2510*/  FADD.FTZ R155, R155, -R24 ;  /* 0x800000189b9b7221 */ /* 0x000fe20000010000 */
[----:B------:R-:W-:Y:S01]  /*2520*/  @P0 LOP3.LUT P3, RZ, R49, 0xff00, RZ, 0xc0, !PT ;  /* 0x0000ff0031ff0812 */ /* 0x000fe2000786c0ff */
[----:B------:R-:W-:Y:S01]  /*2530*/  FMUL.FTZ R149, R134, R149 ;  /* 0x0000009586957220 */ /* 0x000fe20000410000 */
[----:B------:R-:W-:Y:S01]  /*2540*/  FSEL R150, R37, RZ, P2 ;  /* 0x000000ff25967208 */ /* 0x000fe20001000000 */
[----:B------:R-:W-:Y:S01]  /*2550*/  FADD.FTZ R151, R154, -R151 ;  /* 0x800000979a977221 */ /* 0x000fe20000010000 */
[----:B------:R-:W-:-:S02]  /*2560*/  ISETP.NE.U32.AND P2, PT, RZ, c[0x0][0x258], PT ;  /* 0x00009600ff007a0c */ /* 0x000fc40003f45070 */
[----:B------:R-:W-:Y:S01]  /*2570*/  @P0 FSEL R148, R148, RZ, P3 ;  /* 0x000000ff94940208 */ /* 0x000fe20001800000 */
[----:B------:R-:W-:Y:S01]  /*2580*/  FMUL.FTZ R151, R134, R151 ;  /* 0x0000009786977220 */ /* 0x000fe20000410000 */
[----:B------:R-:W-:Y:S02]  /*2590*/  @P0 LOP3.LUT P3, RZ, R49, 0xff000000, RZ, 0xc0, !PT ;  /* 0xff00000031ff0812 */ /* 0x000fe4000786c0ff */
[----:B------:R-:W-:Y:S02]  /*25a0*/  ISETP.NE.AND.EX P2, PT, RZ, c[0x0][0x25c], PT, P2 ;  /* 0x00009700ff007a0c */ /* 0x000fe40003f45320 */
[C---:B------:R-:W-:Y:S02]  /*25b0*/  FSEL R179, R147.reuse, RZ, P5 ;  /* 0x000000ff93b37208 */ /* 0x040fe40002800000 */
[----:B------:R-:W-:Y:S02]  /*25c0*/  @P0 FSEL R147, R147, RZ, P3 ;  /* 0x000000ff93930208 */ /* 0x000fe40001800000 */
[----:B------:R-:W-:-:S02]  /*25d0*/  LOP3.LUT P3, RZ, R55, 0xff, RZ, 0xc0, !PT ;  /* 0x000000ff37ff7812 */ /* 0x000fc4000786c0ff */
[C---:B------:R-:W-:Y:S02]  /*25e0*/  LOP3.LUT P4, RZ, R54.reuse, 0xff00, RZ, 0xc0, !PT ;  /* 0x0000ff0036ff7812 */ /* 0x040fe4000788c0ff */
[----:B------:R-:W-:Y:S02]  /*25f0*/  LOP3.LUT P5, RZ, R54, 0xff000000, RZ, 0xc0, !PT ;  /* 0xff00000036ff7812 */ /* 0x000fe400078ac0ff */
[----:B------:R-:W-:Y:S02]  /*2600*/  FSEL R54, R53, RZ, P6 ;  /* 0x000000ff35367208 */ /* 0x000fe40003000000 */
[----:B------:R-:W-:Y:S02]  /*2610*/  FSEL R142, R32, RZ, P3 ;  /* 0x000000ff208e7208 */ /* 0x000fe40001800000 */
[C---:B------:R-:W-:Y:S02]  /*2620*/  LOP3.LUT P6, RZ, R55.reuse, 0xff00, RZ, 0xc0, !PT ;  /* 0x0000ff0037ff7812 */ /* 0x040fe400078cc0ff */
[----:B------:R-:W-:Y:S01]  /*2630*/  LOP3.LUT P3, RZ, R55, 0xff000000, RZ, 0xc0, !PT ;  /* 0xff00000037ff7812 */ /* 0x000fe2000786c0ff */
[C---:B------:R-:W-:Y:S01]  /*2640*/  FMUL.FTZ R55, R134.reuse, R27 ;  /* 0x0000001b86377220 */ /* 0x040fe20000410000 */
[----:B------:R-:W-:Y:S01]  /*2650*/  @P1 PRMT R24, RZ, 0x7610, R12 ;  /* 0x00007610ff181816 */ /* 0x000fe2000000000c */
[----:B------:R-:W-:Y:S01]  /*2660*/  FMUL.FTZ R134, R134, R155 ;  /* 0x0000009b86867220 */ /* 0x000fe20000410000 */
[----:B------:R-:W-:-:S02]  /*2670*/  @P2 F2FP.BF16.PACK_AB R146, RZ, R146 ;  /* 0x00000092ff92223e */ /* 0x000fc400000010ff */
[----:B------:R-:W-:Y:S01]  /*2680*/  @P2 F2FP.BF16.PACK_AB R135, RZ, R135 ;  /* 0x00000087ff87223e */ /* 0x000fe200000010ff */
[----:B------:R-:W-:Y:S01]  /*2690*/  @P1 FADD.FTZ R55, R55, R24 ;  /* 0x0000001837371221 */ /* 0x000fe20000010000 */
[----:B------:R-:W-:Y:S02]  /*26a0*/  @P1 PRMT R24, RZ, 0x7610, R13 ;  /* 0x00007610ff181816 */ /* 0x000fe4000000000d */
[----:B------:R-:W-:Y:S01]  /*26b0*/  @P2 PRMT R17, R146, 0x7610, R17 ;  /* 0x0000761092112816 */ /* 0x000fe20000000011 */
[----:B------:R-:W-:Y:S01]  /*26c0*/  HFMA2.MMA R146, -RZ, RZ, 0, 9.5367431640625e-07 ;  /* 0x00000010ff927435 */ /* 0x000fe200000001ff */
[----:B------:R-:W-:Y:S01]  /*26d0*/  @P2 F2FP.BF16.PACK_AB R162, RZ, R162 ;  /* 0x000000a2ffa2223e */ /* 0x000fe200000010ff */
[----:B------:R-:W-:Y:S01]  /*26e0*/  @P1 FADD.FTZ R149, R149, R24 ;  /* 0x0000001895951221 */ /* 0x000fe20000010000 */
[----:B------:R-:W-:Y:S02]  /*26f0*/  @P1 PRMT R24, RZ, 0x7610, R14 ;  /* 0x00007610ff181816 */ /* 0x000fe4000000000e */
[----:B------:R-:W-:-:S02]  /*2700*/  @P2 F2FP.BF16.PACK_AB R31, RZ, R31 ;  /* 0x0000001fff1f223e */ /* 0x000fc400000010ff */
[----:B------:R-:W-:Y:S01]  /*2710*/  LOP3.LUT R27, R0, 0x1f, RZ, 0xc0, !PT ;  /* 0x0000001f001b7812 */ /* 0x000fe200078ec0ff */
[----:B------:R-:W-:Y:S01]  /*2720*/  @P1 FADD.FTZ R151, R151, R24 ;  /* 0x0000001897971221 */ /* 0x000fe20000010000 */
[----:B------:R-:W-:Y:S01]  /*2730*/  @P2 F2FP.BF16.PACK_AB R144, RZ, R144 ;  /* 0x00000090ff90223e */ /* 0x000fe200000010ff */
[----:B------:R-:W-:Y:S01]  /*2740*/  @P0 IMAD.MOV.U32 R24, RZ, RZ, R2 ;  /* 0x000000ffff180224 */ /* 0x000fe200078e0002 */
[----:B------:R-:W-:Y:S02]  /*2750*/  @P2 F2FP.BF16.PACK_AB R161, RZ, R161 ;  /* 0x000000a1ffa1223e */ /* 0x000fe400000010ff */
[----:B------:R-:W-:Y:S02]  /*2760*/  @P2 F2FP.BF16.PACK_AB R42, RZ, R30 ;  /* 0x0000001eff2a223e */ /* 0x000fe400000010ff */
[----:B------:R-:W-:Y:S02]  /*2770*/  @P2 F2FP.BF16.PACK_AB R166, RZ, R166 ;  /* 0x000000a6ffa6223e */ /* 0x000fe400000010ff */
[----:B------:R-:W-:-:S02]  /*2780*/  @P2 PRMT R16, R135, 0x7610, R16 ;  /* 0x0000761087102816 */ /* 0x000fc40000000010 */
[----:B------:R-:W-:Y:S02]  /*2790*/  @P2 PRMT R18, R162, 0x7610, R18 ;  /* 0x00007610a2122816 */ /* 0x000fe40000000012 */
[----:B------:R-:W-:Y:S01]  /*27a0*/  @P2 PRMT R19, R31, 0x7610, R19 ;  /* 0x000076101f132816 */ /* 0x000fe20000000013 */
[CC--:B------:R-:W-:Y:S01]  /*27b0*/  IMAD.WIDE.U32 R30, R133.reuse, R146.reuse, c[0x0][0x248] ;  /* 0x00009200851e7625 */ /* 0x0c0fe200078e0092 */
[----:B------:R-:W-:Y:S02]  /*27c0*/  @P1 PRMT R25, RZ, 0x7610, R15 ;  /* 0x00007610ff191816 */ /* 0x000fe4000000000f */
[----:B------:R-:W-:Y:S01]  /*27d0*/  LEA.HI.SX32 R154, R28, R27, 0x1d ;  /* 0x0000001b1c9a7211 */ /* 0x000fe200078feaff */
[----:B------:R-:W-:Y:S01]  /*27e0*/  @P2 IMAD.WIDE.U32 R28, R133, R146, c[0x0][0x258] ;  /* 0x00009600851c2625 */ /* 0x000fe200078e0092 */
[----:B------:R-:W-:Y:S02]  /*27f0*/  @P2 PRMT R16, R16, 0x5410, R144 ;  /* 0x0000541010102816 */ /* 0x000fe40000000090 */
[----:B------:R-:W-:Y:S01]  /*2800*/  @P2 PRMT R17, R17, 0x5410, R161 ;  /* 0x0000541011112816 */ /* 0x000fe200000000a1 */
[----:B------:R-:W-:Y:S01]  /*2810*/  @P1 FADD.FTZ R134, R134, R25 ;  /* 0x0000001986861221 */ /* 0x000fe20000010000 */
[----:B------:R-:W-:-:S02]  /*2820*/  @P2 PRMT R18, R18, 0x5410, R42 ;  /* 0x0000541012122816 */ /* 0x000fc4000000002a */
[----:B------:R-:W-:Y:S02]  /*2830*/  @P2 PRMT R19, R19, 0x5410, R166 ;  /* 0x0000541013132816 */ /* 0x000fe400000000a6 */
[----:B------:R-:W-:Y:S02]  /*2840*/  @P2 F2FP.BF16.PACK_AB R145, RZ, R145 ;  /* 0x00000091ff91223e */ /* 0x000fe400000010ff */
[----:B------:R-:W-:Y:S01]  /*2850*/  @P2 F2FP.BF16.PACK_AB R163, RZ, R163 ;  /* 0x000000a3ffa3223e */ /* 0x000fe200000010ff */
[----:B------:R0:W-:Y:S01]  /*2860*/  @P2 STG.E.128 [R28.64], R16 ;  /* 0x000000101c002986 */ /* 0x0001e2000c101d04 */
[----:B------:R-:W-:Y:S02]  /*2870*/  @P2 F2FP.BF16.PACK_AB R160, RZ, R160 ;  /* 0x000000a0ffa0223e */ /* 0x000fe400000010ff */
[----:B------:R-:W-:Y:S02]  /*2880*/  @P2 F2FP.BF16.PACK_AB R172, RZ, R172 ;  /* 0x000000acffac223e */ /* 0x000fe400000010ff */
[----:B------:R-:W-:-:S02]  /*2890*/  @P0 LOP3.LUT P1, RZ, R24, 0xff, RZ, 0xc0, !PT ;  /* 0x000000ff18ff0812 */ /* 0x000fc4000782c0ff */
[----:B------:R-:W-:Y:S02]  /*28a0*/  F2FP.BF16.PACK_AB R27, R170, R167 ;  /* 0x000000a7aa1b723e */ /* 0x000fe400000010ff */
[----:B------:R-:W-:Y:S02]  /*28b0*/  F2FP.BF16.PACK_AB R26, R168, R57 ;  /* 0x00000039a81a723e */ /* 0x000fe400000010ff */
[----:B------:R-:W-:Y:S02]  /*28c0*/  F2FP.BF16.PACK_AB R25, R143, R56 ;  /* 0x000000388f19723e */ /* 0x000fe400000010ff */
[----:B------:R-:W-:Y:S02]  /*28d0*/  F2FP.BF16.PACK_AB R24, R141, R136 ;  /* 0x000000888d18723e */ /* 0x000fe400000010ff */
[----:B------:R-:W-:Y:S02]  /*28e0*/  @P2 F2FP.BF16.PACK_AB R164, RZ, R164 ;  /* 0x000000a4ffa4223e */ /* 0x000fe400000010ff */
[----:B------:R-:W-:Y:S01]  /*28f0*/  @P2 F2FP.BF16.PACK_AB R165, RZ, R165 ;  /* 0x000000a5ffa5223e */ /* 0x000fe200000010ff */
[----:B------:R1:W-:Y:S01]  /*2900*/  STG.E.128 [R30.64], R24 ;  /* 0x000000181e007986 */ /* 0x0003e2000c101d04 */
[----:B------:R-:W-:Y:S01]  /*2910*/  @P2 F2FP.BF16.PACK_AB R171, RZ, R171 ;  /* 0x000000abffab223e */ /* 0x000fe200000010ff */
[----:B0-----:R-:W-:Y:S01]  /*2920*/  @P0 IMAD.WIDE.U32 R28, R133, R146, c[0x0][0x250] ;  /* 0x00009400851c0625 */ /* 0x001fe200078e0092 */
[----:B------:R-:W-:-:S02]  /*2930*/  @P2 F2FP.BF16.PACK_AB R173, RZ, R173 ;  /* 0x000000adffad223e */ /* 0x000fc400000010ff */
[----:B------:R-:W-:Y:S02]  /*2940*/  @P2 PRMT R16, R145, 0x7610, R16 ;  /* 0x0000761091102816 */ /* 0x000fe40000000010 */
[----:B------:R-:W-:Y:S02]  /*2950*/  @P2 PRMT R17, R163, 0x7610, R17 ;  /* 0x00007610a3112816 */ /* 0x000fe40000000011 */
[----:B------:R-:W-:Y:S02]  /*2960*/  @P2 PRMT R18, R160, 0x7610, R18 ;  /* 0x00007610a0122816 */ /* 0x000fe40000000012 */
[----:B------:R-:W-:Y:S02]  /*2970*/  @P2 PRMT R19, R172, 0x7610, R19 ;  /* 0x00007610ac132816 */ /* 0x000fe40000000013 */
[----:B------:R-:W-:Y:S01]  /*2980*/  @P0 PRMT R20, R20, 0x5410, R43 ;  /* 0x0000541014140816 */ /* 0x000fe2000000002b */
[----:B------:R-:W-:Y:S01]  /*2990*/  IMAD.WIDE.U32 R42, R132, R146, c[0x0][0x248] ;  /* 0x00009200842a7625 */ /* 0x000fe200078e0092 */
[----:B------:R-:W-:-:S02]  /*29a0*/  @P0 PRMT R21, R21, 0x5410, R44 ;  /* 0x0000541015150816 */ /* 0x000fc4000000002c */
[----:B------:R-:W-:Y:S01]  /*29b0*/  @P0 PRMT R22, R22, 0x5410, R140 ;  /* 0x0000541016160816 */ /* 0x000fe2000000008c */
[-C--:B-1----:R-:W-:Y:S01]  /*29c0*/  @P2 IMAD.WIDE.U32 R30, R132, R146.reuse, c[0x0][0x258] ;  /* 0x00009600841e2625 */ /* 0x082fe200078e0092 */
[----:B------:R-:W-:Y:S02]  /*29d0*/  @P0 PRMT R23, R23, 0x5410, R137 ;  /* 0x0000541017170816 */ /* 0x000fe40000000089 */
[----:B------:R-:W-:Y:S01]  /*29e0*/  @P2 PRMT R16, R16, 0x5410, R164 ;  /* 0x0000541010102816 */ /* 0x000fe200000000a4 */
[----:B------:R-:W-:Y:S01]  /*29f0*/  @P0 IMAD.WIDE.U32 R132, R132, R146, c[0x0][0x250] ;  /* 0x0000940084840625 */ /* 0x000fe200078e0092 */
[----:B------:R-:W-:Y:S01]  /*2a00*/  @P2 PRMT R17, R17, 0x5410, R165 ;  /* 0x0000541011112816 */ /* 0x000fe200000000a5 */
[----:B------:R0:W-:Y:S01]  /*2a10*/  @P0 STG.E.128 [R28.64], R20 ;  /* 0x000000141c000986 */ /* 0x0001e2000c101d04 */
[----:B------:R-:W-:Y:S02]  /*2a20*/  @P2 PRMT R18, R18, 0x5410, R171 ;  /* 0x0000541012122816 */ /* 0x000fe400000000ab */
[----:B------:R-:W-:-:S02]  /*2a30*/  @P2 PRMT R19, R19, 0x5410, R173 ;  /* 0x0000541013132816 */ /* 0x000fc400000000ad */
[----:B------:R-:W-:Y:S02]  /*2a40*/  @P2 F2FP.BF16.PACK_AB R159, RZ, R159 ;  /* 0x0000009fff9f223e */ /* 0x000fe400000010ff */
[----:B------:R-:W-:Y:S01]  /*2a50*/  @P0 F2FP.BF16.PACK_AB R38, RZ, R38 ;  /* 0x00000026ff26023e */ /* 0x000fe200000010ff */
[----:B------:R1:W-:Y:S01]  /*2a60*/  @P2 STG.E.128 [R30.64], R16 ;  /* 0x000000101e002986 */ /* 0x0003e2000c101d04 */
[----:B------:R-:W-:Y:S02]  /*2a70*/  @P0 F2FP.BF16.PACK_AB R35, RZ, R35 ;  /* 0x00000023ff23023e */ /* 0x000fe400000010ff */
[----:B------:R-:W-:Y:S02]  /*2a80*/  @P0 F2FP.BF16.PACK_AB R153, RZ, R153 ;  /* 0x00000099ff99023e */ /* 0x000fe400000010ff */
[----:B------:R-:W-:Y:S02]  /*2a90*/  @P0 F2FP.BF16.PACK_AB R152, RZ, R152 ;  /* 0x00000098ff98023e */ /* 0x000fe400000010ff */
[----:B------:R-:W-:-:S02]  /*2aa0*/  @P2 F2FP.BF16.PACK_AB R156, RZ, R156 ;  /* 0x0000009cff9c223e */ /* 0x000fc400000010ff */
[----:B------:R-:W-:Y:S02]  /*2ab0*/  @P2 F2FP.BF16.PACK_AB R157, RZ, R157 ;  /* 0x0000009dff9d223e */ /* 0x000fe400000010ff */
[----:B------:R-:W-:Y:S02]  /*2ac0*/  @P2 F2FP.BF16.PACK_AB R175, RZ, R175 ;  /* 0x000000afffaf223e */ /* 0x000fe400000010ff */
[----:B0-----:R-:W-:Y:S01]  /*2ad0*/  @P2 F2FP.BF16.PACK_AB R29, RZ, R55 ;  /* 0x00000037ff1d223e */ /* 0x001fe200000010ff */
[----:B------:R-:W-:Y:S01]  /*2ae0*/  FMUL.FTZ R55, R55, c[0x0][0x1e8] ;  /* 0x00007a0037377a20 */ /* 0x000fe20000410000 */
[----:B------:R-:W-:Y:S02]  /*2af0*/  @P0 F2FP.BF16.PACK_AB R36, RZ, R36 ;  /* 0x00000024ff24023e */ /* 0x000fe400000010ff */
[----:B------:R-:W-:Y:S02]  /*2b00*/  @P0 F2FP.BF16.PACK_AB R40, RZ, R40 ;  /* 0x00000028ff28023e */ /* 0x000fe400000010ff */
[----:B------:R-:W-:-:S02]  /*2b10*/  @P0 F2FP.BF16.PACK_AB R148, RZ, R148 ;  /* 0x00000094ff94023e */ /* 0x000fc400000010ff */
[----:B------:R-:W-:Y:S02]  /*2b20*/  @P0 F2FP.BF16.PACK_AB R147, RZ, R147 ;  /* 0x00000093ff93023e */ /* 0x000fe400000010ff */
[----:B------:R-:W-:Y:S02]  /*2b30*/  @P0 PRMT R20, R38, 0x7610, R20 ;  /* 0x0000761026140816 */ /* 0x000fe40000000014 */
[----:B------:R-:W-:Y:S02]  /*2b40*/  @P0 PRMT R21, R35, 0x7610, R21 ;  /* 0x0000761023150816 */ /* 0x000fe40000000015 */
[----:B------:R-:W-:Y:S02]  /*2b50*/  @P0 PRMT R22, R153, 0x7610, R22 ;  /* 0x0000761099160816 */ /* 0x000fe40000000016 */
[----:B------:R-:W-:Y:S02]  /*2b60*/  @P0 PRMT R23, R152, 0x7610, R23 ;  /* 0x0000761098170816 */ /* 0x000fe40000000017 */
[----:B-1----:R-:W-:-:S02]  /*2b70*/  @P2 PRMT R16, R159, 0x7610, R16 ;  /* 0x000076109f102816 */ /* 0x002fc40000000010 */
        /* <DEDUP_REMOVED lines=9> */
[----:B------:R-:W-:Y:S02]  /*2c10*/  F2FP.BF16.PACK_AB R27, R179, R176 ;  /* 0x000000b0b31b723e */ /* 0x000fe400000010ff */
[----:B------:R-:W-:Y:S02]  /*2c20*/  F2FP.BF16.PACK_AB R26, R177, R174 ;  /* 0x000000aeb11a723e */ /* 0x000fe400000010ff */
[----:B------:R-:W-:Y:S02]  /*2c30*/  F2FP.BF16.PACK_AB R25, R45, R52 ;  /* 0x000000342d19723e */ /* 0x000fe400000010ff */
[----:B------:R-:W-:Y:S02]  /*2c40*/  F2FP.BF16.PACK_AB R24, R41, R46 ;  /* 0x0000002e2918723e */ /* 0x000fe400000010ff */
[----:B------:R-:W-:Y:S02]  /*2c50*/  @P0 PRMT R20, R20, 0x5410, R36 ;  /* 0x0000541014140816 */ /* 0x000fe40000000024 */
[----:B------:R-:W-:Y:S01]  /*2c60*/  @P0 PRMT R21, R21, 0x5410, R40 ;  /* 0x0000541015150816 */ /* 0x000fe20000000028 */
[----:B------:R0:W-:Y:S01]  /*2c70*/  STG.E.128 [R42.64], R24 ;  /* 0x000000182a007986 */ /* 0x0001e2000c101d04 */
[----:B------:R-:W-:-:S02]  /*2c80*/  @P0 PRMT R22, R22, 0x5410, R148 ;  /* 0x0000541016160816 */ /* 0x000fc40000000094 */
[----:B------:R-:W-:Y:S02]  /*2c90*/  @P0 PRMT R23, R23, 0x5410, R147 ;  /* 0x0000541017170816 */ /* 0x000fe40000000093 */
[----:B------:R-:W-:Y:S01]  /*2ca0*/  @P2 PRMT R16, R16, 0x5410, R29 ;  /* 0x0000541010102816 */ /* 0x000fe2000000001d */
[----:B------:R-:W-:Y:S01]  /*2cb0*/  @P2 IMAD.WIDE.U32 R28, R131, R146, c[0x0][0x258] ;  /* 0x00009600831c2625 */ /* 0x000fe200078e0092 */
[----:B------:R-:W-:Y:S01]  /*2cc0*/  @P2 PRMT R17, R17, 0x5410, R31 ;  /* 0x0000541011112816 */ /* 0x000fe2000000001f */
[----:B------:R1:W-:Y:S01]  /*2cd0*/  @P0 STG.E.128 [R132.64], R20 ;  /* 0x0000001484000986 */ /* 0x0003e2000c101d04 */
[----:B------:R-:W-:Y:S02]  /*2ce0*/  @P2 PRMT R18, R18, 0x5410, R33 ;  /* 0x0000541012122816 */ /* 0x000fe40000000021 */
[----:B------:R-:W-:Y:S02]  /*2cf0*/  @P2 PRMT R19, R19, 0x5410, R34 ;  /* 0x0000541013132816 */ /* 0x000fe40000000022 */
[----:B------:R-:W-:-:S02]  /*2d00*/  IADD3 R35, R154, 0x40, RZ ;  /* 0x000000409a237810 */ /* 0x000fc40007ffe0ff */
[----:B------:R-:W-:Y:S01]  /*2d10*/  FSEL R41, R55, RZ, P4 ;  /* 0x000000ff37297208 */ /* 0x000fe20002000000 */
[----:B------:R-:W-:Y:S01]  /*2d20*/  @P2 STG.E.128 [R28.64], R16 ;  /* 0x000000101c002986 */ /* 0x000fe2000c101d04 */
[----:B------:R-:W-:Y:S01]  /*2d30*/  @P0 LOP3.LUT P2, RZ, R2, 0xff00, RZ, 0xc0, !PT ;  /* 0x0000ff0002ff0812 */ /* 0x000fe2000784c0ff */
[----:B------:R-:W-:Y:S01]  /*2d40*/  IMAD.WIDE.U32 R30, R146, R35, c[0x0][0x248] ;  /* 0x00009200921e7625 */ /* 0x000fe200078e0023 */
[----:B0-----:R-:W-:Y:S02]  /*2d50*/  FSEL R25, R151, RZ, P6 ;  /* 0x000000ff97197208 */ /* 0x001fe40003000000 */
[----:B------:R-:W-:Y:S02]  /*2d60*/  FSEL R24, R149, RZ, P5 ;  /* 0x000000ff95187208 */ /* 0x000fe40002800000 */
[----:B------:R-:W-:Y:S02]  /*2d70*/  FSEL R27, R134, RZ, P3 ;  /* 0x000000ff861b7208 */ /* 0x000fe40001800000 */
[----:B------:R-:W-:-:S02]  /*2d80*/  @P0 FSEL R53, R53, RZ, P1 ;  /* 0x000000ff35350208 */ /* 0x000fc40000800000 */
[----:B------:R-:W-:Y:S02]  /*2d90*/  F2FP.BF16.PACK_AB R26, R25, R142 ;  /* 0x0000008e191a723e */ /* 0x000fe400000010ff */
[----:B------:R-:W-:Y:S02]  /*2da0*/  @P0 LOP3.LUT P3, RZ, R2, 0xff0000, RZ, 0xc0, !PT ;  /* 0x00ff000002ff0812 */ /* 0x000fe4000786c0ff */
[----:B------:R-:W-:Y:S02]  /*2db0*/  @P0 LOP3.LUT P1, RZ, R3, 0xff, RZ, 0xc0, !PT ;  /* 0x000000ff03ff0812 */ /* 0x000fe4000782c0ff */
[----:B------:R-:W-:Y:S02]  /*2dc0*/  F2FP.BF16.PACK_AB R25, R24, R139 ;  /* 0x0000008b1819723e */ /* 0x000fe400000010ff */
[----:B------:R-:W-:Y:S02]  /*2dd0*/  F2FP.BF16.PACK_AB R27, R27, R150 ;  /* 0x000000961b1b723e */ /* 0x000fe400000010ff */
[----:B------:R-:W-:-:S02]  /*2de0*/  F2FP.BF16.PACK_AB R24, R41, R54 ;  /* 0x000000362918723e */ /* 0x000fc400000010ff */
[----:B------:R-:W-:Y:S02]  /*2df0*/  @P0 FSEL R33, R55, RZ, P2 ;  /* 0x000000ff37210208 */ /* 0x000fe40001000000 */
[----:B------:R-:W-:Y:S01]  /*2e00*/  @P0 LOP3.LUT P4, RZ, R2, 0xff000000, RZ, 0xc0, !PT ;  /* 0xff00000002ff0812 */ /* 0x000fe2000788c0ff */
[----:B------:R0:W-:Y:S01]  /*2e10*/  STG.E.128 [R30.64], R24 ;  /* 0x000000181e007986 */ /* 0x0001e2000c101d04 */
[----:B------:R-:W-:Y:S02]  /*2e20*/  @P0 FSEL R39, R39, RZ, P3 ;  /* 0x000000ff27270208 */ /* 0x000fe40001800000 */
[C---:B------:R-:W-:Y:S02]  /*2e30*/  @P0 LOP3.LUT P2, RZ, R3.reuse, 0xff00, RZ, 0xc0, !PT ;  /* 0x0000ff0003ff0812 */ /* 0x040fe4000784c0ff */
[----:B------:R-:W-:Y:S02]  /*2e40*/  @P0 FSEL R32, R32, RZ, P1 ;  /* 0x000000ff20200208 */ /* 0x000fe40000800000 */
[----:B------:R-:W-:-:S02]  /*2e50*/  @P0 LOP3.LUT P3, RZ, R3, 0xff0000, RZ, 0xc0, !PT ;  /* 0x00ff000003ff0812 */ /* 0x000fc4000786c0ff */
[----:B------:R-:W-:Y:S02]  /*2e60*/  @P0 FSEL R34, R149, RZ, P4 ;  /* 0x000000ff95220208 */ /* 0x000fe40002000000 */
[----:B------:R-:W-:Y:S02]  /*2e70*/  @P0 F2FP.BF16.PACK_AB R32, RZ, R32 ;  /* 0x00000020ff20023e */ /* 0x000fe400000010ff */
[----:B------:R-:W-:Y:S02]  /*2e80*/  @P0 LOP3.LUT P4, RZ, R3, 0xff000000, RZ, 0xc0, !PT ;  /* 0xff00000003ff0812 */ /* 0x000fe4000788c0ff */
[----:B------:R-:W-:Y:S02]  /*2e90*/  @P0 FSEL R37, R37, RZ, P3 ;  /* 0x000000ff25250208 */ /* 0x000fe40001800000 */
[----:B-1----:R-:W-:Y:S02]  /*2ea0*/  @P0 PRMT R22, R32, 0x7610, R22 ;  /* 0x0000761020160816 */ /* 0x002fe40000000016 */
[----:B0-----:R-:W-:-:S02]  /*2eb0*/  @P0 FSEL R24, R151, RZ, P2 ;  /* 0x000000ff97180208 */ /* 0x001fc40001000000 */
[----:B------:R-:W-:Y:S02]  /*2ec0*/  @P0 F2FP.BF16.PACK_AB R53, RZ, R53 ;  /* 0x00000035ff35023e */ /* 0x000fe400000010ff */
[----:B------:R-:W-:Y:S02]  /*2ed0*/  @P0 F2FP.BF16.PACK_AB R26, RZ, R24 ;  /* 0x00000018ff1a023e */ /* 0x000fe400000010ff */
[----:B------:R-:W-:Y:S02]  /*2ee0*/  @P0 F2FP.BF16.PACK_AB R39, RZ, R39 ;  /* 0x00000027ff27023e */ /* 0x000fe400000010ff */
[----:B------:R-:W-:Y:S02]  /*2ef0*/  @P0 FSEL R25, R134, RZ, P4 ;  /* 0x000000ff86190208 */ /* 0x000fe40002000000 */
[----:B------:R-:W-:Y:S02]  /*2f00*/  @P0 F2FP.BF16.PACK_AB R37, RZ, R37 ;  /* 0x00000025ff25023e */ /* 0x000fe400000010ff */
[----:B------:R-:W-:-:S02]  /*2f10*/  @P0 PRMT R22, R22, 0x5410, R26 ;  /* 0x0000541016160816 */ /* 0x000fc4000000001a */
[----:B------:R-:W-:Y:S02]  /*2f20*/  @P0 F2FP.BF16.PACK_AB R33, RZ, R33 ;  /* 0x00000021ff21023e */ /* 0x000fe400000010ff */
[----:B------:R-:W-:Y:S02]  /*2f30*/  @P0 F2FP.BF16.PACK_AB R34, RZ, R34 ;  /* 0x00000022ff22023e */ /* 0x000fe400000010ff */
[----:B------:R-:W-:Y:S01]  /*2f40*/  @P0 F2FP.BF16.PACK_AB R27, RZ, R25 ;  /* 0x00000019ff1b023e */ /* 0x000fe200000010ff */
[----:B------:R-:W-:Y:S01]  /*2f50*/  @P0 IMAD.WIDE.U32 R24, R131, R146, c[0x0][0x250] ;  /* 0x0000940083180625 */ /* 0x000fe200078e0092 */
[----:B------:R-:W-:Y:S02]  /*2f60*/  @P0 PRMT R20, R53, 0x7610, R20 ;  /* 0x0000761035140816 */ /* 0x000fe40000000014 */
[----:B------:R-:W-:Y:S02]  /*2f70*/  @P0 PRMT R21, R39, 0x7610, R21 ;  /* 0x0000761027150816 */ /* 0x000fe40000000015 */
[----:B------:R-:W-:-:S02]  /*2f80*/  @P0 PRMT R23, R37, 0x7610, R23 ;  /* 0x0000761025170816 */ /* 0x000fc40000000017 */
[----:B------:R-:W-:Y:S02]  /*2f90*/  MOV R26, c[0x0][0x160] ;  /* 0x00005800001a7a02 */ /* 0x000fe40000000f00 */
[----:B------:R-:W-:Y:S02]  /*2fa0*/  @P0 PRMT R20, R20, 0x5410, R33 ;  /* 0x0000541014140816 */ /* 0x000fe40000000021 */
[----:B------:R-:W-:Y:S01]  /*2fb0*/  @P0 PRMT R21, R21, 0x5410, R34 ;  /* 0x0000541015150816 */ /* 0x000fe20000000022 */
[----:B------:R-:W-:Y:S01]  /*2fc0*/  IMAD R123, R26, 0x4, R123 ;  /* 0x000000041a7b7824 */ /* 0x000fe200078e027b */
[----:B------:R-:W-:-:S05]  /*2fd0*/  @P0 PRMT R23, R23, 0x5410, R27 ;  /* 0x0000541017170816 */ /* 0x000fca000000001b */
[----:B------:R0:W-:Y:S01]  /*2fe0*/  @P0 STG.E.128 [R24.64], R20 ;  /* 0x0000001418000986 */ /* 0x0001e2000c101d04 */
[----:B------:R-:W-:-:S13]  /*2ff0*/  ISETP.GE.AND P0, PT, R123, c[0x0][0x164], PT ;  /* 0x000059007b007a0c */ /* 0x000fda0003f06270 */
[----:B0-----:R-:W-:Y:S01]  /*3000*/  @P0 CALL.REL.NOINC `(.L_x_207) ;  /* 0x0000001000000944 */ /* 0x001fe20003c00000 */
[----:B------:R-:W-:Y:S05]  /*3010*/  BRA `(.L_x_208) ;  /* 0xffffd5a000007947 */ /* 0x000fea000383ffff */
.L_x_207:
[----:B------:R-:W-:Y:S05]  /*3020*/  BSYNC B1 ;  /* 0x0000000000017941 */ /* 0x000fea0003800000 */
.L_x_204:
        /* <DEDUP_REMOVED lines=44> */
.L_x_203:
[----:B------:R-:W-:Y:S05]  /*32f0*/  BSYNC B0 ;  /* 0x0000000000007941 */ /* 0x000fea0003800000 */
.L_x_201:
[----:B------:R-:W-:Y:S01]  /*3300*/  SHF.R.U32.HI R2, RZ, 0x5, R0 ;  /* 0x00000005ff027819 */ /* 0x000fe20000011600 */
[----:B------:R-:W-:Y:S01]  /*3310*/  WARPSYNC 0xffffffff ;  /* 0xffffffff00007948 */ /* 0x000fe20003800000 */
[----:B------:R-:W-:Y:S01]  /*3320*/  LOP3.LUT R3, R0, 0x1f, RZ, 0xc0, !PT ;  /* 0x0000001f00037812 */ /* 0x000fe200078ec0ff */
[----:B------:R-:W0:Y:S04]  /*3330*/  S2R R49, SR_CTAID.X ;  /* 0x0000000000317919 */ /* 0x000e280000002500 */
[----:B------:R-:W-:-:S04]  /*3340*/  IMAD R2, R2, 0x60, R3 ;  /* 0x0000006002027824 */ /* 0x000fc800078e0203 */
[----:B------:R-:W-:-:S05]  /*3350*/  IMAD.SHL.U32 R2, R2, 0x20, RZ ;  /* 0x0000002002027824 */ /* 0x000fca00078e00ff */
[----:B------:R-:W-:Y:S04]  /*3360*/  STS.128 [R2], R24 ;  /* 0x0000001802007388 */ /* 0x000fe80000000c00 */
[----:B------:R-:W-:Y:S04]  /*3370*/  STS.128 [R2+0x10], R28 ;  /* 0x0000101c02007388 */ /* 0x000fe80000000c00 */
[----:B------:R-:W-:Y:S04]  /*3380*/  STS.128 [R2+0x400], R32 ;  /* 0x0004002002007388 */ /* 0x000fe80000000c00 */
[----:B------:R-:W-:Y:S04]  /*3390*/  STS.128 [R2+0x410], R36 ;  /* 0x0004102402007388 */ /* 0x000fe80000000c00 */
[----:B------:R-:W-:Y:S04]  /*33a0*/  STS.128 [R2+0x800], R64 ;  /* 0x0008004002007388 */ /* 0x000fe80000000c00 */
[----:B------:R-:W-:Y:S04]  /*33b0*/  STS.128 [R2+0x810], R56 ;  /* 0x0008103802007388 */ /* 0x000fe80000000c00 */
[----:B------:R-:W-:Y:S06]  /*33c0*/  BAR.SYNC.DEFER_BLOCKING 0x0 ;  /* 0x0000000000007b1d */ /* 0x000fec0000010000 */
[----:B------:R-:W1:Y:S04]  /*33d0*/  LDS R3, [R0.X4] ;  /* 0x0000000000037984 */ /* 0x000e680000004800 */
[----:B------:R-:W2:Y:S04]  /*33e0*/  LDS R24, [R0.X4+0x400] ;  /* 0x0004000000187984 */ /* 0x000ea80000004800 */
[----:B------:R-:W3:Y:S04]  /*33f0*/  LDS R25, [R0.X4+0x600] ;  /* 0x0006000000197984 */ /* 0x000ee80000004800 */
[----:B------:R-:W4:Y:S04]  /*3400*/  LDS R26, [R0.X4+0x800] ;  /* 0x00080000001a7984 */ /* 0x000f280000004800 */
[----:B------:R-:W5:Y:S04]  /*3410*/  LDS R46, [R0.X4+0xc00] ;  /* 0x000c0000002e7984 */ /* 0x000f680000004800 */
[----:B------:R-:W0:Y:S04]  /*3420*/  LDS R29, [R0.X4+0x1000] ;  /* 0x00100000001d7984 */ /* 0x000e280000004800 */
[----:B------:R-:W0:Y:S04]  /*3430*/  LDS R28, [R0.X4+0x1200] ;  /* 0x00120000001c7984 */ /* 0x000e280000004800 */
[----:B------:R-:W0:Y:S04]  /*3440*/  LDS R31, [R0.X4+0x1400] ;  /* 0x00140000001f7984 */ /* 0x000e280000004800 */
[----:B------:R-:W0:Y:S04]  /*3450*/  LDS R44, [R0.X4+0x200] ;  /* 0x00020000002c7984 */ /* 0x000e280000004800 */
        /* <DEDUP_REMOVED lines=12> */
[----:B------:R-:W-:Y:S01]  /*3520*/  LDS R36, [R0.X4+0x2400] ;  /* 0x0024000000247984 */ /* 0x000fe20000004800 */
        /* <DEDUP_REMOVED lines=21> */
[----:B------:R-:W-:Y:S01]  /*3680*/  FADD.FTZ R29, R29, R38 ;  /* 0x000000261d1d7221 */ /* 0x000fe20000010000 */
[----:B------:R0:W-:Y:S01]  /*3690*/  STS.128 [R2], R4 ;  /* 0x0000000402007388 */ /* 0x0001e20000000c00 */
[----:B------:R-:W-:-:S03]  /*36a0*/  FADD.FTZ R35, R24, R35 ;  /* 0x0000002318237221 */ /* 0x000fc60000010000 */
[----:B------:R-:W-:Y:S01]  /*36b0*/  STS.128 [R2+0x10], R8 ;  /* 0x0000100802007388 */ /* 0x000fe20000000c00 */
[----:B-1----:R-:W-:-:S03]  /*36c0*/  FADD.FTZ R25, R25, R46 ;  /* 0x0000002e19197221 */ /* 0x002fc60000010000 */
[----:B------:R-:W-:Y:S01]  /*36d0*/  STS.128 [R2+0x400], R12 ;  /* 0x0004000c02007388 */ /* 0x000fe20000000c00 */
[----:B--2---:R-:W-:-:S03]  /*36e0*/  FADD.FTZ R37, R26, R37 ;  /* 0x000000251a257221 */ /* 0x004fc60000010000 */
[----:B------:R-:W-:Y:S01]  /*36f0*/  STS.128 [R2+0x410], R16 ;  /* 0x0004101002007388 */ /* 0x000fe20000000c00 */
[----:B---3--:R-:W-:-:S03]  /*3700*/  FADD.FTZ R27, R27, R48 ;  /* 0x000000301b1b7221 */ /* 0x008fc60000010000 */
[----:B------:R-:W-:Y:S01]  /*3710*/  STS.128 [R2+0x800], R20 ;  /* 0x0008001402007388 */ /* 0x000fe20000000c00 */
[----:B0-----:R-:W-:Y:S02]  /*3720*/  FADD.FTZ R7, R3, R36 ;  /* 0x0000002403077221 */ /* 0x001fe40000010000 */
[----:B------:R-:W-:Y:S01]  /*3730*/  IMAD R3, R49, c[0x0][0x168], RZ ;  /* 0x00005a0031037a24 */ /* 0x000fe200078e02ff */
[----:B------:R-:W-:Y:S04]  /*3740*/  STS.128 [R2+0x810], R40 ;  /* 0x0008102802007388 */ /* 0x000fe80000000c00 */
[----:B------:R-:W-:Y:S01]  /*3750*/  BAR.SYNC.DEFER_BLOCKING 0x0 ;  /* 0x0000000000007b1d */ /* 0x000fe20000010000 */
[----:B------:R-:W-:-:S05]  /*3760*/  IADD3 R3, P0, R3, R0, RZ ;  /* 0x0000000003037210 */ /* 0x000fca0007f1e0ff */
[----:B------:R-:W0:Y:S04]  /*3770*/  LDS R4, [R0.X4+0x600] ;  /* 0x0006000000047984 */ /* 0x000e280000004800 */
[----:B------:R-:W1:Y:S04]  /*3780*/  LDS R39, [R0.X4] ;  /* 0x0000000000277984 */ /* 0x000e680000004800 */
        /* <DEDUP_REMOVED lines=17> */
[----:B----4-:R-:W-:-:S03]  /*38a0*/  FADD.FTZ R2, RZ, R2 ;  /* 0x00000002ff027221 */ /* 0x010fc60000010000 */
[----:B------:R-:W4:Y:S01]  /*38b0*/  LDS R17, [R0.X4+0x1c00] ;  /* 0x001c000000117984 */ /* 0x000f220000004800 */
[----:B-----5:R-:W-:-:S03]  /*38c0*/  FADD.FTZ R47, RZ, R47 ;  /* 0x0000002fff2f7221 */ /* 0x020fc60000010000 */
[----:B------:R-:W5:Y:S01]  /*38d0*/  LDS R14, [R0.X4+0x2000] ;  /* 0x00200000000e7984 */ /* 0x000f620000004800 */
[----:B------:R-:W-:-:S03]  /*38e0*/  FADD.FTZ R6, R39, R6 ;  /* 0x0000000627067221 */ /* 0x000fc60000010000 */
[----:B------:R-:W5:Y:S01]  /*38f0*/  LDS R21, [R0.X4+0x2400] ;  /* 0x0024000000157984 */ /* 0x000f620000004800 */
[----:B------:R-:W-:-:S03]  /*3900*/  FADD.FTZ R5, RZ, R5 ;  /* 0x00000005ff057221 */ /* 0x000fc60000010000 */
[----:B------:R-:W5:Y:S01]  /*3910*/  LDS R23, [R0.X4+0x2600] ;  /* 0x0026000000177984 */ /* 0x000f620000004800 */
[----:B------:R-:W-:-:S03]  /*3920*/  FADD.FTZ R8, R45, R8 ;  /* 0x000000082d087221 */ /* 0x000fc60000010000 */
[----:B------:R-:W5:Y:S01]  /*3930*/  LDS R31, [R0.X4+0x2800] ;  /* 0x00280000001f7984 */ /* 0x000f620000004800 */
[----:B------:R-:W-:-:S03]  /*3940*/  FADD.FTZ R11, R2, R11 ;  /* 0x0000000b020b7221 */ /* 0x000fc60000010000 */
        /* <DEDUP_REMOVED lines=10> */
[----:B----4-:R-:W-:-:S03]  /*39f0*/  FADD.FTZ R10, R10, R17 ;  /* 0x000000110a0a7221 */ /* 0x010fc60000010000 */
[----:B------:R-:W-:Y:S01]  /*3a00*/  SHF.L.U64.HI R9, R3, 0x2, R0 ;  /* 0x0000000203097819 */ /* 0x000fe20000010200 */
[----:B-----5:R-:W-:Y:S01]  /*3a10*/  FADD.FTZ R14, R5, R14 ;  /* 0x0000000e050e7221 */ /* 0x020fe20000010000 */
[----:B------:R-:W-:Y:S01]  /*3a20*/  SHF.L.U32 R0, R3, 0x2, RZ ;  /* 0x0000000203007819 */ /* 0x000fe200000006ff */
[----:B------:R-:W-:-:S03]  /*3a30*/  FADD.FTZ R21, R6, R21 ;  /* 0x0000001506157221 */ /* 0x000fc60000010000 */
[C---:B------:R-:W-:Y:S02]  /*3a40*/  IADD3 R2, P0, R0.reuse, c[0x0][0x228], RZ ;  /* 0x00008a0000027a10 */ /* 0x040fe40007f1e0ff */
[----:B------:R-:W-:Y:S01]  /*3a50*/  IADD3 R4, P1, R0, c[0x0][0x220], RZ ;  /* 0x0000880000047a10 */ /* 0x000fe20007f3e0ff */
[----:B------:R-:W-:Y:S01]  /*3a60*/  FADD.FTZ R23, R8, R23 ;  /* 0x0000001708177221 */ /* 0x000fe20000010000 */
[C---:B------:R-:W-:Y:S02]  /*3a70*/  IADD3.X R3, R9.reuse, c[0x0][0x22c], RZ, P0, !PT ;  /* 0x00008b0009037a10 */ /* 0x040fe400007fe4ff */
[----:B------:R-:W-:Y:S01]  /*3a80*/  IADD3.X R5, R9, c[0x0][0x224], RZ, P1, !PT ;  /* 0x0000890009057a10 */ /* 0x000fe20000ffe4ff */
[----:B------:R-:W-:Y:S02]  /*3a90*/  FADD.FTZ R31, R10, R31 ;  /* 0x0000001f0a1f7221 */ /* 0x000fe40000010000 */
[----:B------:R-:W-:Y:S01]  /*3aa0*/  STG.E [R2.64], R21 ;  /* 0x0000001502007986 */ /* 0x000fe2000c101904 */
[----:B------:R-:W-:-:S03]  /*3ab0*/  FADD.FTZ R11, R11, R16 ;  /* 0x000000100b0b7221 */ /* 0x000fc60000010000 */
[----:B------:R-:W-:Y:S01]  /*3ac0*/  STG.E [R4.64], R7 ;  /* 0x0000000704007986 */ /* 0x000fe2000c101904 */
        /* <DEDUP_REMOVED lines=14> */
.L_x_205:
[----:B------:R-:W-:Y:S01]  /*3bb0*/  HFMA2.MMA R167, -RZ, RZ, 0, 5.9604644775390625e-08 ;  /* 0x00000001ffa77435 */ /* 0x000fe200000001ff */
[----:B------:R-:W-:Y:S01]  /*3bc0*/  IMAD.MOV.U32 R162, RZ, RZ, R166 ;  /* 0x000000ffffa27224 */ /* 0x000fe200078e00a6 */
[----:B------:R-:W-:Y:S01]  /*3bd0*/  MOV R164, 0x1f ;  /* 0x0000001f00a47802 */ /* 0x000fe20000000f00 */
[----:B------:R-:W-:Y:S01]  /*3be0*/  IMAD.MOV.U32 R171, RZ, RZ, -0x1 ;  /* 0xffffffffffab7424 */ /* 0x000fe200078e00ff */
[----:B------:R-:W-:-:S02]  /*3bf0*/  MOV R24, 0x3c10 ;  /* 0x00003c1000187802 */ /* 0x000fc40000000f00 */
[----:B-----5:R-:W-:Y:S05]  /*3c00*/  CALL.REL.NOINC `($__internal_11_$__cuda_sm70_shflsync_bfly_p) ;  /* 0x0000046000007944 */ /* 0x020fea0003c00000 */
[----:B-1----:R-:W-:Y:S01]  /*3c10*/  MOV R161, R162 ;  /* 0x000000a200a17202 */ /* 0x002fe20000000f00 */
[----:B0-----:R-:W-:Y:S05]  /*3c20*/  BRA `(.L_x_209) ;  /* 0xffffda6000007947 */ /* 0x001fea000383ffff */
.L_x_206:
[----:B------:R-:W-:Y:S01]  /*3c30*/  HFMA2.MMA R164, -RZ, RZ, 0, 1.847743988037109375e-06 ;  /* 0x0000001fffa47435 */ /* 0x000fe200000001ff */
[----:B------:R-:W-:Y:S01]  /*3c40*/  MOV R162, R163 ;  /* 0x000000a300a27202 */ /* 0x000fe20000000f00 */
[----:B------:R-:W-:Y:S01]  /*3c50*/  IMAD.MOV.U32 R167, RZ, RZ, 0x1 ;  /* 0x00000001ffa77424 */ /* 0x000fe200078e00ff */
[----:B------:R-:W-:-:S02]  /*3c60*/  MOV R171, 0xffffffff ;  /* 0xffffffff00ab7802 */ /* 0x000fc40000000f00 */
[----:B------:R-:W-:Y:S02]  /*3c70*/  MOV R24, 0x3c90 ;  /* 0x00003c9000187802 */ /* 0x000fe40000000f00 */
[----:B01---5:R-:W-:Y:S05]  /*3c80*/  CALL.REL.NOINC `($__internal_11_$__cuda_sm70_shflsync_bfly_p) ;  /* 0x000003e000007944 */ /* 0x023fea0003c00000 */
[----:B------:R-:W-:Y:S01]  /*3c90*/  FADD.FTZ R166, R166, R161 ;  /* 0x000000a1a6a67221 */ /* 0x000fe20000010000 */
[----:B0-----:R-:W-:Y:S01]  /*3ca0*/  HFMA2.MMA R164, -RZ, RZ, 0, 1.847743988037109375e-06 ;  /* 0x0000001fffa47435 */ /* 0x001fe200000001ff */
[----:B-1----:R-:W-:Y:S01]  /*3cb0*/  FADD.FTZ R163, R163, R162 ;  /* 0x000000a2a3a37221 */ /* 0x002fe20000010000 */
[----:B------:R-:W-:Y:S01]  /*3cc0*/  MOV R171, 0xffffffff ;  /* 0xffffffff00ab7802 */ /* 0x000fe20000000f00 */
[----:B------:R-:W-:Y:S01]  /*3cd0*/  IMAD.MOV.U32 R167, RZ, RZ, 0x2 ;  /* 0x00000002ffa77424 */ /* 0x000fe200078e00ff */
[----:B------:R-:W-:Y:S01]  /*3ce0*/  MOV R24, 0x3d10 ;  /* 0x00003d1000187802 */ /* 0x000fe20000000f00 */
[----:B------:R-:W-:Y:S02]  /*3cf0*/  IMAD.MOV.U32 R162, RZ, RZ, R166 ;  /* 0x000000ffffa27224 */ /* 0x000fe400078e00a6 */
[----:B------:R-:W-:Y:S05]  /*3d00*/  CALL.REL.NOINC `($__internal_11_$__cuda_sm70_shflsync_bfly_p) ;  /* 0x0000036000007944 */ /* 0x000fea0003c00000 */
[----:B0-----:R-:W-:Y:S01]  /*3d10*/  HFMA2.MMA R164, -RZ, RZ, 0, 1.847743988037109375e-06 ;  /* 0x0000001fffa47435 */ /* 0x001fe200000001ff */
[----:B-1----:R-:W-:Y:S01]  /*3d20*/  MOV R161, R162 ;  /* 0x000000a200a17202 */ /* 0x002fe20000000f00 */
[----:B------:R-:W-:Y:S01]  /*3d30*/  IMAD.MOV.U32 R167, RZ, RZ, 0x2 ;  /* 0x00000002ffa77424 */ /* 0x000fe200078e00ff */
[----:B------:R-:W-:Y:S02]  /*3d40*/  MOV R162, R163 ;  /* 0x000000a300a27202 */ /* 0x000fe40000000f00 */
[----:B------:R-:W-:-:S02]  /*3d50*/  MOV R171, 0xffffffff ;  /* 0xffffffff00ab7802 */ /* 0x000fc40000000f00 */
[----:B------:R-:W-:Y:S02]  /*3d60*/  MOV R24, 0x3d80 ;  /* 0x00003d8000187802 */ /* 0x000fe40000000f00 */
[----:B------:R-:W-:Y:S05]  /*3d70*/  CALL.REL.NOINC `($__internal_11_$__cuda_sm70_shflsync_bfly_p) ;  /* 0x000002f000007944 */ /* 0x000fea0003c00000 */
        /* <DEDUP_REMOVED lines=20> */
[----:B------:R-:W-:Y:S02]  /*3ec0*/  MOV R162, R166 ;  /* 0x000000a600a27202 */ /* 0x000fe40000000f00 */
[----:B------:R-:W-:Y:S02]  /*3ed0*/  MOV R24, 0x3ef0 ;  /* 0x00003ef000187802 */ /* 0x000fe40000000f00 */
[----:B------:R-:W-:Y:S05]  /*3ee0*/  CALL.REL.NOINC `($__internal_11_$__cuda_sm70_shflsync_bfly_p) ;  /* 0x0000018000007944 */ /* 0x000fea0003c00000 */
[----:B0-----:R-:W-:Y:S01]  /*3ef0*/  HFMA2.MMA R167, -RZ, RZ, 0, 4.76837158203125e-07 ;  /* 0x00000008ffa77435 */ /* 0x001fe200000001ff */
[----:B-1----:R-:W-:Y:S01]  /*3f00*/  IMAD.MOV.U32 R161, RZ, RZ, R162 ;  /* 0x000000ffffa17224 */ /* 0x002fe200078e00a2 */
[----:B------:R-:W-:Y:S01]  /*3f10*/  MOV R162, R165 ;  /* 0x000000a500a27202 */ /* 0x000fe20000000f00 */
[----:B------:R-:W-:Y:S01]  /*3f20*/  IMAD.MOV.U32 R171, RZ, RZ, -0x1 ;  /* 0xffffffffffab7424 */ /* 0x000fe200078e00ff */
[----:B------:R-:W-:-:S02]  /*3f30*/  MOV R164, 0x1f ;  /* 0x0000001f00a47802 */ /* 0x000fc40000000f00 */
[----:B------:R-:W-:Y:S02]  /*3f40*/  MOV R24, 0x3f60 ;  /* 0x00003f6000187802 */ /* 0x000fe40000000f00 */
[----:B------:R-:W-:Y:S05]  /*3f50*/  CALL.REL.NOINC `($__internal_11_$__cuda_sm70_shflsync_bfly_p) ;  /* 0x0000011000007944 */ /* 0x000fea0003c00000 */
[----:B------:R-:W-:Y:S01]  /*3f60*/  FADD.FTZ R163, R161, R166 ;  /* 0x000000a6a1a37221 */ /* 0x000fe20000010000 */
[----:B0-----:R-:W-:Y:S01]  /*3f70*/  HFMA2.MMA R167, -RZ, RZ, 0, 9.5367431640625e-07 ;  /* 0x00000010ffa77435 */ /* 0x001fe200000001ff */
[----:B-1----:R-:W-:Y:S01]  /*3f80*/  FADD.FTZ R165, R165, R162 ;  /* 0x000000a2a5a57221 */ /* 0x002fe20000010000 */
[----:B------:R-:W-:Y:S01]  /*3f90*/  MOV R164, 0x1f ;  /* 0x0000001f00a47802 */ /* 0x000fe20000000f00 */
[----:B------:R-:W-:Y:S01]  /*3fa0*/  IMAD.MOV.U32 R162, RZ, RZ, R163 ;  /* 0x000000ffffa27224 */ /* 0x000fe200078e00a3 */
[----:B------:R-:W-:Y:S02]  /*3fb0*/  MOV R171, 0xffffffff ;  /* 0xffffffff00ab7802 */ /* 0x000fe40000000f00 */
[----:B------:R-:W-:Y:S02]  /*3fc0*/  MOV R24, 0x3fe0 ;  /* 0x00003fe000187802 */ /* 0x000fe40000000f00 */
[----:B------:R-:W-:Y:S05]  /*3fd0*/  CALL.REL.NOINC `($__internal_11_$__cuda_sm70_shflsync_bfly_p) ;  /* 0x0000009000007944 */ /* 0x000fea0003c00000 */
[----:B0-----:R-:W-:Y:S01]  /*3fe0*/  HFMA2.MMA R167, -RZ, RZ, 0, 9.5367431640625e-07 ;  /* 0x00000010ffa77435 */ /* 0x001fe200000001ff */
[----:B-1----:R-:W-:Y:S01]  /*3ff0*/  MOV R166, R162 ;  /* 0x000000a200a67202 */ /* 0x002fe20000000f00 */
[----:B------:R-:W-:Y:S01]  /*4000*/  IMAD.MOV.U32 R164, RZ, RZ, 0x1f ;  /* 0x0000001fffa47424 */ /* 0x000fe200078e00ff */
[----:B------:R-:W-:-:S02]  /*4010*/  MOV R162, R165 ;  /* 0x000000a500a27202 */ /* 0x000fc40000000f00 */
[----:B------:R-:W-:Y:S02]  /*4020*/  MOV R171, 0xffffffff ;  /* 0xffffffff00ab7802 */ /* 0x000fe40000000f00 */
[----:B------:R-:W-:Y:S02]  /*4030*/  MOV R24, 0x4050 ;  /* 0x0000405000187802 */ /* 0x000fe40000000f00 */
[----:B------:R-:W-:Y:S05]  /*4040*/  CALL.REL.NOINC `($__internal_11_$__cuda_sm70_shflsync_bfly_p) ;  /* 0x0000002000007944 */ /* 0x000fea0003c00000 */
[----:B-1----:R-:W-:Y:S01]  /*4050*/  MOV R24, R162 ;  /* 0x000000a200187202 */ /* 0x002fe20000000f00 */
[----:B0-----:R-:W-:Y:S05]  /*4060*/  BRA `(.L_x_210) ;  /* 0xffffd74000007947 */ /* 0x001fea000383ffff */
        .weak           $__internal_11_$__cuda_sm70_shflsync_bfly_p
        .type           $__internal_11_$__cuda_sm70_shflsync_bfly_p,@function
        .size           $__internal_11_$__cuda_sm70_shflsync_bfly_p,(.L_x_2248 - $__internal_11_$__cuda_sm70_shflsync_bfly_p)
$__internal_11_$__cuda_sm70_shflsync_bfly_p:
[----:B------:R-:W-:Y:S01]  /*4070*/  HFMA2.MMA R25, -RZ, RZ, 0, 0 ;  /* 0x00000000ff197435 */ /* 0x000fe200000001ff */
[----:B------:R-:W-:Y:S04]  /*4080*/  WARPSYNC R171 ;  /* 0x000000ab00007348 */ /* 0x000fe80003800000 */
[----:B------:R0:W1:Y:S01]  /*4090*/  SHFL.BFLY PT, R162, R162, R167, R164 ;  /* 0x0c0000a7a2a27389 */ /* 0x00006200000e00a4 */
[----:B------:R-:W-:Y:S05]  /*40a0*/  RET.REL.NODEC R24 `(_ZN10layer_norm31ln_parallel_residual_bwd_kernelINS_13Kernel_traitsI13__nv_bfloat16S2_S2_S2_fjLj768ELj1ELj4ELj1ELj16ENS_18Kernel_traits_baseILj768ES2_S2_S2_S2_fjLj128EEEEELb1ELb1ELb1EEEvNS_9BwdParamsE) ;  /* 0xffffbf5018007950 */ /* 0x000fea0003c3ffff */
.L_x_211:
        /* <DEDUP_REMOVED lines=13> */
.L_x_2248:


//--------------------- .text._ZN10layer_norm31ln_parallel_residual_bwd_kernelINS_13Kernel_traitsI6__halfS2_S2_S2_fjLj768ELj1ELj4ELj1ELj16ENS_18Kernel_traits_baseILj768ES2_S2_S2_S2_fjLj128EEEEELb0ELb0ELb0EEEvNS_9BwdParamsE --------------------------
	.section	.text._ZN10layer_norm31ln_parallel_residual_bwd_kernelINS_13Kernel_traitsI6__halfS2_S2_S2_fjLj768ELj1ELj4ELj1ELj16ENS_18Kernel_traits_baseILj768ES2_S2_S2_S2_fjLj128EEEEELb0ELb0ELb0EEEvNS_9BwdParamsE,"ax",@progbits
	.sectioninfo	@"SHI_REGISTERS=246"
	.align	128
        .global         _ZN10layer_norm31ln_parallel_residual_bwd_kernelINS_13Kernel_traitsI6__halfS2_S2_S2_fjLj768ELj1ELj4ELj1ELj16ENS_18Kernel_traits_baseILj768ES2_S2_S2_S2_fjLj128EEEEELb0ELb0ELb0EEEvNS_9BwdParamsE
        .type           _ZN10layer_norm31ln_parallel_residual_bwd_kernelINS_13Kernel_traitsI6__halfS2_S2_S2_fjLj768ELj1ELj4ELj1ELj16ENS_18Kernel_traits_baseILj768ES2_S2_S2_S2_fjLj128EEEEELb0ELb0ELb0EEEvNS_9BwdParamsE,@function
        .size           _ZN10layer_norm31ln_parallel_residual_bwd_kernelINS_13Kernel_traitsI6__halfS2_S2_S2_fjLj768ELj1ELj4ELj1ELj16ENS_18Kernel_traits_baseILj768ES2_S2_S2_S2_fjLj128EEEEELb0ELb0ELb0EEEvNS_9BwdParamsE,(.L_x_2249 - _ZN10layer_norm31ln_parallel_residual_bwd_kernelINS_13Kernel_traitsI6__halfS2_S2_S2_fjLj768ELj1ELj4ELj1ELj16ENS_18Kernel_traits_baseILj768ES2_S2_S2_S2_fjLj128EEEEELb0ELb0ELb0EEEvNS_9BwdParamsE)
        .other          _ZN10layer_norm31ln_parallel_residual_bwd_kernelINS_13Kernel_traitsI6__halfS2_S2_S2_fjLj768ELj1ELj4ELj1ELj16ENS_18Kernel_traits_baseILj768ES2_S2_S2_S2_fjLj128EEEEELb0ELb0ELb0EEEvNS_9BwdParamsE,@"STO_CUDA_ENTRY STV_DEFAULT"
_ZN10layer_norm31ln_parallel_residual_bwd_kernelINS_13Kernel_traitsI6__halfS2_S2_S2_fjLj768ELj1ELj4ELj1ELj16ENS_18Kernel_traits_baseILj768ES2_S2_S2_S2_fjLj128EEEEELb0ELb0ELb0EEEvNS_9BwdParamsE:
.text._ZN10layer_norm31ln_parallel_residual_bwd_kernelINS_13Kernel_traitsI6__halfS2_S2_S2_fjLj768ELj1ELj4ELj1ELj16ENS_18Kernel_traits_baseILj768ES2_S2_S2_S2_fjLj128EEEEELb0ELb0ELb0EEEvNS_9BwdParamsE:
        /* <DEDUP_REMOVED lines=84> */
[--C-:B-----5:R-:W-:Y:S01]  /*0540*/  HADD2.F32 R162, -RZ, R24.reuse.H0_H0 ;  /* 0x20000018ffa27230 */ /* 0x120fe20000004100 */
[----:B------:R-:W-:Y:S01]  /*0550*/  HFMA2.MMA R37, -RZ, RZ, 0, 0 ;  /* 0x00000000ff257435 */ /* 0x000fe200000001ff */
[----:B------:R-:W-:-:S02]  /*0560*/  HADD2.F32 R161, -RZ, R24.H1_H1 ;  /* 0x30000018ffa17230 */ /* 0x000fc40000004100 */
[--C-:B------:R-:W-:Y:S02]  /*0570*/  HADD2.F32 R160, -RZ, R25.reuse.H0_H0 ;  /* 0x20000019ffa07230 */ /* 0x100fe40000004100 */
[----:B------:R-:W-:Y:S02]  /*0580*/  HADD2.F32 R31, -RZ, R25.H1_H1 ;  /* 0x30000019ff1f7230 */ /* 0x000fe40000004100 */
[--C-:B------:R-:W-:Y:S02]  /*0590*/  HADD2.F32 R30, -RZ, R26.reuse.H0_H0 ;  /* 0x2000001aff1e7230 */ /* 0x100fe40000004100 */
[----:B------:R-:W-:Y:S02]  /*05a0*/  HADD2.F32 R29, -RZ, R26.H1_H1 ;  /* 0x3000001aff1d7230 */ /* 0x000fe40000004100 */
[--C-:B------:R-:W-:Y:S02]  /*05b0*/  HADD2.F32 R26, -RZ, R16.reuse.H0_H0 ;  /* 0x20000010ff1a7230 */ /* 0x100fe40000004100 */
[----:B------:R-:W-:-:S02]  /*05c0*/  HADD2.F32 R25, -RZ, R16.H1_H1 ;  /* 0x30000010ff197230 */ /* 0x000fc40000004100 */
[--C-:B------:R-:W-:Y:S02]  /*05d0*/  HADD2.F32 R24, -RZ, R17.reuse.H0_H0 ;  /* 0x20000011ff187230 */ /* 0x100fe40000004100 */
[----:B------:R-:W-:Y:S02]  /*05e0*/  HADD2.F32 R23, -RZ, R17.H1_H1 ;  /* 0x30000011ff177230 */ /* 0x000fe40000004100 */
[--C-:B------:R-:W-:Y:S02]  /*05f0*/  HADD2.F32 R22, -RZ, R18.reuse.H0_H0 ;  /* 0x20000012ff167230 */ /* 0x100fe40000004100 */
[----:B------:R-:W-:Y:S02]  /*0600*/  HADD2.F32 R21, -RZ, R18.H1_H1 ;  /* 0x30000012ff157230 */ /* 0x000fe40000004100 */
[----:B------:R-:W-:Y:S02]  /*0610*/  HADD2.F32 R28, -RZ, R27.H0_H0 ;  /* 0x2000001bff1c7230 */ /* 0x000fe40000004100 */
[----:B------:R-:W-:-:S02]  /*0620*/  HADD2.F32 R20, -RZ, R19.H0_H0 ;  /* 0x20000013ff147230 */ /* 0x000fc40000004100 */
[--C-:B------:R-:W-:Y:S02]  /*0630*/  HADD2.F32 R18, -RZ, R8.reuse.H0_H0 ;  /* 0x20000008ff127230 */ /* 0x100fe40000004100 */
[----:B------:R-:W-:Y:S02]  /*0640*/  HADD2.F32 R17, -RZ, R8.H1_H1 ;  /* 0x30000008ff117230 */ /* 0x000fe40000004100 */
[--C-:B------:R-:W-:Y:S02]  /*0650*/  HADD2.F32 R16, -RZ, R9.reuse.H0_H0 ;  /* 0x20000009ff107230 */ /* 0x100fe40000004100 */
[----:B------:R-:W-:Y:S02]  /*0660*/  HADD2.F32 R15, -RZ, R9.H1_H1 ;  /* 0x30000009ff0f7230 */ /* 0x000fe40000004100 */
[--C-:B------:R-:W-:Y:S02]  /*0670*/  HADD2.F32 R14, -RZ, R10.reuse.H0_H0 ;  /* 0x2000000aff0e7230 */ /* 0x100fe40000004100 */
[----:B------:R-:W-:-:S02]  /*0680*/  HADD2.F32 R13, -RZ, R10.H1_H1 ;  /* 0x3000000aff0d7230 */ /* 0x000fc40000004100 */
[----:B------:R-:W-:Y:S02]  /*0690*/  HADD2.F32 R12, -RZ, R11.H0_H0 ;  /* 0x2000000bff0c7230 */ /* 0x000fe40000004100 */
[----:B------:R-:W-:Y:S02]  /*06a0*/  HADD2.F32 R27, -RZ, R27.H1_H1 ;  /* 0x3000001bff1b7230 */ /* 0x000fe40000004100 */
[----:B------:R-:W-:Y:S02]  /*06b0*/  HADD2.F32 R19, -RZ, R19.H1_H1 ;  /* 0x30000013ff137230 */ /* 0x000fe40000004100 */
[----:B------:R-:W-:Y:S02]  /*06c0*/  HADD2.F32 R11, -RZ, R11.H1_H1 ;  /* 0x3000000bff0b7230 */ /* 0x000fe40000004100 */
[--C-:B------:R-:W-:Y:S02]  /*06d0*/  HADD2.F32 R10, -RZ, R128.reuse.H0_H0 ;  /* 0x20000080ff0a7230 */ /* 0x100fe40000004100 */
        /* <DEDUP_REMOVED lines=22> */
[----:B0-----:R-:W-:Y:S02]  /*0840*/  HADD2.F32 R180, -RZ, R35.H1_H1 ;  /* 0x30000023ffb47230 */ /* 0x001fe40000004100 */
.L_x_228:
[----:B------:R-:W-:-:S05]  /*0850*/  MOV R148, 0x4 ;  /* 0x0000000400947802 */ /* 0x000fca0000000f00 */
[----:B------:R-:W-:-:S04]  /*0860*/  IMAD.WIDE R230, R179, R148, c[0x0][0x1a0] ;  /* 0x00006800b3e67625 */ /* 0x000fc800078e0294 */
[C---:B------:R-:W-:Y:S02]  /*0870*/  IMAD.WIDE R148, R179.reuse, R148, c[0x0][0x1a8] ;  /* 0x00006a00b3947625 */ /* 0x040fe400078e0294 */
[----:B------:R0:W5:Y:S04]  /*0880*/  LDG.E R230, [R230.64] ;  /* 0x00000004e6e67981 */ /* 0x000168000c1e1900 */
[----:B------:R0:W5:Y:S01]  /*0890*/  LDG.E R181, [R148.64] ;  /* 0x0000000494b57981 */ /* 0x000162000c1e1900 */
[----:B------:R-:W-:Y:S01]  /*08a0*/  IMAD R150, R179, c[0x0][0x168], RZ ;  /* 0x00005a00b3967a24 */ /* 0x000fe200078e02ff */
[----:B------:R-:W-:Y:S01]  /*08b0*/  LOP3.LUT R178, R163, 0x1f, RZ, 0xc0, !PT ;  /* 0x0000001fa3b27812 */ /* 0x000fe200078ec0ff */
[----:B------:R-:W-:Y:S01]  /*08c0*/  BSSY B1, `(.L_x_214) ;  /* 0x000007f000017945 */ /* 0x000fe20003800000 */
[----:B------:R-:W-:-:S02]  /*08d0*/  CS2R R232, SRZ ;  /* 0x0000000000e87805 */ /* 0x000fc4000001ff00 */
[----:B------:R-:W-:-:S04]  /*08e0*/  SHF.R.S32.HI R151, RZ, 0x1f, R150 ;  /* 0x0000001fff977819 */ /* 0x000fc80000011496 */
[----:B------:R-:W-:-:S04]  /*08f0*/  LEA.HI R151, R151, R150, RZ, 0x3 ;  /* 0x0000009697977211 */ /* 0x000fc800078f18ff */
        /* <DEDUP_REMOVED lines=17> */
[----:B-----5:R-:W-:Y:S01]  /*0a10*/  FSEL R185, R230, RZ, !P0 ;  /* 0x000000ffe6b97208 */ /* 0x020fe20004000000 */
[----:B--2---:R-:W-:Y:S02]  /*0a20*/  HADD2.F32 R188, -RZ, R149.H0_H0 ;  /* 0x20000095ffbc7230 */ /* 0x004fe40000004100 */
[----:B------:R-:W-:Y:S02]  /*0a30*/  HADD2.F32 R184, -RZ, R148.H0_H0 ;  /* 0x20000094ffb87230 */ /* 0x000fe40000004100 */
[----:B------:R-:W-:Y:S01]  /*0a40*/  HADD2.F32 R194, -RZ, R150.H0_H0 ;  /* 0x20000096ffc27230 */ /* 0x000fe20000004100 */
[C---:B------:R-:W-:Y:S01]  /*0a50*/  FADD.FTZ R190, -R185.reuse, R188 ;  /* 0x000000bcb9be7221 */ /* 0x040fe20000010100 */
[--C-:B------:R-:W-:Y:S01]  /*0a60*/  HADD2.F32 R196, -RZ, R151.reuse.H0_H0 ;  /* 0x20000097ffc47230 */ /* 0x100fe20000004100 */
[----:B------:R-:W-:Y:S01]  /*0a70*/  FADD.FTZ R184, R184, -R185 ;  /* 0x800000b9b8b87221 */ /* 0x000fe20000010000 */
[----:B------:R-:W-:Y:S01]  /*0a80*/  HADD2.F32 R234, -RZ, R151.H1_H1 ;  /* 0x30000097ffea7230 */ /* 0x000fe20000004100 */
[C---:B------:R-:W-:Y:S01]  /*0a90*/  FADD.FTZ R236, -R185.reuse, R194 ;  /* 0x000000c2b9ec7221 */ /* 0x040fe20000010100 */
[--C-:B---3--:R-:W-:Y:S01]  /*0aa0*/  HADD2.F32 R183, -RZ, R152.reuse.H0_H0 ;  /* 0x20000098ffb77230 */ /* 0x108fe20000004100 */
[C---:B------:R-:W-:Y:S01]  /*0ab0*/  FADD.FTZ R194, -R185.reuse, R196 ;  /* 0x000000c4b9c27221 */ /* 0x040fe20000010100 */
[----:B------:R-:W-:Y:S01]  /*0ac0*/  HADD2.F32 R188, -RZ, R152.H1_H1 ;  /* 0x30000098ffbc7230 */ /* 0x000fe20000004100 */
[----:B------:R-:W-:Y:S01]  /*0ad0*/  FADD.FTZ R196, -R185, R234 ;  /* 0x000000eab9c47221 */ /* 0x000fe20000010100 */
[--C-:B------:R-:W-:Y:S01]  /*0ae0*/  HADD2.F32 R195, -RZ, R155.reuse.H0_H0 ;  /* 0x2000009bffc37230 */ /* 0x100fe20000004100 */
[----:B------:R-:W-:Y:S01]  /*0af0*/  FMUL.FTZ R229, R181, R184 ;  /* 0x000000b8b5e57220 */ /* 0x000fe20000410000 */
[----:B------:R-:W-:Y:S01]  /*0b00*/  HADD2.F32 R152, -RZ, R155.H1_H1 ;  /* 0x3000009bff987230 */ /* 0x000fe20000004100 */
[----:B------:R-:W-:Y:S01]  /*0b10*/  FADD.FTZ R56, R56, R183 ;  /* 0x000000b738387221 */ /* 0x000fe20000010000 */
[----:B------:R-:W-:Y:S01]  /*0b20*/  HADD2.F32 R148, -RZ, R148.H1_H1 ;  /* 0x30000094ff947230 */ /* 0x000fe20000004100 */
[----:B------:R-:W-:Y:S01]  /*0b30*/  FFMA.FTZ R36, R229, R183, R36 ;  /* 0x000000b7e5247223 */ /* 0x000fe20000010024 */
[--C-:B----4-:R-:W-:Y:S01]  /*0b40*/  HADD2.F32 R155, -RZ, R156.reuse.H0_H0 ;  /* 0x2000009cff9b7230 */ /* 0x110fe20000004100 */
[----:B------:R-:W-:Y:S01]  /*0b50*/  FMUL.FTZ R189, R181, R236 ;  /* 0x000000ecb5bd7220 */ /* 0x000fe20000410000 */
[----:B------:R-:W-:Y:S01]  /*0b60*/  HADD2.F32 R156, -RZ, R156.H1_H1 ;  /* 0x3000009cff9c7230 */ /* 0x000fe20000004100 */
[----:B------:R-:W-:Y:S01]  /*0b70*/  FADD.FTZ R186, -R185, R148 ;  /* 0x00000094b9ba7221 */ /* 0x000fe20000010100 */
[----:B------:R-:W-:Y:S01]  /*0b80*/  HADD2.F32 R192, -RZ, R149.H1_H1 ;  /* 0x30000095ffc07230 */ /* 0x000fe20000004100 */
[----:B------:R-:W-:Y:S01]  /*0b90*/  FMUL.FTZ R182, R26, R155 ;  /* 0x0000009b1ab67220 */ /* 0x000fe20000410000 */
[----:B------:R-:W-:Y:S01]  /*0ba0*/  HADD2.F32 R150, -RZ, R150.H1_H1 ;  /* 0x30000096ff967230 */ /* 0x000fe20000004100 */
[----:B------:R-:W-:Y:S01]  /*0bb0*/  FMUL.FTZ R184, R181, R186 ;  /* 0x000000bab5b87220 */ /* 0x000fe20000410000 */
[--C-:B------:R-:W-:Y:S01]  /*0bc0*/  HADD2.F32 R187, -RZ, R153.reuse.H0_H0 ;  /* 0x20000099ffbb7230 */ /* 0x100fe20000004100 */
[C---:B------:R-:W-:Y:S01]  /*0bd0*/  FADD.FTZ R232, -R185.reuse, R192 ;  /* 0x000000c0b9e87221 */ /* 0x040fe20000010100 */
[----:B------:R-:W-:Y:S01]  /*0be0*/  HADD2.F32 R234, -RZ, R153.H1_H1 ;  /* 0x30000099ffea7230 */ /* 0x000fe20000004100 */
[----:B------:R-:W-:Y:S01]  /*0bf0*/  FADD.FTZ R192, -R185, R150 ;  /* 0x00000096b9c07221 */ /* 0x000fe20000010100 */
[--C-:B------:R-:W-:Y:S01]  /*0c00*/  HADD2.F32 R191, -RZ, R154.reuse.H0_H0 ;  /* 0x2000009affbf7230 */ /* 0x100fe20000004100 */
[----:B------:R-:W-:Y:S01]  /*0c10*/  FFMA.FTZ R182, R162, R183, R182 ;  /* 0x000000b7a2b67223 */ /* 0x000fe200000100b6 */
[----:B------:R-:W-:Y:S01]  /*0c20*/  HADD2.F32 R238, -RZ, R154.H1_H1 ;  /* 0x3000009affee7230 */ /* 0x000fe20000004100 */
[----:B------:R-:W-:Y:S01]  /*0c30*/  FMUL.FTZ R154, R25, R156 ;  /* 0x0000009c199a7220 */ /* 0x000fe20000410000 */
[--C-:B------:R-:W-:Y:S01]  /*0c40*/  HADD2.F32 R153, -RZ, R157.reuse.H0_H0 ;  /* 0x2000009dff997230 */ /* 0x100fe20000004100 */
[----:B------:R-:W-:Y:S01]  /*0c50*/  FMUL.FTZ R185, R181, R190 ;  /* 0x000000beb5b97220 */ /* 0x000fe20000410000 */
[----:B------:R-:W-:Y:S01]  /*0c60*/  HADD2.F32 R148, -RZ, R157.H1_H1 ;  /* 0x3000009dff947230 */ /* 0x000fe20000004100 */
[----:B------:R-:W-:Y:S01]  /*0c70*/  FFMA.FTZ R183, R161, R188, R154 ;  /* 0x000000bca1b77223 */ /* 0x000fe2000001009a */
[--C-:B------:R-:W-:Y:S01]  /*0c80*/  HADD2.F32 R149, -RZ, R158.reuse.H0_H0 ;  /* 0x2000009eff957230 */ /* 0x100fe20000004100 */
[----:B------:R-:W-:Y:S01]  /*0c90*/  FMUL.FTZ R186, R24, R153 ;  /* 0x0000009918ba7220 */ /* 0x000fe20000410000 */
[----:B------:R-:W-:Y:S01]  /*0ca0*/  HADD2.F32 R158, -RZ, R158.H1_H1 ;  /* 0x3000009eff9e7230 */ /* 0x000fe20000004100 */
[----:B------:R-:W-:Y:S01]  /*0cb0*/  FMUL.FTZ R154, R23, R148 ;  /* 0x00000094179a7220 */ /* 0x000fe20000410000 */
[--C-:B------:R-:W-:Y:S01]  /*0cc0*/  HADD2.F32 R151, -RZ, R159.reuse.H0_H0 ;  /* 0x2000009fff977230 */ /* 0x100fe20000004100 */
[----:B------:R-:W-:Y:S01]  /*0cd0*/  FADD.FTZ R58, R58, R187 ;  /* 0x000000bb3a3a7221 */ /* 0x000fe20000010000 */
[----:B------:R-:W-:Y:S01]  /*0ce0*/  HADD2.F32 R150, -RZ, R159.H1_H1 ;  /* 0x3000009fff967230 */ /* 0x000fe20000004100 */
[----:B------:R-:W-:-:S02]  /*0cf0*/  FFMA.FTZ R186, R160, R187, R186 ;  /* 0x000000bba0ba7223 */ /* 0x000fc400000100ba */
[----:B------:R-:W-:Y:S02]  /*0d00*/  FFMA.FTZ R38, R185, R187, R38 ;  /* 0x000000bbb9267223 */ /* 0x000fe40000010026 */
[----:B------:R-:W-:Y:S02]  /*0d10*/  FFMA.FTZ R187, R31, R234, R154 ;  /* 0x000000ea1fbb7223 */ /* 0x000fe4000001009a */
[----:B------:R-:W-:Y:S02]  /*0d20*/  FMUL.FTZ R190, R22, R149 ;  /* 0x0000009516be7220 */ /* 0x000fe40000410000 */
[----:B------:R-:W-:Y:S02]  /*0d30*/  FMUL.FTZ R154, R21, R158 ;  /* 0x0000009e159a7220 */ /* 0x000fe40000410000 */
[----:B------:R-:W-:Y:S02]  /*0d40*/  FADD.FTZ R60, R60, R191 ;  /* 0x000000bf3c3c7221 */ /* 0x000fe40000010000 */
[----:B------:R-:W-:-:S02]  /*0d50*/  FFMA.FTZ R190, R30, R191, R190 ;  /* 0x000000bf1ebe7223 */ /* 0x000fc400000100be */
[----:B------:R-:W-:Y:S02]  /*0d60*/  FFMA.FTZ R40, R189, R191, R40 ;  /* 0x000000bfbd287223 */ /* 0x000fe40000010028 */
[----:B------:R-:W-:Y:S02]  /*0d70*/  FFMA.FTZ R191, R29, R238, R154 ;  /* 0x000000ee1dbf7223 */ /* 0x000fe4000001009a */
[----:B------:R-:W-:Y:S02]  /*0d80*/  FMUL.FTZ R154, R20, R151 ;  /* 0x00000097149a7220 */ /* 0x000fe40000410000 */
[----:B------:R-:W-:Y:S02]  /*0d90*/  FMUL.FTZ R193, R181, R194 ;  /* 0x000000c2b5c17220 */ /* 0x000fe40000410000 */
[----:B------:R-:W-:Y:S02]  /*0da0*/  FMUL.FTZ R157, R19, R150 ;  /* 0x00000096139d7220 */ /* 0x000fe40000410000 */
[----:B------:R-:W-:-:S02]  /*0db0*/  FMUL.FTZ R196, R181, R196 ;  /* 0x000000c4b5c47220 */ /* 0x000fc40000410000 */
[----:B------:R-:W-:Y:S02]  /*0dc0*/  FADD.FTZ R62, R62, R195 ;  /* 0x000000c33e3e7221 */ /* 0x000fe40000010000 */
[-C--:B------:R-:W-:Y:S02]  /*0dd0*/  FFMA.FTZ R194, R28, R195.reuse, R154 ;  /* 0x000000c31cc27223 */ /* 0x080fe4000001009a */
[----:B------:R-:W-:Y:S02]  /*0de0*/  FFMA.FTZ R42, R193, R195, R42 ;  /* 0x000000c3c12a7223 */ /* 0x000fe4000001002a */
[----:B------:R-:W-:Y:S02]  /*0df0*/  FADD.FTZ R63, R63, R152 ;  /* 0x000000983f3f7221 */ /* 0x000fe40000010000 */
[-C--:B------:R-:W-:Y:S02]  /*0e00*/  FFMA.FTZ R195, R27, R152.reuse, R157 ;  /* 0x000000981bc37223 */ /* 0x080fe4000001009d */
[----:B------:R-:W-:-:S02]  /*0e10*/  FFMA.FTZ R43, R196, R152, R43 ;  /* 0x00000098c42b7223 */ /* 0x000fc4000001002b */
[----:B------:R-:W-:Y:S02]  /*0e20*/  FADD.FTZ R152, RZ, R182 ;  /* 0x000000b6ff987221 */ /* 0x000fe40000010000 */
[C---:B------:R-:W-:Y:S02]  /*0e30*/  FFMA.FTZ R154, R229.reuse, R182, RZ ;  /* 0x000000b6e59a7223 */ /* 0x040fe400000100ff */
[----:B------:R-:W-:Y:S02]  /*0e40*/  FADD.FTZ R92, R92, R155 ;  /* 0x0000009b5c5c7221 */ /* 0x000fe40000010000 */
[----:B------:R-:W-:Y:S02]  /*0e50*/  FFMA.FTZ R76, R229, R155, R76 ;  /* 0x0000009be54c7223 */ /* 0x000fe4000001004c */
[----:B------:R-:W-:Y:S02]  /*0e60*/  FADD.FTZ R155, R152, R183 ;  /* 0x000000b7989b7221 */ /* 0x000fe40000010000 */
        /* <DEDUP_REMOVED lines=12> */
[----:B------:R-:W-:-:S02]  /*0f30*/  FMUL.FTZ R192, R181, R192 ;  /* 0x000000c0b5c07220 */ /* 0x000fc40000410000 */
[----:B------:R-:W-:Y:S02]  /*0f40*/  FADD.FTZ R148, R153, R190 ;  /* 0x000000be99947221 */ /* 0x000fe40000010000 */
[C---:B------:R-:W-:Y:S02]  /*0f50*/  FFMA.FTZ R154, R189.reuse, R190, R154 ;  /* 0x000000bebd9a7223 */ /* 0x040fe4000001009a */
[----:B------:R-:W-:Y:S02]  /*0f60*/  FADD.FTZ R96, R96, R149 ;  /* 0x0000009560607221 */ /* 0x000fe40000010000 */
[----:B------:R-:W-:Y:S02]  /*0f70*/  FFMA.FTZ R80, R189, R149, R80 ;  /* 0x00000095bd507223 */ /* 0x000fe40000010050 */
[----:B------:R-:W-:Y:S02]  /*0f80*/  FADD.FTZ R149, R148, R191 ;  /* 0x000000bf94957221 */ /* 0x000fe40000010000 */
[----:B------:R-:W-:-:S02]  /*0f90*/  FFMA.FTZ R154, R192, R191, R154 ;  /* 0x000000bfc09a7223 */ /* 0x000fc4000001009a */
[----:B------:R-:W-:Y:S02]  /*0fa0*/  FADD.FTZ R148, R149, R194 ;  /* 0x000000c295947221 */ /* 0x000fe40000010000 */
[----:B------:R-:W-:Y:S02]  /*0fb0*/  FFMA.FTZ R154, R193, R194, R154 ;  /* 0x000000c2c19a7223 */ /* 0x000fe4000001009a */
[----:B------:R-:W-:Y:S02]  /*0fc0*/  FADD.FTZ R59, R59, R234 ;  /* 0x000000ea3b3b7221 */ /* 0x000fe40000010000 */
[----:B------:R-:W-:Y:S01]  /*0fd0*/  FFMA.FTZ R39, R188, R234, R39 ;  /* 0x000000eabc277223 */ /* 0x000fe20000010027 */
[----:B------:R-:W-:Y:S01]  /*0fe0*/  IADD3 R234, R178, 0x20, RZ ;  /* 0x00000020b2ea7810 */ /* 0x000fe20007ffe0ff */
        /* <DEDUP_REMOVED lines=12> */
.L_x_215:
[----:B0-----:R-:W-:Y:S05]  /*10b0*/  BSYNC B1 ;  /* 0x0000000000017941 */ /* 0x001fea0003800000 */
.L_x_214:
        /* <DEDUP_REMOVED lines=17> */
[----:B------:R-:W-:Y:S01]  /*11d0*/  IADD3 R234, R234, 0x20, RZ ;  /* 0x00000020eaea7810 */ /* 0x000fe20007ffe0ff */
[----:B--2---:R-:W-:Y:S02]  /*11e0*/  HADD2.F32 R197, -RZ, R156.H1_H1 ;  /* 0x3000009cffc57230 */ /* 0x004fe40000004100 */
[--C-:B---3--:R-:W-:Y:S02]  /*11f0*/  HADD2.F32 R201, -RZ, R148.reuse.H0_H0 ;  /* 0x20000094ffc97230 */ /* 0x108fe40000004100 */
[----:B------:R-:W-:Y:S02]  /*1200*/  HADD2.F32 R202, -RZ, R148.H1_H1 ;  /* 0x30000094ffca7230 */ /* 0x000fe40000004100 */
[--C-:B------:R-:W-:Y:S02]  /*1210*/  HADD2.F32 R203, -RZ, R149.reuse.H0_H0 ;  /* 0x20000095ffcb7230 */ /* 0x100fe40000004100 */
[----:B------:R-:W-:-:S02]  /*1220*/  HADD2.F32 R206, -RZ, R149.H1_H1 ;  /* 0x30000095ffce7230 */ /* 0x000fc40000004100 */
[--C-:B------:R-:W-:Y:S02]  /*1230*/  HADD2.F32 R207, -RZ, R150.reuse.H0_H0 ;  /* 0x20000096ffcf7230 */ /* 0x100fe40000004100 */
[----:B------:R-:W-:Y:S02]  /*1240*/  HADD2.F32 R210, -RZ, R150.H1_H1 ;  /* 0x30000096ffd27230 */ /* 0x000fe40000004100 */
[--C-:B------:R-:W-:Y:S02]  /*1250*/  HADD2.F32 R149, -RZ, R151.reuse.H0_H0 ;  /* 0x20000097ff957230 */ /* 0x100fe40000004100 */
[----:B------:R-:W-:Y:S02]  /*1260*/  HADD2.F32 R148, -RZ, R151.H1_H1 ;  /* 0x30000097ff947230 */ /* 0x000fe40000004100 */
[--C-:B----4-:R-:W-:Y:S02]  /*1270*/  HADD2.F32 R151, -RZ, R155.reuse.H0_H0 ;  /* 0x2000009bff977230 */ /* 0x110fe40000004100 */
[----:B------:R-:W-:-:S02]  /*1280*/  HADD2.F32 R150, -RZ, R155.H1_H1 ;  /* 0x3000009bff967230 */ /* 0x000fc40000004100 */
[----:B------:R-:W-:Y:S02]  /*1290*/  HADD2.F32 R155, -RZ, R156.H0_H0 ;  /* 0x2000009cff9b7230 */ /* 0x000fe40000004100 */
[--C-:B0-----:R-:W-:Y:S01]  /*12a0*/  HADD2.F32 R199, -RZ, R157.reuse.H0_H0 ;  /* 0x2000009dffc77230 */ /* 0x101fe20000004100 */
[C---:B------:R-:W-:Y:S01]  /*12b0*/  FADD.FTZ R200, -R242.reuse, R197 ;  /* 0x000000c5f2c87221 */ /* 0x040fe20000010100 */
[--C-:B------:R-:W-:Y:S01]  /*12c0*/  HADD2.F32 R209, -RZ, R152.reuse.H0_H0 ;  /* 0x20000098ffd17230 */ /* 0x100fe20000004100 */
[----:B------:R-:W-:Y:S01]  /*12d0*/  FADD.FTZ R156, -R242, R155 ;  /* 0x0000009bf29c7221 */ /* 0x000fe20000010100 */
[----:B------:R-:W-:Y:S02]  /*12e0*/  HADD2.F32 R204, -RZ, R152.H1_H1 ;  /* 0x30000098ffcc7230 */ /* 0x000fe40000004100 */
[----:B------:R-:W-:Y:S02]  /*12f0*/  HADD2.F32 R157, -RZ, R157.H1_H1 ;  /* 0x3000009dff9d7230 */ /* 0x000fe40000004100 */
[----:B------:R-:W-:-:S02]  /*1300*/  HADD2.F32 R211, -RZ, R158.H0_H0 ;  /* 0x2000009effd37230 */ /* 0x000fc40000004100 */
[----:B------:R-:W-:Y:S01]  /*1310*/  HADD2.F32 R212, -RZ, R158.H1_H1 ;  /* 0x3000009effd47230 */ /* 0x000fe20000004100 */
[----:B------:R-:W-:Y:S01]  /*1320*/  FADD.FTZ R158, -R242, R199 ;  /* 0x000000c7f29e7221 */ /* 0x000fe20000010100 */
[--C-:B------:R-:W-:Y:S01]  /*1330*/  HADD2.F32 R205, -RZ, R153.reuse.H0_H0 ;  /* 0x20000099ffcd7230 */ /* 0x100fe20000004100 */
[----:B------:R-:W-:Y:S01]  /*1340*/  FMUL.FTZ R198, R10, R209 ;  /* 0x000000d10ac67220 */ /* 0x000fe20000410000 */
[----:B------:R-:W-:Y:S01]  /*1350*/  HADD2.F32 R152, -RZ, R153.H1_H1 ;  /* 0x30000099ff987230 */ /* 0x000fe20000004100 */
[----:B------:R-:W-:Y:S02]  /*1360*/  FMUL.FTZ R197, R181, R156 ;  /* 0x0000009cb5c57220 */ /* 0x000fe40000410000 */
[----:B------:R-:W-:Y:S02]  /*1370*/  FMUL.FTZ R199, R9, R204 ;  /* 0x000000cc09c77220 */ /* 0x000fe40000410000 */
[----:B------:R-:W-:Y:S02]  /*1380*/  FMUL.FTZ R200, R181, R200 ;  /* 0x000000c8b5c87220 */ /* 0x000fe40000410000 */
[----:B------:R-:W-:-:S02]  /*1390*/  FADD.FTZ R208, -R242, R157 ;  /* 0x0000009df2d07221 */ /* 0x000fc40000010100 */
[----:B------:R-:W-:Y:S02]  /*13a0*/  FADD.FTZ R104, R104, R201 ;  /* 0x000000c968687221 */ /* 0x000fe40000010000 */
[-C--:B------:R-:W-:Y:S02]  /*13b0*/  FFMA.FTZ R198, R18, R201.reuse, R198 ;  /* 0x000000c912c67223 */ /* 0x080fe400000100c6 */
[----:B------:R-:W-:Y:S02]  /*13c0*/  FFMA.FTZ R120, R197, R201, R120 ;  /* 0x000000c9c5787223 */ /* 0x000fe40000010078 */
[----:B------:R-:W-:Y:S02]  /*13d0*/  FADD.FTZ R105, R105, R202 ;  /* 0x000000ca69697221 */ /* 0x000fe40000010000 */
[-C--:B------:R-:W-:Y:S02]  /*13e0*/  FFMA.FTZ R199, R17, R202.reuse, R199 ;  /* 0x000000ca11c77223 */ /* 0x080fe400000100c7 */
[----:B------:R-:W-:Y:S01]  /*13f0*/  FFMA.FTZ R121, R200, R202, R121 ;  /* 0x000000cac8797223 */ /* 0x000fe20000010079 */
[----:B------:R-:W-:Y:S01]  /*1400*/  HADD2.F32 R153, -RZ, R154.H0_H0 ;  /* 0x2000009aff997230 */ /* 0x000fe20000004100 */
[----:B------:R-:W-:-:S02]  /*1410*/  FADD.FTZ R65, R65, R204 ;  /* 0x000000cc41417221 */ /* 0x000fc40000010000 */
[----:B------:R-:W-:Y:S02]  /*1420*/  FFMA.FTZ R125, R200, R204, R125 ;  /* 0x000000ccc87d7223 */ /* 0x000fe4000001007d */
[----:B------:R-:W-:Y:S02]  /*1430*/  FMUL.FTZ R202, R8, R205 ;  /* 0x000000cd08ca7220 */ /* 0x000fe40000410000 */
[----:B------:R-:W-:Y:S01]  /*1440*/  FMUL.FTZ R201, R181, R158 ;  /* 0x0000009eb5c97220 */ /* 0x000fe20000410000 */
[----:B------:R-:W-:Y:S01]  /*1450*/  HADD2.F32 R154, -RZ, R154.H1_H1 ;  /* 0x3000009aff9a7230 */ /* 0x000fe20000004100 */
        /* <DEDUP_REMOVED lines=13> */
[----:B------:R-:W-:Y:S02]  /*1530*/  FMUL.FTZ R206, R6, R153 ;  /* 0x0000009906ce7220 */ /* 0x000fe40000410000 */
[----:B------:R-:W-:-:S02]  /*1540*/  FMUL.FTZ R205, R181, R236 ;  /* 0x000000ecb5cd7220 */ /* 0x000fc40000410000 */
[----:B------:R-:W-:Y:S01]  /*1550*/  FMUL.FTZ R152, R5, R154 ;  /* 0x0000009a05987220 */ /* 0x000fe20000410000 */
[----:B------:R-:W-:Y:S01]  /*1560*/  HADD2.F32 R231, -RZ, R159.H0_H0 ;  /* 0x2000009fffe77230 */ /* 0x000fe20000004100 */
[----:B------:R-:W-:Y:S02]  /*1570*/  FADD.FTZ R238, -R242, R212 ;  /* 0x000000d4f2ee7221 */ /* 0x000fe40000010100 */
[----:B------:R-:W-:Y:S02]  /*1580*/  FADD.FTZ R132, R132, R207 ;  /* 0x000000cf84847221 */ /* 0x000fe40000010000 */
[-C--:B------:R-:W-:Y:S02]  /*1590*/  FFMA.FTZ R206, R14, R207.reuse, R206 ;  /* 0x000000cf0ece7223 */ /* 0x080fe400000100ce */
[----:B------:R-:W-:Y:S02]  /*15a0*/  FFMA.FTZ R140, R205, R207, R140 ;  /* 0x000000cfcd8c7223 */ /* 0x000fe4000001008c */
[----:B------:R-:W-:-:S02]  /*15b0*/  FFMA.FTZ R207, R13, R210, R152 ;  /* 0x000000d20dcf7223 */ /* 0x000fc40000010098 */
[----:B------:R-:W-:Y:S02]  /*15c0*/  FADD.FTZ R152, R233, R198 ;  /* 0x000000c6e9987221 */ /* 0x000fe40000010000 */
[----:B------:R-:W-:Y:S02]  /*15d0*/  FFMA.FTZ R232, R197, R198, R232 ;  /* 0x000000c6c5e87223 */ /* 0x000fe400000100e8 */
[----:B------:R-:W-:Y:S02]  /*15e0*/  FMUL.FTZ R208, R181, R238 ;  /* 0x000000eeb5d07220 */ /* 0x000fe40000410000 */
[----:B------:R-:W-:Y:S02]  /*15f0*/  FADD.FTZ R240, -R242, R231 ;  /* 0x000000e7f2f07221 */ /* 0x000fe40000010100 */
        /* <DEDUP_REMOVED lines=11> */
[----:B------:R-:W-:Y:S01]  /*16b0*/  FFMA.FTZ R232, R201, R202, R232 ;  /* 0x000000cac9e87223 */ /* 0x000fe200000100e8 */
[----:B------:R-:W-:Y:S01]  /*16c0*/  HADD2.F32 R159, -RZ, R159.H1_H1 ;  /* 0x3000009fff9f7230 */ /* 0x000fe20000004100 */
[----:B------:R-:W-:Y:S02]  /*16d0*/  FADD.FTZ R134, R134, R149 ;  /* 0x0000009586867221 */ /* 0x000fe40000010000 */
[----:B------:R-:W-:-:S02]  /*16e0*/  FFMA.FTZ R210, R12, R149, R210 ;  /* 0x000000950cd27223 */ /* 0x000fc400000100d2 */
[----:B------:R-:W-:Y:S02]  /*16f0*/  FFMA.FTZ R142, R209, R149, R142 ;  /* 0x00000095d18e7223 */ /* 0x000fe4000001008e */
[----:B------:R-:W-:Y:S02]  /*1700*/  FADD.FTZ R149, R152, R203 ;  /* 0x000000cb98957221 */ /* 0x000fe40000010000 */
[----:B------:R-:W-:Y:S02]  /*1710*/  FFMA.FTZ R232, R204, R203, R232 ;  /* 0x000000cbcce87223 */ /* 0x000fe400000100e8 */
        /* <DEDUP_REMOVED lines=20> */
.L_x_217:
[----:B------:R-:W-:Y:S05]  /*1860*/  BSYNC B1 ;  /* 0x0000000000017941 */ /* 0x000fea0003800000 */
.L_x_216:
[----:B------:R-:W-:Y:S01]  /*1870*/  BSSY B1, `(.L_x_218) ;  /* 0x0000079000017945 */ /* 0x000fe20003800000 */
[----:B------:R-:W-:Y:S05]  /*1880*/  @!P5 BRA `(.L_x_219) ;  /* 0x000007700000d947 */ /* 0x000fea0003800000 */
[----:B------:R-:W-:Y:S02]  /*1890*/  LEA R156, P0, R234, c[0x0][0x188], 0x4 ;  /* 0x00006200ea9c7a11 */ /* 0x000fe400078020ff */
[----:B------:R-:W-:-:S02]  /*18a0*/  MOV R153, 0x10 ;  /* 0x0000001000997802 */ /* 0x000fc40000000f00 */
        /* <DEDUP_REMOVED lines=13> */
[--C-:B--2---:R-:W-:Y:S02]  /*1980*/  HADD2.F32 R213, -RZ, R156.reuse.H0_H0 ;  /* 0x2000009cffd57230 */ /* 0x104fe40000004100 */
[----:B0-----:R-:W-:Y:S02]  /*1990*/  HADD2.F32 R215, -RZ, R156.H1_H1 ;  /* 0x3000009cffd77230 */ /* 0x001fe40000004100 */
[--C-:B------:R-:W-:Y:S01]  /*19a0*/  HADD2.F32 R224, -RZ, R157.reuse.H0_H0 ;  /* 0x2000009dffe07230 */ /* 0x100fe20000004100 */
[C---:B------:R-:W-:Y:S01]  /*19b0*/  FADD.FTZ R156, -R236.reuse, R213 ;  /* 0x000000d5ec9c7221 */ /* 0x040fe20000010100 */
[----:B------:R-:W-:Y:S01]  /*19c0*/  HADD2.F32 R157, -RZ, R157.H1_H1 ;  /* 0x3000009dff9d7230 */ /* 0x000fe20000004100 */
[----:B------:R-:W-:Y:S01]  /*19d0*/  FADD.FTZ R216, -R236, R215 ;  /* 0x000000d7ecd87221 */ /* 0x000fe20000010100 */
[--C-:B----4-:R-:W-:Y:S02]  /*19e0*/  HADD2.F32 R225, -RZ, R152.reuse.H0_H0 ;  /* 0x20000098ffe17230 */ /* 0x110fe40000004100 */
[----:B------:R-:W-:Y:S01]  /*19f0*/  HADD2.F32 R220, -RZ, R152.H1_H1 ;  /* 0x30000098ffdc7230 */ /* 0x000fe20000004100 */
[----:B------:R-:W-:Y:S01]  /*1a00*/  FMUL.FTZ R213, R181, R156 ;  /* 0x0000009cb5d57220 */ /* 0x000fe20000410000 */
[--C-:B---3--:R-:W-:Y:S01]  /*1a10*/  HADD2.F32 R217, -RZ, R148.reuse.H0_H0 ;  /* 0x20000094ffd97230 */ /* 0x108fe20000004100 */
[----:B------:R-:W-:Y:S01]  /*1a20*/  FMUL.FTZ R214, R170, R225 ;  /* 0x000000e1aad67220 */ /* 0x000fe20000410000 */
[----:B------:R-:W-:Y:S01]  /*1a30*/  HADD2.F32 R218, -RZ, R148.H1_H1 ;  /* 0x30000094ffda7230 */ /* 0x000fe20000004100 */
[----:B------:R-:W-:Y:S01]  /*1a40*/  FMUL.FTZ R215, R173, R220 ;  /* 0x000000dcadd77220 */ /* 0x000fe20000410000 */
[--C-:B------:R-:W-:Y:S01]  /*1a50*/  HADD2.F32 R221, -RZ, R153.reuse.H0_H0 ;  /* 0x20000099ffdd7230 */ /* 0x100fe20000004100 */
[----:B------:R-:W-:Y:S01]  /*1a60*/  FMUL.FTZ R216, R181, R216 ;  /* 0x000000d8b5d87220 */ /* 0x000fe20000410000 */
[----:B------:R-:W-:Y:S01]  /*1a70*/  HADD2.F32 R152, -RZ, R153.H1_H1 ;  /* 0x30000099ff987230 */ /* 0x000fe20000004100 */
[----:B------:R-:W-:Y:S01]  /*1a80*/  FADD.FTZ R224, -R236, R224 ;  /* 0x000000e0ece07221 */ /* 0x000fe20000010100 */
[----:B------:R-:W-:-:S02]  /*1a90*/  HADD2.F32 R226, -RZ, R158.H0_H0 ;  /* 0x2000009effe27230 */ /* 0x000fc40000004100 */
[----:B------:R-:W-:Y:S01]  /*1aa0*/  HADD2.F32 R227, -RZ, R158.H1_H1 ;  /* 0x3000009effe37230 */ /* 0x000fe20000004100 */
[----:B------:R-:W-:Y:S01]  /*1ab0*/  FADD.FTZ R158, -R236, R157 ;  /* 0x0000009dec9e7221 */ /* 0x000fe20000010100 */
[--C-:B------:R-:W-:Y:S01]  /*1ac0*/  HADD2.F32 R219, -RZ, R149.reuse.H0_H0 ;  /* 0x20000095ffdb7230 */ /* 0x100fe20000004100 */
[----:B------:R-:W-:Y:S01]  /*1ad0*/  FADD.FTZ R68, R68, R217 ;  /* 0x000000d944447221 */ /* 0x000fe20000010000 */
[----:B------:R-:W-:Y:S01]  /*1ae0*/  HADD2.F32 R222, -RZ, R149.H1_H1 ;  /* 0x30000095ffde7230 */ /* 0x000fe20000004100 */
[-C--:B------:R-:W-:Y:S02]  /*1af0*/  FFMA.FTZ R214, R2, R217.reuse, R214 ;  /* 0x000000d902d67223 */ /* 0x080fe400000100d6 */
[----:B------:R-:W-:Y:S02]  /*1b00*/  FFMA.FTZ R48, R213, R217, R48 ;  /* 0x000000d9d5307223 */ /* 0x000fe40000010030 */
[----:B------:R-:W-:Y:S02]  /*1b10*/  FADD.FTZ R69, R69, R218 ;  /* 0x000000da45457221 */ /* 0x000fe40000010000 */
[----:B------:R-:W-:-:S02]  /*1b20*/  FFMA.FTZ R215, R165, R218, R215 ;  /* 0x000000daa5d77223 */ /* 0x000fc400000100d7 */
[C---:B------:R-:W-:Y:S01]  /*1b30*/  FFMA.FTZ R49, R216.reuse, R218, R49 ;  /* 0x000000dad8317223 */ /* 0x040fe20000010031 */
[--C-:B------:R-:W-:Y:S01]  /*1b40*/  HADD2.F32 R153, -RZ, R154.reuse.H0_H0 ;  /* 0x2000009aff997230 */ /* 0x100fe20000004100 */
[----:B------:R-:W-:Y:S02]  /*1b50*/  FADD.FTZ R109, R109, R220 ;  /* 0x000000dc6d6d7221 */ /* 0x000fe40000010000 */
[----:B------:R-:W-:Y:S02]  /*1b60*/  FFMA.FTZ R85, R216, R220, R85 ;  /* 0x000000dcd8557223 */ /* 0x000fe40000010055 */
[----:B------:R-:W-:Y:S02]  /*1b70*/  FMUL.FTZ R218, R172, R221 ;  /* 0x000000ddacda7220 */ /* 0x000fe40000410000 */
[----:B------:R-:W-:Y:S01]  /*1b80*/  FMUL.FTZ R217, R181, R224 ;  /* 0x000000e0b5d97220 */ /* 0x000fe20000410000 */
[----:B------:R-:W-:Y:S01]  /*1b90*/  HADD2.F32 R154, -RZ, R154.H1_H1 ;  /* 0x3000009aff9a7230 */ /* 0x000fe20000004100 */
[----:B------:R-:W-:-:S02]  /*1ba0*/  FMUL.FTZ R156, R175, R152 ;  /* 0x00000098af9c7220 */ /* 0x000fc40000410000 */
[----:B------:R-:W-:Y:S02]  /*1bb0*/  FMUL.FTZ R220, R181, R158 ;  /* 0x0000009eb5dc7220 */ /* 0x000fe40000410000 */
[C---:B------:R-:W-:Y:S02]  /*1bc0*/  FADD.FTZ R226, -R236.reuse, R226 ;  /* 0x000000e2ece27221 */ /* 0x040fe40000010100 */
[----:B------:R-:W-:Y:S01]  /*1bd0*/  FADD.FTZ R230, -R236, R227 ;  /* 0x000000e3ece67221 */ /* 0x000fe20000010100 */
[--C-:B------:R-:W-:Y:S01]  /*1be0*/  HADD2.F32 R223, -RZ, R150.reuse.H0_H0 ;  /* 0x20000096ffdf7230 */ /* 0x100fe20000004100 */
[----:B------:R-:W-:Y:S02]  /*1bf0*/  FADD.FTZ R70, R70, R219 ;  /* 0x000000db46467221 */ /* 0x000fe40000010000 */
[-C--:B------:R-:W-:Y:S02]  /*1c00*/  FFMA.FTZ R218, R164, R219.reuse, R218 ;  /* 0x000000dba4da7223 */ /* 0x080fe400000100da */
[----:B------:R-:W-:Y:S01]  /*1c10*/  FFMA.FTZ R50, R217, R219, R50 ;  /* 0x000000dbd9327223 */ /* 0x000fe20000010032 */
[----:B------:R-:W-:Y:S01]  /*1c20*/  HADD2.F32 R150, -RZ, R150.H1_H1 ;  /* 0x30000096ff967230 */ /* 0x000fe20000004100 */
[----:B------:R-:W-:-:S02]  /*1c30*/  FADD.FTZ R71, R71, R222 ;  /* 0x000000de47477221 */ /* 0x000fc40000010000 */
[-C--:B------:R-:W-:Y:S02]  /*1c40*/  FFMA.FTZ R219, R167, R222.reuse, R156 ;  /* 0x000000dea7db7223 */ /* 0x080fe4000001009c */
[----:B------:R-:W-:Y:S02]  /*1c50*/  FFMA.FTZ R51, R220, R222, R51 ;  /* 0x000000dedc337223 */ /* 0x000fe40000010033 */
[----:B------:R-:W-:Y:S02]  /*1c60*/  FADD.FTZ R110, R110, R221 ;  /* 0x000000dd6e6e7221 */ /* 0x000fe40000010000 */
[----:B------:R-:W-:Y:S02]  /*1c70*/  FFMA.FTZ R86, R217, R221, R86 ;  /* 0x000000ddd9567223 */ /* 0x000fe40000010056 */
[----:B------:R-:W-:Y:S02]  /*1c80*/  FADD.FTZ R111, R111, R152 ;  /* 0x000000986f6f7221 */ /* 0x000fe40000010000 */
[----:B------:R-:W-:-:S02]  /*1c90*/  FFMA.FTZ R87, R220, R152, R87 ;  /* 0x00000098dc577223 */ /* 0x000fc40000010057 */
[----:B------:R-:W-:Y:S02]  /*1ca0*/  FMUL.FTZ R222, R174, R153 ;  /* 0x00000099aede7220 */ /* 0x000fe40000410000 */
[----:B------:R-:W-:Y:S02]  /*1cb0*/  FMUL.FTZ R221, R181, R226 ;  /* 0x000000e2b5dd7220 */ /* 0x000fe40000410000 */
[----:B------:R-:W-:Y:S02]  /*1cc0*/  FMUL.FTZ R152, R177, R154 ;  /* 0x0000009ab1987220 */ /* 0x000fe40000410000 */
[----:B------:R-:W-:Y:S01]  /*1cd0*/  FMUL.FTZ R224, R181, R230 ;  /* 0x000000e6b5e07220 */ /* 0x000fe20000410000 */
[----:B------:R-:W-:Y:S01]  /*1ce0*/  HADD2.F32 R228, -RZ, R159.H0_H0 ;  /* 0x2000009fffe47230 */ /* 0x000fe20000004100 */
[----:B------:R-:W-:Y:S02]  /*1cf0*/  FADD.FTZ R72, R72, R223 ;  /* 0x000000df48487221 */ /* 0x000fe40000010000 */
[----:B------:R-:W-:-:S02]  /*1d00*/  FFMA.FTZ R222, R166, R223, R222 ;  /* 0x000000dfa6de7223 */ /* 0x000fc400000100de */
[----:B------:R-:W-:Y:S02]  /*1d10*/  FFMA.FTZ R52, R221, R223, R52 ;  /* 0x000000dfdd347223 */ /* 0x000fe40000010034 */
[----:B------:R-:W-:Y:S02]  /*1d20*/  FADD.FTZ R73, R73, R150 ;  /* 0x0000009649497221 */ /* 0x000fe40000010000 */
[-C--:B------:R-:W-:Y:S02]  /*1d30*/  FFMA.FTZ R223, R169, R150.reuse, R152 ;  /* 0x00000096a9df7223 */ /* 0x080fe40000010098 */
[----:B------:R-:W-:Y:S01]  /*1d40*/  FFMA.FTZ R53, R224, R150, R53 ;  /* 0x00000096e0357223 */ /* 0x000fe20000010035 */
[--C-:B------:R-:W-:Y:S01]  /*1d50*/  HADD2.F32 R149, -RZ, R151.reuse.H0_H0 ;  /* 0x20000097ff957230 */ /* 0x100fe20000004100 */
[----:B------:R-:W-:Y:S01]  /*1d60*/  FADD.FTZ R150, R233, R214 ;  /* 0x000000d6e9967221 */ /* 0x000fe20000010000 */
[----:B------:R-:W-:Y:S01]  /*1d70*/  HADD2.F32 R148, -RZ, R151.H1_H1 ;  /* 0x30000097ff947230 */ /* 0x000fe20000004100 */
[----:B------:R-:W-:Y:S01]  /*1d80*/  FFMA.FTZ R232, R213, R214, R232 ;  /* 0x000000d6d5e87223 */ /* 0x000fe200000100e8 */
[----:B------:R-:W-:Y:S01]  /*1d90*/  HADD2.F32 R151, -RZ, R155.H0_H0 ;  /* 0x2000009bff977230 */ /* 0x000fe20000004100 */
[----:B------:R-:W-:-:S02]  /*1da0*/  FADD.FTZ R234, -R236, R228 ;  /* 0x000000e4ecea7221 */ /* 0x000fc40000010100 */
        /* <DEDUP_REMOVED lines=15> */
[----:B------:R-:W-:Y:S01]  /*1ea0*/  FFMA.FTZ R232, R220, R219, R232 ;  /* 0x000000dbdce87223 */ /* 0x000fe200000100e8 */
[----:B------:R-:W-:Y:S01]  /*1eb0*/  HADD2.F32 R155, -RZ, R155.H1_H1 ;  /* 0x3000009bff9b7230 */ /* 0x000fe20000004100 */
        /* <DEDUP_REMOVED lines=20> */
.L_x_219:
[----:B------:R-:W-:Y:S05]  /*2000*/  BSYNC B1 ;  /* 0x0000000000017941 */ /* 0x000fea0003800000 */
.L_x_218:
[----:B------:R-:W-:Y:S05]  /*2010*/  BRA.DIV ~URZ, `(.L_x_220) ;  /* 0x00002b927f007947 */ /* 0x000fea000b800000 */
[----:B------:R0:W1:Y:S02]  /*2020*/  SHFL.BFLY PT, R150, R233, 0x1, 0x1f ;  /* 0x0c201f00e9967f89 */ /* 0x00006400000e0000 */
.L_x_239:
        /* <DEDUP_REMOVED lines=18> */
.L_x_240:
        /* <DEDUP_REMOVED lines=11> */
[-CC-:B------:R-:W-:Y:S01]  /*2200*/  FFMA.FTZ R150, R184, R158.reuse, R159.reuse ;  /* 0x0000009eb8967223 */ /* 0x180fe2000001009f */
[----:B------:R-:W-:Y:S01]  /*2210*/  ISETP.NE.AND.EX P0, PT, RZ, c[0x0][0x21c], PT, P0 ;  /* 0x00008700ff007a0c */ /* 0x000fe20003f05300 */
[-CC-:B------:R-:W-:Y:S01]  /*2220*/  FFMA.FTZ R149, R229, R158.reuse, R159.reuse ;  /* 0x0000009ee5957223 */ /* 0x180fe2000001009f */
[----:B------:R-:W-:Y:S01]  /*2230*/  ISETP.NE.AND.EX P1, PT, RZ, c[0x0][0x25c], PT, P1 ;  /* 0x00009700ff007a0c */ /* 0x000fe20003f25310 */
[----:B0-----:R-:W-:Y:S01]  /*2240*/  FFMA.FTZ R154, R188, R158, R159 ;  /* 0x0000009ebc9a7223 */ /* 0x001fe2000001009f */
[----:B------:R-:W-:Y:S01]  /*2250*/  ISETP.NE.U32.AND P2, PT, RZ, c[0x0][0x250], PT ;  /* 0x00009400ff007a0c */ /* 0x000fe20003f45070 */
[----:B------:R-:W-:-:S02]  /*2260*/  FADD.FTZ R152, R186, -R151 ;  /* 0x80000097ba987221 */ /* 0x000fc40000010000 */
[----:B------:R-:W-:Y:S01]  /*2270*/  FADD.FTZ R150, R183, -R150 ;  /* 0x80000096b7967221 */ /* 0x000fe20000010000 */
[----:B------:R-:W-:Y:S01]  /*2280*/  ISETP.NE.AND.EX P2, PT, RZ, c[0x0][0x254], PT, P2 ;  /* 0x00009500ff007a0c */ /* 0x000fe20003f45320 */
[----:B------:R-:W-:Y:S02]  /*2290*/  FADD.FTZ R148, R182, -R149 ;  /* 0x80000095b6947221 */ /* 0x000fe40000010000 */
[----:B------:R-:W-:Y:S02]  /*22a0*/  FADD.FTZ R156, R187, -R154 ;  /* 0x8000009abb9c7221 */ /* 0x000fe40000010000 */
[--C-:B------:R-:W-:Y:S01]  /*22b0*/  @P0 HADD2.F32 R154, -RZ, R117.reuse.H0_H0 ;  /* 0x20000075ff9a0230 */ /* 0x100fe20000004100 */
[C---:B-----5:R-:W-:Y:S01]  /*22c0*/  FMUL.FTZ R149, R181.reuse, R152 ;  /* 0x00000098b5957220 */ /* 0x060fe20000410000 */
[--C-:B------:R-:W-:Y:S01]  /*22d0*/  @P0 HADD2.F32 R153, -RZ, R116.reuse.H0_H0 ;  /* 0x20000074ff990230 */ /* 0x100fe20000004100 */
[C---:B------:R-:W-:Y:S01]  /*22e0*/  FMUL.FTZ R151, R181.reuse, R150 ;  /* 0x00000096b5977220 */ /* 0x040fe20000410000 */
[----:B------:R-:W-:Y:S01]  /*22f0*/  @P0 HADD2.F32 R155, -RZ, R117.H1_H1 ;  /* 0x30000075ff9b0230 */ /* 0x000fe20000004100 */
[C---:B------:R-:W-:Y:S01]  /*2300*/  FMUL.FTZ R148, R181.reuse, R148 ;  /* 0x00000094b5947220 */ /* 0x040fe20000410000 */
[----:B------:R-:W-:Y:S01]  /*2310*/  @P0 HADD2.F32 R152, -RZ, R116.H1_H1 ;  /* 0x30000074ff980230 */ /* 0x000fe20000004100 */
[----:B------:R-:W-:-:S02]  /*2320*/  FMUL.FTZ R150, R181, R156 ;  /* 0x0000009cb5967220 */ /* 0x000fc40000410000 */
[----:B------:R-:W-:Y:S02]  /*2330*/  @P0 FADD.FTZ R149, R149, R154 ;  /* 0x0000009a95950221 */ /* 0x000fe40000010000 */
[-C--:B------:R-:W-:Y:S02]  /*2340*/  FFMA.FTZ R154, R192, R158.reuse, R159 ;  /* 0x0000009ec09a7223 */ /* 0x080fe4000001009f */
[----:B------:R-:W-:Y:S01]  /*2350*/  @P0 FADD.FTZ R148, R148, R153 ;  /* 0x0000009994940221 */ /* 0x000fe20000010000 */
[----:B------:R-:W-:Y:S01]  /*2360*/  @P2 F2FP.PACK_AB R238, RZ, R149 ;  /* 0x00000095ffee223e */ /* 0x000fe200000000ff */
[----:B------:R-:W-:Y:S02]  /*2370*/  @P0 FADD.FTZ R150, R150, R155 ;  /* 0x0000009b96960221 */ /* 0x000fe40000010000 */
[--C-:B------:R-:W-:Y:S01]  /*2380*/  FFMA.FTZ R153, R189, R158, R159.reuse ;  /* 0x0000009ebd997223 */ /* 0x100fe2000001009f */
[----:B------:R-:W-:Y:S01]  /*2390*/  @P2 F2FP.PACK_AB R235, RZ, R148 ;  /* 0x00000094ffeb223e */ /* 0x000fe200000000ff */
[--C-:B------:R-:W-:Y:S01]  /*23a0*/  FFMA.FTZ R155, R193, R158, R159.reuse ;  /* 0x0000009ec19b7223 */ /* 0x100fe2000001009f */
[----:B------:R-:W-:Y:S01]  /*23b0*/  @P2 F2FP.PACK_AB R239, RZ, R150 ;  /* 0x00000096ffef223e */ /* 0x000fe200000000ff */
[----:B------:R-:W-:Y:S01]  /*23c0*/  FFMA.FTZ R156, R196, R158, R159 ;  /* 0x0000009ec49c7223 */ /* 0x000fe2000001009f */
[----:B------:R-:W-:Y:S01]  /*23d0*/  @P2 PRMT R128, R235, 0x7610, R128 ;  /* 0x00007610eb802816 */ /* 0x000fe20000000080 */
[----:B------:R-:W-:Y:S01]  /*23e0*/  FADD.FTZ R154, R191, -R154 ;  /* 0x8000009abf9a7221 */ /* 0x000fe20000010000 */
[----:B------:R-:W-:Y:S01]  /*23f0*/  @P2 PRMT R129, R238, 0x7610, R129 ;  /* 0x00007610ee812816 */ /* 0x000fe20000000081 */
[----:B------:R-:W-:-:S02]  /*2400*/  @P0 FADD.FTZ R151, R151, R152 ;  /* 0x0000009897970221 */ /* 0x000fc40000010000 */
[----:B------:R-:W-:Y:S01]  /*2410*/  FADD.FTZ R152, R190, -R153 ;  /* 0x80000099be987221 */ /* 0x000fe20000010000 */
[--C-:B------:R-:W-:Y:S01]  /*2420*/  @P0 HADD2.F32 R153, -RZ, R118.reuse.H0_H0 ;  /* 0x20000076ff990230 */ /* 0x100fe20000004100 */
[----:B------:R-:W-:Y:S01]  /*2430*/  FADD.FTZ R230, R194, -R155 ;  /* 0x8000009bc2e67221 */ /* 0x000fe20000010000 */
[--C-:B------:R-:W-:Y:S01]  /*2440*/  @P0 HADD2.F32 R155, -RZ, R119.reuse.H1_H1 ;  /* 0x30000077ff9b0230 */ /* 0x100fe20000004100 */
[----:B------:R-:W-:Y:S01]  /*2450*/  FADD.FTZ R232, R195, -R156 ;  /* 0x8000009cc3e87221 */ /* 0x000fe20000010000 */
[----:B------:R-:W-:Y:S01]  /*2460*/  @P2 F2FP.PACK_AB R237, RZ, R151 ;  /* 0x00000097ffed223e */ /* 0x000fe200000000ff */
[C---:B------:R-:W-:Y:S01]  /*2470*/  FMUL.FTZ R231, R181.reuse, R154 ;  /* 0x0000009ab5e77220 */ /* 0x040fe20000410000 */
[----:B------:R-:W-:Y:S01]  /*2480*/  @P0 HADD2.F32 R154, -RZ, R119.H0_H0 ;  /* 0x20000077ff9a0230 */ /* 0x000fe20000004100 */
[C---:B------:R-:W-:Y:S01]  /*2490*/  FMUL.FTZ R156, R181.reuse, R152 ;  /* 0x00000098b59c7220 */ /* 0x040fe20000410000 */
[----:B------:R-:W-:Y:S01]  /*24a0*/  @P0 HADD2.F32 R152, -RZ, R118.H1_H1 ;  /* 0x30000076ff980230 */ /* 0x000fe20000004100 */
[C---:B------:R-:W-:Y:S01]  /*24b0*/  FMUL.FTZ R233, R181.reuse, R230 ;  /* 0x000000e6b5e97220 */ /* 0x040fe20000410000 */
[----:B------:R-:W-:Y:S01]  /*24c0*/  @P2 PRMT R128, R128, 0x5410, R237 ;  /* 0x0000541080802816 */ /* 0x000fe200000000ed */
[----:B------:R-:W-:Y:S01]  /*24d0*/  FMUL.FTZ R236, R181, R232 ;  /* 0x000000e8b5ec7220 */ /* 0x000fe20000410000 */
[----:B------:R-:W-:Y:S01]  /*24e0*/  @P2 PRMT R129, R129, 0x5410, R239 ;  /* 0x0000541081812816 */ /* 0x000fe200000000ef */
[----:B------:R-:W-:Y:S01]  /*24f0*/  @P0 FADD.FTZ R233, R233, R154 ;  /* 0x0000009ae9e90221 */ /* 0x000fe20000010000 */
[----:B------:R-:W-:Y:S01]  /*2500*/  @P1 F2FP.PACK_AB R154, RZ, R149 ;  /* 0x00000095ff9a123e */ /* 0x000fe200000000ff */
[----:B------:R-:W-:Y:S01]  /*2510*/  @P0 FADD.FTZ R156, R156, R153 ;  /* 0x000000999c9c0221 */ /* 0x000fe20000010000 */
[----:B------:R-:W-:Y:S01]  /*2520*/  @P1 F2FP.PACK_AB R153, RZ, R151 ;  /* 0x00000097ff99123e */ /* 0x000fe200000000ff */
[----:B------:R-:W-:Y:S01]  /*2530*/  @P0 FADD.FTZ R231, R231, R152 ;  /* 0x00000098e7e70221 */ /* 0x000fe20000010000 */
[----:B------:R-:W-:Y:S01]  /*2540*/  @P1 PRMT R137, R154, 0x7610, R137 ;  /* 0x000076109a891816 */ /* 0x000fe20000000089 */
[----:B------:R-:W-:Y:S01]  /*2550*/  @P0 FADD.FTZ R236, R236, R155 ;  /* 0x0000009becec0221 */ /* 0x000fe20000010000 */
[----:B------:R-:W-:-:S02]  /*2560*/  ISETP.NE.U32.AND P0, PT, RZ, c[0x0][0x258], PT ;  /* 0x00009600ff007a0c */ /* 0x000fc40003f05070 */
[----:B------:R-:W-:Y:S02]  /*2570*/  @P1 F2FP.PACK_AB R155, RZ, R150 ;  /* 0x00000096ff9b123e */ /* 0x000fe400000000ff */
[----:B------:R-:W-:Y:S02]  /*2580*/  ISETP.NE.AND.EX P0, PT, RZ, c[0x0][0x25c], PT, P0 ;  /* 0x00009700ff007a0c */ /* 0x000fe40003f05300 */
[----:B------:R-:W-:Y:S01]  /*2590*/  @P1 PRMT R137, R137, 0x5410, R155 ;  /* 0x0000541089891816 */ /* 0x000fe2000000009b */
[----:B------:R-:W-:Y:S01]  /*25a0*/  HFMA2.MMA R155, -RZ, RZ, 0, 9.5367431640625e-07 ;  /* 0x00000010ff9b7435 */ /* 0x000fe200000001ff */
[----:B------:R-:W-:Y:S02]  /*25b0*/  @P1 F2FP.PACK_AB R152, RZ, R148 ;  /* 0x00000094ff98123e */ /* 0x000fe400000000ff */
[----:B------:R-:W-:Y:S02]  /*25c0*/  @P1 F2FP.PACK_AB R157, RZ, R156 ;  /* 0x0000009cff9d123e */ /* 0x000fe400000000ff */
[----:B------:R-:W-:-:S02]  /*25d0*/  @P1 F2FP.PACK_AB R234, RZ, R233 ;  /* 0x000000e9ffea123e */ /* 0x000fc400000000ff */
[----:B------:R-:W-:Y:S02]  /*25e0*/  @P2 F2FP.PACK_AB R240, RZ, R156 ;  /* 0x0000009cfff0223e */ /* 0x000fe400000000ff */
[----:B------:R-:W-:Y:S02]  /*25f0*/  @P2 F2FP.PACK_AB R242, RZ, R233 ;  /* 0x000000e9fff2223e */ /* 0x000fe400000000ff */
[----:B------:R-:W-:Y:S02]  /*2600*/  @P1 F2FP.PACK_AB R232, RZ, R231 ;  /* 0x000000e7ffe8123e */ /* 0x000fe400000000ff */
[----:B------:R-:W-:Y:S02]  /*2610*/  @P1 F2FP.PACK_AB R230, RZ, R236 ;  /* 0x000000ecffe6123e */ /* 0x000fe400000000ff */
[----:B------:R-:W-:Y:S02]  /*2620*/  @P1 PRMT R136, R152, 0x7610, R136 ;  /* 0x0000761098881816 */ /* 0x000fe40000000088 */
[----:B------:R-:W-:-:S02]  /*2630*/  @P1 PRMT R138, R157, 0x7610, R138 ;  /* 0x000076109d8a1816 */ /* 0x000fc4000000008a */
[----:B------:R-:W-:Y:S02]  /*2640*/  @P1 PRMT R139, R234, 0x7610, R139 ;  /* 0x00007610ea8b1816 */ /* 0x000fe4000000008b */
[----:B------:R-:W-:Y:S02]  /*2650*/  @P2 F2FP.PACK_AB R241, RZ, R231 ;  /* 0x000000e7fff1223e */ /* 0x000fe400000000ff */
[----:B------:R-:W-:Y:S02]  /*2660*/  F2FP.PACK_AB R149, R150, R149 ;  /* 0x000000959695723e */ /* 0x000fe400000000ff */
[----:B------:R-:W-:Y:S02]  /*2670*/  @P2 F2FP.PACK_AB R243, RZ, R236 ;  /* 0x000000ecfff3223e */ /* 0x000fe400000000ff */
[----:B------:R-:W-:Y:S02]  /*2680*/  @P2 PRMT R130, R240, 0x7610, R130 ;  /* 0x00007610f0822816 */ /* 0x000fe40000000082 */
[----:B------:R-:W-:-:S02]  /*2690*/  @P2 PRMT R131, R242, 0x7610, R131 ;  /* 0x00007610f2832816 */ /* 0x000fc40000000083 */
[C---:B------:R-:W-:Y:S02]  /*26a0*/  @P2 LEA R152, P6, R178.reuse, c[0x0][0x250], 0x4 ;  /* 0x00009400b2982a11 */ /* 0x040fe400078c20ff */
[----:B------:R-:W-:Y:S01]  /*26b0*/  F2FP.PACK_AB R150, R231, R156 ;  /* 0x0000009ce796723e */ /* 0x000fe200000000ff */
[-C--:B------:R-:W-:Y:S01]  /*26c0*/  @P0 IMAD.WIDE.U32 R156, R178, R155.reuse, c[0x0][0x258] ;  /* 0x00009600b29c0625 */ /* 0x080fe200078e009b */
[----:B------:R-:W-:Y:S02]  /*26d0*/  F2FP.PACK_AB R148, R151, R148 ;  /* 0x000000949794723e */ /* 0x000fe400000000ff */
[----:B------:R-:W-:Y:S01]  /*26e0*/  @P1 PRMT R136, R136, 0x5410, R153 ;  /* 0x0000541088881816 */ /* 0x000fe20000000099 */
[----:B------:R-:W-:Y:S01]  /*26f0*/  IMAD.WIDE.U32 R154, R178, R155, c[0x0][0x248] ;  /* 0x00009200b29a7625 */ /* 0x000fe200078e009b */
[----:B------:R-:W-:Y:S02]  /*2700*/  @P1 PRMT R138, R138, 0x5410, R232 ;  /* 0x000054108a8a1816 */ /* 0x000fe400000000e8 */
[----:B------:R-:W-:-:S02]  /*2710*/  @P1 PRMT R139, R139, 0x5410, R230 ;  /* 0x000054108b8b1816 */ /* 0x000fc400000000e6 */
[----:B------:R-:W-:Y:S02]  /*2720*/  F2FP.PACK_AB R151, R236, R233 ;  /* 0x000000e9ec97723e */ /* 0x000fe400000000ff */
[----:B------:R-:W-:Y:S01]  /*2730*/  @P2 PRMT R130, R130, 0x5410, R241 ;  /* 0x0000541082822816 */ /* 0x000fe200000000f1 */
[----:B------:R0:W-:Y:S01]  /*2740*/  @P0 STG.E.128 [R156.64], R136 ;  /* 0x000000889c000986 */ /* 0x0001e2000c101d04 */
[C---:B------:R-:W-:Y:S02]  /*2750*/  @P2 LEA.HI.X R153, R178.reuse, c[0x0][0x254], RZ, 0x4, P6 ;  /* 0x00009500b2992a11 */ /* 0x040fe400030f24ff */
[----:B------:R-:W-:Y:S01]  /*2760*/  @P2 PRMT R131, R131, 0x5410, R243 ;  /* 0x0000541083832816 */ /* 0x000fe200000000f3 */
[----:B------:R0:W-:Y:S01]  /*2770*/  STG.E.128 [R154.64], R148 ;  /* 0x000000949a007986 */ /* 0x0001e2000c101d04 */
[----:B------:R-:W-:-:S03]  /*2780*/  IADD3 R178, R178, 0x20, RZ ;  /* 0x00000020b2b27810 */ /* 0x000fc60007ffe0ff */
[----:B------:R0:W-:Y:S04]  /*2790*/  @P2 STG.E.128 [R152.64], R128 ;  /* 0x0000008098002986 */ /* 0x0001e8000c101d04 */
.L_x_223:
[----:B------:R-:W-:Y:S05]  /*27a0*/  BSYNC B1 ;  /* 0x0000000000017941 */ /* 0x000fea0003800000 */
.L_x_222:
        /* <DEDUP_REMOVED lines=8> */
[----:B------:R-:W-:Y:S01]  /*2830*/  ISETP.NE.AND.EX P1, PT, RZ, c[0x0][0x25c], PT, P1 ;  /* 0x00009700ff007a0c */ /* 0x000fe20003f25310 */
[----:B------:R-:W-:Y:S01]  /*2840*/  FFMA.FTZ R154, R204, R158, R159 ;  /* 0x0000009ecc9a7223 */ /* 0x000fe2000001009f */
        /* <DEDUP_REMOVED lines=15> */
[----:B------:R-:W-:Y:S02]  /*2940*/  @P0 FADD.FTZ R149, R149, R154 ;  /* 0x0000009a95950221 */ /* 0x000fe40000010000 */
[--C-:B------:R-:W-:Y:S01]  /*2950*/  FFMA.FTZ R153, R205, R158, R159.reuse ;  /* 0x0000009ecd997223 */ /* 0x100fe2000001009f */
[----:B------:R-:W-:Y:S01]  /*2960*/  @P2 F2FP.PACK_AB R235, RZ, R148 ;  /* 0x00000094ffeb223e */ /* 0x000fe200000000ff */
[-C--:B------:R-:W-:Y:S01]  /*2970*/  FFMA.FTZ R154, R208, R158.reuse, R159 ;  /* 0x0000009ed09a7223 */ /* 0x080fe2000001009f */
[----:B------:R-:W-:Y:S01]  /*2980*/  @P2 F2FP.PACK_AB R238, RZ, R149 ;  /* 0x00000095ffee223e */ /* 0x000fe200000000ff */
[----:B------:R-:W-:Y:S01]  /*2990*/  @P0 FADD.FTZ R150, R150, R155 ;  /* 0x0000009b96960221 */ /* 0x000fe20000010000 */
[----:B------:R-:W-:Y:S01]  /*29a0*/  @P2 PRMT R128, R235, 0x7610, R128 ;  /* 0x00007610eb802816 */ /* 0x000fe20000000080 */
[-C--:B------:R-:W-:Y:S01]  /*29b0*/  FFMA.FTZ R155, R209, R158.reuse, R159 ;  /* 0x0000009ed19b7223 */ /* 0x080fe2000001009f */
[----:B------:R-:W-:Y:S01]  /*29c0*/  @P2 PRMT R129, R238, 0x7610, R129 ;  /* 0x00007610ee812816 */ /* 0x000fe20000000081 */
[----:B------:R-:W-:Y:S01]  /*29d0*/  FFMA.FTZ R156, R212, R158, R159 ;  /* 0x0000009ed49c7223 */ /* 0x000fe2000001009f */
[----:B------:R-:W-:Y:S01]  /*29e0*/  @P2 F2FP.PACK_AB R239, RZ, R150 ;  /* 0x00000096ffef223e */ /* 0x000fe200000000ff */
[----:B------:R-:W-:-:S02]  /*29f0*/  @P0 FADD.FTZ R151, R151, R152 ;  /* 0x0000009897970221 */ /* 0x000fc40000010000 */
[----:B------:R-:W-:Y:S01]  /*2a00*/  FADD.FTZ R152, R206, -R153 ;  /* 0x80000099ce987221 */ /* 0x000fe20000010000 */
[--C-:B------:R-:W-:Y:S01]  /*2a10*/  @P0 HADD2.F32 R153, -RZ, R34.reuse.H0_H0 ;  /* 0x20000022ff990230 */ /* 0x100fe20000004100 */
[----:B------:R-:W-:Y:S01]  /*2a20*/  FADD.FTZ R154, R207, -R154 ;  /* 0x8000009acf9a7221 */ /* 0x000fe20000010000 */
[----:B------:R-:W-:Y:S01]  /*2a30*/  @P2 F2FP.PACK_AB R237, RZ, R151 ;  /* 0x00000097ffed223e */ /* 0x000fe200000000ff */
[----:B------:R-:W-:Y:S01]  /*2a40*/  FADD.FTZ R230, R210, -R155 ;  /* 0x8000009bd2e67221 */ /* 0x000fe20000010000 */
[--C-:B------:R-:W-:Y:S01]  /*2a50*/  @P0 HADD2.F32 R155, -RZ, R35.reuse.H1_H1 ;  /* 0x30000023ff9b0230 */ /* 0x100fe20000004100 */
[----:B------:R-:W-:Y:S01]  /*2a60*/  FADD.FTZ R232, R211, -R156 ;  /* 0x8000009cd3e87221 */ /* 0x000fe20000010000 */
[----:B------:R-:W-:Y:S01]  /*2a70*/  @P2 PRMT R128, R128, 0x5410, R237 ;  /* 0x0000541080802816 */ /* 0x000fe200000000ed */
[C---:B------:R-:W-:Y:S01]  /*2a80*/  FMUL.FTZ R156, R181.reuse, R152 ;  /* 0x00000098b59c7220 */ /* 0x040fe20000410000 */
[----:B------:R-:W-:Y:S01]  /*2a90*/  @P0 HADD2.F32 R152, -RZ, R34.H1_H1 ;  /* 0x30000022ff980230 */ /* 0x000fe20000004100 */
[C---:B------:R-:W-:Y:S01]  /*2aa0*/  FMUL.FTZ R231, R181.reuse, R154 ;  /* 0x0000009ab5e77220 */ /* 0x040fe20000410000 */
[----:B------:R-:W-:Y:S01]  /*2ab0*/  @P0 HADD2.F32 R154, -RZ, R35.H0_H0 ;  /* 0x20000023ff9a0230 */ /* 0x000fe20000004100 */
[----:B------:R-:W-:Y:S01]  /*2ac0*/  FMUL.FTZ R233, R181, R230 ;  /* 0x000000e6b5e97220 */ /* 0x000fe20000410000 */
[----:B------:R-:W-:Y:S01]  /*2ad0*/  @P2 PRMT R129, R129, 0x5410, R239 ;  /* 0x0000541081812816 */ /* 0x000fe200000000ef */
[----:B------:R-:W-:-:S02]  /*2ae0*/  FMUL.FTZ R236, R181, R232 ;  /* 0x000000e8b5ec7220 */ /* 0x000fc40000410000 */
[----:B------:R-:W-:Y:S01]  /*2af0*/  @P0 FADD.FTZ R156, R156, R153 ;  /* 0x000000999c9c0221 */ /* 0x000fe20000010000 */
[----:B------:R-:W-:Y:S01]  /*2b00*/  @P1 F2FP.PACK_AB R153, RZ, R151 ;  /* 0x00000097ff99123e */ /* 0x000fe200000000ff */
[----:B------:R-:W-:Y:S01]  /*2b10*/  @P0 FADD.FTZ R231, R231, R152 ;  /* 0x00000098e7e70221 */ /* 0x000fe20000010000 */
[----:B------:R-:W-:Y:S01]  /*2b20*/  @P1 F2FP.PACK_AB R152, RZ, R148 ;  /* 0x00000094ff98123e */ /* 0x000fe200000000ff */
[----:B------:R-:W-:Y:S01]  /*2b30*/  @P0 FADD.FTZ R233, R233, R154 ;  /* 0x0000009ae9e90221 */ /* 0x000fe20000010000 */
[----:B------:R-:W-:Y:S01]  /*2b40*/  @P1 F2FP.PACK_AB R154, RZ, R149 ;  /* 0x00000095ff9a123e */ /* 0x000fe200000000ff */
[----:B------:R-:W-:Y:S01]  /*2b50*/  @P0 FADD.FTZ R236, R236, R155 ;  /* 0x0000009becec0221 */ /* 0x000fe20000010000 */
[----:B------:R-:W-:Y:S02]  /*2b60*/  ISETP.NE.U32.AND P0, PT, RZ, c[0x0][0x258], PT ;  /* 0x00009600ff007a0c */ /* 0x000fe40003f05070 */
[----:B------:R-:W-:Y:S02]  /*2b70*/  @P1 PRMT R136, R152, 0x7610, R136 ;  /* 0x0000761098881816 */ /* 0x000fe40000000088 */
[----:B------:R-:W-:-:S02]  /*2b80*/  ISETP.NE.AND.EX P0, PT, RZ, c[0x0][0x25c], PT, P0 ;  /* 0x00009700ff007a0c */ /* 0x000fc40003f05300 */
[-C--:B------:R-:W-:Y:S02]  /*2b90*/  @P1 F2FP.PACK_AB R157, RZ, R156.reuse ;  /* 0x0000009cff9d123e */ /* 0x080fe400000000ff */
[-C--:B------:R-:W-:Y:S02]  /*2ba0*/  @P1 F2FP.PACK_AB R234, RZ, R233.reuse ;  /* 0x000000e9ffea123e */ /* 0x080fe400000000ff */
[----:B------:R-:W-:Y:S02]  /*2bb0*/  @P2 F2FP.PACK_AB R240, RZ, R156 ;  /* 0x0000009cfff0223e */ /* 0x000fe400000000ff */
[----:B------:R-:W-:Y:S02]  /*2bc0*/  @P2 F2FP.PACK_AB R242, RZ, R233 ;  /* 0x000000e9fff2223e */ /* 0x000fe400000000ff */
[----:B------:R-:W-:Y:S02]  /*2bd0*/  @P1 PRMT R136, R136, 0x5410, R153 ;  /* 0x0000541088881816 */ /* 0x000fe40000000099 */
[----:B------:R-:W-:-:S02]  /*2be0*/  @P1 F2FP.PACK_AB R155, RZ, R150 ;  /* 0x00000096ff9b123e */ /* 0x000fc400000000ff */
[----:B------:R-:W-:Y:S02]  /*2bf0*/  @P1 PRMT R137, R154, 0x7610, R137 ;  /* 0x000076109a891816 */ /* 0x000fe40000000089 */
[----:B------:R-:W-:Y:S02]  /*2c00*/  MOV R153, 0x10 ;  /* 0x0000001000997802 */ /* 0x000fe40000000f00 */
[----:B------:R-:W-:Y:S02]  /*2c10*/  @P1 F2FP.PACK_AB R232, RZ, R231 ;  /* 0x000000e7ffe8123e */ /* 0x000fe400000000ff */
[----:B------:R-:W-:Y:S02]  /*2c20*/  @P1 F2FP.PACK_AB R230, RZ, R236 ;  /* 0x000000ecffe6123e */ /* 0x000fe400000000ff */
[----:B------:R-:W-:Y:S02]  /*2c30*/  F2FP.PACK_AB R149, R150, R149 ;  /* 0x000000959695723e */ /* 0x000fe400000000ff */
[----:B------:R-:W-:-:S02]  /*2c40*/  @P1 PRMT R138, R157, 0x7610, R138 ;  /* 0x000076109d8a1816 */ /* 0x000fc4000000008a */
[----:B------:R-:W-:Y:S02]  /*2c50*/  @P1 PRMT R139, R234, 0x7610, R139 ;  /* 0x00007610ea8b1816 */ /* 0x000fe4000000008b */
[----:B------:R-:W-:Y:S02]  /*2c60*/  F2FP.PACK_AB R150, R231, R156 ;  /* 0x0000009ce796723e */ /* 0x000fe400000000ff */
[----:B------:R-:W-:Y:S02]  /*2c70*/  @P2 F2FP.PACK_AB R241, RZ, R231 ;  /* 0x000000e7fff1223e */ /* 0x000fe400000000ff */
[----:B------:R-:W-:Y:S02]  /*2c80*/  @P2 F2FP.PACK_AB R243, RZ, R236 ;  /* 0x000000ecfff3223e */ /* 0x000fe400000000ff */
[----:B------:R-:W-:Y:S02]  /*2c90*/  @P2 PRMT R130, R240, 0x7610, R130 ;  /* 0x00007610f0822816 */ /* 0x000fe40000000082 */
[----:B------:R-:W-:-:S02]  /*2ca0*/  @P2 PRMT R131, R242, 0x7610, R131 ;  /* 0x00007610f2832816 */ /* 0x000fc40000000083 */
[C---:B------:R-:W-:Y:S02]  /*2cb0*/  @P2 LEA R156, P6, R178.reuse, c[0x0][0x250], 0x4 ;  /* 0x00009400b29c2a11 */ /* 0x040fe400078c20ff */
[----:B------:R-:W-:Y:S01]  /*2cc0*/  @P1 PRMT R137, R137, 0x5410, R155 ;  /* 0x0000541089891816 */ /* 0x000fe2000000009b */
[-C--:B------:R-:W-:Y:S01]  /*2cd0*/  @P0 IMAD.WIDE.U32 R154, R178, R153.reuse, c[0x0][0x258] ;  /* 0x00009600b29a0625 */ /* 0x080fe200078e0099 */
[----:B------:R-:W-:Y:S02]  /*2ce0*/  F2FP.PACK_AB R148, R151, R148 ;  /* 0x000000949794723e */ /* 0x000fe400000000ff */
[----:B------:R-:W-:Y:S01]  /*2cf0*/  @P1 PRMT R138, R138, 0x5410, R232 ;  /* 0x000054108a8a1816 */ /* 0x000fe200000000e8 */
[----:B------:R-:W-:Y:S01]  /*2d00*/  IMAD.WIDE.U32 R152, R178, R153, c[0x0][0x248] ;  /* 0x00009200b2987625 */ /* 0x000fe200078e0099 */
[----:B------:R-:W-:Y:S02]  /*2d10*/  @P1 PRMT R139, R139, 0x5410, R230 ;  /* 0x000054108b8b1816 */ /* 0x000fe400000000e6 */
[----:B------:R-:W-:-:S02]  /*2d20*/  F2FP.PACK_AB R151, R236, R233 ;  /* 0x000000e9ec97723e */ /* 0x000fc400000000ff */
[----:B------:R-:W-:Y:S01]  /*2d30*/  @P2 PRMT R130, R130, 0x5410, R241 ;  /* 0x0000541082822816 */ /* 0x000fe200000000f1 */
[----:B------:R0:W-:Y:S01]  /*2d40*/  @P0 STG.E.128 [R154.64], R136 ;  /* 0x000000889a000986 */ /* 0x0001e2000c101d04 */
[C---:B------:R-:W-:Y:S02]  /*2d50*/  @P2 LEA.HI.X R157, R178.reuse, c[0x0][0x254], RZ, 0x4, P6 ;  /* 0x00009500b29d2a11 */ /* 0x040fe400030f24ff */
[----:B------:R-:W-:Y:S01]  /*2d60*/  @P2 PRMT R131, R131, 0x5410, R243 ;  /* 0x0000541083832816 */ /* 0x000fe200000000f3 */
[----:B------:R0:W-:Y:S01]  /*2d70*/  STG.E.128 [R152.64], R148 ;  /* 0x0000009498007986 */ /* 0x0001e2000c101d04 */
[----:B------:R-:W-:-:S03]  /*2d80*/  IADD3 R178, R178, 0x20, RZ ;  /* 0x00000020b2b27810 */ /* 0x000fc60007ffe0ff */
[----:B------:R0:W-:Y:S04]  /*2d90*/  @P2 STG.E.128 [R156.64], R128 ;  /* 0x000000809c002986 */ /* 0x0001e8000c101d04 */
.L_x_225:
[----:B------:R-:W-:Y:S05]  /*2da0*/  BSYNC B1 ;  /* 0x0000000000017941 */ /* 0x000fea0003800000 */
.L_x_224:
        /* <DEDUP_REMOVED lines=14> */
[-C--:B------:R-:W-:Y:S02]  /*2e90*/  FFMA.FTZ R155, R225, R158.reuse, R159 ;  /* 0x0000009ee19b7223 */ /* 0x080fe4000001009f */
[----:B------:R-:W-:Y:S02]  /*2ea0*/  FADD.FTZ R156, R222, -R153 ;  /* 0x80000099de9c7221 */ /* 0x000fe40000010000 */
[-C--:B------:R-:W-:Y:S01]  /*2eb0*/  FFMA.FTZ R154, R220, R158.reuse, R159 ;  /* 0x0000009edc9a7223 */ /* 0x080fe2000001009f */
[----:B------:R-:W-:Y:S01]  /*2ec0*/  @P0 HADD2.F32 R157, -RZ, R145.H0_H0 ;  /* 0x20000091ff9d0230 */ /* 0x000fe20000004100 */
[----:B------:R-:W-:Y:S02]  /*2ed0*/  FADD.FTZ R148, R214, -R149 ;  /* 0x80000095d6947221 */ /* 0x000fe40000010000 */
[----:B-----5:R-:W-:-:S02]  /*2ee0*/  FFMA.FTZ R230, R224, R158, R159 ;  /* 0x0000009ee0e67223 */ /* 0x020fc4000001009f */
[C---:B------:R-:W-:Y:S02]  /*2ef0*/  FMUL.FTZ R149, R181.reuse, R150 ;  /* 0x00000096b5957220 */ /* 0x040fe40000410000 */
[----:B------:R-:W-:Y:S02]  /*2f00*/  FFMA.FTZ R232, R228, R158, R159 ;  /* 0x0000009ee4e87223 */ /* 0x000fe4000001009f */
[C---:B------:R-:W-:Y:S02]  /*2f10*/  FMUL.FTZ R150, R181.reuse, R152 ;  /* 0x00000098b5967220 */ /* 0x040fe40000410000 */
[----:B------:R-:W-:Y:S01]  /*2f20*/  FADD.FTZ R158, R226, -R155 ;  /* 0x8000009be29e7221 */ /* 0x000fe20000010000 */
[--C-:B------:R-:W-:Y:S01]  /*2f30*/  @P0 HADD2.F32 R155, -RZ, R144.reuse.H0_H0 ;  /* 0x20000090ff9b0230 */ /* 0x100fe20000004100 */
[----:B------:R-:W-:Y:S01]  /*2f40*/  FMUL.FTZ R152, R181, R156 ;  /* 0x0000009cb5987220 */ /* 0x000fe20000410000 */
[----:B------:R-:W-:Y:S01]  /*2f50*/  @P0 HADD2.F32 R156, -RZ, R144.H1_H1 ;  /* 0x30000090ff9c0230 */ /* 0x000fe20000004100 */
[----:B------:R-:W-:-:S02]  /*2f60*/  FADD.FTZ R154, R219, -R154 ;  /* 0x8000009adb9a7221 */ /* 0x000fc40000010000 */
[----:B------:R-:W-:Y:S02]  /*2f70*/  FADD.FTZ R230, R223, -R230 ;  /* 0x800000e6dfe67221 */ /* 0x000fe40000010000 */
[----:B------:R-:W-:Y:S02]  /*2f80*/  FMUL.FTZ R148, R181, R148 ;  /* 0x00000094b5947220 */ /* 0x000fe40000410000 */
[----:B------:R-:W-:Y:S02]  /*2f90*/  FADD.FTZ R232, R227, -R232 ;  /* 0x800000e8e3e87221 */ /* 0x000fe40000010000 */
[C---:B------:R-:W-:Y:S02]  /*2fa0*/  FMUL.FTZ R151, R181.reuse, R154 ;  /* 0x0000009ab5977220 */ /* 0x040fe40000410000 */
[C---:B------:R-:W-:Y:S01]  /*2fb0*/  FMUL.FTZ R153, R181.reuse, R230 ;  /* 0x000000e6b5997220 */ /* 0x040fe20000410000 */
[----:B------:R-:W-:Y:S01]  /*2fc0*/  @P0 HADD2.F32 R230, -RZ, R147.H1_H1 ;  /* 0x30000093ffe60230 */ /* 0x000fe20000004100 */
[----:B------:R-:W-:Y:S01]  /*2fd0*/  FMUL.FTZ R154, R181, R158 ;  /* 0x0000009eb59a7220 */ /* 0x000fe20000410000 */
[--C-:B------:R-:W-:Y:S01]  /*2fe0*/  @P0 HADD2.F32 R158, -RZ, R146.reuse.H1_H1 ;  /* 0x30000092ff9e0230 */ /* 0x100fe20000004100 */
[----:B------:R-:W-:Y:S01]  /*2ff0*/  @P0 FADD.FTZ R148, R148, R155 ;  /* 0x0000009b94940221 */ /* 0x000fe20000010000 */
[----:B------:R-:W-:Y:S01]  /*3000*/  @P0 HADD2.F32 R155, -RZ, R146.H0_H0 ;  /* 0x20000092ff9b0230 */ /* 0x000fe20000004100 */
[----:B------:R-:W-:Y:S01]  /*3010*/  @P0 FADD.FTZ R149, R149, R156 ;  /* 0x0000009c95950221 */ /* 0x000fe20000010000 */
[----:B------:R-:W-:Y:S01]  /*3020*/  @P0 HADD2.F32 R156, -RZ, R145.H1_H1 ;  /* 0x30000091ff9c0230 */ /* 0x000fe20000004100 */
[----:B------:R-:W-:Y:S01]  /*3030*/  @P0 FADD.FTZ R150, R150, R157 ;  /* 0x0000009d96960221 */ /* 0x000fe20000010000 */
[----:B------:R-:W-:Y:S01]  /*3040*/  @P0 HADD2.F32 R157, -RZ, R147.H0_H0 ;  /* 0x20000093ff9d0230 */ /* 0x000fe20000004100 */
[----:B------:R-:W-:Y:S01]  /*3050*/  FMUL.FTZ R231, R181, R232 ;  /* 0x000000e8b5e77220 */ /* 0x000fe20000410000 */
[----:B------:R-:W-:Y:S01]  /*3060*/  @P2 F2FP.PACK_AB R233, RZ, R148 ;  /* 0x00000094ffe9223e */ /* 0x000fe200000000ff */
[----:B------:R-:W-:Y:S01]  /*3070*/  @P0 FADD.FTZ R151, R151, R156 ;  /* 0x0000009c97970221 */ /* 0x000fe20000010000 */
[----:B------:R-:W-:Y:S01]  /*3080*/  @P2 F2FP.PACK_AB R235, RZ, R150 ;  /* 0x00000096ffeb223e */ /* 0x000fe200000000ff */
[----:B------:R-:W-:Y:S01]  /*3090*/  @P0 FADD.FTZ R152, R152, R155 ;  /* 0x0000009b98980221 */ /* 0x000fe20000010000 */
[----:B------:R-:W-:Y:S01]  /*30a0*/  @P1 F2FP.PACK_AB R155, RZ, R148 ;  /* 0x00000094ff9b123e */ /* 0x000fe200000000ff */
[----:B------:R-:W-:Y:S01]  /*30b0*/  @P0 FADD.FTZ R153, R153, R158 ;  /* 0x0000009e99990221 */ /* 0x000fe20000010000 */
[----:B------:R-:W-:Y:S01]  /*30c0*/  @P1 F2FP.PACK_AB R156, RZ, R149 ;  /* 0x00000095ff9c123e */ /* 0x000fe200000000ff */
[----:B------:R-:W-:Y:S01]  /*30d0*/  @P0 FADD.FTZ R154, R154, R157 ;  /* 0x0000009d9a9a0221 */ /* 0x000fe20000010000 */
[----:B------:R-:W-:Y:S01]  /*30e0*/  @P1 PRMT R136, R155, 0x7610, R136 ;  /* 0x000076109b881816 */ /* 0x000fe20000000088 */
[----:B------:R-:W-:Y:S01]  /*30f0*/  @P0 FADD.FTZ R231, R231, R230 ;  /* 0x000000e6e7e70221 */ /* 0x000fe20000010000 */
[----:B------:R-:W-:Y:S01]  /*3100*/  ISETP.NE.U32.AND P0, PT, RZ, c[0x0][0x258], PT ;  /* 0x00009600ff007a0c */ /* 0x000fe20003f05070 */
[----:B------:R-:W-:Y:S01]  /*3110*/  HFMA2.MMA R155, -RZ, RZ, 0, 9.5367431640625e-07 ;  /* 0x00000010ff9b7435 */ /* 0x000fe200000001ff */
[----:B------:R-:W-:-:S02]  /*3120*/  @P1 F2FP.PACK_AB R157, RZ, R150 ;  /* 0x00000096ff9d123e */ /* 0x000fc400000000ff */
[----:B------:R-:W-:Y:S02]  /*3130*/  ISETP.NE.AND.EX P0, PT, RZ, c[0x0][0x25c], PT, P0 ;  /* 0x00009700ff007a0c */ /* 0x000fe40003f05300 */
[----:B------:R-:W-:Y:S02]  /*3140*/  @P1 F2FP.PACK_AB R159, RZ, R152 ;  /* 0x00000098ff9f123e */ /* 0x000fe400000000ff */
[----:B------:R-:W-:Y:S02]  /*3150*/  @P1 F2FP.PACK_AB R230, RZ, R154 ;  /* 0x0000009affe6123e */ /* 0x000fe400000000ff */
[----:B------:R-:W-:Y:S02]  /*3160*/  @P2 F2FP.PACK_AB R237, RZ, R152 ;  /* 0x00000098ffed223e */ /* 0x000fe400000000ff */
[----:B------:R-:W-:Y:S02]  /*3170*/  @P2 F2FP.PACK_AB R239, RZ, R154 ;  /* 0x0000009affef223e */ /* 0x000fe400000000ff */
[----:B------:R-:W-:-:S02]  /*3180*/  @P2 F2FP.PACK_AB R234, RZ, R149 ;  /* 0x00000095ffea223e */ /* 0x000fc400000000ff */
[----:B------:R-:W-:Y:S02]  /*3190*/  F2FP.PACK_AB R148, R149, R148 ;  /* 0x000000949594723e */ /* 0x000fe400000000ff */
[----:B------:R-:W-:Y:S02]  /*31a0*/  @P1 F2FP.PACK_AB R158, RZ, R151 ;  /* 0x00000097ff9e123e */ /* 0x000fe400000000ff */
[----:B------:R-:W-:Y:S02]  /*31b0*/  @P1 F2FP.PACK_AB R181, RZ, R153 ;  /* 0x00000099ffb5123e */ /* 0x000fe400000000ff */
[----:B------:R-:W-:Y:S02]  /*31c0*/  @P1 F2FP.PACK_AB R232, RZ, R231 ;  /* 0x000000e7ffe8123e */ /* 0x000fe400000000ff */
[----:B------:R-:W-:Y:S02]  /*31d0*/  F2FP.PACK_AB R149, R151, R150 ;  /* 0x000000969795723e */ /* 0x000fe400000000ff */
[----:B------:R-:W-:-:S02]  /*31e0*/  @P1 PRMT R137, R157, 0x7610, R137 ;  /* 0x000076109d891816 */ /* 0x000fc40000000089 */
[----:B------:R-:W-:Y:S02]  /*31f0*/  @P1 PRMT R138, R159, 0x7610, R138 ;  /* 0x000076109f8a1816 */ /* 0x000fe4000000008a */
[----:B------:R-:W-:Y:S02]  /*3200*/  @P1 PRMT R139, R230, 0x7610, R139 ;  /* 0x00007610e68b1816 */ /* 0x000fe4000000008b */
[----:B------:R-:W-:Y:S02]  /*3210*/  F2FP.PACK_AB R150, R153, R152 ;  /* 0x000000989996723e */ /* 0x000fe400000000ff */
[----:B------:R-:W-:Y:S02]  /*3220*/  @P2 F2FP.PACK_AB R236, RZ, R151 ;  /* 0x00000097ffec223e */ /* 0x000fe400000000ff */
[----:B------:R-:W-:Y:S02]  /*3230*/  @P2 F2FP.PACK_AB R238, RZ, R153 ;  /* 0x00000099ffee223e */ /* 0x000fe400000000ff */
[----:B------:R-:W-:-:S02]  /*3240*/  @P2 F2FP.PACK_AB R240, RZ, R231 ;  /* 0x000000e7fff0223e */ /* 0x000fc400000000ff */
[----:B------:R-:W-:Y:S02]  /*3250*/  @P2 PRMT R128, R233, 0x7610, R128 ;  /* 0x00007610e9802816 */ /* 0x000fe40000000080 */
[----:B------:R-:W-:Y:S02]  /*3260*/  @P2 PRMT R129, R235, 0x7610, R129 ;  /* 0x00007610eb812816 */ /* 0x000fe40000000081 */
[----:B------:R-:W-:Y:S02]  /*3270*/  @P2 PRMT R130, R237, 0x7610, R130 ;  /* 0x00007610ed822816 */ /* 0x000fe40000000082 */
[----:B------:R-:W-:Y:S02]  /*3280*/  @P2 PRMT R131, R239, 0x7610, R131 ;  /* 0x00007610ef832816 */ /* 0x000fe40000000083 */
[----:B------:R-:W-:Y:S02]  /*3290*/  @P2 LEA R152, P6, R178, c[0x0][0x250], 0x4 ;  /* 0x00009400b2982a11 */ /* 0x000fe400078c20ff */
[----:B------:R-:W-:Y:S01]  /*32a0*/  @P1 PRMT R136, R136, 0x5410, R156 ;  /* 0x0000541088881816 */ /* 0x000fe2000000009c */
[----:B------:R-:W-:Y:S01]  /*32b0*/  @P0 IMAD.WIDE.U32 R156, R178, R155, c[0x0][0x258] ;  /* 0x00009600b29c0625 */ /* 0x000fe200078e009b */
[----:B------:R-:W-:-:S02]  /*32c0*/  F2FP.PACK_AB R151, R231, R154 ;  /* 0x0000009ae797723e */ /* 0x000fc400000000ff */
[----:B------:R-:W-:Y:S01]  /*32d0*/  @P1 PRMT R137, R137, 0x5410, R158 ;  /* 0x0000541089891816 */ /* 0x000fe2000000009e */
[----:B------:R-:W-:Y:S01]  /*32e0*/  IMAD.WIDE.U32 R154, R178, R155, c[0x0][0x248] ;  /* 0x00009200b29a7625 */ /* 0x000fe200078e009b */
[----:B------:R-:W-:Y:S02]  /*32f0*/  @P1 PRMT R138, R138, 0x5410, R181 ;  /* 0x000054108a8a1816 */ /* 0x000fe400000000b5 */
        /* <DEDUP_REMOVED lines=9> */
.L_x_227:
[----:B------:R-:W-:Y:S05]  /*3390*/  BSYNC B1 ;  /* 0x0000000000017941 */ /* 0x000fea0003800000 */
.L_x_226:
[----:B0-----:R-:W-:-:S04]  /*33a0*/  MOV R148, c[0x0][0x160] ;  /* 0x0000580000947a02 */ /* 0x001fc80000000f00 */
[----:B------:R-:W-:-:S04]  /*33b0*/  LEA R179, R148, R179, 0x2 ;  /* 0x000000b394b37211 */ /* 0x000fc800078e10ff */
[----:B------:R-:W-:-:S13]  /*33c0*/  ISETP.GE.AND P0, PT, R179, c[0x0][0x164], PT ;  /* 0x00005900b3007a0c */ /* 0x000fda0003f06270 */
[----:B-----5:R-:W-:Y:S01]  /*33d0*/  @P0 CALL.REL.NOINC `(.L_x_213) ;  /* 0x0000001000000944 */ /* 0x020fe20003c00000 */
[----:B------:R-:W-:Y:S05]  /*33e0*/  BRA `(.L_x_228) ;  /* 0xffffd46000007947 */ /* 0x000fea000383ffff */
.L_x_213:
[----:B0-----:R-:W-:Y:S05]  /*33f0*/  BSYNC B0 ;  /* 0x0000000000007941 */ /* 0x001fea0003800000 */
.L_x_212:
        /* <DEDUP_REMOVED lines=189> */
[----:B------:R-:W-:Y:S01]  /*3fd0*/  STS.128 [R2+0x800], R84 ;  /* 0x0008005402007388 */ /* 0x000fe20000000c00 */
[----:B------:R-:W-:-:S03]  /*3fe0*/  IADD3.X R3, RZ, RZ, RZ, P6, !PT ;  /* 0x000000ffff037210 */ /* 0x000fc600037fe4ff */
        /* <DEDUP_REMOVED lines=56> */
[----:B-1----:R-:W-:Y:S02]  /*4370*/  MOV R2, R20 ;  /* 0x0000001400027202 */ /* 0x002fe40000000f00 */
[----:B------:R-:W-:-:S02]  /*4380*/  MOV R3, R47 ;  /* 0x0000002f00037202 */ /* 0x000fc40000000f00 */
[----:B------:R-:W-:Y:S02]  /*4390*/  MOV R4, R18 ;  /* 0x0000001200047202 */ /* 0x000fe40000000f00 */
        /* <DEDUP_REMOVED lines=8> */
[----:B------:R-:W-:-:S02]  /*4420*/  IADD3.X R47, RZ, R47, RZ, P6, !PT ;  /* 0x0000002fff2f7210 */ /* 0x000fc400037fe4ff */
[----:B------:R-:W-:Y:S02]  /*4430*/  IADD3.X R45, RZ, R45, RZ, P5, !PT ;  /* 0x0000002dff2d7210 */ /* 0x000fe40002ffe4ff */
[----:B-1----:R-:W-:Y:S02]  /*4440*/  MOV R2, R10 ;  /* 0x0000000a00027202 */ /* 0x002fe40000000f00 */
[----:B------:R-:W-:Y:S02]  /*4450*/  MOV R3, R35 ;  /* 0x0000002300037202 */ /* 0x000fe40000000f00 */
[----:B------:R-:W-:Y:S02]  /*4460*/  IADD3 R16, P6, R16, 0x200, RZ ;  /* 0x0000020010107810 */ /* 0x000fe40007fde0ff */
[----:B------:R-:W-:Y:S01]  /*4470*/  IADD3 R10, P5, R10, 0x200, RZ ;  /* 0x000002000a0a7810 */ /* 0x000fe20007fbe0ff */
[----:B------:R2:W-:Y:S01]  /*4480*/  STG.E [R2.64], R25 ;  /* 0x0000001902007986 */ /* 0x0005e2000c101904 */
[----:B------:R-:W-:-:S02]  /*4490*/  IADD3.X R37, RZ, R37, RZ, P6, !PT ;  /* 0x00000025ff257210 */ /* 0x000fc400037fe4ff */
[----:B------:R-:W-:-:S04]  /*44a0*/  IADD3.X R35, RZ, R35, RZ, P5, !PT ;  /* 0x00000023ff237210 */ /* 0x000fc80002ffe4ff */
.L_x_230:
[----:B-1----:R-:W-:Y:S05]  /*44b0*/  BSYNC B0 ;  /* 0x0000000000007941 */ /* 0x002fea0003800000 */
.L_x_229:
[----:B------:R-:W-:Y:S01]  /*44c0*/  BSSY B0, `(.L_x_231) ;  /* 0x0000017000007945 */ /* 0x000fe20003800000 */
[----:B------:R-:W-:Y:S01]  /*44d0*/  FADD.FTZ R69, R12, R69 ;  /* 0x000000450c457221 */ /* 0x000fe20000010000 */
[----:B------:R-:W-:Y:S05]  /*44e0*/  @!P0 BRA `(.L_x_232) ;  /* 0x0000014000008947 */ /* 0x000fea0003800000 */
[----:B--2---:R-:W-:Y:S02]  /*44f0*/  MOV R2, R20 ;  /* 0x0000001400027202 */ /* 0x004fe40000000f00 */
[----:B------:R-:W-:Y:S02]  /*4500*/  MOV R3, R47 ;  /* 0x0000002f00037202 */ /* 0x000fe40000000f00 */
[----:B------:R-:W-:Y:S02]  /*4510*/  MOV R4, R18 ;  /* 0x0000001200047202 */ /* 0x000fe40000000f00 */
[----:B------:R-:W-:Y:S01]  /*4520*/  MOV R5, R45 ;  /* 0x0000002d00057202 */ /* 0x000fe20000000f00 */
[----:B------:R1:W-:Y:S01]  /*4530*/  STG.E [R2.64], R41 ;  /* 0x0000002902007986 */ /* 0x0003e2000c101904 */
[----:B------:R-:W-:-:S02]  /*4540*/  MOV R6, R16 ;  /* 0x0000001000067202 */ /* 0x000fc40000000f00 */
[----:B------:R-:W-:Y:S01]  /*4550*/  MOV R7, R37 ;  /* 0x0000002500077202 */ /* 0x000fe20000000f00 */
[----:B------:R2:W-:Y:S01]  /*4560*/  STG.E [R4.64], R0 ;  /* 0x0000000004007986 */ /* 0x0005e2000c101904 */
[----:B------:R-:W-:Y:S02]  /*4570*/  IADD3 R20, P6, R20, 0x200, RZ ;  /* 0x0000020014147810 */ /* 0x000fe40007fde0ff */
[----:B------:R-:W-:Y:S01]  /*4580*/  IADD3 R18, P5, R18, 0x200, RZ ;  /* 0x0000020012127810 */ /* 0x000fe20007fbe0ff */
[----:B------:R2:W-:Y:S01]  /*4590*/  STG.E [R6.64], R69 ;  /* 0x0000004506007986 */ /* 0x0005e2000c101904 */
[----:B------:R-:W-:Y:S02]  /*45a0*/  IADD3.X R47, RZ, R47, RZ, P6, !PT ;  /* 0x0000002fff2f7210 */ /* 0x000fe400037fe4ff */
[----:B------:R-:W-:Y:S02]  /*45b0*/  IADD3 R16, P0, R16, 0x200, RZ ;  /* 0x0000020010107810 */ /* 0x000fe40007f1e0ff */
[----:B-1----:R-:W-:-:S02]  /*45c0*/  MOV R2, R10 ;  /* 0x0000000a00027202 */ /* 0x002fc40000000f00 */
[----:B------:R-:W-:Y:S02]  /*45d0*/  MOV R3, R35 ;  /* 0x0000002300037202 */ /* 0x000fe40000000f00 */
[----:B------:R-:W-:Y:S02]  /*45e0*/  IADD3 R10, P6, R10, 0x200, RZ ;  /* 0x000002000a0a7810 */ /* 0x000fe40007fde0ff */
[----:B------:R-:W-:Y:S01]  /*45f0*/  IADD3.X R45, RZ, R45, RZ, P5, !PT ;  /* 0x0000002dff2d7210 */ /* 0x000fe20002ffe4ff */
[----:B------:R2:W-:Y:S01]  /*4600*/  STG.E [R2.64], R23 ;  /* 0x0000001702007986 */ /* 0x0005e2000c101904 */
[----:B------:R-:W-:Y:S02]  /*4610*/  IADD3.X R37, RZ, R37, RZ, P0, !PT ;  /* 0x00000025ff257210 */ /* 0x000fe400007fe4ff */
[----:B------:R-:W-:Y:S02]  /*4620*/  IADD3.X R35, RZ, R35, RZ, P6, !PT ;  /* 0x00000023ff237210 */ /* 0x000fe400037fe4ff */
.L_x_232:
[----:B------:R-:W-:Y:S05]  /*4630*/  BSYNC B0 ;  /* 0x0000000000007941 */ /* 0x000fea0003800000 */
.L_x_231:
[----:B------:R-:W-:Y:S01]  /*4640*/  BSSY B0, `(.L_x_233) ;  /* 0x0000017000007945 */ /* 0x000fe20003800000 */
[----:B------:R-:W-:Y:S01]  /*4650*/  FADD.FTZ R71, R26, R71 ;  /* 0x000000471a477221 */ /* 0x000fe20000010000 */
[----:B------:R-:W-:Y:S05]  /*4660*/  @!P1 BRA `(.L_x_234) ;  /* 0x0000014000009947 */ /* 0x000fea0003800000 */
[----:B--2---:R-:W-:Y:S02]  /*4670*/  MOV R2, R20 ;  /* 0x0000001400027202 */ /* 0x004fe40000000f00 */
        /* <DEDUP_REMOVED lines=11> */
[----:B------:R-:W-:Y:S02]  /*4730*/  IADD3.X R47, RZ, R47, RZ, P0, !PT ;  /* 0x0000002fff2f7210 */ /* 0x000fe400007fe4ff */
[----:B-1----:R-:W-:Y:S02]  /*4740*/  MOV R2, R10 ;  /* 0x0000000a00027202 */ /* 0x002fe40000000f00 */
[----:B------:R-:W-:Y:S02]  /*4750*/  MOV R3, R35 ;  /* 0x0000002300037202 */ /* 0x000fe40000000f00 */
[----:B------:R-:W-:Y:S02]  /*4760*/  IADD3 R10, P6, R10, 0x200, RZ ;  /* 0x000002000a0a7810 */ /* 0x000fe40007fde0ff */
[----:B------:R-:W-:Y:S01]  /*4770*/  IADD3.X R45, RZ, R45, RZ, P1, !PT ;  /* 0x0000002dff2d7210 */ /* 0x000fe20000ffe4ff */
[----:B------:R2:W-:Y:S01]  /*4780*/  STG.E [R2.64], R31 ;  /* 0x0000001f02007986 */ /* 0x0005e2000c101904 */
[----:B------:R-:W-:-:S02]  /*4790*/  IADD3.X R37, RZ, R37, RZ, P5, !PT ;  /* 0x00000025ff257210 */ /* 0x000fc40002ffe4ff */
[----:B------:R-:W-:Y:S02]  /*47a0*/  IADD3.X R35, RZ, R35, RZ, P6, !PT ;  /* 0x00000023ff237210 */ /* 0x000fe400037fe4ff */
.L_x_234:
[----:B------:R-:W-:Y:S05]  /*47b0*/  BSYNC B0 ;  /* 0x0000000000007941 */ /* 0x000fea0003800000 */
.L_x_233:
        /* <DEDUP_REMOVED lines=21> */
[----:B------:R-:W-:Y:S02]  /*4910*/  IADD3.X R37, RZ, R37, RZ, P2, !PT ;  /* 0x00000025ff257210 */ /* 0x000fe400017fe4ff */
[----:B------:R-:W-:Y:S02]  /*4920*/  IADD3.X R35, RZ, R35, RZ, P5, !PT ;  /* 0x00000023ff237210 */ /* 0x000fe40002ffe4ff */
.L_x_236:
[----:B------:R-:W-:Y:S05]  /*4930*/  BSYNC B0 ;  /* 0x0000000000007941 */ /* 0x000fea0003800000 */
.L_x_235:
[----:B------:R-:W-:Y:S01]  /*4940*/  BSSY B0, `(.L_x_237) ;  /* 0x0000017000007945 */ /* 0x000fe20003800000 */
[----:B0-----:R-:W-:Y:S01]  /*4950*/  FADD.FTZ R73, R14, R73 ;  /* 0x000000490e497221 */ /* 0x001fe20000010000 */
        /* <DEDUP_REMOVED lines=14> */
[----:B0-----:R-:W-:Y:S02]  /*4a40*/  MOV R2, R10 ;  /* 0x0000000a00027202 */ /* 0x001fe40000000f00 */
[----:B------:R-:W-:Y:S02]  /*4a50*/  MOV R3, R35 ;  /* 0x0000002300037202 */ /* 0x000fe40000000f00 */
[----:B------:R-:W-:Y:S02]  /*4a60*/  IADD3 R10, P3, R10, 0x200, RZ ;  /* 0x000002000a0a7810 */ /* 0x000fe40007f7e0ff */
[----:B------:R-:W-:Y:S01]  /*4a70*/  IADD3.X R45, RZ, R45, RZ, P1, !PT ;  /* 0x0000002dff2d7210 */ /* 0x000fe20000ffe4ff */
[----:B------:R1:W-:Y:S01]  /*4a80*/  STG.E [R2.64], R33 ;  /* 0x0000002102007986 */ /* 0x0003e2000c101904 */
[----:B------:R-:W-:-:S02]  /*4a90*/  IADD3.X R37, RZ, R37, RZ, P2, !PT ;  /* 0x00000025ff257210 */ /* 0x000fc400017fe4ff */
[----:B------:R-:W-:Y:S02]  /*4aa0*/  IADD3.X R35, RZ, R35, RZ, P3, !PT ;  /* 0x00000023ff237210 */ /* 0x000fe40001ffe4ff */
.L_x_238:
[----:B------:R-:W-:Y:S05]  /*4ab0*/  BSYNC B0 ;  /* 0x0000000000007941 */ /* 0x000fea0003800000 */
.L_x_237:
[----:B-12---:R-:W-:Y:S02]  /*4ac0*/  MOV R2, R20 ;  /* 0x0000001400027202 */ /* 0x006fe40000000f00 */
[----:B------:R-:W-:Y:S01]  /*4ad0*/  MOV R3, R47 ;  /* 0x0000002f00037202 */ /* 0x000fe20000000f00 */
[----:B------:R-:W-:Y:S06]  /*4ae0*/  @!P4 EXIT ;  /* 0x000000000000c94d */ /* 0x000fec0003800000 */
[----:B------:R0:W-:Y:S01]  /*4af0*/  STG.E [R2.64], R19 ;  /* 0x0000001302007986 */ /* 0x0001e2000c101904 */
[----:B------:R-:W-:Y:S01]  /*4b00*/  FADD.FTZ R75, R28, R75 ;  /* 0x0000004b1c4b7221 */ /* 0x000fe20000010000 */
[----:B------:R-:W-:Y:S02]  /*4b10*/  MOV R4, R10 ;  /* 0x0000000a00047202 */ /* 0x000fe40000000f00 */
[----:B------:R-:W-:Y:S02]  /*4b20*/  MOV R5, R35 ;  /* 0x0000002300057202 */ /* 0x000fe40000000f00 */
[----:B0-----:R-:W-:Y:S02]  /*4b30*/  MOV R2, R18 ;  /* 0x0000001200027202 */ /* 0x001fe40000000f00 */
[----:B------:R-:W-:-:S05]  /*4b40*/  MOV R3, R45 ;  /* 0x0000002d00037202 */ /* 0x000fca0000000f00 */
[----:B------:R0:W-:Y:S02]  /*4b50*/  STG.E [R2.64], R15 ;  /* 0x0000000f02007986 */ /* 0x0001e4000c101904 */
[----:B0-----:R-:W-:Y:S02]  /*4b60*/  MOV R2, R16 ;  /* 0x0000001000027202 */ /* 0x001fe40000000f00 */
[----:B------:R-:W-:-:S05]  /*4b70*/  MOV R3, R37 ;  /* 0x0000002500037202 */ /* 0x000fca0000000f00 */
[----:B------:R-:W-:Y:S04]  /*4b80*/  STG.E [R2.64], R75 ;  /* 0x0000004b02007986 */ /* 0x000fe8000c101904 */
[----:B------:R-:W-:Y:S01]  /*4b90*/  STG.E [R4.64], R29 ;  /* 0x0000001d04007986 */ /* 0x000fe2000c101904 */
[----:B------:R-:W-:Y:S05]  /*4ba0*/  EXIT ;  /* 0x000000000000794d */ /* 0x000fea0003800000 */
.L_x_220:
[----:B------:R-:W-:Y:S01]  /*4bb0*/  HFMA2.MMA R156, -RZ, RZ, 0, 5.9604644775390625e-08 ;  /* 0x00000001ff9c7435 */ /* 0x000fe200000001ff */
[----:B------:R-:W-:Y:S02]  /*4bc0*/  MOV R151, R233 ;  /* 0x000000e900977202 */ /* 0x000fe40000000f00 */
[----:B------:R-:W-:Y:S02]  /*4bd0*/  MOV R153, 0x1f ;  /* 0x0000001f00997802 */ /* 0x000fe40000000f00 */
[----:B------:R-:W-:-:S02]  /*4be0*/  MOV R158, 0xffffffff ;  /* 0xffffffff009e7802 */ /* 0x000fc40000000f00 */
[----:B------:R-:W-:Y:S02]  /*4bf0*/  MOV R148, 0x4c10 ;  /* 0x00004c1000947802 */ /* 0x000fe40000000f00 */
[----:B-----5:R-:W-:Y:S05]  /*4c00*/  CALL.REL.NOINC `($__internal_12_$__cuda_sm70_shflsync_bfly_p) ;  /* 0x0000046000007944 */ /* 0x020fea0003c00000 */
[----:B-1----:R-:W-:Y:S01]  /*4c10*/  MOV R150, R151 ;  /* 0x0000009700967202 */ /* 0x002fe20000000f00 */
[----:B0-----:R-:W-:Y:S05]  /*4c20*/  BRA `(.L_x_239) ;  /* 0xffffd40000007947 */ /* 0x001fea000383ffff */
.L_x_221:
[----:B------:R-:W-:Y:S01]  /*4c30*/  HFMA2.MMA R156, -RZ, RZ, 0, 5.9604644775390625e-08 ;  /* 0x00000001ff9c7435 */ /* 0x000fe200000001ff */
[----:B------:R-:W-:Y:S02]  /*4c40*/  MOV R151, R232 ;  /* 0x000000e800977202 */ /* 0x000fe40000000f00 */
[----:B------:R-:W-:Y:S02]  /*4c50*/  MOV R153, 0x1f ;  /* 0x0000001f00997802 */ /* 0x000fe40000000f00 */
[----:B------:R-:W-:Y:S02]  /*4c60*/  MOV R158, 0xffffffff ;  /* 0xffffffff009e7802 */ /* 0x000fe40000000f00 */
[----:B------:R-:W-:Y:S02]  /*4c70*/  MOV R148, 0x4c90 ;  /* 0x00004c9000947802 */ /* 0x000fe40000000f00 */
[----:B01---5:R-:W-:Y:S05]  /*4c80*/  CALL.REL.NOINC `($__internal_12_$__cuda_sm70_shflsync_bfly_p) ;  /* 0x000003e000007944 */ /* 0x023fea0003c00000 */
[----:B------:R-:W-:Y:S01]  /*4c90*/  FADD.FTZ R233, R150, R233 ;  /* 0x000000e996e97221 */ /* 0x000fe20000010000 */
[----:B0-----:R-:W-:Y:S01]  /*4ca0*/  HFMA2.MMA R156, -RZ, RZ, 0, 1.1920928955078125e-07 ;  /* 0x00000002ff9c7435 */ /* 0x001fe200000001ff */
[----:B-1----:R-:W-:Y:S01]  /*4cb0*/  FADD.FTZ R232, R232, R151 ;  /* 0x00000097e8e87221 */ /* 0x002fe20000010000 */
[----:B------:R-:W-:-:S02]  /*4cc0*/  MOV R153, 0x1f ;  /* 0x0000001f00997802 */ /* 0x000fc40000000f00 */
[----:B------:R-:W-:Y:S02]  /*4cd0*/  MOV R158, 0xffffffff ;  /* 0xffffffff009e7802 */ /* 0x000fe40000000f00 */
[----:B------:R-:W-:Y:S02]  /*4ce0*/  MOV R151, R233 ;  /* 0x000000e900977202 */ /* 0x000fe40000000f00 */
[----:B------:R-:W-:Y:S02]  /*4cf0*/  MOV R148, 0x4d10 ;  /* 0x00004d1000947802 */ /* 0x000fe40000000f00 */
[----:B------:R-:W-:Y:S05]  /*4d00*/  CALL.REL.NOINC `($__internal_12_$__cuda_sm70_shflsync_bfly_p) ;  /* 0x0000036000007944 */ /* 0x000fea0003c00000 */
[----:B0-----:R-:W-:Y:S01]  /*4d10*/  HFMA2.MMA R156, -RZ, RZ, 0, 1.1920928955078125e-07 ;  /* 0x00000002ff9c7435 */ /* 0x001fe200000001ff */
[----:B-1----:R-:W-:Y:S02]  /*4d20*/  MOV R150, R151 ;  /* 0x0000009700967202 */ /* 0x002fe40000000f00 */
[----:B------:R-:W-:Y:S02]  /*4d30*/  MOV R151, R232 ;  /* 0x000000e800977202 */ /* 0x000fe40000000f00 */
[----:B------:R-:W-:Y:S02]  /*4d40*/  MOV R153, 0x1f ;  /* 0x0000001f00997802 */ /* 0x000fe40000000f00 */
[----:B------:R-:W-:-:S02]  /*4d50*/  MOV R158, 0xffffffff ;  /* 0xffffffff009e7802 */ /* 0x000fc40000000f00 */
[----:B------:R-:W-:Y:S02]  /*4d60*/  MOV R148, 0x4d80 ;  /* 0x00004d8000947802 */ /* 0x000fe40000000f00 */
[----:B------:R-:W-:Y:S05]  /*4d70*/  CALL.REL.NOINC `($__internal_12_$__cuda_sm70_shflsync_bfly_p) ;  /* 0x000002f000007944 */ /* 0x000fea0003c00000 */
[----:B------:R-:W-:Y:S01]  /*4d80*/  FADD.FTZ R233, R150, R233 ;  /* 0x000000e996e97221 */ /* 0x000fe20000010000 */
[----:B0-----:R-:W-:Y:S01]  /*4d90*/  HFMA2.MMA R156, -RZ, RZ, 0, 2.384185791015625e-07 ;  /* 0x00000004ff9c7435 */ /* 0x001fe200000001ff */
[----:B-1----:R-:W-:Y:S01]  /*4da0*/  FADD.FTZ R232, R232, R151 ;  /* 0x00000097e8e87221 */ /* 0x002fe20000010000 */
[----:B------:R-:W-:Y:S02]  /*4db0*/  MOV R153, 0x1f ;  /* 0x0000001f00997802 */ /* 0x000fe40000000f00 */
[----:B------:R-:W-:Y:S02]  /*4dc0*/  MOV R158, 0xffffffff ;  /* 0xffffffff009e7802 */ /* 0x000fe40000000f00 */
[----:B------:R-:W-:Y:S02]  /*4dd0*/  MOV R151, R233 ;  /* 0x000000e900977202 */ /* 0x000fe40000000f00 */
[----:B------:R-:W-:Y:S02]  /*4de0*/  MOV R148, 0x4e00 ;  /* 0x00004e0000947802 */ /* 0x000fe40000000f00 */
[----:B------:R-:W-:Y:S05]  /*4df0*/  CALL.REL.NOINC `($__internal_12_$__cuda_sm70_shflsync_bfly_p) ;  /* 0x0000027000007944 */ /* 0x000fea0003c00000 */
[----:B0-----:R-:W-:Y:S01]  /*4e00*/  HFMA2.MMA R156, -RZ, RZ, 0, 2.384185791015625e-07 ;  /* 0x00000004ff9c7435 */ /* 0x001fe200000001ff */
[----:B-1----:R-:W-:-:S02]  /*4e10*/  MOV R150, R151 ;  /* 0x0000009700967202 */ /* 0x002fc40000000f00 */
[----:B------:R-:W-:Y:S02]  /*4e20*/  MOV R151, R232 ;  /* 0x000000e800977202 */ /* 0x000fe40000000f00 */
[----:B------:R-:W-:Y:S02]  /*4e30*/  MOV R153, 0x1f ;  /* 0x0000001f00997802 */ /* 0x000fe40000000f00 */
[----:B------:R-:W-:Y:S02]  /*4e40*/  MOV R158, 0xffffffff ;  /* 0xffffffff009e7802 */ /* 0x000fe40000000f00 */
[----:B------:R-:W-:Y:S02]  /*4e50*/  MOV R148, 0x4e70 ;  /* 0x00004e7000947802 */ /* 0x000fe40000000f00 */
[----:B------:R-:W-:Y:S05]  /*4e60*/  CALL.REL.NOINC `($__internal_12_$__cuda_sm70_shflsync_bfly_p) ;  /* 0x0000020000007944 */ /* 0x000fea0003c00000 */
[----:B------:R-:W-:Y:S01]  /*4e70*/  FADD.FTZ R233, R150, R233 ;  /* 0x000000e996e97221 */ /* 0x000fe20000010000 */
[----:B0-----:R-:W-:Y:S01]  /*4e80*/  HFMA2.MMA R156, -RZ, RZ, 0, 4.76837158203125e-07 ;  /* 0x00000008ff9c7435 */ /* 0x001fe200000001ff */
[----:B-1----:R-:W-:Y:S01]  /*4e90*/  FADD.FTZ R154, R232, R151 ;  /* 0x00000097e89a7221 */ /* 0x002fe20000010000 */
[----:B------:R-:W-:Y:S02]  /*4ea0*/  MOV R153, 0x1f ;  /* 0x0000001f00997802 */ /* 0x000fe40000000f00 */
[----:B------:R-:W-:-:S02]  /*4eb0*/  MOV R158, 0xffffffff ;  /* 0xffffffff009e7802 */ /* 0x000fc40000000f00 */
[----:B------:R-:W-:Y:S02]  /*4ec0*/  MOV R151, R233 ;  /* 0x000000e900977202 */ /* 0x000fe40000000f00 */
[----:B------:R-:W-:Y:S02]  /*4ed0*/  MOV R148, 0x4ef0 ;  /* 0x00004ef000947802 */ /* 0x000fe40000000f00 */
[----:B------:R-:W-:Y:S05]  /*4ee0*/  CALL.REL.NOINC `($__internal_12_$__cuda_sm70_shflsync_bfly_p) ;  /* 0x0000018000007944 */ /* 0x000fea0003c00000 */
[----:B0-----:R-:W-:Y:S01]  /*4ef0*/  HFMA2.MMA R156, -RZ, RZ, 0, 4.76837158203125e-07 ;  /* 0x00000008ff9c7435 */ /* 0x001fe200000001ff */
[----:B-1----:R-:W-:Y:S02]  /*4f00*/  MOV R150, R151 ;  /* 0x0000009700967202 */ /* 0x002fe40000000f00 */
[----:B------:R-:W-:Y:S02]  /*4f10*/  MOV R151, R154 ;  /* 0x0000009a00977202 */ /* 0x000fe40000000f00 */
[----:B------:R-:W-:Y:S02]  /*4f20*/  MOV R153, 0x1f ;  /* 0x0000001f00997802 */ /* 0x000fe40000000f00 */
[----:B------:R-:W-:Y:S02]  /*4f30*/  MOV R158, 0xffffffff ;  /* 0xffffffff009e7802 */ /* 0x000fe40000000f00 */
[----:B------:R-:W-:-:S02]  /*4f40*/  MOV R148, 0x4f60 ;  /* 0x00004f6000947802 */ /* 0x000fc40000000f00 */
[----:B------:R-:W-:Y:S05]  /*4f50*/  CALL.REL.NOINC `($__internal_12_$__cuda_sm70_shflsync_bfly_p) ;  /* 0x0000011000007944 */ /* 0x000fea0003c00000 */
[----:B------:R-:W-:Y:S01]  /*4f60*/  FADD.FTZ R152, R150, R233 ;  /* 0x000000e996987221 */ /* 0x000fe20000010000 */
[----:B0-----:R-:W-:Y:S01]  /*4f70*/  HFMA2.MMA R156, -RZ, RZ, 0, 9.5367431640625e-07 ;  /* 0x00000010ff9c7435 */ /* 0x001fe200000001ff */
[----:B-1----:R-:W-:Y:S01]  /*4f80*/  FADD.FTZ R154, R154, R151 ;  /* 0x000000979a9a7221 */ /* 0x002fe20000010000 */
[----:B------:R-:W-:-:S02]  /*4f90*/  MOV R153, 0x1f ;  /* 0x0000001f00997802 */ /* 0x000fc40000000f00 */
[----:B------:R-:W-:Y:S02]  /*4fa0*/  MOV R158, 0xffffffff ;  /* 0xffffffff009e7802 */ /* 0x000fe40000000f00 */
[----:B------:R-:W-:Y:S02]  /*4fb0*/  MOV R151, R152 ;  /* 0x0000009800977202 */ /* 0x000fe40000000f00 */
[----:B------:R-:W-:Y:S02]  /*4fc0*/  MOV R148, 0x4fe0 ;  /* 0x00004fe000947802 */ /* 0x000fe40000000f00 */
[----:B------:R-:W-:Y:S05]  /*4fd0*/  CALL.REL.NOINC `($__internal_12_$__cuda_sm70_shflsync_bfly_p) ;  /* 0x0000009000007944 */ /* 0x000fea0003c00000 */
[----:B0-----:R-:W-:Y:S01]  /*4fe0*/  HFMA2.MMA R156, -RZ, RZ, 0, 9.5367431640625e-07 ;  /* 0x00000010ff9c7435 */ /* 0x001fe200000001ff */
[----:B-1----:R-:W-:Y:S02]  /*4ff0*/  MOV R155, R151 ;  /* 0x00000097009b7202 */ /* 0x002fe40000000f00 */
[----:B------:R-:W-:Y:S02]  /*5000*/  MOV R151, R154 ;  /* 0x0000009a00977202 */ /* 0x000fe40000000f00 */
[----:B------:R-:W-:Y:S02]  /*5010*/  MOV R153, 0x1f ;  /* 0x0000001f00997802 */ /* 0x000fe40000000f00 */
[----:B------:R-:W-:-:S02]  /*5020*/  MOV R158, 0xffffffff ;  /* 0xffffffff009e7802 */ /* 0x000fc40000000f00 */
[----:B------:R-:W-:Y:S02]  /*5030*/  MOV R148, 0x5050 ;  /* 0x0000505000947802 */ /* 0x000fe40000000f00 */
[----:B------:R-:W-:Y:S05]  /*5040*/  CALL.REL.NOINC `($__internal_12_$__cuda_sm70_shflsync_bfly_p) ;  /* 0x0000002000007944 */ /* 0x000fea0003c00000 */
[----:B-1----:R-:W-:Y:S01]  /*5050*/  MOV R149, R151 ;  /* 0x0000009700957202 */ /* 0x002fe20000000f00 */
[----:B0-----:R-:W-:Y:S05]  /*5060*/  BRA `(.L_x_240) ;  /* 0xffffd0e000007947 */ /* 0x001fea000383ffff */
        .weak           $__internal_12_$__cuda_sm70_shflsync_bfly_p
        .type           $__internal_12_$__cuda_sm70_shflsync_bfly_p,@function
        .size           $__internal_12_$__cuda_sm70_shflsync_bfly_p,(.L_x_2249 - $__internal_12_$__cuda_sm70_shflsync_bfly_p)
$__internal_12_$__cuda_sm70_shflsync_bfly_p:
[----:B------:R-:W-:Y:S01]  /*5070*/  HFMA2.MMA R149, -RZ, RZ, 0, 0 ;  /* 0x00000000ff957435 */ /* 0x000fe200000001ff */
[----:B------:R-:W-:Y:S04]  /*5080*/  WARPSYNC R158 ;  /* 0x0000009e00007348 */ /* 0x000fe80003800000 */
[----:B------:R0:W1:Y:S01]  /*5090*/  SHFL.BFLY PT, R151, R151, R156, R153 ;  /* 0x0c00009c97977389 */ /* 0x00006200000e0099 */
[----:B------:R-:W-:Y:S05]  /*50a0*/  RET.REL.NODEC R148 `(_ZN10layer_norm31ln_parallel_residual_bwd_kernelINS_13Kernel_traitsI6__halfS2_S2_S2_fjLj768ELj1ELj4ELj1ELj16ENS_18Kernel_traits_baseILj768ES2_S2_S2_S2_fjLj128EEEEELb0ELb0ELb0EEEvNS_9BwdParamsE) ;  /* 0xffffaf5094007950 */ /* 0x000fea0003c3ffff */
.L_x_241:
        /* <DEDUP_REMOVED lines=13> */
.L_x_2249:


//--------------------- .text._ZN10layer_norm31ln_parallel_residual_bwd_kernelINS_13Kernel_traitsI6__halfS2_S2_S2_fjLj768ELj1ELj4ELj1ELj16ENS_18Kernel_traits_baseILj768ES2_S2_S2_S2_fjLj128EEEEELb0ELb0ELb1EEEvNS_9BwdParamsE --------------------------
	.section	.text._ZN10layer_norm31ln_parallel_residual_bwd_kernelINS_13Kernel_traitsI6__halfS2_S2_S2_fjLj768ELj1ELj4ELj1ELj16ENS_18Kernel_traits_baseILj768ES2_S2_S2_S2_fjLj128EEEEELb0ELb0ELb1EEEvNS_9BwdParamsE,"ax",@progbits
	.sectioninfo	@"SHI_REGISTERS=242"
	.align	128
        .global         _ZN10layer_norm31ln_parallel_residual_bwd_kernelINS_13Kernel_traitsI6__halfS2_S2_S2_fjLj768ELj1ELj4ELj1ELj16ENS_18Kernel_traits_baseILj768ES2_S2_S2_S2_fjLj128EEEEELb0ELb0ELb1EEEvNS_9BwdParamsE
        .type           _ZN10layer_norm31ln_parallel_residual_bwd_kernelINS_13Kernel_traitsI6__halfS2_S2_S2_fjLj768ELj1ELj4ELj1ELj16ENS_18Kernel_traits_baseILj768ES2_S2_S2_S2_fjLj128EEEEELb0ELb0ELb1EEEvNS_9BwdParamsE,@function
        .size           _ZN10layer_norm31ln_parallel_residual_bwd_kernelINS_13Kernel_traitsI6__halfS2_S2_S2_fjLj768ELj1ELj4ELj1ELj16ENS_18Kernel_traits_baseILj768ES2_S2_S2_S2_fjLj128EEEEELb0ELb0ELb1EEEvNS_9BwdParamsE,(.L_x_2250 - _ZN10layer_norm31ln_parallel_residual_bwd_kernelINS_13Kernel_traitsI6__halfS2_S2_S2_fjLj768ELj1ELj4ELj1ELj16ENS_18Kernel_traits_baseILj768ES2_S2_S2_S2_fjLj128EEEEELb0ELb0ELb1EEEvNS_9BwdParamsE)
        .other          _ZN10layer_norm31ln_parallel_residual_bwd_kernelINS_13Kernel_traitsI6__halfS2_S2_S2_fjLj768ELj1ELj4ELj1ELj16ENS_18Kernel_traits_baseILj768ES2_S2_S2_S2_fjLj128EEEEELb0ELb0ELb1EEEvNS_9BwdParamsE,@"STO_CUDA_ENTRY STV_DEFAULT"
_ZN10layer_norm31ln_parallel_residual_bwd_kernelINS_13Kernel_traitsI6__halfS2_S2_S2_fjLj768ELj1ELj4ELj1ELj16ENS_18Kernel_traits_baseILj768ES2_S2_S2_S2_fjLj128EEEEELb0ELb0ELb1EEEvNS_9BwdParamsE:
.text._ZN10layer_norm31ln_parallel_residual_bwd_kernelINS_13Kernel_traitsI6__halfS2_S2_S2_fjLj768ELj1ELj4ELj1ELj16ENS_18Kernel_traits_baseILj768ES2_S2_S2_S2_fjLj128EEEEELb0ELb0ELb1EEEvNS_9BwdParamsE:
        /* <DEDUP_REMOVED lines=58> */
.L_x_243:
        /* <DEDUP_REMOVED lines=11> */
[----:B------:R1:W5:Y:S01]  /*0450*/  LDG.E.128 R200, [R4.64+0x400] ;  /* 0x0004000404c87981 */ /* 0x000362000c1e1d00 */
        /* <DEDUP_REMOVED lines=50> */
[----:B------:R-:W-:Y:S01]  /*0780*/  MOV R205, RZ ;  /* 0x000000ff00cd7202 */ /* 0x000fe20000000f00 */
[----:B--2---:R-:W-:-:S02]  /*0790*/  HADD2.F32 R156, -RZ, R160.H0_H0 ;  /* 0x200000a0ff9c7230 */ /* 0x004fc40000004100 */
[----:B------:R-:W-:Y:S02]  /*07a0*/  HADD2.F32 R157, -RZ, R160.H1_H1 ;  /* 0x300000a0ff9d7230 */ /* 0x000fe40000004100 */
[--C-:B------:R-:W-:Y:S02]  /*07b0*/  HADD2.F32 R158, -RZ, R161.reuse.H0_H0 ;  /* 0x200000a1ff9e7230 */ /* 0x100fe40000004100 */
[----:B------:R-:W-:Y:S02]  /*07c0*/  HADD2.F32 R159, -RZ, R161.H1_H1 ;  /* 0x300000a1ff9f7230 */ /* 0x000fe40000004100 */
[--C-:B----4-:R-:W-:Y:S02]  /*07d0*/  HADD2.F32 R164, -RZ, R168.reuse.H0_H0 ;  /* 0x200000a8ffa47230 */ /* 0x110fe40000004100 */
[----:B------:R-:W-:Y:S02]  /*07e0*/  HADD2.F32 R165, -RZ, R168.H1_H1 ;  /* 0x300000a8ffa57230 */ /* 0x000fe40000004100 */
[----:B------:R-:W-:-:S02]  /*07f0*/  HADD2.F32 R166, -RZ, R169.H0_H0 ;  /* 0x200000a9ffa67230 */ /* 0x000fc40000004100 */
[----:B------:R-:W-:Y:S02]  /*0800*/  HADD2.F32 R167, -RZ, R169.H1_H1 ;  /* 0x300000a9ffa77230 */ /* 0x000fe40000004100 */
[--C-:B---3--:R-:W-:Y:S02]  /*0810*/  HADD2.F32 R172, -RZ, R176.reuse.H0_H0 ;  /* 0x200000b0ffac7230 */ /* 0x108fe40000004100 */
[----:B------:R-:W-:Y:S02]  /*0820*/  HADD2.F32 R173, -RZ, R176.H1_H1 ;  /* 0x300000b0ffad7230 */ /* 0x000fe40000004100 */
[--C-:B------:R-:W-:Y:S02]  /*0830*/  HADD2.F32 R174, -RZ, R177.reuse.H0_H0 ;  /* 0x200000b1ffae7230 */ /* 0x100fe40000004100 */
[----:B------:R-:W-:Y:S02]  /*0840*/  HADD2.F32 R175, -RZ, R177.H1_H1 ;  /* 0x300000b1ffaf7230 */ /* 0x000fe40000004100 */
[----:B-----5:R-:W-:-:S02]  /*0850*/  HADD2.F32 R180, -RZ, R184.H0_H0 ;  /* 0x200000b8ffb47230 */ /* 0x020fc40000004100 */
[----:B------:R-:W-:Y:S02]  /*0860*/  HADD2.F32 R181, -RZ, R184.H1_H1 ;  /* 0x300000b8ffb57230 */ /* 0x000fe40000004100 */
[--C-:B------:R-:W-:Y:S02]  /*0870*/  HADD2.F32 R182, -RZ, R185.reuse.H0_H0 ;  /* 0x200000b9ffb67230 */ /* 0x100fe40000004100 */
[----:B------:R-:W-:Y:S02]  /*0880*/  HADD2.F32 R183, -RZ, R185.H1_H1 ;  /* 0x300000b9ffb77230 */ /* 0x000fe40000004100 */
[--C-:B------:R-:W-:Y:S02]  /*0890*/  HADD2.F32 R188, -RZ, R192.reuse.H0_H0 ;  /* 0x200000c0ffbc7230 */ /* 0x100fe40000004100 */
[----:B------:R-:W-:Y:S02]  /*08a0*/  HADD2.F32 R189, -RZ, R192.H1_H1 ;  /* 0x300000c0ffbd7230 */ /* 0x000fe40000004100 */
[----:B------:R-:W-:-:S02]  /*08b0*/  HADD2.F32 R190, -RZ, R193.H0_H0 ;  /* 0x200000c1ffbe7230 */ /* 0x000fc40000004100 */
        /* <DEDUP_REMOVED lines=18> */
[----:B------:R-:W-:Y:S02]  /*09e0*/  HADD2.F32 R170, -RZ, R171.H0_H0 ;  /* 0x200000abffaa7230 */ /* 0x000fe40000004100 */
[----:B------:R-:W-:Y:S02]  /*09f0*/  HADD2.F32 R178, -RZ, R179.H0_H0 ;  /* 0x200000b3ffb27230 */ /* 0x000fe40000004100 */
[----:B------:R-:W-:Y:S02]  /*0a00*/  HADD2.F32 R186, -RZ, R187.H0_H0 ;  /* 0x200000bbffba7230 */ /* 0x000fe40000004100 */
[----:B------:R-:W-:Y:S02]  /*0a10*/  HADD2.F32 R194, -RZ, R195.H0_H0 ;  /* 0x200000c3ffc27230 */ /* 0x000fe40000004100 */
[----:B------:R-:W-:Y:S02]  /*0a20*/  HADD2.F32 R202, -RZ, R203.H0_H0 ;  /* 0x200000cbffca7230 */ /* 0x000fe40000004100 */
[----:B------:R-:W-:-:S02]  /*0a30*/  HADD2.F32 R163, -RZ, R163.H1_H1 ;  /* 0x300000a3ffa37230 */ /* 0x000fc40000004100 */
[----:B------:R-:W-:Y:S02]  /*0a40*/  HADD2.F32 R171, -RZ, R171.H1_H1 ;  /* 0x300000abffab7230 */ /* 0x000fe40000004100 */
[----:B------:R-:W-:Y:S02]  /*0a50*/  HADD2.F32 R179, -RZ, R179.H1_H1 ;  /* 0x300000b3ffb37230 */ /* 0x000fe40000004100 */
[----:B------:R-:W-:Y:S02]  /*0a60*/  HADD2.F32 R187, -RZ, R187.H1_H1 ;  /* 0x300000bbffbb7230 */ /* 0x000fe40000004100 */
[----:B------:R-:W-:Y:S02]  /*0a70*/  HADD2.F32 R195, -RZ, R195.H1_H1 ;  /* 0x300000c3ffc37230 */ /* 0x000fe40000004100 */
[----:B------:R-:W-:Y:S02]  /*0a80*/  HADD2.F32 R203, -RZ, R203.H1_H1 ;  /* 0x300000cbffcb7230 */ /* 0x000fe40000004100 */
.L_x_249:
[----:B------:R-:W-:Y:S01]  /*0a90*/  IMAD R72, R153, c[0x0][0x168], RZ ;  /* 0x00005a0099487a24 */ /* 0x000fe200078e02ff */
[----:B------:R-:W-:Y:S02]  /*0aa0*/  LOP3.LUT R208, R0, 0x1f, RZ, 0xc0, !PT ;  /* 0x0000001f00d07812 */ /* 0x000fe400078ec0ff */
[----:B------:R-:W-:-:S02]  /*0ab0*/  MOV R155, 0x10 ;  /* 0x00000010009b7802 */ /* 0x000fc40000000f00 */
[----:B------:R-:W-:-:S04]  /*0ac0*/  SHF.R.S32.HI R73, RZ, 0x1f, R72 ;  /* 0x0000001fff497819 */ /* 0x000fc80000011448 */
[----:B------:R-:W-:Y:S02]  /*0ad0*/  LEA.HI R73, R73, R72, RZ, 0x3 ;  /* 0x0000004849497211 */ /* 0x000fe400078f18ff */
[----:B------:R-:W-:Y:S02]  /*0ae0*/  MOV R100, 0x4 ;  /* 0x0000000400647802 */ /* 0x000fe40000000f00 */
[----:B------:R-:W-:-:S03]  /*0af0*/  LEA.HI.SX32 R208, R73, R208, 0x1d ;  /* 0x000000d049d07211 */ /* 0x000fc600078feaff */
[----:B------:R-:W-:-:S04]  /*0b00*/  IMAD.WIDE R96, R153, R100, c[0x0][0x1a0] ;  /* 0x0000680099607625 */ /* 0x000fc800078e0264 */
[CC--:B------:R-:W-:Y:S01]  /*0b10*/  IMAD.WIDE.U32 R72, R208.reuse, R155.reuse, c[0x0][0x188] ;  /* 0x00006200d0487625 */ /* 0x0c0fe200078e009b */
[----:B------:R0:W2:Y:S03]  /*0b20*/  LDG.E R214, [R96.64] ;  /* 0x0000000460d67981 */ /* 0x0000a6000c1e1900 */
[CC--:B------:R-:W-:Y:S02]  /*0b30*/  IMAD.WIDE.U32 R76, R208.reuse, R155.reuse, c[0x0][0x208] ;  /* 0x00008200d04c7625 */ /* 0x0c0fe400078e009b */
[----:B------:R-:W3:Y:S01]  /*0b40*/  LDG.E.128 R72, [R72.64] ;  /* 0x0000000448487981 */ /* 0x000ee2000c1e1d00 */
[C---:B------:R-:W-:Y:S01]  /*0b50*/  IADD3 R207, R208.reuse, 0x20, RZ ;  /* 0x00000020d0cf7810 */ /* 0x040fe20007ffe0ff */
[----:B------:R-:W-:Y:S02]  /*0b60*/  IMAD.WIDE.U32 R80, R208, R155, c[0x0][0x210] ;  /* 0x00008400d0507625 */ /* 0x000fe400078e009b */
        /* <DEDUP_REMOVED lines=20> */
[----:B------:R-:W-:-:S04]  /*0cb0*/  ISETP.NE.AND P0, PT, R204, RZ, PT ;  /* 0x000000ffcc00720c */ /* 0x000fc80003f05270 */
[----:B--2---:R-:W-:Y:S01]  /*0cc0*/  FSEL R214, R214, RZ, !P0 ;  /* 0x000000ffd6d67208 */ /* 0x004fe20004000000 */
[--C-:B---3--:R-:W-:Y:S02]  /*0cd0*/  HADD2.F32 R229, -RZ, R72.reuse.H0_H0 ;  /* 0x20000048ffe57230 */ /* 0x108fe40000004100 */
[----:B------:R-:W-:Y:S02]  /*0ce0*/  HADD2.F32 R233, -RZ, R72.H1_H1 ;  /* 0x30000048ffe97230 */ /* 0x000fe40000004100 */
[--C-:B------:R-:W-:Y:S02]  /*0cf0*/  HADD2.F32 R235, -RZ, R73.reuse.H0_H0 ;  /* 0x20000049ffeb7230 */ /* 0x100fe40000004100 */
[----:B------:R-:W-:Y:S01]  /*0d00*/  HADD2.F32 R239, -RZ, R73.H1_H1 ;  /* 0x30000049ffef7230 */ /* 0x000fe20000004100 */
[----:B------:R-:W-:Y:S01]  /*0d10*/  @P1 IMAD.WIDE.U32 R72, R208, R155, c[0x0][0x218] ;  /* 0x00008600d0481625 */ /* 0x000fe200078e009b */
[--C-:B------:R-:W-:Y:S02]  /*0d20*/  HADD2.F32 R225, -RZ, R74.reuse.H0_H0 ;  /* 0x2000004affe17230 */ /* 0x100fe40000004100 */
[----:B------:R-:W-:-:S02]  /*0d30*/  HADD2.F32 R217, -RZ, R74.H1_H1 ;  /* 0x3000004affd97230 */ /* 0x000fc40000004100 */
[--C-:B------:R-:W-:Y:S01]  /*0d40*/  HADD2.F32 R211, -RZ, R75.reuse.H0_H0 ;  /* 0x2000004bffd37230 */ /* 0x100fe20000004100 */
[----:B------:R0:W5:Y:S01]  /*0d50*/  @P1 LDG.E.128 R52, [R72.64] ;  /* 0x0000000448341981 */ /* 0x000162000c1e1d00 */
[----:B------:R-:W-:Y:S01]  /*0d60*/  HADD2.F32 R213, -RZ, R75.H1_H1 ;  /* 0x3000004bffd57230 */ /* 0x000fe20000004100 */
[----:B------:R-:W-:Y:S01]  /*0d70*/  @P1 IMAD.WIDE.U32 R74, R155, R207, c[0x0][0x218] ;  /* 0x000086009b4a1625 */ /* 0x000fe200078e00cf */
[----:B----4-:R-:W-:-:S03]  /*0d80*/  HADD2.F32 R231, -RZ, R76.H0_H0 ;  /* 0x2000004cffe77230 */ /* 0x010fc60000004100 */
[----:B------:R-:W-:Y:S01]  /*0d90*/  @P1 IMAD.WIDE.U32 R154, R155, R206, c[0x0][0x218] ;  /* 0x000086009b9a1625 */ /* 0x000fe200078e00ce */
[----:B------:R-:W-:Y:S01]  /*0da0*/  HADD2.F32 R212, -RZ, R76.H1_H1 ;  /* 0x3000004cffd47230 */ /* 0x000fe20000004100 */
[----:B------:R1:W5:Y:S01]  /*0db0*/  @P1 LDG.E.128 R56, [R74.64] ;  /* 0x000000044a381981 */ /* 0x000362000c1e1d00 */
[--C-:B------:R-:W-:Y:S01]  /*0dc0*/  HADD2.F32 R223, -RZ, R82.reuse.H0_H0 ;  /* 0x20000052ffdf7230 */ /* 0x100fe20000004100 */
[----:B------:R-:W-:Y:S01]  /*0dd0*/  FADD.FTZ R76, R229, -R214 ;  /* 0x800000d6e54c7221 */ /* 0x000fe20000010000 */
[----:B------:R-:W-:Y:S01]  /*0de0*/  HADD2.F32 R224, -RZ, R82.H1_H1 ;  /* 0x30000052ffe07230 */ /* 0x000fe20000004100 */
[----:B------:R2:W5:Y:S01]  /*0df0*/  @P1 LDG.E.128 R60, [R154.64] ;  /* 0x000000049a3c1981 */ /* 0x000562000c1e1d00 */
[C---:B------:R-:W-:Y:S01]  /*0e00*/  FADD.FTZ R82, -R214.reuse, R225 ;  /* 0x000000e1d6527221 */ /* 0x040fe20000010100 */
[----:B------:R-:W-:Y:S02]  /*0e10*/  HADD2.F32 R218, -RZ, R80.H1_H1 ;  /* 0x30000050ffda7230 */ /* 0x000fe40000004100 */
[--C-:B------:R-:W-:Y:S01]  /*0e20*/  HADD2.F32 R227, -RZ, R78.reuse.H0_H0 ;  /* 0x2000004effe37230 */ /* 0x100fe20000004100 */
[C---:B-1----:R-:W-:Y:S01]  /*0e30*/  FMUL.FTZ R74, R209.reuse, R76 ;  /* 0x0000004cd14a7220 */ /* 0x042fe20000410000 */
[----:B------:R-:W-:Y:S01]  /*0e40*/  HADD2.F32 R210, -RZ, R78.H1_H1 ;  /* 0x3000004effd27230 */ /* 0x000fe20000004100 */
[C---:B--2---:R-:W-:Y:S01]  /*0e50*/  FADD.FTZ R154, -R214.reuse, R217 ;  /* 0x000000d9d69a7221 */ /* 0x044fe20000010100 */
[--C-:B0-----:R-:W-:Y:S01]  /*0e60*/  HADD2.F32 R73, -RZ, R83.reuse.H0_H0 ;  /* 0x20000053ff497230 */ /* 0x101fe20000004100 */
[----:B------:R-:W-:Y:S01]  /*0e70*/  FADD.FTZ R76, -R214, R233 ;  /* 0x000000e9d64c7221 */ /* 0x000fe20000010100 */
[----:B------:R-:W-:Y:S01]  /*0e80*/  HADD2.F32 R226, -RZ, R83.H1_H1 ;  /* 0x30000053ffe27230 */ /* 0x000fe20000004100 */
[C---:B------:R-:W-:Y:S01]  /*0e90*/  FMUL.FTZ R82, R209.reuse, R82 ;  /* 0x00000052d1527220 */ /* 0x040fe20000410000 */
[----:B------:R-:W-:Y:S01]  /*0ea0*/  HADD2.F32 R219, -RZ, R80.H0_H0 ;  /* 0x20000050ffdb7230 */ /* 0x000fe20000004100 */
[----:B------:R-:W-:Y:S01]  /*0eb0*/  FMUL.FTZ R83, R168, R223 ;  /* 0x000000dfa8537220 */ /* 0x000fe20000410000 */
[----:B------:R-:W-:Y:S01]  /*0ec0*/  HADD2.F32 R225, -RZ, R84.H0_H0 ;  /* 0x20000054ffe17230 */ /* 0x000fe20000004100 */
[----:B------:R-:W-:-:S02]  /*0ed0*/  FMUL.FTZ R154, R209, R154 ;  /* 0x0000009ad19a7220 */ /* 0x000fc40000410000 */
[----:B------:R-:W-:Y:S01]  /*0ee0*/  FMUL.FTZ R155, R169, R224 ;  /* 0x000000e0a99b7220 */ /* 0x000fe20000410000 */
[--C-:B------:R-:W-:Y:S01]  /*0ef0*/  HADD2.F32 R237, -RZ, R77.reuse.H0_H0 ;  /* 0x2000004dffed7230 */ /* 0x100fe20000004100 */
[C---:B------:R-:W-:Y:S01]  /*0f00*/  FADD.FTZ R72, -R214.reuse, R211 ;  /* 0x000000d3d6487221 */ /* 0x040fe20000010100 */
[----:B------:R-:W-:Y:S01]  /*0f10*/  HADD2.F32 R222, -RZ, R77.H1_H1 ;  /* 0x3000004dffde7230 */ /* 0x000fe20000004100 */
[----:B------:R-:W-:Y:S01]  /*0f20*/  FMUL.FTZ R76, R209, R76 ;  /* 0x0000004cd14c7220 */ /* 0x000fe20000410000 */
[----:B------:R-:W-:Y:S01]  /*0f30*/  HADD2.F32 R215, -RZ, R79.H0_H0 ;  /* 0x2000004fffd77230 */ /* 0x000fe20000004100 */
[----:B------:R-:W-:Y:S02]  /*0f40*/  FMUL.FTZ R77, R165, R218 ;  /* 0x000000daa54d7220 */ /* 0x000fe40000410000 */
[----:B------:R-:W-:Y:S02]  /*0f50*/  FADD.FTZ R80, -R214, R239 ;  /* 0x000000efd6507221 */ /* 0x000fe40000010100 */
[----:B------:R-:W-:-:S02]  /*0f60*/  FADD.FTZ R136, R227, R136 ;  /* 0x00000088e3887221 */ /* 0x000fc40000010000 */
[-C--:B------:R-:W-:Y:S02]  /*0f70*/  FFMA.FTZ R137, R82, R227.reuse, R137 ;  /* 0x000000e352897223 */ /* 0x080fe40000010089 */
[----:B------:R-:W-:Y:S01]  /*0f80*/  FFMA.FTZ R83, R160, R227, R83 ;  /* 0x000000e3a0537223 */ /* 0x000fe20000010053 */
[----:B------:R-:W-:Y:S01]  /*0f90*/  HADD2.F32 R227, -RZ, R84.H1_H1 ;  /* 0x30000054ffe37230 */ /* 0x000fe20000004100 */
[----:B------:R-:W-:Y:S02]  /*0fa0*/  FADD.FTZ R132, R210, R132 ;  /* 0x00000084d2847221 */ /* 0x000fe40000010000 */
[-C--:B------:R-:W-:Y:S02]  /*0fb0*/  FFMA.FTZ R133, R154, R210.reuse, R133 ;  /* 0x000000d29a857223 */ /* 0x080fe40000010085 */
[----:B------:R-:W-:Y:S01]  /*0fc0*/  FFMA.FTZ R155, R161, R210, R155 ;  /* 0x000000d2a19b7223 */ /* 0x000fe2000001009b */
[----:B------:R-:W-:Y:S01]  /*0fd0*/  HADD2.F32 R220, -RZ, R81.H1_H1 ;  /* 0x30000051ffdc7230 */ /* 0x000fe20000004100 */
[----:B------:R-:W-:-:S02]  /*0fe0*/  FMUL.FTZ R75, R164, R219 ;  /* 0x000000dba44b7220 */ /* 0x000fc40000410000 */
[----:B------:R-:W-:Y:S02]  /*0ff0*/  FMUL.FTZ R210, R209, R72 ;  /* 0x00000048d1d27220 */ /* 0x000fe40000410000 */
[----:B------:R-:W-:Y:S02]  /*1000*/  FMUL.FTZ R211, R170, R73 ;  /* 0x00000049aad37220 */ /* 0x000fe40000410000 */
[----:B------:R-:W-:Y:S02]  /*1010*/  FADD.FTZ R150, R219, R150 ;  /* 0x00000096db967221 */ /* 0x000fe40000010000 */
[----:B------:R-:W-:Y:S01]  /*1020*/  FFMA.FTZ R151, R74, R219, R151 ;  /* 0x000000db4a977223 */ /* 0x000fe20000010097 */
[----:B------:R-:W-:Y:S01]  /*1030*/  HADD2.F32 R219, -RZ, R92.H0_H0 ;  /* 0x2000005cffdb7230 */ /* 0x000fe20000004100 */
[----:B------:R-:W-:Y:S01]  /*1040*/  FADD.FTZ R84, -R214, R225 ;  /* 0x000000e1d6547221 */ /* 0x000fe20000010100 */
[----:B------:R-:W-:Y:S01]  /*1050*/  HADD2.F32 R221, -RZ, R81.H0_H0 ;  /* 0x20000051ffdd7230 */ /* 0x000fe20000004100 */
[----:B------:R-:W-:Y:S01]  /*1060*/  FADD.FTZ R148, R212, R148 ;  /* 0x00000094d4947221 */ /* 0x000fe20000010000 */
[--C-:B------:R-:W-:Y:S01]  /*1070*/  HADD2.F32 R229, -RZ, R85.reuse.H0_H0 ;  /* 0x20000055ffe57230 */ /* 0x100fe20000004100 */
[-C--:B------:R-:W-:Y:S01]  /*1080*/  FFMA.FTZ R149, R76, R212.reuse, R149 ;  /* 0x000000d44c957223 */ /* 0x080fe20000010095 */
[----:B------:R-:W-:Y:S01]  /*1090*/  HADD2.F32 R233, -RZ, R85.H1_H1 ;  /* 0x30000055ffe97230 */ /* 0x000fe20000004100 */
[----:B------:R-:W-:-:S02]  /*10a0*/  FFMA.FTZ R77, R157, R212, R77 ;  /* 0x000000d49d4d7223 */ /* 0x000fc4000001004d */
[----:B------:R-:W-:Y:S01]  /*10b0*/  FMUL.FTZ R80, R209, R80 ;  /* 0x00000050d1507220 */ /* 0x000fe20000410000 */
[----:B------:R-:W-:Y:S01]  /*10c0*/  HADD2.F32 R85, -RZ, R88.H0_H0 ;  /* 0x20000058ff557230 */ /* 0x000fe20000004100 */
[C---:B------:R-:W-:Y:S02]  /*10d0*/  FADD.FTZ R78, -R214.reuse, R235 ;  /* 0x000000ebd64e7221 */ /* 0x040fe40000010100 */
[----:B------:R-:W-:Y:S01]  /*10e0*/  FADD.FTZ R212, -R214, R213 ;  /* 0x000000d5d6d47221 */ /* 0x000fe20000010100 */
[--C-:B------:R-:W-:Y:S01]  /*10f0*/  HADD2.F32 R235, -RZ, R86.reuse.H0_H0 ;  /* 0x20000056ffeb7230 */ /* 0x100fe20000004100 */
[----:B------:R-:W-:Y:S01]  /*1100*/  FADD.FTZ R128, R215, R128 ;  /* 0x00000080d7807221 */ /* 0x000fe20000010000 */
[----:B------:R-:W-:Y:S01]  /*1110*/  HADD2.F32 R239, -RZ, R86.H1_H1 ;  /* 0x30000056ffef7230 */ /* 0x000fe20000004100 */
[-C--:B------:R-:W-:Y:S02]  /*1120*/  FFMA.FTZ R129, R210, R215.reuse, R129 ;  /* 0x000000d7d2817223 */ /* 0x080fe40000010081 */
[----:B------:R-:W-:Y:S01]  /*1130*/  FFMA.FTZ R211, R162, R215, R211 ;  /* 0x000000d7a2d37223 */ /* 0x000fe200000100d3 */
[----:B------:R-:W-:Y:S01]  /*1140*/  HADD2.F32 R215, -RZ, R87.H1_H1 ;  /* 0x30000057ffd77230 */ /* 0x000fe20000004100 */
[----:B------:R-:W-:-:S02]  /*1150*/  FADD.FTZ R126, R73, R126 ;  /* 0x0000007e497e7221 */ /* 0x000fc40000010000 */
[----:B------:R-:W-:Y:S01]  /*1160*/  FFMA.FTZ R127, R210, R73, R127 ;  /* 0x00000049d27f7223 */ /* 0x000fe2000001007f */
[----:B------:R-:W-:Y:S01]  /*1170*/  HADD2.F32 R73, -RZ, R87.H0_H0 ;  /* 0x20000057ff497230 */ /* 0x000fe20000004100 */
[----:B------:R-:W-:Y:S01]  /*1180*/  FMUL.FTZ R84, R209, R84 ;  /* 0x00000054d1547220 */ /* 0x000fe20000410000 */
[----:B------:R-:W-:Y:S01]  /*1190*/  HADD2.F32 R216, -RZ, R79.H1_H1 ;  /* 0x3000004fffd87230 */ /* 0x000fe20000004100 */
[-C--:B------:R-:W-:Y:S01]  /*11a0*/  FMUL.FTZ R81, R167, R220.reuse ;  /* 0x000000dca7517220 */ /* 0x080fe20000410000 */
[----:B------:R-:W-:Y:S01]  /*11b0*/  HADD2.F32 R87, -RZ, R88.H1_H1 ;  /* 0x30000058ff577230 */ /* 0x000fe20000004100 */
[----:B------:R-:W-:Y:S02]  /*11c0*/  FADD.FTZ R138, R220, R138 ;  /* 0x0000008adc8a7221 */ /* 0x000fe40000010000 */
[----:B------:R-:W-:Y:S01]  /*11d0*/  FFMA.FTZ R139, R80, R220, R139 ;  /* 0x000000dc508b7223 */ /* 0x000fe2000001008b */
[----:B------:R-:W-:Y:S01]  /*11e0*/  HADD2.F32 R220, -RZ, R92.H1_H1 ;  /* 0x3000005cffdc7230 */ /* 0x000fe20000004100 */
[----:B------:R-:W-:-:S02]  /*11f0*/  FMUL.FTZ R86, R180, R219 ;  /* 0x000000dbb4567220 */ /* 0x000fc40000410000 */
[----:B------:R-:W-:Y:S02]  /*1200*/  FMUL.FTZ R78, R209, R78 ;  /* 0x0000004ed14e7220 */ /* 0x000fe40000410000 */
[----:B------:R-:W-:Y:S02]  /*1210*/  FMUL.FTZ R79, R166, R221 ;  /* 0x000000dda64f7220 */ /* 0x000fe40000410000 */
[----:B------:R-:W-:Y:S02]  /*1220*/  FMUL.FTZ R213, R171, R226 ;  /* 0x000000e2abd57220 */ /* 0x000fe40000410000 */
[----:B------:R-:W-:Y:S02]  /*1230*/  FMUL.FTZ R212, R209, R212 ;  /* 0x000000d4d1d47220 */ /* 0x000fe40000410000 */
[----:B------:R-:W-:Y:S02]  /*1240*/  FADD.FTZ R88, -R214, R227 ;  /* 0x000000e3d6587221 */ /* 0x000fe40000010100 */
[----:B------:R-:W-:-:S02]  /*1250*/  FADD.FTZ R120, R85, R120 ;  /* 0x0000007855787221 */ /* 0x000fc40000010000 */
[-C--:B------:R-:W-:Y:S02]  /*1260*/  FFMA.FTZ R121, R84, R85.reuse, R121 ;  /* 0x0000005554797223 */ /* 0x080fe40000010079 */
[----:B------:R-:W-:Y:S02]  /*1270*/  FFMA.FTZ R85, R172, R85, R86 ;  /* 0x00000055ac557223 */ /* 0x000fe40000010056 */
[----:B------:R-:W-:Y:S02]  /*1280*/  FADD.FTZ R144, R237, R144 ;  /* 0x00000090ed907221 */ /* 0x000fe40000010000 */
[-C--:B------:R-:W-:Y:S02]  /*1290*/  FFMA.FTZ R145, R78, R237.reuse, R145 ;  /* 0x000000ed4e917223 */ /* 0x080fe40000010091 */
[----:B------:R-:W-:Y:S01]  /*12a0*/  FFMA.FTZ R79, R158, R237, R79 ;  /* 0x000000ed9e4f7223 */ /* 0x000fe2000001004f */
[----:B------:R-:W-:Y:S01]  /*12b0*/  HADD2.F32 R237, -RZ, R90.H0_H0 ;  /* 0x2000005affed7230 */ /* 0x000fe20000004100 */
[----:B------:R-:W-:-:S02]  /*12c0*/  FADD.FTZ R124, R216, R124 ;  /* 0x0000007cd87c7221 */ /* 0x000fc40000010000 */
[-C--:B------:R-:W-:Y:S02]  /*12d0*/  FFMA.FTZ R125, R212, R216.reuse, R125 ;  /* 0x000000d8d47d7223 */ /* 0x080fe4000001007d */
[----:B------:R-:W-:Y:S01]  /*12e0*/  FFMA.FTZ R213, R163, R216, R213 ;  /* 0x000000d8a3d57223 */ /* 0x000fe200000100d5 */
[----:B------:R-:W-:Y:S01]  /*12f0*/  HADD2.F32 R216, -RZ, R90.H1_H1 ;  /* 0x3000005affd87230 */ /* 0x000fe20000004100 */
[----:B------:R-:W-:Y:S02]  /*1300*/  FMUL.FTZ R86, R209, R88 ;  /* 0x00000058d1567220 */ /* 0x000fe40000410000 */
[----:B------:R-:W-:Y:S02]  /*1310*/  FMUL.FTZ R88, R181, R220 ;  /* 0x000000dcb5587220 */ /* 0x000fe40000410000 */
[----:B------:R-:W-:Y:S02]  /*1320*/  FADD.FTZ R90, -R214, R229 ;  /* 0x000000e5d65a7221 */ /* 0x000fe40000010100 */
[----:B------:R-:W-:-:S02]  /*1330*/  FADD.FTZ R116, R87, R116 ;  /* 0x0000007457747221 */ /* 0x000fc40000010000 */
[-C--:B------:R-:W-:Y:S02]  /*1340*/  FFMA.FTZ R117, R86, R87.reuse, R117 ;  /* 0x0000005756757223 */ /* 0x080fe40000010075 */
[----:B------:R-:W-:Y:S02]  /*1350*/  FADD.FTZ R140, R222, R140 ;  /* 0x0000008cde8c7221 */ /* 0x000fe40000010000 */
[-C--:B------:R-:W-:Y:S02]  /*1360*/  FFMA.FTZ R141, R80, R222.reuse, R141 ;  /* 0x000000de508d7223 */ /* 0x080fe4000001008d */
[----:B------:R-:W-:Y:S01]  /*1370*/  FFMA.FTZ R81, R159, R222, R81 ;  /* 0x000000de9f517223 */ /* 0x000fe20000010051 */
[----:B------:R-:W-:Y:S01]  /*1380*/  HADD2.F32 R222, -RZ, R93.H1_H1 ;  /* 0x3000005dffde7230 */ /* 0x000fe20000004100 */
[----:B------:R-:W-:Y:S02]  /*1390*/  FFMA.FTZ R87, R173, R87, R88 ;  /* 0x00000057ad577223 */ /* 0x000fe40000010058 */
[----:B------:R-:W-:-:S02]  /*13a0*/  FMUL.FTZ R88, R209, R90 ;  /* 0x0000005ad1587220 */ /* 0x000fc40000410000 */
[----:B------:R-:W-:Y:S02]  /*13b0*/  FADD.FTZ R90, -R214, R233 ;  /* 0x000000e9d65a7221 */ /* 0x000fe40000010100 */
[----:B------:R-:W-:Y:S02]  /*13c0*/  FADD.FTZ R134, R223, R134 ;  /* 0x00000086df867221 */ /* 0x000fe40000010000 */
[----:B------:R-:W-:Y:S01]  /*13d0*/  FFMA.FTZ R135, R82, R223, R135 ;  /* 0x000000df52877223 */ /* 0x000fe20000010087 */
[--C-:B------:R-:W-:Y:S01]  /*13e0*/  HADD2.F32 R223, -RZ, R94.reuse.H0_H0 ;  /* 0x2000005effdf7230 */ /* 0x100fe20000004100 */
[----:B------:R-:W-:Y:S02]  /*13f0*/  FADD.FTZ R130, R224, R130 ;  /* 0x00000082e0827221 */ /* 0x000fe40000010000 */
[----:B------:R-:W-:Y:S01]  /*1400*/  FFMA.FTZ R131, R154, R224, R131 ;  /* 0x000000e09a837223 */ /* 0x000fe20000010083 */
[----:B------:R-:W-:Y:S01]  /*1410*/  HADD2.F32 R224, -RZ, R94.H1_H1 ;  /* 0x3000005effe07230 */ /* 0x000fe20000004100 */
[----:B------:R-:W-:Y:S01]  /*1420*/  FADD.FTZ R146, R218, R146 ;  /* 0x00000092da927221 */ /* 0x000fe20000010000 */
[----:B------:R-:W-:Y:S01]  /*1430*/  HADD2.F32 R217, -RZ, R91.H0_H0 ;  /* 0x2000005bffd97230 */ /* 0x000fe20000004100 */
[----:B------:R-:W-:Y:S01]  /*1440*/  FFMA.FTZ R147, R76, R218, R147 ;  /* 0x000000da4c937223 */ /* 0x000fe20000010093 */
[----:B------:R-:W-:Y:S01]  /*1450*/  HADD2.F32 R218, -RZ, R89.H1_H1 ;  /* 0x30000059ffda7230 */ /* 0x000fe20000004100 */
[----:B------:R-:W-:Y:S01]  /*1460*/  FADD.FTZ R94, -R214, R239 ;  /* 0x000000efd65e7221 */ /* 0x000fe20000010100 */
[----:B------:R-:W-:Y:S01]  /*1470*/  HADD2.F32 R72, -RZ, R91.H1_H1 ;  /* 0x3000005bff487230 */ /* 0x000fe20000004100 */
[----:B------:R-:W-:-:S02]  /*1480*/  FMUL.FTZ R90, R209, R90 ;  /* 0x0000005ad15a7220 */ /* 0x000fc40000410000 */
[----:B------:R-:W-:Y:S01]  /*1490*/  FMUL.FTZ R91, R183, R222 ;  /* 0x000000deb75b7220 */ /* 0x000fe20000410000 */
[--C-:B------:R-:W-:Y:S01]  /*14a0*/  HADD2.F32 R225, -RZ, R95.reuse.H0_H0 ;  /* 0x2000005fffe17230 */ /* 0x100fe20000004100 */
[----:B------:R-:W-:Y:S02]  /*14b0*/  FADD.FTZ R122, R226, R122 ;  /* 0x0000007ae27a7221 */ /* 0x000fe40000010000 */
[----:B------:R-:W-:Y:S01]  /*14c0*/  FFMA.FTZ R123, R212, R226, R123 ;  /* 0x000000e2d47b7223 */ /* 0x000fe2000001007b */
[----:B------:R-:W-:Y:S01]  /*14d0*/  HADD2.F32 R226, -RZ, R95.H1_H1 ;  /* 0x3000005fffe27230 */ /* 0x000fe20000004100 */
[----:B------:R-:W-:Y:S02]  /*14e0*/  FMUL.FTZ R94, R209, R94 ;  /* 0x0000005ed15e7220 */ /* 0x000fe40000410000 */
[----:B------:R-:W-:Y:S02]  /*14f0*/  FMUL.FTZ R95, R185, R224 ;  /* 0x000000e0b95f7220 */ /* 0x000fe40000410000 */
[----:B------:R-:W-:-:S02]  /*1500*/  FADD.FTZ R108, R218, R108 ;  /* 0x0000006cda6c7221 */ /* 0x000fc40000010000 */
[-C--:B------:R-:W-:Y:S02]  /*1510*/  FFMA.FTZ R109, R90, R218.reuse, R109 ;  /* 0x000000da5a6d7223 */ /* 0x080fe4000001006d */
[----:B------:R-:W-:Y:S02]  /*1520*/  FFMA.FTZ R91, R175, R218, R91 ;  /* 0x000000daaf5b7223 */ /* 0x000fe4000001005b */
[----:B------:R-:W-:Y:S02]  /*1530*/  FADD.FTZ R218, -R214, R73 ;  /* 0x00000049d6da7221 */ /* 0x000fe40000010100 */
[----:B------:R-:W-:Y:S02]  /*1540*/  FADD.FTZ R37, R216, R37 ;  /* 0x00000025d8257221 */ /* 0x000fe40000010000 */
[-C--:B------:R-:W-:Y:S02]  /*1550*/  FFMA.FTZ R49, R94, R216.reuse, R49 ;  /* 0x000000d85e317223 */ /* 0x080fe40000010031 */
[----:B------:R-:W-:-:S02]  /*1560*/  FFMA.FTZ R95, R177, R216, R95 ;  /* 0x000000d8b15f7223 */ /* 0x000fc4000001005f */
[C---:B------:R-:W-:Y:S02]  /*1570*/  FADD.FTZ R216, -R214.reuse, R215 ;  /* 0x000000d7d6d87221 */ /* 0x040fe40000010100 */
[----:B------:R-:W-:Y:S02]  /*1580*/  FMUL.FTZ R215, R209, R218 ;  /* 0x000000dad1d77220 */ /* 0x000fe40000410000 */
[----:B------:R-:W-:Y:S02]  /*1590*/  FADD.FTZ R92, -R214, R235 ;  /* 0x000000ebd65c7221 */ /* 0x000fe40000010100 */
[----:B------:R-:W-:Y:S02]  /*15a0*/  FMUL.FTZ R218, R186, R225 ;  /* 0x000000e1bada7220 */ /* 0x000fe40000410000 */
[----:B------:R-:W-:Y:S02]  /*15b0*/  FADD.FTZ R142, R221, R142 ;  /* 0x0000008edd8e7221 */ /* 0x000fe40000010000 */
[----:B------:R-:W-:Y:S01]  /*15c0*/  FFMA.FTZ R143, R78, R221, R143 ;  /* 0x000000dd4e8f7223 */ /* 0x000fe2000001008f */
[----:B------:R-:W-:Y:S01]  /*15d0*/  HADD2.F32 R221, -RZ, R93.H0_H0 ;  /* 0x2000005dffdd7230 */ /* 0x000fe20000004100 */
[----:B------:R-:W-:-:S02]  /*15e0*/  FMUL.FTZ R73, R187, R226 ;  /* 0x000000e2bb497220 */ /* 0x000fc40000410000 */
[----:B------:R-:W-:Y:S02]  /*15f0*/  FMUL.FTZ R93, R209, R92 ;  /* 0x0000005cd15d7220 */ /* 0x000fe40000410000 */
[----:B------:R-:W-:Y:S02]  /*1600*/  FADD.FTZ R34, R217, R34 ;  /* 0x00000022d9227221 */ /* 0x000fe40000010000 */
[-C--:B------:R-:W-:Y:S02]  /*1610*/  FFMA.FTZ R46, R215, R217.reuse, R46 ;  /* 0x000000d9d72e7223 */ /* 0x080fe4000001002e */
[----:B------:R-:W-:Y:S02]  /*1620*/  FFMA.FTZ R218, R178, R217, R218 ;  /* 0x000000d9b2da7223 */ /* 0x000fe400000100da */
[----:B------:R-:W-:Y:S02]  /*1630*/  FADD.FTZ R152, R231, R152 ;  /* 0x00000098e7987221 */ /* 0x000fe40000010000 */
[----:B------:R-:W-:-:S02]  /*1640*/  FFMA.FTZ R205, R74, R231, R205 ;  /* 0x000000e74acd7223 */ /* 0x000fc400000100cd */
[----:B------:R-:W-:Y:S01]  /*1650*/  FFMA.FTZ R75, R156, R231, R75 ;  /* 0x000000e79c4b7223 */ /* 0x000fe2000001004b */
[----:B------:R-:W-:Y:S01]  /*1660*/  HADD2.F32 R231, -RZ, R89.H0_H0 ;  /* 0x20000059ffe77230 */ /* 0x000fe20000004100 */
[----:B------:R-:W-:Y:S01]  /*1670*/  FFMA.FTZ R217, R179, R72, R73 ;  /* 0x00000048b3d97223 */ /* 0x000fe20000010049 */
[--C-:B------:R-:W-:Y:S01]  /*1680*/  HADD2.F32 R73, -RZ, R96.reuse.H0_H0 ;  /* 0x20000060ff497230 */ /* 0x100fe20000004100 */
[-C--:B------:R-:W-:Y:S02]  /*1690*/  FMUL.FTZ R89, R182, R221.reuse ;  /* 0x000000ddb6597220 */ /* 0x080fe40000410000 */
[----:B------:R-:W-:Y:S02]  /*16a0*/  FADD.FTZ R110, R221, R110 ;  /* 0x0000006edd6e7221 */ /* 0x000fe40000010000 */
[----:B------:R-:W-:Y:S01]  /*16b0*/  FFMA.FTZ R111, R88, R221, R111 ;  /* 0x000000dd586f7223 */ /* 0x000fe2000001006f */
[--C-:B------:R-:W-:Y:S01]  /*16c0*/  HADD2.F32 R221, -RZ, R97.reuse.H0_H0 ;  /* 0x20000061ffdd7230 */ /* 0x100fe20000004100 */
[----:B------:R-:W-:Y:S01]  /*16d0*/  FMUL.FTZ R92, R184, R223 ;  /* 0x000000dfb85c7220 */ /* 0x000fe20000410000 */
[----:B------:R-:W-:Y:S01]  /*16e0*/  HADD2.F32 R97, -RZ, R97.H1_H1 ;  /* 0x30000061ff617230 */ /* 0x000fe20000004100 */
[----:B------:R-:W-:Y:S01]  /*16f0*/  FADD.FTZ R118, R219, R118 ;  /* 0x00000076db767221 */ /* 0x000fe20000010000 */
[----:B------:R-:W-:Y:S01]  /*1700*/  HADD2.F32 R227, -RZ, R99.H0_H0 ;  /* 0x20000063ffe37230 */ /* 0x000fe20000004100 */
[----:B------:R-:W-:Y:S01]  /*1710*/  FFMA.FTZ R119, R84, R219, R119 ;  /* 0x000000db54777223 */ /* 0x000fe20000010077 */
[----:B------:R-:W-:Y:S01]  /*1720*/  HADD2.F32 R219, -RZ, R96.H1_H1 ;  /* 0x30000060ffdb7230 */ /* 0x000fe20000004100 */
[----:B------:R-:W-:-:S02]  /*1730*/  FADD.FTZ R12, R223, R12 ;  /* 0x0000000cdf0c7221 */ /* 0x000fc40000010000 */
[----:B------:R-:W-:Y:S01]  /*1740*/  FFMA.FTZ R24, R93, R223, R24 ;  /* 0x000000df5d187223 */ /* 0x000fe20000010018 */
[--C-:B------:R-:W-:Y:S01]  /*1750*/  HADD2.F32 R223, -RZ, R98.reuse.H0_H0 ;  /* 0x20000062ffdf7230 */ /* 0x100fe20000004100 */
[----:B------:R-:W-:Y:S02]  /*1760*/  FADD.FTZ R10, R225, R10 ;  /* 0x0000000ae10a7221 */ /* 0x000fe40000010000 */
[----:B------:R-:W-:Y:S01]  /*1770*/  FFMA.FTZ R22, R215, R225, R22 ;  /* 0x000000e1d7167223 */ /* 0x000fe20000010016 */
[----:B------:R-:W-:Y:S01]  /*1780*/  HADD2.F32 R225, -RZ, R98.H1_H1 ;  /* 0x30000062ffe17230 */ /* 0x000fe20000004100 */
[----:B------:R-:W-:Y:S01]  /*1790*/  FADD.FTZ R96, -R214, R73 ;  /* 0x00000049d6607221 */ /* 0x000fe20000010100 */
[----:B------:R-:W-:Y:S01]  /*17a0*/  HADD2.F32 R99, -RZ, R99.H1_H1 ;  /* 0x30000063ff637230 */ /* 0x000fe20000004100 */
[----:B------:R-:W-:Y:S01]  /*17b0*/  FADD.FTZ R114, R220, R114 ;  /* 0x00000072dc727221 */ /* 0x000fe20000010000 */
[--C-:B------:R-:W-:Y:S01]  /*17c0*/  HADD2.F32 R73, -RZ, R104.reuse.H0_H0 ;  /* 0x20000068ff497230 */ /* 0x100fe20000004100 */
[----:B------:R-:W-:Y:S01]  /*17d0*/  FFMA.FTZ R115, R86, R220, R115 ;  /* 0x000000dc56737223 */ /* 0x000fe20000010073 */
[----:B------:R-:W-:Y:S01]  /*17e0*/  HADD2.F32 R104, -RZ, R104.H1_H1 ;  /* 0x30000068ff687230 */ /* 0x000fe20000004100 */
[----:B------:R-:W-:-:S02]  /*17f0*/  FADD.FTZ R13, R224, R13 ;  /* 0x0000000de00d7221 */ /* 0x000fc40000010000 */
[----:B------:R-:W-:Y:S02]  /*1800*/  FFMA.FTZ R25, R94, R224, R25 ;  /* 0x000000e05e197223 */ /* 0x000fe40000010019 */
[C---:B------:R-:W-:Y:S02]  /*1810*/  FADD.FTZ R98, -R214.reuse, R219 ;  /* 0x000000dbd6627221 */ /* 0x040fe40000010100 */
[C---:B------:R-:W-:Y:S02]  /*1820*/  FADD.FTZ R236, -R214.reuse, R221 ;  /* 0x000000ddd6ec7221 */ /* 0x040fe40000010100 */
[C---:B------:R-:W-:Y:S02]  /*1830*/  FADD.FTZ R228, -R214.reuse, R97 ;  /* 0x00000061d6e47221 */ /* 0x040fe40000010100 */
[C---:B------:R-:W-:Y:S02]  /*1840*/  FADD.FTZ R230, -R214.reuse, R223 ;  /* 0x000000dfd6e67221 */ /* 0x040fe40000010100 */
[----:B------:R-:W-:-:S02]  /*1850*/  FADD.FTZ R224, -R214, R225 ;  /* 0x000000e1d6e07221 */ /* 0x000fc40000010100 */
[C---:B------:R-:W-:Y:S01]  /*1860*/  FADD.FTZ R220, -R214.reuse, R227 ;  /* 0x000000e3d6dc7221 */ /* 0x040fe20000010100 */
[--C-:B------:R-:W-:Y:S01]  /*1870*/  HADD2.F32 R97, -RZ, R100.reuse.H0_H0 ;  /* 0x20000064ff617230 */ /* 0x100fe20000004100 */
[----:B------:R-:W-:Y:S01]  /*1880*/  FADD.FTZ R214, -R214, R99 ;  /* 0x00000063d6d67221 */ /* 0x000fe20000010100 */
[----:B------:R-:W-:Y:S01]  /*1890*/  HADD2.F32 R100, -RZ, R100.H1_H1 ;  /* 0x30000064ff647230 */ /* 0x000fe20000004100 */
[----:B------:R-:W-:Y:S01]  /*18a0*/  FMUL.FTZ R99, R209, R96 ;  /* 0x00000060d1637220 */ /* 0x000fe20000410000 */
[--C-:B------:R-:W-:Y:S01]  /*18b0*/  HADD2.F32 R225, -RZ, R101.reuse.H0_H0 ;  /* 0x20000065ffe17230 */ /* 0x100fe20000004100 */
[----:B------:R-:W-:Y:S01]  /*18c0*/  FMUL.FTZ R96, R196, R73 ;  /* 0x00000049c4607220 */ /* 0x000fe20000410000 */
[----:B------:R-:W-:Y:S01]  /*18d0*/  HADD2.F32 R232, -RZ, R101.H1_H1 ;  /* 0x30000065ffe87230 */ /* 0x000fe20000004100 */
        /* <DEDUP_REMOVED lines=8> */
[----:B------:R-:W-:Y:S02]  /*1960*/  FMUL.FTZ R216, R209, R216 ;  /* 0x000000d8d1d87220 */ /* 0x000fe40000410000 */
[----:B------:R-:W-:Y:S02]  /*1970*/  FFMA.FTZ R100, R74, R75, RZ ;  /* 0x0000004b4a647223 */ /* 0x000fe400000100ff */
[----:B------:R-:W-:Y:S01]  /*1980*/  FADD.FTZ R234, RZ, R75 ;  /* 0x0000004bffea7221 */ /* 0x000fe20000010000 */
[--C-:B------:R-:W-:Y:S01]  /*1990*/  HADD2.F32 R221, -RZ, R103.reuse.H0_H0 ;  /* 0x20000067ffdd7230 */ /* 0x100fe20000004100 */
[----:B------:R-:W-:Y:S02]  /*19a0*/  FADD.FTZ R35, R72, R35 ;  /* 0x0000002348237221 */ /* 0x000fe40000010000 */
[----:B------:R-:W-:Y:S01]  /*19b0*/  FFMA.FTZ R47, R216, R72, R47 ;  /* 0x00000048d82f7223 */ /* 0x000fe2000001002f */
[----:B------:R-:W-:Y:S01]  /*19c0*/  HADD2.F32 R72, -RZ, R103.H1_H1 ;  /* 0x30000067ff487230 */ /* 0x000fe20000004100 */
[----:B------:R-:W-:Y:S01]  /*19d0*/  FFMA.FTZ R100, R76, R77, R100 ;  /* 0x0000004d4c647223 */ /* 0x000fe20000010064 */
[----:B------:R-:W-:Y:S01]  /*19e0*/  HADD2.F32 R103, -RZ, R105.H0_H0 ;  /* 0x20000069ff677230 */ /* 0x000fe20000004100 */
[----:B------:R-:W-:Y:S01]  /*19f0*/  FADD.FTZ R234, R77, R234 ;  /* 0x000000ea4dea7221 */ /* 0x000fe20000010000 */
[----:B------:R-:W-:Y:S01]  /*1a00*/  HADD2.F32 R219, -RZ, R107.H0_H0 ;  /* 0x2000006bffdb7230 */ /* 0x000fe20000004100 */
[----:B------:R-:W-:-:S02]  /*1a10*/  FADD.FTZ R50, R222, R50 ;  /* 0x00000032de327221 */ /* 0x000fc40000010000 */
[----:B------:R-:W-:Y:S01]  /*1a20*/  FFMA.FTZ R51, R90, R222, R51 ;  /* 0x000000de5a337223 */ /* 0x000fe20000010033 */
[----:B------:R-:W-:Y:S01]  /*1a30*/  HADD2.F32 R222, -RZ, R107.H1_H1 ;  /* 0x3000006bffde7230 */ /* 0x000fe20000004100 */
[----:B------:R-:W-:Y:S02]  /*1a40*/  FFMA.FTZ R107, R78, R79, R100 ;  /* 0x0000004f4e6b7223 */ /* 0x000fe40000010064 */
[----:B------:R-:W-:Y:S02]  /*1a50*/  FADD.FTZ R234, R79, R234 ;  /* 0x000000ea4fea7221 */ /* 0x000fe40000010000 */
[----:B------:R-:W-:Y:S02]  /*1a60*/  FMUL.FTZ R101, R209, R236 ;  /* 0x000000ecd1657220 */ /* 0x000fe40000410000 */
[----:B------:R-:W-:Y:S02]  /*1a70*/  FMUL.FTZ R227, R198, R103 ;  /* 0x00000067c6e37220 */ /* 0x000fe40000410000 */
[----:B------:R-:W-:-:S02]  /*1a80*/  FFMA.FTZ R107, R80, R81, R107 ;  /* 0x00000051506b7223 */ /* 0x000fc4000001006b */
[----:B------:R-:W-:Y:S02]  /*1a90*/  FADD.FTZ R234, R81, R234 ;  /* 0x000000ea51ea7221 */ /* 0x000fe40000010000 */
[----:B------:R-:W-:Y:S02]  /*1aa0*/  FADD.FTZ R30, R225, R30 ;  /* 0x0000001ee11e7221 */ /* 0x000fe40000010000 */
[-C--:B------:R-:W-:Y:S02]  /*1ab0*/  FFMA.FTZ R42, R101, R225.reuse, R42 ;  /* 0x000000e1652a7223 */ /* 0x080fe4000001002a */
[----:B------:R-:W-:Y:S02]  /*1ac0*/  FFMA.FTZ R100, R190, R225, R227 ;  /* 0x000000e1be647223 */ /* 0x000fe400000100e3 */
[----:B------:R-:W-:Y:S02]  /*1ad0*/  FFMA.FTZ R225, R82, R83, R107 ;  /* 0x0000005352e17223 */ /* 0x000fe4000001006b */
[----:B------:R-:W-:Y:S01]  /*1ae0*/  FADD.FTZ R234, R83, R234 ;  /* 0x000000ea53ea7221 */ /* 0x000fe20000010000 */
[----:B------:R-:W-:Y:S01]  /*1af0*/  HADD2.F32 R223, -RZ, R102.H0_H0 ;  /* 0x20000066ffdf7230 */ /* 0x000fe20000004100 */
[----:B------:R-:W-:-:S02]  /*1b00*/  FADD.FTZ R11, R226, R11 ;  /* 0x0000000be20b7221 */ /* 0x000fc40000010000 */
[----:B------:R-:W-:Y:S01]  /*1b10*/  FFMA.FTZ R23, R216, R226, R23 ;  /* 0x000000e2d8177223 */ /* 0x000fe20000010017 */
[----:B------:R-:W-:Y:S01]  /*1b20*/  HADD2.F32 R226, -RZ, R102.H1_H1 ;  /* 0x30000066ffe27230 */ /* 0x000fe20000004100 */
[----:B------:R-:W-:Y:S01]  /*1b30*/  FFMA.FTZ R225, R154, R155, R225 ;  /* 0x0000009b9ae17223 */ /* 0x000fe200000100e1 */
[----:B------:R-:W-:Y:S01]  /*1b40*/  HADD2.F32 R102, -RZ, R105.H1_H1 ;  /* 0x30000069ff667230 */ /* 0x000fe20000004100 */
[----:B------:R-:W-:Y:S02]  /*1b50*/  FADD.FTZ R234, R155, R234 ;  /* 0x000000ea9bea7221 */ /* 0x000fe40000010000 */
[----:B------:R-:W-:Y:S01]  /*1b60*/  FFMA.FTZ R225, R210, R211, R225 ;  /* 0x000000d3d2e17223 */ /* 0x000fe200000100e1 */
[----:B------:R-:W-:Y:S01]  /*1b70*/  HADD2.F32 R105, -RZ, R106.H0_H0 ;  /* 0x2000006aff697230 */ /* 0x000fe20000004100 */
[----:B------:R-:W-:Y:S02]  /*1b80*/  FADD.FTZ R234, R211, R234 ;  /* 0x000000ead3ea7221 */ /* 0x000fe40000010000 */
[----:B------:R-:W-:-:S02]  /*1b90*/  FMUL.FTZ R227, R199, R102 ;  /* 0x00000066c7e37220 */ /* 0x000fc40000410000 */
[----:B------:R-:W-:Y:S02]  /*1ba0*/  FFMA.FTZ R225, R212, R213, R225 ;  /* 0x000000d5d4e17223 */ /* 0x000fe400000100e1 */
[----:B------:R-:W-:Y:S02]  /*1bb0*/  FADD.FTZ R234, R213, R234 ;  /* 0x000000ead5ea7221 */ /* 0x000fe40000010000 */
[----:B------:R-:W-:Y:S02]  /*1bc0*/  FFMA.FTZ R107, R191, R232, R227 ;  /* 0x000000e8bf6b7223 */ /* 0x000fe400000100e3 */
[----:B------:R-:W-:Y:S02]  /*1bd0*/  FMUL.FTZ R230, R209, R230 ;  /* 0x000000e6d1e67220 */ /* 0x000fe40000410000 */
[----:B------:R-:W-:Y:S02]  /*1be0*/  FMUL.FTZ R227, R200, R105 ;  /* 0x00000069c8e37220 */ /* 0x000fe40000410000 */
[----:B------:R-:W-:-:S02]  /*1bf0*/  FFMA.FTZ R225, R84, R85, R225 ;  /* 0x0000005554e17223 */ /* 0x000fc400000100e1 */
[----:B------:R-:W-:Y:S01]  /*1c00*/  FADD.FTZ R234, R85, R234 ;  /* 0x000000ea55ea7221 */ /* 0x000fe20000010000 */
[----:B------:R-:W-:Y:S01]  /*1c10*/  HADD2.F32 R106, -RZ, R106.H1_H1 ;  /* 0x3000006aff6a7230 */ /* 0x000fe20000004100 */
[----:B------:R-:W-:Y:S02]  /*1c20*/  FADD.FTZ R28, R223, R28 ;  /* 0x0000001cdf1c7221 */ /* 0x000fe40000010000 */
[-C--:B------:R-:W-:Y:S02]  /*1c30*/  FFMA.FTZ R40, R230, R223.reuse, R40 ;  /* 0x000000dfe6287223 */ /* 0x080fe40000010028 */
[----:B------:R-:W-:Y:S02]  /*1c40*/  FFMA.FTZ R223, R192, R223, R227 ;  /* 0x000000dfc0df7223 */ /* 0x000fe400000100e3 */
[----:B------:R-:W-:Y:S02]  /*1c50*/  FFMA.FTZ R89, R174, R231, R89 ;  /* 0x000000e7ae597223 */ /* 0x000fe40000010059 */
[----:B------:R-:W-:-:S02]  /*1c60*/  FFMA.FTZ R227, R86, R87, R225 ;  /* 0x0000005756e37223 */ /* 0x000fc400000100e1 */
[----:B------:R-:W-:Y:S02]  /*1c70*/  FADD.FTZ R234, R87, R234 ;  /* 0x000000ea57ea7221 */ /* 0x000fe40000010000 */
[----:B------:R-:W-:Y:S02]  /*1c80*/  FMUL.FTZ R229, R201, R106 ;  /* 0x0000006ac9e57220 */ /* 0x000fe40000410000 */
[----:B------:R-:W-:Y:S02]  /*1c90*/  FFMA.FTZ R227, R88, R89, R227 ;  /* 0x0000005958e37223 */ /* 0x000fe400000100e3 */
[----:B------:R-:W-:Y:S02]  /*1ca0*/  FADD.FTZ R234, R89, R234 ;  /* 0x000000ea59ea7221 */ /* 0x000fe40000010000 */
[----:B------:R-:W-:Y:S02]  /*1cb0*/  FFMA.FTZ R92, R176, R237, R92 ;  /* 0x000000edb05c7223 */ /* 0x000fe4000001005c */
[----:B------:R-:W-:-:S02]  /*1cc0*/  FMUL.FTZ R224, R209, R224 ;  /* 0x000000e0d1e07220 */ /* 0x000fc40000410000 */
[-C--:B------:R-:W-:Y:S02]  /*1cd0*/  FFMA.FTZ R225, R193, R226.reuse, R229 ;  /* 0x000000e2c1e17223 */ /* 0x080fe400000100e5 */
[----:B------:R-:W-:Y:S02]  /*1ce0*/  FFMA.FTZ R227, R90, R91, R227 ;  /* 0x0000005b5ae37223 */ /* 0x000fe400000100e3 */
[----:B------:R-:W-:Y:S02]  /*1cf0*/  FADD.FTZ R229, R91, R234 ;  /* 0x000000ea5be57221 */ /* 0x000fe40000010000 */
[----:B------:R-:W-:Y:S02]  /*1d00*/  FADD.FTZ R29, R226, R29 ;  /* 0x0000001de21d7221 */ /* 0x000fe40000010000 */
[----:B------:R-:W-:Y:S02]  /*1d10*/  FFMA.FTZ R41, R224, R226, R41 ;  /* 0x000000e2e0297223 */ /* 0x000fe40000010029 */
[----:B------:R-:W-:-:S02]  /*1d20*/  FFMA.FTZ R227, R93, R92, R227 ;  /* 0x0000005c5de37223 */ /* 0x000fc400000100e3 */
[----:B------:R-:W-:Y:S02]  /*1d30*/  FADD.FTZ R226, R92, R229 ;  /* 0x000000e55ce27221 */ /* 0x000fe40000010000 */
[----:B------:R-:W-:Y:S02]  /*1d40*/  FMUL.FTZ R228, R209, R228 ;  /* 0x000000e4d1e47220 */ /* 0x000fe40000410000 */
[----:B------:R-:W-:Y:S02]  /*1d50*/  FFMA.FTZ R227, R94, R95, R227 ;  /* 0x0000005f5ee37223 */ /* 0x000fe400000100e3 */
[----:B------:R-:W-:Y:S02]  /*1d60*/  FADD.FTZ R229, R95, R226 ;  /* 0x000000e25fe57221 */ /* 0x000fe40000010000 */
[----:B------:R-:W-:Y:S02]  /*1d70*/  FADD.FTZ R112, R231, R112 ;  /* 0x00000070e7707221 */ /* 0x000fe40000010000 */
[----:B------:R-:W-:-:S02]  /*1d80*/  FFMA.FTZ R113, R88, R231, R113 ;  /* 0x000000e758717223 */ /* 0x000fc40000010071 */
[----:B------:R-:W-:Y:S02]  /*1d90*/  FMUL.FTZ R220, R209, R220 ;  /* 0x000000dcd1dc7220 */ /* 0x000fe40000410000 */
[----:B------:R-:W-:Y:S02]  /*1da0*/  FMUL.FTZ R231, R202, R219 ;  /* 0x000000dbcae77220 */ /* 0x000fe40000410000 */
[----:B------:R-:W-:Y:S02]  /*1db0*/  FADD.FTZ R31, R232, R31 ;  /* 0x0000001fe81f7221 */ /* 0x000fe40000010000 */
[----:B------:R-:W-:Y:S02]  /*1dc0*/  FFMA.FTZ R43, R228, R232, R43 ;  /* 0x000000e8e42b7223 */ /* 0x000fe4000001002b */
[----:B------:R-:W-:Y:S02]  /*1dd0*/  FFMA.FTZ R226, R215, R218, R227 ;  /* 0x000000dad7e27223 */ /* 0x000fe400000100e3 */
[----:B------:R-:W-:-:S02]  /*1de0*/  FADD.FTZ R232, R218, R229 ;  /* 0x000000e5dae87221 */ /* 0x000fc40000010000 */
[----:B------:R-:W-:Y:S02]  /*1df0*/  FADD.FTZ R26, R221, R26 ;  /* 0x0000001add1a7221 */ /* 0x000fe40000010000 */
[-C--:B------:R-:W-:Y:S02]  /*1e00*/  FFMA.FTZ R38, R220, R221.reuse, R38 ;  /* 0x000000dddc267223 */ /* 0x080fe40000010026 */
[----:B------:R-:W-:Y:S02]  /*1e10*/  FFMA.FTZ R221, R194, R221, R231 ;  /* 0x000000ddc2dd7223 */ /* 0x000fe400000100e7 */
[----:B------:R-:W-:Y:S02]  /*1e20*/  FMUL.FTZ R214, R209, R214 ;  /* 0x000000d6d1d67220 */ /* 0x000fe40000410000 */
[----:B------:R-:W-:Y:S02]  /*1e30*/  FMUL.FTZ R231, R203, R222 ;  /* 0x000000decbe77220 */ /* 0x000fe40000410000 */
[----:B------:R-:W-:-:S02]  /*1e40*/  FFMA.FTZ R226, R216, R217, R226 ;  /* 0x000000d9d8e27223 */ /* 0x000fc400000100e2 */
[----:B------:R-:W-:Y:S02]  /*1e50*/  FADD.FTZ R229, R217, R232 ;  /* 0x000000e8d9e57221 */ /* 0x000fe40000010000 */
[----:B------:R-:W-:Y:S02]  /*1e60*/  FADD.FTZ R8, R73, R8 ;  /* 0x0000000849087221 */ /* 0x000fe40000010000 */
[----:B------:R-:W-:Y:S02]  /*1e70*/  FFMA.FTZ R20, R99, R73, R20 ;  /* 0x0000004963147223 */ /* 0x000fe40000010014 */
[----:B------:R-:W-:Y:S02]  /*1e80*/  FADD.FTZ R27, R72, R27 ;  /* 0x0000001b481b7221 */ /* 0x000fe40000010000 */
[-C--:B------:R-:W-:Y:S02]  /*1e90*/  FFMA.FTZ R39, R214, R72.reuse, R39 ;  /* 0x00000048d6277223 */ /* 0x080fe40000010027 */
[----:B------:R-:W-:-:S02]  /*1ea0*/  FFMA.FTZ R227, R195, R72, R231 ;  /* 0x00000048c3e37223 */ /* 0x000fc400000100e7 */
[----:B------:R-:W-:Y:S02]  /*1eb0*/  FFMA.FTZ R73, R99, R96, R226 ;  /* 0x0000006063497223 */ /* 0x000fe400000100e2 */
[----:B------:R-:W-:Y:S02]  /*1ec0*/  FADD.FTZ R72, R96, R229 ;  /* 0x000000e560487221 */ /* 0x000fe40000010000 */
[----:B------:R-:W-:Y:S02]  /*1ed0*/  FADD.FTZ R9, R104, R9 ;  /* 0x0000000968097221 */ /* 0x000fe40000010000 */
[C---:B------:R-:W-:Y:S02]  /*1ee0*/  FFMA.FTZ R21, R98.reuse, R104, R21 ;  /* 0x0000006862157223 */ /* 0x040fe40000010015 */
        /* <DEDUP_REMOVED lines=26> */
[----:B------:R-:W-:Y:S02]  /*2090*/  FFMA.FTZ R106, R214, R227, R104 ;  /* 0x000000e3d66a7223 */ /* 0x000fe40000010068 */
[----:B------:R-:W-:Y:S01]  /*20a0*/  FADD.FTZ R105, R72, R227 ;  /* 0x000000e348697221 */ /* 0x000fe20000010000 */
[----:B------:R-:W-:Y:S05]  /*20b0*/  BRA.DIV ~URZ, `(.L_x_246) ;  /* 0x000027927f007947 */ /* 0x000fea000b800000 */
[----:B------:R0:W1:Y:S02]  /*20c0*/  SHFL.BFLY PT, R102, R105, 0x1, 0x1f ;  /* 0x0c201f0069667f89 */ /* 0x00006400000e0000 */
.L_x_250:
        /* <DEDUP_REMOVED lines=18> */
.L_x_251:
[----:B--2---:R-:W-:Y:S01]  /*21f0*/  FADD.FTZ R106, R106, R105 ;  /* 0x000000696a6a7221 */ /* 0x004fe20000010000 */
[----:B0-----:R-:W-:Y:S01]  /*2200*/  HFMA2.MMA R105, -RZ, RZ, 0, 9.5367431640625e-07 ;  /* 0x00000010ff697435 */ /* 0x001fe200000001ff */
        /* <DEDUP_REMOVED lines=15> */
[----:B------:R-:W-:Y:S01]  /*2300*/  IADD3 R82, R82, 0x40, RZ ;  /* 0x0000004052527810 */ /* 0x000fe20007ffe0ff */
[-CC-:B------:R-:W-:Y:S02]  /*2310*/  FFMA.FTZ R212, R212, R73.reuse, R106.reuse ;  /* 0x00000049d4d47223 */ /* 0x180fe4000001006a */
[----:B------:R-:W-:-:S02]  /*2320*/  FFMA.FTZ R101, R101, R73, R106 ;  /* 0x0000004965657223 */ /* 0x000fc4000001006a */
[-C--:B------:R-:W-:Y:S02]  /*2330*/  FFMA.FTZ R74, R74, R73.reuse, R106 ;  /* 0x000000494a4a7223 */ /* 0x080fe4000001006a */
[----:B------:R-:W-:Y:S02]  /*2340*/  FADD.FTZ R72, R81, -R80 ;  /* 0x8000005051487221 */ /* 0x000fe40000010000 */
[-CC-:B------:R-:W-:Y:S02]  /*2350*/  FFMA.FTZ R99, R99, R73.reuse, R106.reuse ;  /* 0x0000004963637223 */ /* 0x180fe4000001006a */
[----:B------:R-:W-:Y:S02]  /*2360*/  FFMA.FTZ R104, R98, R73, R106 ;  /* 0x0000004962687223 */ /* 0x000fe4000001006a */
[----:B------:R-:W-:Y:S02]  /*2370*/  FADD.FTZ R102, R83, -R102 ;  /* 0x8000006653667221 */ /* 0x000fe40000010000 */
[----:B------:R-:W-:-:S02]  /*2380*/  FADD.FTZ R78, R79, -R78 ;  /* 0x8000004e4f4e7221 */ /* 0x000fc40000010000 */
[----:B------:R-:W-:Y:S02]  /*2390*/  FADD.FTZ R154, R155, -R154 ;  /* 0x8000009a9b9a7221 */ /* 0x000fe40000010000 */
[----:B------:R-:W-:Y:S02]  /*23a0*/  FADD.FTZ R212, R213, -R212 ;  /* 0x800000d4d5d47221 */ /* 0x000fe40000010000 */
[----:B------:R-:W-:Y:S02]  /*23b0*/  FADD.FTZ R222, R100, -R101 ;  /* 0x8000006564de7221 */ /* 0x000fe40000010000 */
        /* <DEDUP_REMOVED lines=14> */
[----:B------:R-:W-:Y:S01]  /*24a0*/  FFMA.FTZ R232, R214, R73, R106 ;  /* 0x00000049d6e87223 */ /* 0x000fe2000001006a */
[----:B-----5:R-:W-:Y:S01]  /*24b0*/  @P1 HADD2.F32 R73, -RZ, R54.H1_H1 ;  /* 0x30000036ff491230 */ /* 0x020fe20000004100 */
[----:B------:R-:W-:Y:S01]  /*24c0*/  FADD.FTZ R74, R75, -R74 ;  /* 0x8000004a4b4a7221 */ /* 0x000fe20000010000 */
[----:B------:R-:W-:Y:S01]  /*24d0*/  @P1 HADD2.F32 R75, -RZ, R55.H1_H1 ;  /* 0x30000037ff4b1230 */ /* 0x000fe20000004100 */
[----:B------:R-:W-:Y:S01]  /*24e0*/  FMUL.FTZ R100, R209, R72 ;  /* 0x00000048d1647220 */ /* 0x000fe20000410000 */
[----:B------:R-:W-:Y:S01]  /*24f0*/  @P1 HADD2.F32 R72, -RZ, R53.H0_H0 ;  /* 0x20000035ff481230 */ /* 0x000fe20000004100 */
[----:B------:R-:W-:-:S02]  /*2500*/  FADD.FTZ R214, R96, -R99 ;  /* 0x8000006360d67221 */ /* 0x000fc40000010000 */
[----:B------:R-:W-:Y:S02]  /*2510*/  FADD.FTZ R220, R97, -R104 ;  /* 0x8000006861dc7221 */ /* 0x000fe40000010000 */
[C---:B------:R-:W-:Y:S02]  /*2520*/  FMUL.FTZ R101, R209.reuse, R102 ;  /* 0x00000066d1657220 */ /* 0x040fe40000410000 */
[C---:B------:R-:W-:Y:S02]  /*2530*/  FMUL.FTZ R99, R209.reuse, R78 ;  /* 0x0000004ed1637220 */ /* 0x040fe40000410000 */
[C---:B------:R-:W-:Y:S02]  /*2540*/  FMUL.FTZ R102, R209.reuse, R154 ;  /* 0x0000009ad1667220 */ /* 0x040fe40000410000 */
[----:B------:R-:W-:Y:S02]  /*2550*/  FMUL.FTZ R104, R209, R212 ;  /* 0x000000d4d1687220 */ /* 0x000fe40000410000 */
[----:B------:R-:W-:Y:S01]  /*2560*/  FADD.FTZ R76, R77, -R76 ;  /* 0x8000004c4d4c7221 */ /* 0x000fe20000010000 */
[----:B------:R-:W-:Y:S01]  /*2570*/  @P1 HADD2.F32 R77, -RZ, R58.H1_H1 ;  /* 0x3000003aff4d1230 */ /* 0x000fe20000004100 */
[----:B------:R-:W-:Y:S01]  /*2580*/  FMUL.FTZ R80, R209, R74 ;  /* 0x0000004ad1507220 */ /* 0x000fe20000410000 */
[----:B------:R-:W-:Y:S01]  /*2590*/  @P1 HADD2.F32 R74, -RZ, R54.H0_H0 ;  /* 0x20000036ff4a1230 */ /* 0x000fe20000004100 */
[----:B------:R-:W-:Y:S01]  /*25a0*/  @P1 FADD.FTZ R104, R104, R75 ;  /* 0x0000004b68681221 */ /* 0x000fe20000010000 */
[----:B------:R-:W-:Y:S01]  /*25b0*/  @P1 HADD2.F32 R75, -RZ, R53.H1_H1 ;  /* 0x30000035ff4b1230 */ /* 0x000fe20000004100 */
[----:B------:R-:W-:Y:S01]  /*25c0*/  @P1 FADD.FTZ R102, R102, R73 ;  /* 0x0000004966661221 */ /* 0x000fe20000010000 */
[--C-:B------:R-:W-:Y:S01]  /*25d0*/  @P1 HADD2.F32 R73, -RZ, R52.reuse.H0_H0 ;  /* 0x20000034ff491230 */ /* 0x100fe20000004100 */
[----:B------:R-:W-:Y:S01]  /*25e0*/  @P1 FADD.FTZ R99, R99, R72 ;  /* 0x0000004863631221 */ /* 0x000fe20000010000 */
[----:B------:R-:W-:Y:S01]  /*25f0*/  @P1 HADD2.F32 R72, -RZ, R52.H1_H1 ;  /* 0x30000034ff481230 */ /* 0x000fe20000004100 */
[----:B------:R-:W-:Y:S01]  /*2600*/  FMUL.FTZ R81, R209, R76 ;  /* 0x0000004cd1517220 */ /* 0x000fe20000410000 */
[----:B------:R-:W-:Y:S01]  /*2610*/  @P1 HADD2.F32 R76, -RZ, R55.H0_H0 ;  /* 0x20000037ff4c1230 */ /* 0x000fe20000004100 */
[----:B------:R-:W-:Y:S01]  /*2620*/  FADD.FTZ R98, R92, -R93 ;  /* 0x8000005d5c627221 */ /* 0x000fe20000010000 */
[----:B------:R-:W-:Y:S01]  /*2630*/  @P0 F2FP.PACK_AB R154, RZ, R102 ;  /* 0x00000066ff9a023e */ /* 0x000fe200000000ff */
[----:B------:R-:W-:-:S02]  /*2640*/  FADD.FTZ R210, R211, -R210 ;  /* 0x800000d2d3d27221 */ /* 0x000fc40000010000 */
[----:B------:R-:W-:Y:S02]  /*2650*/  FADD.FTZ R84, R85, -R84 ;  /* 0x8000005455547221 */ /* 0x000fe40000010000 */
[----:B------:R-:W-:Y:S02]  /*2660*/  FADD.FTZ R90, R91, -R90 ;  /* 0x8000005a5b5a7221 */ /* 0x000fe40000010000 */
[----:B------:R-:W-:Y:S02]  /*2670*/  FADD.FTZ R216, R217, -R216 ;  /* 0x800000d8d9d87221 */ /* 0x000fe40000010000 */
[----:B------:R-:W-:Y:S02]  /*2680*/  FADD.FTZ R106, R95, -R94 ;  /* 0x8000005e5f6a7221 */ /* 0x000fe40000010000 */
[----:B------:R-:W-:Y:S01]  /*2690*/  @P1 FADD.FTZ R101, R101, R74 ;  /* 0x0000004a65651221 */ /* 0x000fe20000010000 */
[----:B------:R-:W-:Y:S01]  /*26a0*/  @P1 HADD2.F32 R74, -RZ, R58.H0_H0 ;  /* 0x2000003aff4a1230 */ /* 0x000fe20000004100 */
[----:B------:R-:W-:Y:S01]  /*26b0*/  @P1 FADD.FTZ R100, R100, R75 ;  /* 0x0000004b64641221 */ /* 0x000fe20000010000 */
[----:B------:R-:W-:Y:S01]  /*26c0*/  @P1 HADD2.F32 R75, -RZ, R59.H1_H1 ;  /* 0x3000003bff4b1230 */ /* 0x000fe20000004100 */
[----:B------:R-:W-:Y:S01]  /*26d0*/  @P1 FADD.FTZ R80, R80, R73 ;  /* 0x0000004950501221 */ /* 0x000fe20000010000 */
[----:B------:R-:W-:Y:S01]  /*26e0*/  @P1 HADD2.F32 R73, -RZ, R57.H1_H1 ;  /* 0x30000039ff491230 */ /* 0x000fe20000004100 */
[----:B------:R-:W-:Y:S01]  /*26f0*/  @P1 FADD.FTZ R81, R81, R72 ;  /* 0x0000004851511221 */ /* 0x000fe20000010000 */
[----:B------:R-:W-:Y:S01]  /*2700*/  @P1 HADD2.F32 R72, -RZ, R56.H0_H0 ;  /* 0x20000038ff481230 */ /* 0x000fe20000004100 */
[----:B------:R-:W-:-:S02]  /*2710*/  FMUL.FTZ R95, R209, R98 ;  /* 0x00000062d15f7220 */ /* 0x000fc40000410000 */
[C---:B------:R-:W-:Y:S02]  /*2720*/  FMUL.FTZ R103, R209.reuse, R210 ;  /* 0x000000d2d1677220 */ /* 0x040fe40000410000 */
[C---:B------:R-:W-:Y:S02]  /*2730*/  FMUL.FTZ R91, R209.reuse, R84 ;  /* 0x00000054d15b7220 */ /* 0x040fe40000410000 */
[C---:B------:R-:W-:Y:S02]  /*2740*/  FMUL.FTZ R94, R209.reuse, R90 ;  /* 0x0000005ad15e7220 */ /* 0x040fe40000410000 */
[----:B------:R-:W-:Y:S02]  /*2750*/  FMUL.FTZ R98, R209, R216 ;  /* 0x000000d8d1627220 */ /* 0x000fe40000410000 */
[----:B------:R-:W-:Y:S02]  /*2760*/  FADD.FTZ R88, R89, -R88 ;  /* 0x8000005859587221 */ /* 0x000fe40000010000 */
[----:B------:R-:W-:-:S02]  /*2770*/  FADD.FTZ R86, R87, -R86 ;  /* 0x8000005657567221 */ /* 0x000fc40000010000 */
[----:B------:R-:W-:Y:S02]  /*2780*/  FADD.FTZ R218, R218, -R215 ;  /* 0x800000d7dada7221 */ /* 0x000fe40000010000 */
[----:B------:R-:W-:Y:S01]  /*2790*/  @P1 FADD.FTZ R103, R103, R76 ;  /* 0x0000004c67671221 */ /* 0x000fe20000010000 */
[----:B------:R-:W-:Y:S01]  /*27a0*/  @P1 HADD2.F32 R76, -RZ, R59.H0_H0 ;  /* 0x2000003bff4c1230 */ /* 0x000fe20000004100 */
        /* <DEDUP_REMOVED lines=10> */
[C---:B------:R-:W-:Y:S01]  /*2850*/  FMUL.FTZ R96, R209.reuse, R106 ;  /* 0x0000006ad1607220 */ /* 0x040fe20000410000 */
[----:B------:R-:W-:Y:S01]  /*2860*/  @P0 F2FP.PACK_AB R106, RZ, R81 ;  /* 0x00000051ff6a023e */ /* 0x000fe200000000ff */
[C---:B------:R-:W-:Y:S02]  /*2870*/  FMUL.FTZ R97, R209.reuse, R218 ;  /* 0x000000dad1617220 */ /* 0x040fe40000410000 */
[C---:B------:R-:W-:Y:S02]  /*2880*/  FMUL.FTZ R85, R209.reuse, R214 ;  /* 0x000000d6d1557220 */ /* 0x040fe40000410000 */
[----:B------:R-:W-:Y:S02]  /*2890*/  FMUL.FTZ R88, R209, R220 ;  /* 0x000000dcd1587220 */ /* 0x000fe40000410000 */
[----:B------:R-:W-:Y:S01]  /*28a0*/  FADD.FTZ R228, R107, -R228 ;  /* 0x800000e46be47221 */ /* 0x000fe20000010000 */
[----:B------:R-:W-:Y:S01]  /*28b0*/  @P0 F2FP.PACK_AB R107, RZ, R100 ;  /* 0x00000064ff6b023e */ /* 0x000fe200000000ff */
[----:B------:R-:W-:-:S02]  /*28c0*/  FADD.FTZ R230, R223, -R230 ;  /* 0x800000e6dfe67221 */ /* 0x000fc40000010000 */
[----:B------:R-:W-:Y:S02]  /*28d0*/  FADD.FTZ R224, R225, -R224 ;  /* 0x800000e0e1e07221 */ /* 0x000fe40000010000 */
[----:B------:R-:W-:Y:S02]  /*28e0*/  FADD.FTZ R226, R221, -R226 ;  /* 0x800000e2dde27221 */ /* 0x000fe40000010000 */
[----:B------:R-:W-:Y:S02]  /*28f0*/  FADD.FTZ R232, R227, -R232 ;  /* 0x800000e8e3e87221 */ /* 0x000fe40000010000 */
[----:B------:R-:W-:Y:S01]  /*2900*/  @P1 FADD.FTZ R96, R96, R77 ;  /* 0x0000004d60601221 */ /* 0x000fe20000010000 */
[----:B------:R-:W-:Y:S01]  /*2910*/  @P1 HADD2.F32 R77, -RZ, R61.H0_H0 ;  /* 0x2000003dff4d1230 */ /* 0x000fe20000004100 */
[----:B------:R-:W-:Y:S01]  /*2920*/  @P1 FADD.FTZ R97, R97, R76 ;  /* 0x0000004c61611221 */ /* 0x000fe20000010000 */
[----:B------:R-:W-:Y:S01]  /*2930*/  @P1 HADD2.F32 R76, -RZ, R63.H0_H0 ;  /* 0x2000003fff4c1230 */ /* 0x000fe20000004100 */
[----:B------:R-:W-:Y:S01]  /*2940*/  @P1 FADD.FTZ R93, R93, R74 ;  /* 0x0000004a5d5d1221 */ /* 0x000fe20000010000 */
[--C-:B------:R-:W-:Y:S01]  /*2950*/  @P1 HADD2.F32 R74, -RZ, R62.reuse.H0_H0 ;  /* 0x2000003eff4a1230 */ /* 0x100fe20000004100 */
[----:B------:R-:W-:Y:S01]  /*2960*/  @P1 FADD.FTZ R92, R92, R73 ;  /* 0x000000495c5c1221 */ /* 0x000fe20000010000 */
[----:B------:R-:W-:Y:S01]  /*2970*/  @P1 HADD2.F32 R73, -RZ, R62.H1_H1 ;  /* 0x3000003eff491230 */ /* 0x000fe20000004100 */
[----:B------:R-:W-:Y:S01]  /*2980*/  @P1 FADD.FTZ R85, R85, R72 ;  /* 0x0000004855551221 */ /* 0x000fe20000010000 */
[----:B------:R-:W-:Y:S01]  /*2990*/  @P1 HADD2.F32 R72, -RZ, R61.H1_H1 ;  /* 0x3000003dff481230 */ /* 0x000fe20000004100 */
[----:B------:R-:W-:Y:S01]  /*29a0*/  @P1 FADD.FTZ R88, R88, R75 ;  /* 0x0000004b58581221 */ /* 0x000fe20000010000 */
[----:B------:R-:W-:Y:S01]  /*29b0*/  @P1 HADD2.F32 R75, -RZ, R63.H1_H1 ;  /* 0x3000003fff4b1230 */ /* 0x000fe20000004100 */
[----:B------:R-:W-:-:S02]  /*29c0*/  FMUL.FTZ R86, R209, R222 ;  /* 0x000000ded1567220 */ /* 0x000fc40000410000 */
[C---:B------:R-:W-:Y:S02]  /*29d0*/  FMUL.FTZ R87, R209.reuse, R228 ;  /* 0x000000e4d1577220 */ /* 0x040fe40000410000 */
[C---:B------:R-:W-:Y:S02]  /*29e0*/  FMUL.FTZ R83, R209.reuse, R230 ;  /* 0x000000e6d1537220 */ /* 0x040fe40000410000 */
[C---:B------:R-:W-:Y:S02]  /*29f0*/  FMUL.FTZ R84, R209.reuse, R224 ;  /* 0x000000e0d1547220 */ /* 0x040fe40000410000 */
[C---:B------:R-:W-:Y:S02]  /*2a00*/  FMUL.FTZ R89, R209.reuse, R226 ;  /* 0x000000e2d1597220 */ /* 0x040fe40000410000 */
[----:B------:R-:W-:Y:S02]  /*2a10*/  FMUL.FTZ R90, R209, R232 ;  /* 0x000000e8d15a7220 */ /* 0x000fe40000410000 */
[----:B------:R-:W-:-:S02]  /*2a20*/  @P1 FADD.FTZ R86, R86, R77 ;  /* 0x0000004d56561221 */ /* 0x000fc40000010000 */
        /* <DEDUP_REMOVED lines=10> */
[----:B------:R-:W-:Y:S01]  /*2ad0*/  @P0 IMAD.WIDE.U32 R78, R208, R105, c[0x0][0x258] ;  /* 0x00009600d04e0625 */ /* 0x000fe200078e0069 */
[----:B------:R-:W-:-:S02]  /*2ae0*/  @P0 F2FP.PACK_AB R75, RZ, R103 ;  /* 0x00000067ff4b023e */ /* 0x000fc400000000ff */
[----:B------:R-:W-:Y:S02]  /*2af0*/  ISETP.NE.AND.EX P1, PT, RZ, c[0x0][0x254], PT, P1 ;  /* 0x00009500ff007a0c */ /* 0x000fe40003f25310 */
[----:B------:R-:W-:Y:S02]  /*2b00*/  @P0 F2FP.PACK_AB R76, RZ, R104 ;  /* 0x00000068ff4c023e */ /* 0x000fe400000000ff */
[----:B------:R-:W-:Y:S02]  /*2b10*/  @P0 PRMT R67, R75, 0x7610, R67 ;  /* 0x000076104b430816 */ /* 0x000fe40000000043 */
[----:B------:R-:W-:Y:S02]  /*2b20*/  @P0 PRMT R66, R74, 0x7610, R66 ;  /* 0x000076104a420816 */ /* 0x000fe40000000042 */
[----:B------:R-:W-:Y:S02]  /*2b30*/  @P0 PRMT R65, R73, 0x7610, R65 ;  /* 0x0000761049410816 */ /* 0x000fe40000000041 */
[----:B------:R-:W-:-:S02]  /*2b40*/  @P0 PRMT R64, R64, 0x5410, R106 ;  /* 0x0000541040400816 */ /* 0x000fc4000000006a */
[----:B------:R-:W-:Y:S01]  /*2b50*/  @P0 PRMT R67, R67, 0x5410, R76 ;  /* 0x0000541043430816 */ /* 0x000fe2000000004c */
[----:B------:R-:W-:Y:S01]  /*2b60*/  IMAD.WIDE.U32 R76, R208, R105, c[0x0][0x248] ;  /* 0x00009200d04c7625 */ /* 0x000fe200078e0069 */
[-C--:B------:R-:W-:Y:S02]  /*2b70*/  F2FP.PACK_AB R75, R104, R103.reuse ;  /* 0x00000067684b723e */ /* 0x080fe400000000ff */
[----:B------:R-:W-:Y:S02]  /*2b80*/  @P0 PRMT R66, R66, 0x5410, R154 ;  /* 0x0000541042420816 */ /* 0x000fe4000000009a */
[----:B------:R-:W-:Y:S02]  /*2b90*/  @P0 PRMT R65, R65, 0x5410, R107 ;  /* 0x0000541041410816 */ /* 0x000fe4000000006b */
[----:B------:R-:W-:Y:S02]  /*2ba0*/  @P1 F2FP.PACK_AB R106, RZ, R103 ;  /* 0x00000067ff6a123e */ /* 0x000fe400000000ff */
[----:B------:R-:W-:Y:S01]  /*2bb0*/  F2FP.PACK_AB R74, R102, R101 ;  /* 0x00000065664a723e */ /* 0x000fe200000000ff */
[----:B------:R0:W-:Y:S01]  /*2bc0*/  @P0 STG.E.128 [R78.64], R64 ;  /* 0x000000404e000986 */ /* 0x0001e2000c101d04 */
[----:B------:R-:W-:-:S02]  /*2bd0*/  F2FP.PACK_AB R72, R81, R80 ;  /* 0x000000505148723e */ /* 0x000fc400000000ff */
[----:B------:R-:W-:Y:S02]  /*2be0*/  @P1 F2FP.PACK_AB R103, RZ, R101 ;  /* 0x00000065ff67123e */ /* 0x000fe400000000ff */
[-C--:B------:R-:W-:Y:S02]  /*2bf0*/  @P1 F2FP.PACK_AB R101, RZ, R99.reuse ;  /* 0x00000063ff65123e */ /* 0x080fe400000000ff */
[----:B------:R-:W-:Y:S02]  /*2c00*/  @P1 F2FP.PACK_AB R80, RZ, R80 ;  /* 0x00000050ff50123e */ /* 0x000fe400000000ff */
[----:B------:R-:W-:Y:S02]  /*2c10*/  @P1 F2FP.PACK_AB R107, RZ, R104 ;  /* 0x00000068ff6b123e */ /* 0x000fe400000000ff */
[----:B------:R-:W-:Y:S02]  /*2c20*/  F2FP.PACK_AB R73, R100, R99 ;  /* 0x000000636449723e */ /* 0x000fe400000000ff */
[----:B------:R-:W-:-:S02]  /*2c30*/  @P1 F2FP.PACK_AB R104, RZ, R102 ;  /* 0x00000066ff68123e */ /* 0x000fc400000000ff */
[----:B------:R-:W-:Y:S01]  /*2c40*/  @P1 F2FP.PACK_AB R102, RZ, R100 ;  /* 0x00000064ff66123e */ /* 0x000fe200000000ff */
[----:B------:R1:W-:Y:S01]  /*2c50*/  STG.E.128 [R76.64], R72 ;  /* 0x000000484c007986 */ /* 0x0003e2000c101d04 */
[----:B------:R-:W-:Y:S02]  /*2c60*/  @P1 PRMT R71, R106, 0x7610, R71 ;  /* 0x000076106a471816 */ /* 0x000fe40000000047 */
[----:B0-----:R-:W-:Y:S02]  /*2c70*/  @P1 F2FP.PACK_AB R79, RZ, R81 ;  /* 0x00000051ff4f123e */ /* 0x001fe400000000ff */
[----:B------:R-:W-:Y:S02]  /*2c80*/  @P1 PRMT R70, R103, 0x7610, R70 ;  /* 0x0000761067461816 */ /* 0x000fe40000000046 */
[----:B------:R-:W-:Y:S02]  /*2c90*/  @P1 PRMT R69, R101, 0x7610, R69 ;  /* 0x0000761065451816 */ /* 0x000fe40000000045 */
[----:B------:R-:W-:Y:S01]  /*2ca0*/  @P1 PRMT R68, R80, 0x7610, R68 ;  /* 0x0000761050441816 */ /* 0x000fe20000000044 */
[----:B------:R-:W-:Y:S01]  /*2cb0*/  @P1 IMAD.WIDE.U32 R80, R208, R105, c[0x0][0x250] ;  /* 0x00009400d0501625 */ /* 0x000fe200078e0069 */
[----:B------:R-:W-:-:S02]  /*2cc0*/  @P1 PRMT R71, R71, 0x5410, R107 ;  /* 0x0000541047471816 */ /* 0x000fc4000000006b */
[----:B------:R-:W-:Y:S02]  /*2cd0*/  @P1 PRMT R70, R70, 0x5410, R104 ;  /* 0x0000541046461816 */ /* 0x000fe40000000068 */
[----:B------:R-:W-:Y:S02]  /*2ce0*/  @P1 PRMT R69, R69, 0x5410, R102 ;  /* 0x0000541045451816 */ /* 0x000fe40000000066 */
[----:B------:R-:W-:Y:S02]  /*2cf0*/  @P1 PRMT R68, R68, 0x5410, R79 ;  /* 0x0000541044441816 */ /* 0x000fe4000000004f */
[----:B-1----:R-:W-:Y:S02]  /*2d00*/  @P0 F2FP.PACK_AB R77, RZ, R95 ;  /* 0x0000005fff4d023e */ /* 0x002fe400000000ff */
[----:B------:R-:W-:Y:S01]  /*2d10*/  @P0 F2FP.PACK_AB R74, RZ, R97 ;  /* 0x00000061ff4a023e */ /* 0x000fe200000000ff */
[----:B------:R0:W-:Y:S01]  /*2d20*/  @P1 STG.E.128 [R80.64], R68 ;  /* 0x0000004450001986 */ /* 0x0001e2000c101d04 */
[----:B------:R-:W-:-:S02]  /*2d30*/  @P0 F2FP.PACK_AB R73, RZ, R93 ;  /* 0x0000005dff49023e */ /* 0x000fc400000000ff */
[----:B------:R-:W-:Y:S02]  /*2d40*/  @P0 F2FP.PACK_AB R72, RZ, R91 ;  /* 0x0000005bff48023e */ /* 0x000fe400000000ff */
[----:B------:R-:W-:Y:S02]  /*2d50*/  @P0 F2FP.PACK_AB R78, RZ, R96 ;  /* 0x00000060ff4e023e */ /* 0x000fe400000000ff */
[----:B------:R-:W-:Y:S01]  /*2d60*/  @P0 PRMT R66, R77, 0x7610, R66 ;  /* 0x000076104d420816 */ /* 0x000fe20000000042 */
[----:B------:R-:W-:Y:S01]  /*2d70*/  IMAD.WIDE.U32 R76, R207, R105, c[0x0][0x248] ;  /* 0x00009200cf4c7625 */ /* 0x000fe200078e0069 */
[----:B------:R-:W-:Y:S02]  /*2d80*/  @P0 F2FP.PACK_AB R100, RZ, R94 ;  /* 0x0000005eff64023e */ /* 0x000fe400000000ff */
[----:B------:R-:W-:Y:S02]  /*2d90*/  @P0 F2FP.PACK_AB R99, RZ, R92 ;  /* 0x0000005cff63023e */ /* 0x000fe400000000ff */
[----:B------:R-:W-:-:S02]  /*2da0*/  @P0 PRMT R65, R73, 0x7610, R65 ;  /* 0x0000761049410816 */ /* 0x000fc40000000041 */
[----:B------:R-:W-:Y:S02]  /*2db0*/  @P0 PRMT R64, R72, 0x7610, R64 ;  /* 0x0000761048400816 */ /* 0x000fe40000000040 */
[----:B------:R-:W-:Y:S02]  /*2dc0*/  @P0 PRMT R67, R74, 0x7610, R67 ;  /* 0x000076104a430816 */ /* 0x000fe40000000043 */
[----:B0-----:R-:W-:Y:S02]  /*2dd0*/  @P0 F2FP.PACK_AB R81, RZ, R98 ;  /* 0x00000062ff51023e */ /* 0x001fe400000000ff */
[----:B------:R-:W-:Y:S01]  /*2de0*/  @P0 PRMT R66, R66, 0x5410, R78 ;  /* 0x0000541042420816 */ /* 0x000fe2000000004e */
[-C--:B------:R-:W-:Y:S01]  /*2df0*/  @P0 IMAD.WIDE.U32 R78, R207, R105.reuse, c[0x0][0x258] ;  /* 0x00009600cf4e0625 */ /* 0x080fe200078e0069 */
[----:B------:R-:W-:Y:S02]  /*2e00*/  @P0 PRMT R67, R67, 0x5410, R81 ;  /* 0x0000541043430816 */ /* 0x000fe40000000051 */
[----:B------:R-:W-:Y:S01]  /*2e10*/  @P0 PRMT R65, R65, 0x5410, R100 ;  /* 0x0000541041410816 */ /* 0x000fe20000000064 */
[----:B------:R-:W-:Y:S01]  /*2e20*/  @P1 IMAD.WIDE.U32 R80, R207, R105, c[0x0][0x250] ;  /* 0x00009400cf501625 */ /* 0x000fe200078e0069 */
[----:B------:R-:W-:-:S02]  /*2e30*/  @P0 PRMT R64, R64, 0x5410, R99 ;  /* 0x0000541040400816 */ /* 0x000fc40000000063 */
[----:B------:R-:W-:Y:S02]  /*2e40*/  F2FP.PACK_AB R74, R96, R95 ;  /* 0x0000005f604a723e */ /* 0x000fe400000000ff */
[----:B------:R-:W-:Y:S01]  /*2e50*/  F2FP.PACK_AB R75, R98, R97 ;  /* 0x00000061624b723e */ /* 0x000fe200000000ff */
[----:B------:R0:W-:Y:S01]  /*2e60*/  @P0 STG.E.128 [R78.64], R64 ;  /* 0x000000404e000986 */ /* 0x0001e2000c101d04 */
[----:B------:R-:W-:Y:S02]  /*2e70*/  F2FP.PACK_AB R73, R94, R93 ;  /* 0x0000005d5e49723e */ /* 0x000fe400000000ff */
[----:B------:R-:W-:Y:S02]  /*2e80*/  F2FP.PACK_AB R72, R92, R91 ;  /* 0x0000005b5c48723e */ /* 0x000fe400000000ff */
[----:B------:R-:W-:Y:S02]  /*2e90*/  @P1 F2FP.PACK_AB R95, RZ, R95 ;  /* 0x0000005fff5f123e */ /* 0x000fe400000000ff */
[----:B------:R-:W-:Y:S01]  /*2ea0*/  @P1 F2FP.PACK_AB R97, RZ, R97 ;  /* 0x00000061ff61123e */ /* 0x000fe200000000ff */
[----:B------:R1:W-:Y:S01]  /*2eb0*/  STG.E.128 [R76.64], R72 ;  /* 0x000000484c007986 */ /* 0x0003e2000c101d04 */
[----:B------:R-:W-:-:S02]  /*2ec0*/  @P1 F2FP.PACK_AB R93, RZ, R93 ;  /* 0x0000005dff5d123e */ /* 0x000fc400000000ff */
[----:B------:R-:W-:Y:S02]  /*2ed0*/  @P1 F2FP.PACK_AB R96, RZ, R96 ;  /* 0x00000060ff60123e */ /* 0x000fe400000000ff */
[----:B------:R-:W-:Y:S02]  /*2ee0*/  @P1 F2FP.PACK_AB R98, RZ, R98 ;  /* 0x00000062ff62123e */ /* 0x000fe400000000ff */
[----:B------:R-:W-:Y:S02]  /*2ef0*/  @P1 F2FP.PACK_AB R94, RZ, R94 ;  /* 0x0000005eff5e123e */ /* 0x000fe400000000ff */
[----:B------:R-:W-:Y:S02]  /*2f00*/  @P1 F2FP.PACK_AB R92, RZ, R92 ;  /* 0x0000005cff5c123e */ /* 0x000fe400000000ff */
[----:B0-----:R-:W-:Y:S02]  /*2f10*/  @P1 F2FP.PACK_AB R79, RZ, R91 ;  /* 0x0000005bff4f123e */ /* 0x001fe400000000ff */
[----:B------:R-:W-:-:S02]  /*2f20*/  @P1 PRMT R70, R95, 0x7610, R70 ;  /* 0x000076105f461816 */ /* 0x000fc40000000046 */
[----:B------:R-:W-:Y:S02]  /*2f30*/  @P1 PRMT R71, R97, 0x7610, R71 ;  /* 0x0000761061471816 */ /* 0x000fe40000000047 */
[----:B------:R-:W-:Y:S02]  /*2f40*/  @P1 PRMT R69, R93, 0x7610, R69 ;  /* 0x000076105d451816 */ /* 0x000fe40000000045 */
[----:B-1----:R-:W-:Y:S02]  /*2f50*/  @P0 F2FP.PACK_AB R73, RZ, R86 ;  /* 0x00000056ff49023e */ /* 0x002fe400000000ff */
[----:B------:R-:W-:Y:S02]  /*2f60*/  @P0 F2FP.PACK_AB R75, RZ, R89 ;  /* 0x00000059ff4b023e */ /* 0x000fe400000000ff */
[----:B------:R-:W-:Y:S02]  /*2f70*/  @P0 F2FP.PACK_AB R77, RZ, R83 ;  /* 0x00000053ff4d023e */ /* 0x000fe400000000ff */
[----:B------:R-:W-:-:S02]  /*2f80*/  @P0 F2FP.PACK_AB R72, RZ, R85 ;  /* 0x00000055ff48023e */ /* 0x000fc400000000ff */
[----:B------:R-:W-:Y:S02]  /*2f90*/  @P0 F2FP.PACK_AB R74, RZ, R87 ;  /* 0x00000057ff4a023e */ /* 0x000fe400000000ff */
[----:B------:R-:W-:Y:S02]  /*2fa0*/  @P1 PRMT R68, R79, 0x7610, R68 ;  /* 0x000076104f441816 */ /* 0x000fe40000000044 */
[----:B------:R-:W-:Y:S02]  /*2fb0*/  @P0 PRMT R65, R73, 0x7610, R65 ;  /* 0x0000761049410816 */ /* 0x000fe40000000041 */
[----:B------:R-:W-:Y:S02]  /*2fc0*/  @P0 F2FP.PACK_AB R76, RZ, R90 ;  /* 0x0000005aff4c023e */ /* 0x000fe400000000ff */
[----:B------:R-:W-:Y:S02]  /*2fd0*/  @P0 PRMT R67, R75, 0x7610, R67 ;  /* 0x000076104b430816 */ /* 0x000fe40000000043 */
[----:B------:R-:W-:-:S02]  /*2fe0*/  @P0 F2FP.PACK_AB R78, RZ, R84 ;  /* 0x00000054ff4e023e */ /* 0x000fc400000000ff */
[----:B------:R-:W-:Y:S02]  /*2ff0*/  @P0 F2FP.PACK_AB R91, RZ, R88 ;  /* 0x00000058ff5b023e */ /* 0x000fe400000000ff */
[----:B------:R-:W-:Y:S02]  /*3000*/  @P0 PRMT R66, R77, 0x7610, R66 ;  /* 0x000076104d420816 */ /* 0x000fe40000000042 */
[----:B------:R-:W-:Y:S02]  /*3010*/  @P0 PRMT R64, R72, 0x7610, R64 ;  /* 0x0000761048400816 */ /* 0x000fe40000000040 */
[----:B------:R-:W-:Y:S02]  /*3020*/  @P1 PRMT R70, R70, 0x5410, R96 ;  /* 0x0000541046461816 */ /* 0x000fe40000000060 */
[----:B------:R-:W-:Y:S02]  /*3030*/  @P1 PRMT R71, R71, 0x5410, R98 ;  /* 0x0000541047471816 */ /* 0x000fe40000000062 */
[----:B------:R-:W-:-:S02]  /*3040*/  @P1 PRMT R69, R69, 0x5410, R94 ;  /* 0x0000541045451816 */ /* 0x000fc4000000005e */
[----:B------:R-:W-:Y:S02]  /*3050*/  @P1 PRMT R68, R68, 0x5410, R92 ;  /* 0x0000541044441816 */ /* 0x000fe4000000005c */
[----:B------:R-:W-:Y:S02]  /*3060*/  @P0 PRMT R65, R65, 0x5410, R74 ;  /* 0x0000541041410816 */ /* 0x000fe4000000004a */
[----:B------:R-:W-:Y:S01]  /*3070*/  F2FP.PACK_AB R74, R84, R83 ;  /* 0x00000053544a723e */ /* 0x000fe200000000ff */
[----:B------:R0:W-:Y:S01]  /*3080*/  @P1 STG.E.128 [R80.64], R68 ;  /* 0x0000004450001986 */ /* 0x0001e2000c101d04 */
[----:B------:R-:W-:Y:S02]  /*3090*/  F2FP.PACK_AB R75, R90, R89 ;  /* 0x000000595a4b723e */ /* 0x000fe400000000ff */
[----:B------:R-:W-:Y:S02]  /*30a0*/  F2FP.PACK_AB R73, R87, R86 ;  /* 0x000000565749723e */ /* 0x000fe400000000ff */
[----:B------:R-:W-:-:S02]  /*30b0*/  F2FP.PACK_AB R72, R88, R85 ;  /* 0x000000555848723e */ /* 0x000fc400000000ff */
[----:B------:R-:W-:Y:S01]  /*30c0*/  @P0 PRMT R67, R67, 0x5410, R76 ;  /* 0x0000541043430816 */ /* 0x000fe2000000004c */
[----:B------:R-:W-:Y:S01]  /*30d0*/  @P0 IMAD.WIDE.U32 R76, R206, R105, c[0x0][0x258] ;  /* 0x00009600ce4c0625 */ /* 0x000fe200078e0069 */
[----:B------:R-:W-:Y:S02]  /*30e0*/  @P1 F2FP.PACK_AB R83, RZ, R83 ;  /* 0x00000053ff53123e */ /* 0x000fe400000000ff */
[----:B------:R-:W-:Y:S02]  /*30f0*/  @P1 F2FP.PACK_AB R89, RZ, R89 ;  /* 0x00000059ff59123e */ /* 0x000fe400000000ff */
[----:B------:R-:W-:Y:S02]  /*3100*/  @P1 F2FP.PACK_AB R86, RZ, R86 ;  /* 0x00000056ff56123e */ /* 0x000fe400000000ff */
[----:B------:R-:W-:Y:S02]  /*3110*/  @P1 F2FP.PACK_AB R85, RZ, R85 ;  /* 0x00000055ff55123e */ /* 0x000fe400000000ff */
[----:B------:R-:W-:Y:S01]  /*3120*/  @P0 PRMT R66, R66, 0x5410, R78 ;  /* 0x0000541042420816 */ /* 0x000fe2000000004e */
[----:B------:R-:W-:Y:S01]  /*3130*/  IMAD.WIDE.U32 R78, R82, R105, c[0x0][0x248] ;  /* 0x00009200524e7625 */ /* 0x000fe200078e0069 */
[----:B------:R-:W-:-:S02]  /*3140*/  @P0 PRMT R64, R64, 0x5410, R91 ;  /* 0x0000541040400816 */ /* 0x000fc4000000005b */
[----:B------:R-:W-:Y:S02]  /*3150*/  @P1 F2FP.PACK_AB R84, RZ, R84 ;  /* 0x00000054ff54123e */ /* 0x000fe400000000ff */
[----:B------:R-:W-:Y:S01]  /*3160*/  @P1 F2FP.PACK_AB R90, RZ, R90 ;  /* 0x0000005aff5a123e */ /* 0x000fe200000000ff */
[----:B------:R-:W-:Y:S01]  /*3170*/  @P0 STG.E.128 [R76.64], R64 ;  /* 0x000000404c000986 */ /* 0x000fe2000c101d04 */
[----:B------:R-:W-:Y:S02]  /*3180*/  @P1 F2FP.PACK_AB R87, RZ, R87 ;  /* 0x00000057ff57123e */ /* 0x000fe400000000ff */
[----:B------:R-:W-:Y:S01]  /*3190*/  @P1 F2FP.PACK_AB R88, RZ, R88 ;  /* 0x00000058ff58123e */ /* 0x000fe200000000ff */
[----:B------:R1:W-:Y:S01]  /*31a0*/  STG.E.128 [R78.64], R72 ;  /* 0x000000484e007986 */ /* 0x0003e2000c101d04 */
[----:B0-----:R-:W-:Y:S02]  /*31b0*/  @P1 PRMT R70, R83, 0x7610, R70 ;  /* 0x0000761053461816 */ /* 0x001fe40000000046 */
[----:B------:R-:W-:-:S02]  /*31c0*/  @P1 PRMT R71, R89, 0x7610, R71 ;  /* 0x0000761059471816 */ /* 0x000fc40000000047 */
[----:B------:R-:W-:Y:S02]  /*31d0*/  @P1 PRMT R69, R86, 0x7610, R69 ;  /* 0x0000761056451816 */ /* 0x000fe40000000045 */
[----:B------:R-:W-:Y:S02]  /*31e0*/  @P1 PRMT R68, R85, 0x7610, R68 ;  /* 0x0000761055441816 */ /* 0x000fe40000000044 */
[----:B------:R-:W-:Y:S02]  /*31f0*/  @P1 PRMT R70, R70, 0x5410, R84 ;  /* 0x0000541046461816 */ /* 0x000fe40000000054 */
[----:B------:R-:W-:Y:S02]  /*3200*/  @P1 PRMT R71, R71, 0x5410, R90 ;  /* 0x0000541047471816 */ /* 0x000fe4000000005a */
[----:B------:R-:W-:Y:S02]  /*3210*/  @P1 PRMT R69, R69, 0x5410, R87 ;  /* 0x0000541045451816 */ /* 0x000fe40000000057 */
[----:B------:R-:W-:Y:S01]  /*3220*/  @P1 PRMT R68, R68, 0x5410, R88 ;  /* 0x0000541044441816 */ /* 0x000fe20000000058 */
[----:B-1----:R-:W-:Y:S01]  /*3230*/  @P1 IMAD.WIDE.U32 R72, R206, R105, c[0x0][0x250] ;  /* 0x00009400ce481625 */ /* 0x002fe200078e0069 */
[----:B------:R-:W-:-:S04]  /*3240*/  MOV R74, c[0x0][0x160] ;  /* 0x00005800004a7a02 */ /* 0x000fc80000000f00 */
[----:B------:R0:W-:Y:S01]  /*3250*/  @P1 STG.E.128 [R72.64], R68 ;  /* 0x0000004448001986 */ /* 0x0001e2000c101d04 */
[----:B------:R-:W-:-:S04]  /*3260*/  LEA R153, R74, R153, 0x2 ;  /* 0x000000994a997211 */ /* 0x000fc800078e10ff */
[----:B------:R-:W-:-:S13]  /*3270*/  ISETP.GE.AND P0, PT, R153, c[0x0][0x164], PT ;  /* 0x0000590099007a0c */ /* 0x000fda0003f06270 */
[----:B0-----:R-:W-:Y:S01]  /*3280*/  @P0 CALL.REL.NOINC `(.L_x_248) ;  /* 0x0000001000000944 */ /* 0x001fe20003c00000 */
[----:B------:R-:W-:Y:S05]  /*3290*/  BRA `(.L_x_249) ;  /* 0xffffd7f000007947 */ /* 0x000fea000383ffff */
.L_x_248:
[----:B------:R-:W-:Y:S05]  /*32a0*/  BSYNC B1 ;  /* 0x0000000000017941 */ /* 0x000fea0003800000 */
.L_x_245:
        /* <DEDUP_REMOVED lines=78> */
.L_x_244:
[----:B------:R-:W-:Y:S05]  /*3790*/  BSYNC B0 ;  /* 0x0000000000007941 */ /* 0x000fea0003800000 */
.L_x_242:
        /* <DEDUP_REMOVED lines=267> */
.L_x_246:
[----:B------:R-:W-:Y:S01]  /*4850*/  HFMA2.MMA R104, -RZ, RZ, 0, 5.9604644775390625e-08 ;  /* 0x00000001ff687435 */ /* 0x000fe200000001ff */
[----:B------:R-:W-:-:S02]  /*4860*/  MOV R103, R105 ;  /* 0x0000006900677202 */ /* 0x000fc40000000f00 */
[----:B------:R-:W-:Y:S02]  /*4870*/  MOV R222, 0x1f ;  /* 0x0000001f00de7802 */ /* 0x000fe40000000f00 */
[----:B------:R-:W-:Y:S02]  /*4880*/  MOV R229, 0xffffffff ;  /* 0xffffffff00e57802 */ /* 0x000fe40000000f00 */
[----:B------:R-:W-:Y:S02]  /*4890*/  MOV R72, 0x48b0 ;  /* 0x000048b000487802 */ /* 0x000fe40000000f00 */
[----:B-----5:R-:W-:Y:S05]  /*48a0*/  CALL.REL.NOINC `($__internal_13_$__cuda_sm70_shflsync_bfly_p) ;  /* 0x0000046000007944 */ /* 0x020fea0003c00000 */
[----:B-1----:R-:W-:Y:S01]  /*48b0*/  MOV R102, R103 ;  /* 0x0000006700667202 */ /* 0x002fe20000000f00 */
[----:B0-----:R-:W-:Y:S05]  /*48c0*/  BRA `(.L_x_250) ;  /* 0xffffd80000007947 */ /* 0x001fea000383ffff */
.L_x_247:
[----:B------:R-:W-:Y:S01]  /*48d0*/  HFMA2.MMA R104, -RZ, RZ, 0, 5.9604644775390625e-08 ;  /* 0x00000001ff687435 */ /* 0x000fe200000001ff */
[----:B------:R-:W-:Y:S02]  /*48e0*/  MOV R103, R106 ;  /* 0x0000006a00677202 */ /* 0x000fe40000000f00 */
[----:B------:R-:W-:Y:S02]  /*48f0*/  MOV R222, 0x1f ;  /* 0x0000001f00de7802 */ /* 0x000fe40000000f00 */
[----:B------:R-:W-:-:S02]  /*4900*/  MOV R229, 0xffffffff ;  /* 0xffffffff00e57802 */ /* 0x000fc40000000f00 */
[----:B------:R-:W-:Y:S02]  /*4910*/  MOV R72, 0x4930 ;  /* 0x0000493000487802 */ /* 0x000fe40000000f00 */
[----:B01---5:R-:W-:Y:S05]  /*4920*/  CALL.REL.NOINC `($__internal_13_$__cuda_sm70_shflsync_bfly_p) ;  /* 0x000003e000007944 */ /* 0x023fea0003c00000 */
[----:B------:R-:W-:Y:S01]  /*4930*/  FADD.FTZ R105, R105, R102 ;  /* 0x0000006669697221 */ /* 0x000fe20000010000 */
[----:B0-----:R-:W-:Y:S01]  /*4940*/  HFMA2.MMA R104, -RZ, RZ, 0, 1.1920928955078125e-07 ;  /* 0x00000002ff687435 */ /* 0x001fe200000001ff */
[----:B-1----:R-:W-:Y:S01]  /*4950*/  FADD.FTZ R106, R106, R103 ;  /* 0x000000676a6a7221 */ /* 0x002fe20000010000 */
[----:B------:R-:W-:Y:S02]  /*4960*/  MOV R222, 0x1f ;  /* 0x0000001f00de7802 */ /* 0x000fe40000000f00 */
[----:B------:R-:W-:Y:S02]  /*4970*/  MOV R229, 0xffffffff ;  /* 0xffffffff00e57802 */ /* 0x000fe40000000f00 */
[----:B------:R-:W-:Y:S02]  /*4980*/  MOV R103, R105 ;  /* 0x0000006900677202 */ /* 0x000fe40000000f00 */
[----:B------:R-:W-:Y:S02]  /*4990*/  MOV R72, 0x49b0 ;  /* 0x000049b000487802 */ /* 0x000fe40000000f00 */
[----:B------:R-:W-:Y:S05]  /*49a0*/  CALL.REL.NOINC `($__internal_13_$__cuda_sm70_shflsync_bfly_p) ;  /* 0x0000036000007944 */ /* 0x000fea0003c00000 */
[----:B0-----:R-:W-:Y:S01]  /*49b0*/  HFMA2.MMA R104, -RZ, RZ, 0, 1.1920928955078125e-07 ;  /* 0x00000002ff687435 */ /* 0x001fe200000001ff */
[----:B-1----:R-:W-:-:S02]  /*49c0*/  MOV R102, R103 ;  /* 0x0000006700667202 */ /* 0x002fc40000000f00 */
[----:B------:R-:W-:Y:S02]  /*49d0*/  MOV R103, R106 ;  /* 0x0000006a00677202 */ /* 0x000fe40000000f00 */
[----:B------:R-:W-:Y:S02]  /*49e0*/  MOV R222, 0x1f ;  /* 0x0000001f00de7802 */ /* 0x000fe40000000f00 */
[----:B------:R-:W-:Y:S02]  /*49f0*/  MOV R229, 0xffffffff ;  /* 0xffffffff00e57802 */ /* 0x000fe40000000f00 */
[----:B------:R-:W-:Y:S02]  /*4a00*/  MOV R72, 0x4a20 ;  /* 0x00004a2000487802 */ /* 0x000fe40000000f00 */
[----:B------:R-:W-:Y:S05]  /*4a10*/  CALL.REL.NOINC `($__internal_13_$__cuda_sm70_shflsync_bfly_p) ;  /* 0x000002f000007944 */ /* 0x000fea0003c00000 */
[----:B------:R-:W-:Y:S01]  /*4a20*/  FADD.FTZ R105, R102, R105 ;  /* 0x0000006966697221 */ /* 0x000fe20000010000 */
[----:B0-----:R-:W-:Y:S01]  /*4a30*/  HFMA2.MMA R104, -RZ, RZ, 0, 2.384185791015625e-07 ;  /* 0x00000004ff687435 */ /* 0x001fe200000001ff */
[----:B-1----:R-:W-:Y:S01]  /*4a40*/  FADD.FTZ R106, R106, R103 ;  /* 0x000000676a6a7221 */ /* 0x002fe20000010000 */
[----:B------:R-:W-:Y:S02]  /*4a50*/  MOV R222, 0x1f ;  /* 0x0000001f00de7802 */ /* 0x000fe40000000f00 */
[----:B------:R-:W-:-:S02]  /*4a60*/  MOV R229, 0xffffffff ;  /* 0xffffffff00e57802 */ /* 0x000fc40000000f00 */
[----:B------:R-:W-:Y:S02]  /*4a70*/  MOV R103, R105 ;  /* 0x0000006900677202 */ /* 0x000fe40000000f00 */
[----:B------:R-:W-:Y:S02]  /*4a80*/  MOV R72, 0x4aa0 ;  /* 0x00004aa000487802 */ /* 0x000fe40000000f00 */
[----:B------:R-:W-:Y:S05]  /*4a90*/  CALL.REL.NOINC `($__internal_13_$__cuda_sm70_shflsync_bfly_p) ;  /* 0x0000027000007944 */ /* 0x000fea0003c00000 */
[----:B0-----:R-:W-:Y:S01]  /*4aa0*/  HFMA2.MMA R104, -RZ, RZ, 0, 2.384185791015625e-07 ;  /* 0x00000004ff687435 */ /* 0x001fe200000001ff */
[----:B-1----:R-:W-:Y:S02]  /*4ab0*/  MOV R102, R103 ;  /* 0x0000006700667202 */ /* 0x002fe40000000f00 */
[----:B------:R-:W-:Y:S02]  /*4ac0*/  MOV R103, R106 ;  /* 0x0000006a00677202 */ /* 0x000fe40000000f00 */
[----:B------:R-:W-:Y:S02]  /*4ad0*/  MOV R222, 0x1f ;  /* 0x0000001f00de7802 */ /* 0x000fe40000000f00 */
[----:B------:R-:W-:Y:S02]  /*4ae0*/  MOV R229, 0xffffffff ;  /* 0xffffffff00e57802 */ /* 0x000fe40000000f00 */
[----:B------:R-:W-:-:S02]  /*4af0*/  MOV R72, 0x4b10 ;  /* 0x00004b1000487802 */ /* 0x000fc40000000f00 */
[----:B------:R-:W-:Y:S05]  /*4b00*/  CALL.REL.NOINC `($__internal_13_$__cuda_sm70_shflsync_bfly_p) ;  /* 0x0000020000007944 */ /* 0x000fea0003c00000 */
[----:B------:R-:W-:Y:S01]  /*4b10*/  FADD.FTZ R105, R102, R105 ;  /* 0x0000006966697221 */ /* 0x000fe20000010000 */
[----:B0-----:R-:W-:Y:S01]  /*4b20*/  HFMA2.MMA R104, -RZ, RZ, 0, 4.76837158203125e-07 ;  /* 0x00000008ff687435 */ /* 0x001fe200000001ff */
[----:B-1----:R-:W-:Y:S01]  /*4b30*/  FADD.FTZ R106, R106, R103 ;  /* 0x000000676a6a7221 */ /* 0x002fe20000010000 */
[----:B------:R-:W-:-:S02]  /*4b40*/  MOV R222, 0x1f ;  /* 0x0000001f00de7802 */ /* 0x000fc40000000f00 */
[----:B------:R-:W-:Y:S02]  /*4b50*/  MOV R229, 0xffffffff ;  /* 0xffffffff00e57802 */ /* 0x000fe40000000f00 */
[----:B------:R-:W-:Y:S02]  /*4b60*/  MOV R103, R105 ;  /* 0x0000006900677202 */ /* 0x000fe40000000f00 */
[----:B------:R-:W-:Y:S02]  /*4b70*/  MOV R72, 0x4b90 ;  /* 0x00004b9000487802 */ /* 0x000fe40000000f00 */
[----:B------:R-:W-:Y:S05]  /*4b80*/  CALL.REL.NOINC `($__internal_13_$__cuda_sm70_shflsync_bfly_p) ;  /* 0x0000018000007944 */ /* 0x000fea0003c00000 */
[----:B0-----:R-:W-:Y:S01]  /*4b90*/  HFMA2.MMA R104, -RZ, RZ, 0, 4.76837158203125e-07 ;  /* 0x00000008ff687435 */ /* 0x001fe200000001ff */
[----:B-1----:R-:W-:Y:S02]  /*4ba0*/  MOV R102, R103 ;  /* 0x0000006700667202 */ /* 0x002fe40000000f00 */
[----:B------:R-:W-:Y:S02]  /*4bb0*/  MOV R103, R106 ;  /* 0x0000006a00677202 */ /* 0x000fe40000000f00 */
[----:B------:R-:W-:Y:S02]  /*4bc0*/  MOV R222, 0x1f ;  /* 0x0000001f00de7802 */ /* 0x000fe40000000f00 */
[----:B------:R-:W-:-:S02]  /*4bd0*/  MOV R229, 0xffffffff ;  /* 0xffffffff00e57802 */ /* 0x000fc40000000f00 */
[----:B------:R-:W-:Y:S02]  /*4be0*/  MOV R72, 0x4c00 ;  /* 0x00004c0000487802 */ /* 0x000fe40000000f00 */
[----:B------:R-:W-:Y:S05]  /*4bf0*/  CALL.REL.NOINC `($__internal_13_$__cuda_sm70_shflsync_bfly_p) ;  /* 0x0000011000007944 */ /* 0x000fea0003c00000 */
[----:B------:R-:W-:Y:S01]  /*4c00*/  FADD.FTZ R105, R102, R105 ;  /* 0x0000006966697221 */ /* 0x000fe20000010000 */
[----:B0-----:R-:W-:Y:S01]  /*4c10*/  HFMA2.MMA R104, -RZ, RZ, 0, 9.5367431640625e-07 ;  /* 0x00000010ff687435 */ /* 0x001fe200000001ff */
[----:B-1----:R-:W-:Y:S01]  /*4c20*/  FADD.FTZ R219, R106, R103 ;  /* 0x000000676adb7221 */ /* 0x002fe20000010000 */
[----:B------:R-:W-:Y:S02]  /*4c30*/  MOV R222, 0x1f ;  /* 0x0000001f00de7802 */ /* 0x000fe40000000f00 */
[----:B------:R-:W-:Y:S02]  /*4c40*/  MOV R229, 0xffffffff ;  /* 0xffffffff00e57802 */ /* 0x000fe40000000f00 */
[----:B------:R-:W-:Y:S02]  /*4c50*/  MOV R103, R105 ;  /* 0x0000006900677202 */ /* 0x000fe40000000f00 */
[----:B------:R-:W-:Y:S02]  /*4c60*/  MOV R72, 0x4c80 ;  /* 0x00004c8000487802 */ /* 0x000fe40000000f00 */
[----:B------:R-:W-:Y:S05]  /*4c70*/  CALL.REL.NOINC `($__internal_13_$__cuda_sm70_shflsync_bfly_p) ;  /* 0x0000009000007944 */ /* 0x000fea0003c00000 */
[----:B0-----:R-:W-:Y:S01]  /*4c80*/  HFMA2.MMA R104, -RZ, RZ, 0, 9.5367431640625e-07 ;  /* 0x00000010ff687435 */ /* 0x001fe200000001ff */
[----:B-1----:R-:W-:-:S02]  /*4c90*/  MOV R106, R103 ;  /* 0x00000067006a7202 */ /* 0x002fc40000000f00 */
[----:B------:R-:W-:Y:S02]  /*4ca0*/  MOV R103, R219 ;  /* 0x000000db00677202 */ /* 0x000fe40000000f00 */
[----:B------:R-:W-:Y:S02]  /*4cb0*/  MOV R222, 0x1f ;  /* 0x0000001f00de7802 */ /* 0x000fe40000000f00 */
[----:B------:R-:W-:Y:S02]  /*4cc0*/  MOV R229, 0xffffffff ;  /* 0xffffffff00e57802 */ /* 0x000fe40000000f00 */
[----:B------:R-:W-:Y:S02]  /*4cd0*/  MOV R72, 0x4cf0 ;  /* 0x00004cf000487802 */ /* 0x000fe40000000f00 */
[----:B------:R-:W-:Y:S05]  /*4ce0*/  CALL.REL.NOINC `($__internal_13_$__cuda_sm70_shflsync_bfly_p) ;  /* 0x0000002000007944 */ /* 0x000fea0003c00000 */
[----:B-1----:R-:W-:Y:S01]  /*4cf0*/  MOV R72, R103 ;  /* 0x0000006700487202 */ /* 0x002fe20000000f00 */
[----:B0-----:R-:W-:Y:S05]  /*4d00*/  BRA `(.L_x_251) ;  /* 0xffffd4e000007947 */ /* 0x001fea000383ffff */
        .weak           $__internal_13_$__cuda_sm70_shflsync_bfly_p
        .type           $__internal_13_$__cuda_sm70_shflsync_bfly_p,@function
        .size           $__internal_13_$__cuda_sm70_shflsync_bfly_p,(.L_x_2250 - $__internal_13_$__cuda_sm70_shflsync_bfly_p)
$__internal_13_$__cuda_sm70_shflsync_bfly_p:
[----:B------:R-:W-:Y:S01]  /*4d10*/  HFMA2.MMA R73, -RZ, RZ, 0, 0 ;  /* 0x00000000ff497435 */ /* 0x000fe200000001ff */
[----:B------:R-:W-:Y:S04]  /*4d20*/  WARPSYNC R229 ;  /* 0x000000e500007348 */ /* 0x000fe80003800000 */
[----:B------:R0:W1:Y:S01]  /*4d30*/  SHFL.BFLY PT, R103, R103, R104, R222 ;  /* 0x0c00006867677389 */ /* 0x00006200000e00de */
[----:B------:R-:W-:Y:S05]  /*4d40*/  RET.REL.NODEC R72 `(_ZN10layer_norm31ln_parallel_residual_bwd_kernelINS_13Kernel_traitsI6__halfS2_S2_S2_fjLj768ELj1ELj4ELj1ELj16ENS_18Kernel_traits_baseILj768ES2_S2_S2_S2_fjLj128EEEEELb0ELb0ELb1EEEvNS_9BwdParamsE) ;  /* 0xffffb2b048007950 */ /* 0x000fea0003c3ffff */
.L_x_252:
        /* <DEDUP_REMOVED lines=11> */
.L_x_2250:


//--------------------- .text._ZN10layer_norm31ln_parallel_residual_bwd_kernelINS_13Kernel_traitsI6__halfS2_S2_S2_fjLj768ELj1ELj4ELj1ELj16ENS_18Kernel_traits_baseILj768ES2_S2_S2_S2_fjLj128EEEEELb0ELb1ELb0EEEvNS_9BwdParamsE --------------------------
	.section	.text._ZN10layer_norm31ln_parallel_residual_bwd_kernelINS_13Kernel_traitsI6__halfS2_S2_S2_fjLj768ELj1ELj4ELj1ELj16ENS_18Kernel_traits_baseILj768ES2_S2_S2_S2_fjLj128EEEEELb0ELb1ELb0EEEvNS_9BwdParamsE,"ax",@progbits
	.sectioninfo	@"SHI_REGISTERS=165"
	.align	128
        .global         _ZN10layer_norm31ln_parallel_residual_bwd_kernelINS_13Kernel_traitsI6__halfS2_S2_S2_fjLj768ELj1ELj4ELj1ELj16ENS_18Kernel_traits_baseILj768ES2_S2_S2_S2_fjLj128EEEEELb0ELb1ELb0EEEvNS_9BwdParamsE
        .type           _ZN10layer_norm31ln_parallel_residual_bwd_kernelINS_13Kernel_traitsI6__halfS2_S2_S2_fjLj768ELj1ELj4ELj1ELj16ENS_18Kernel_traits_baseILj768ES2_S2_S2_S2_fjLj128EEEEELb0ELb1ELb0EEEvNS_9BwdParamsE,@function
        .size           _ZN10layer_norm31ln_parallel_residual_bwd_kernelINS_13Kernel_traitsI6__halfS2_S2_S2_fjLj768ELj1ELj4ELj1ELj16ENS_18Kernel_traits_baseILj768ES2_S2_S2_S2_fjLj128EEEEELb0ELb1ELb0EEEvNS_9BwdParamsE,(.L_x_2251 - _ZN10layer_norm31ln_parallel_residual_bwd_kernelINS_13Kernel_traitsI6__halfS2_S2_S2_fjLj768ELj1ELj4ELj1ELj16ENS_18Kernel_traits_baseILj768ES2_S2_S2_S2_fjLj128EEEEELb0ELb1ELb0EEEvNS_9BwdParamsE)
        .other          _ZN10layer_norm31ln_parallel_residual_bwd_kernelINS_13Kernel_traitsI6__halfS2_S2_S2_fjLj768ELj1ELj4ELj1ELj16ENS_18Kernel_traits_baseILj768ES2_S2_S2_S2_fjLj128EEEEELb0ELb1ELb0EEEvNS_9BwdParamsE,@"STO_CUDA_ENTRY STV_DEFAULT"
_ZN10layer_norm31ln_parallel_residual_bwd_kernelINS_13Kernel_traitsI6__halfS2_S2_S2_fjLj768ELj1ELj4ELj1ELj16ENS_18Kernel_traits_baseILj768ES2_S2_S2_S2_fjLj128EEEEELb0ELb1ELb0EEEvNS_9BwdParamsE:
.text._ZN10layer_norm31ln_parallel_residual_bwd_kernelINS_13Kernel_traitsI6__halfS2_S2_S2_fjLj768ELj1ELj4ELj1ELj16ENS_18Kernel_traits_baseILj768ES2_S2_S2_S2_fjLj128EEEEELb0ELb1ELb0EEEvNS_9BwdParamsE:
        /* <DEDUP_REMOVED lines=15> */
[C---:B------:R-:W-:Y:S01]  /*00f0*/  @P2 IMAD.WIDE.U32 R2, R4.reuse, R3, c[0x0][0x1b0] ;  /* 0x00006c0004022625 */ /* 0x040fe200078e0003 */
[----:B------:R-:W-:-:S04]  /*0100*/  @P2 LOP3.LUT R4, R4, 0x20, RZ, 0xfc, !PT ;  /* 0x0000002004042812 */ /* 0x000fc800078efcff */
        /* <DEDUP_REMOVED lines=39> */
[----:B------:R-:W-:Y:S01]  /*0380*/  HADD2.F32 R102, -RZ, R12.H1_H1 ;  /* 0x3000000cff667230 */ /* 0x000fe20000004100 */
[----:B------:R-:W-:Y:S01]  /*0390*/  MOV R2, R0 ;  /* 0x0000000000027202 */ /* 0x000fe20000000f00 */
        /* <DEDUP_REMOVED lines=21> */
[----:B0-----:R-:W-:Y:S02]  /*04f0*/  HADD2.F32 R3, -RZ, R27.H1_H1 ;  /* 0x3000001bff037230 */ /* 0x001fe40000004100 */
.L_x_269:
[----:B------:R-:W-:-:S05]  /*0500*/  MOV R93, 0x4 ;  /* 0x00000004005d7802 */ /* 0x000fca0000000f00 */
        /* <DEDUP_REMOVED lines=12> */
[----:B------:R-:W-:-:S04]  /*05d0*/  LEA.HI.SX32 R0, R0, R97, 0x1d ;  /* 0x0000006100007211 */ /* 0x000fc800078feaff */
[----:B------:R-:W-:Y:S02]  /*05e0*/  MOV R157, R0 ;  /* 0x00000000009d7202 */ /* 0x000fe40000000f00 */
        /* <DEDUP_REMOVED lines=13> */
[----:B------:R-:W-:Y:S01]  /*06c0*/  IADD3 R157, R0, 0x20, RZ ;  /* 0x00000020009d7810 */ /* 0x000fe20007ffe0ff */
[--C-:B--2---:R-:W-:Y:S02]  /*06d0*/  HADD2.F32 R106, -RZ, R92.reuse.H0_H0 ;  /* 0x2000005cff6a7230 */ /* 0x104fe40000004100 */
[----:B------:R-:W-:Y:S02]  /*06e0*/  HADD2.F32 R112, -RZ, R92.H1_H1 ;  /* 0x3000005cff707230 */ /* 0x000fe40000004100 */
[----:B------:R-:W-:Y:S01]  /*06f0*/  HADD2.F32 R156, -RZ, R94.H0_H0 ;  /* 0x2000005eff9c7230 */ /* 0x000fe20000004100 */
[C---:B------:R-:W-:Y:S01]  /*0700*/  FADD.FTZ R106, -R153.reuse, R106 ;  /* 0x0000006a996a7221 */ /* 0x040fe20000010100 */
[--C-:B------:R-:W-:Y:S01]  /*0710*/  HADD2.F32 R114, -RZ, R93.reuse.H0_H0 ;  /* 0x2000005dff727230 */ /* 0x100fe20000004100 */
[----:B------:R-:W-:Y:S01]  /*0720*/  FADD.FTZ R112, -R153, R112 ;  /* 0x0000007099707221 */ /* 0x000fe20000010100 */
[--C-:B---3--:R-:W-:Y:S01]  /*0730*/  HADD2.F32 R154, -RZ, R96.reuse.H0_H0 ;  /* 0x20000060ff9a7230 */ /* 0x108fe20000004100 */
[----:B0----5:R-:W-:Y:S01]  /*0740*/  FMUL.FTZ R111, R105, R106 ;  /* 0x0000006a696f7220 */ /* 0x021fe20000410000 */
[----:B------:R-:W-:Y:S01]  /*0750*/  HADD2.F32 R148, -RZ, R93.H1_H1 ;  /* 0x3000005dff947230 */ /* 0x000fe20000004100 */
[----:B------:R-:W-:Y:S01]  /*0760*/  FADD.FTZ R156, -R153, R156 ;  /* 0x0000009c999c7221 */ /* 0x000fe20000010100 */
[----:B------:R-:W-:Y:S01]  /*0770*/  HADD2.F32 R96, -RZ, R96.H1_H1 ;  /* 0x30000060ff607230 */ /* 0x000fe20000004100 */
[----:B------:R-:W-:Y:S01]  /*0780*/  FADD.FTZ R56, R56, R154 ;  /* 0x0000009a38387221 */ /* 0x000fe20000010000 */
[----:B------:R-:W-:Y:S01]  /*0790*/  HADD2.F32 R93, -RZ, R98.H0_H0 ;  /* 0x20000062ff5d7230 */ /* 0x000fe20000004100 */
[----:B------:R-:W-:Y:S01]  /*07a0*/  FMUL.FTZ R152, R105, R112 ;  /* 0x0000007069987220 */ /* 0x000fe20000410000 */
[--C-:B------:R-:W-:Y:S01]  /*07b0*/  HADD2.F32 R149, -RZ, R97.reuse.H0_H0 ;  /* 0x20000061ff957230 */ /* 0x100fe20000004100 */
[----:B------:R-:W-:Y:S01]  /*07c0*/  FFMA.FTZ R28, R111, R154, R28 ;  /* 0x0000009a6f1c7223 */ /* 0x000fe2000001001c */
[----:B------:R-:W-:Y:S01]  /*07d0*/  HADD2.F32 R97, -RZ, R97.H1_H1 ;  /* 0x30000061ff617230 */ /* 0x000fe20000004100 */
[----:B------:R-:W-:Y:S01]  /*07e0*/  FADD.FTZ R114, -R153, R114 ;  /* 0x0000007299727221 */ /* 0x000fe20000010100 */
[----:B------:R-:W-:Y:S01]  /*07f0*/  HADD2.F32 R108, -RZ, R94.H1_H1 ;  /* 0x3000005eff6c7230 */ /* 0x000fe20000004100 */
[----:B------:R-:W-:Y:S01]  /*0800*/  FMUL.FTZ R145, R105, R156 ;  /* 0x0000009c69917220 */ /* 0x000fe20000410000 */
[--C-:B------:R-:W-:Y:S01]  /*0810*/  HADD2.F32 R94, -RZ, R95.reuse.H0_H0 ;  /* 0x2000005fff5e7230 */ /* 0x100fe20000004100 */
[----:B------:R-:W-:Y:S01]  /*0820*/  FMUL.FTZ R154, R103, R154 ;  /* 0x0000009a679a7220 */ /* 0x000fe20000410000 */
[----:B------:R-:W-:Y:S01]  /*0830*/  HADD2.F32 R92, -RZ, R95.H1_H1 ;  /* 0x3000005fff5c7230 */ /* 0x000fe20000004100 */
[----:B------:R-:W-:Y:S01]  /*0840*/  FADD.FTZ R57, R57, R96 ;  /* 0x0000006039397221 */ /* 0x000fe20000010000 */
[----:B------:R-:W-:Y:S01]  /*0850*/  HADD2.F32 R98, -RZ, R98.H1_H1 ;  /* 0x30000062ff627230 */ /* 0x000fe20000004100 */
[-C--:B------:R-:W-:Y:S01]  /*0860*/  FFMA.FTZ R29, R152, R96.reuse, R29 ;  /* 0x00000060981d7223 */ /* 0x080fe2000001001d */
[--C-:B------:R-:W-:Y:S01]  /*0870*/  HADD2.F32 R110, -RZ, R99.reuse.H0_H0 ;  /* 0x20000063ff6e7230 */ /* 0x100fe20000004100 */
[----:B------:R-:W-:Y:S01]  /*0880*/  FMUL.FTZ R151, R102, R96 ;  /* 0x0000006066977220 */ /* 0x000fe20000410000 */
[----:B------:R-:W-:Y:S01]  /*0890*/  HADD2.F32 R99, -RZ, R99.H1_H1 ;  /* 0x30000063ff637230 */ /* 0x000fe20000004100 */
        /* <DEDUP_REMOVED lines=43> */
.L_x_256:
[----:B0-----:R-:W-:Y:S05]  /*0b50*/  BSYNC B1 ;  /* 0x0000000000017941 */ /* 0x001fea0003800000 */
.L_x_255:
        /* <DEDUP_REMOVED lines=18> */
[----:B------:R-:W-:Y:S01]  /*0c80*/  HADD2.F32 R158, -RZ, R94.H0_H0 ;  /* 0x2000005eff9e7230 */ /* 0x000fe20000004100 */
[----:B0-----:R-:W-:Y:S01]  /*0c90*/  FADD.FTZ R116, -R153, R120 ;  /* 0x0000007899747221 */ /* 0x001fe20000010100 */
[--C-:B---3--:R-:W-:Y:S01]  /*0ca0*/  HADD2.F32 R119, -RZ, R96.reuse.H0_H0 ;  /* 0x20000060ff777230 */ /* 0x108fe20000004100 */
[----:B-----5:R-:W-:Y:S01]  /*0cb0*/  FMUL.FTZ R109, R105, R118 ;  /* 0x00000076696d7220 */ /* 0x020fe20000410000 */
[----:B------:R-:W-:Y:S01]  /*0cc0*/  HADD2.F32 R122, -RZ, R96.H1_H1 ;  /* 0x30000060ff7a7230 */ /* 0x000fe20000004100 */
[----:B------:R-:W-:Y:S01]  /*0cd0*/  FADD.FTZ R126, -R153, R126 ;  /* 0x0000007e997e7221 */ /* 0x000fe20000010100 */
[----:B------:R-:W-:Y:S01]  /*0ce0*/  HADD2.F32 R124, -RZ, R94.H1_H1 ;  /* 0x3000005eff7c7230 */ /* 0x000fe20000004100 */
[----:B------:R-:W-:Y:S01]  /*0cf0*/  FADD.FTZ R40, R40, R119 ;  /* 0x0000007728287221 */ /* 0x000fe20000010000 */
[----:B------:R-:W-:Y:S01]  /*0d00*/  HADD2.F32 R121, -RZ, R97.H0_H0 ;  /* 0x20000061ff797230 */ /* 0x000fe20000004100 */
[----:B------:R-:W-:Y:S01]  /*0d10*/  FMUL.FTZ R116, R105, R116 ;  /* 0x0000007469747220 */ /* 0x000fe20000410000 */
[----:B------:R-:W-:Y:S01]  /*0d20*/  HADD2.F32 R128, -RZ, R93.H1_H1 ;  /* 0x3000005dff807230 */ /* 0x000fe20000004100 */
[-C--:B------:R-:W-:Y:S01]  /*0d30*/  FFMA.FTZ R80, R109, R119.reuse, R80 ;  /* 0x000000776d507223 */ /* 0x080fe20000010050 */
[--C-:B------:R-:W-:Y:S01]  /*0d40*/  HADD2.F32 R94, -RZ, R95.reuse.H0_H0 ;  /* 0x2000005fff5e7230 */ /* 0x100fe20000004100 */
[----:B------:R-:W-:Y:S01]  /*0d50*/  FMUL.FTZ R118, R19, R119 ;  /* 0x0000007713767220 */ /* 0x000fe20000410000 */
[----:B------:R-:W-:Y:S01]  /*0d60*/  HADD2.F32 R92, -RZ, R95.H1_H1 ;  /* 0x3000005fff5c7230 */ /* 0x000fe20000004100 */
[----:B------:R-:W-:Y:S01]  /*0d70*/  FMUL.FTZ R119, R105, R126 ;  /* 0x0000007e69777220 */ /* 0x000fe20000410000 */
[--C-:B------:R-:W-:Y:S01]  /*0d80*/  HADD2.F32 R95, -RZ, R98.reuse.H0_H0 ;  /* 0x20000062ff5f7230 */ /* 0x100fe20000004100 */
[----:B------:R-:W-:Y:S01]  /*0d90*/  FADD.FTZ R158, -R153, R158 ;  /* 0x0000009e999e7221 */ /* 0x000fe20000010100 */
[----:B------:R-:W-:Y:S01]  /*0da0*/  HADD2.F32 R98, -RZ, R98.H1_H1 ;  /* 0x30000062ff627230 */ /* 0x000fe20000004100 */
[----:B------:R-:W-:Y:S01]  /*0db0*/  FADD.FTZ R41, R41, R122 ;  /* 0x0000007a29297221 */ /* 0x000fe20000010000 */
[----:B------:R-:W-:Y:S01]  /*0dc0*/  HADD2.F32 R130, -RZ, R97.H1_H1 ;  /* 0x30000061ff827230 */ /* 0x000fe20000004100 */
[-C--:B------:R-:W-:Y:S01]  /*0dd0*/  FFMA.FTZ R81, R116, R122.reuse, R81 ;  /* 0x0000007a74517223 */ /* 0x080fe20000010051 */
[--C-:B------:R-:W-:Y:S01]  /*0de0*/  HADD2.F32 R93, -RZ, R99.reuse.H0_H0 ;  /* 0x20000063ff5d7230 */ /* 0x100fe20000004100 */
[----:B------:R-:W-:Y:S01]  /*0df0*/  FMUL.FTZ R117, R17, R122 ;  /* 0x0000007a11757220 */ /* 0x000fe20000410000 */
[----:B------:R-:W-:Y:S01]  /*0e00*/  HADD2.F32 R96, -RZ, R99.H1_H1 ;  /* 0x30000063ff607230 */ /* 0x000fe20000004100 */
[----:B------:R-:W-:-:S02]  /*0e10*/  FADD.FTZ R42, R42, R121 ;  /* 0x000000792a2a7221 */ /* 0x000fc40000010000 */
[-C--:B------:R-:W-:Y:S02]  /*0e20*/  FFMA.FTZ R82, R119, R121.reuse, R82 ;  /* 0x0000007977527223 */ /* 0x080fe40000010052 */
[----:B------:R-:W-:Y:S02]  /*0e30*/  FMUL.FTZ R122, R16, R121 ;  /* 0x00000079107a7220 */ /* 0x000fe40000410000 */
[C---:B------:R-:W-:Y:S02]  /*0e40*/  FADD.FTZ R126, -R153.reuse, R124 ;  /* 0x0000007c997e7221 */ /* 0x040fe40000010100 */
[----:B------:R-:W-:Y:S02]  /*0e50*/  FADD.FTZ R120, -R153, R128 ;  /* 0x0000008099787221 */ /* 0x000fe40000010100 */
[----:B------:R-:W-:Y:S02]  /*0e60*/  FMUL.FTZ R121, R105, R158 ;  /* 0x0000009e69797220 */ /* 0x000fe40000410000 */
[----:B------:R-:W-:-:S02]  /*0e70*/  FADD.FTZ R128, R155, R118 ;  /* 0x000000769b807221 */ /* 0x000fc40000010000 */
[----:B------:R-:W-:Y:S02]  /*0e80*/  FFMA.FTZ R156, R109, R118, R156 ;  /* 0x000000766d9c7223 */ /* 0x000fe4000001009c */
[----:B------:R-:W-:Y:S02]  /*0e90*/  FMUL.FTZ R126, R105, R126 ;  /* 0x0000007e697e7220 */ /* 0x000fe40000410000 */
[----:B------:R-:W-:Y:S02]  /*0ea0*/  FADD.FTZ R84, R84, R95 ;  /* 0x0000005f54547221 */ /* 0x000fe40000010000 */
[-C--:B------:R-:W-:Y:S02]  /*0eb0*/  FFMA.FTZ R64, R121, R95.reuse, R64 ;  /* 0x0000005f79407223 */ /* 0x080fe40000010040 */
[----:B------:R-:W-:Y:S02]  /*0ec0*/  FMUL.FTZ R124, R14, R95 ;  /* 0x0000005f0e7c7220 */ /* 0x000fe40000410000 */
[----:B------:R-:W-:-:S02]  /*0ed0*/  FADD.FTZ R95, R128, R117 ;  /* 0x00000075805f7221 */ /* 0x000fc40000010000 */
[----:B------:R-:W-:Y:S02]  /*0ee0*/  FFMA.FTZ R156, R116, R117, R156 ;  /* 0x00000075749c7223 */ /* 0x000fe4000001009c */
[----:B------:R-:W-:Y:S02]  /*0ef0*/  FADD.FTZ R85, R85, R98 ;  /* 0x0000006255557221 */ /* 0x000fe40000010000 */
[-C--:B------:R-:W-:Y:S02]  /*0f00*/  FFMA.FTZ R65, R126, R98.reuse, R65 ;  /* 0x000000627e417223 */ /* 0x080fe40000010041 */
[----:B------:R-:W-:Y:S02]  /*0f10*/  FMUL.FTZ R125, R13, R98 ;  /* 0x000000620d7d7220 */ /* 0x000fe40000410000 */
[----:B------:R-:W-:Y:S02]  /*0f20*/  FADD.FTZ R98, -R153, R94 ;  /* 0x0000005e99627221 */ /* 0x000fe40000010100 */
        /* <DEDUP_REMOVED lines=25> */
.L_x_258:
[----:B------:R-:W-:Y:S05]  /*10c0*/  BSYNC B1 ;  /* 0x0000000000017941 */ /* 0x000fea0003800000 */
.L_x_257:
[----:B------:R-:W-:Y:S01]  /*10d0*/  BSSY B1, `(.L_x_259) ;  /* 0x0000055000017945 */ /* 0x000fe20003800000 */
[----:B------:R-:W-:Y:S05]  /*10e0*/  @!P4 BRA `(.L_x_260) ;  /* 0x000005300000c947 */ /* 0x000fea0003800000 */
[----:B------:R-:W-:Y:S02]  /*10f0*/  LEA R92, P0, R157, c[0x0][0x188], 0x4 ;  /* 0x000062009d5c7a11 */ /* 0x000fe400078020ff */
[----:B------:R-:W-:-:S02]  /*1100*/  MOV R96, 0x10 ;  /* 0x0000001000607802 */ /* 0x000fc40000000f00 */
        /* <DEDUP_REMOVED lines=9> */
[--C-:B--2---:R-:W-:Y:S02]  /*11a0*/  HADD2.F32 R134, -RZ, R92.reuse.H0_H0 ;  /* 0x2000005cff867230 */ /* 0x104fe40000004100 */
[----:B------:R-:W-:Y:S02]  /*11b0*/  HADD2.F32 R136, -RZ, R92.H1_H1 ;  /* 0x3000005cff887230 */ /* 0x000fe40000004100 */
[--C-:B------:R-:W-:Y:S01]  /*11c0*/  HADD2.F32 R144, -RZ, R95.reuse.H0_H0 ;  /* 0x2000005fff907230 */ /* 0x100fe20000004100 */
[C---:B------:R-:W-:Y:S01]  /*11d0*/  FADD.FTZ R134, -R153.reuse, R134 ;  /* 0x0000008699867221 */ /* 0x040fe20000010100 */
[----:B------:R-:W-:Y:S01]  /*11e0*/  HADD2.F32 R146, -RZ, R95.H1_H1 ;  /* 0x3000005fff927230 */ /* 0x000fe20000004100 */
[----:B------:R-:W-:Y:S01]  /*11f0*/  FADD.FTZ R136, -R153, R136 ;  /* 0x0000008899887221 */ /* 0x000fe20000010100 */
[--C-:B---3--:R-:W-:Y:S01]  /*1200*/  HADD2.F32 R95, -RZ, R96.reuse.H0_H0 ;  /* 0x20000060ff5f7230 */ /* 0x108fe20000004100 */
[C---:B-----5:R-:W-:Y:S01]  /*1210*/  FMUL.FTZ R107, R105.reuse, R134 ;  /* 0x00000086696b7220 */ /* 0x060fe20000410000 */
[--C-:B------:R-:W-:Y:S01]  /*1220*/  HADD2.F32 R92, -RZ, R93.reuse.H0_H0 ;  /* 0x2000005dff5c7230 */ /* 0x100fe20000004100 */
[----:B0-----:R-:W-:Y:S01]  /*1230*/  FMUL.FTZ R132, R105, R136 ;  /* 0x0000008869847220 */ /* 0x001fe20000410000 */
[----:B------:R-:W-:Y:S01]  /*1240*/  HADD2.F32 R96, -RZ, R96.H1_H1 ;  /* 0x30000060ff607230 */ /* 0x000fe20000004100 */
[----:B------:R-:W-:Y:S01]  /*1250*/  FMUL.FTZ R134, R10, R95 ;  /* 0x0000005f0a867220 */ /* 0x000fe20000410000 */
[----:B------:R-:W-:Y:S01]  /*1260*/  HADD2.F32 R140, -RZ, R93.H1_H1 ;  /* 0x3000005dff8c7230 */ /* 0x000fe20000004100 */
[----:B------:R-:W-:Y:S01]  /*1270*/  FADD.FTZ R138, -R153, R92 ;  /* 0x0000005c998a7221 */ /* 0x000fe20000010100 */
[----:B------:R-:W-:Y:S01]  /*1280*/  HADD2.F32 R135, -RZ, R97.H0_H0 ;  /* 0x20000061ff877230 */ /* 0x000fe20000004100 */
[----:B------:R-:W-:Y:S01]  /*1290*/  FADD.FTZ R69, R69, R96 ;  /* 0x0000006045457221 */ /* 0x000fe20000010000 */
[--C-:B------:R-:W-:Y:S01]  /*12a0*/  HADD2.F32 R142, -RZ, R94.reuse.H0_H0 ;  /* 0x2000005eff8e7230 */ /* 0x100fe20000004100 */
[-C--:B------:R-:W-:Y:S01]  /*12b0*/  FFMA.FTZ R49, R132, R96.reuse, R49 ;  /* 0x0000006084317223 */ /* 0x080fe20000010031 */
[----:B------:R-:W-:Y:S01]  /*12c0*/  HADD2.F32 R94, -RZ, R94.H1_H1 ;  /* 0x3000005eff5e7230 */ /* 0x000fe20000004100 */
[----:B------:R-:W-:Y:S01]  /*12d0*/  FMUL.FTZ R133, R9, R96 ;  /* 0x0000006009857220 */ /* 0x000fe20000410000 */
[----:B------:R-:W-:Y:S01]  /*12e0*/  HADD2.F32 R93, -RZ, R99.H0_H0 ;  /* 0x20000063ff5d7230 */ /* 0x000fe20000004100 */
[----:B------:R-:W-:-:S02]  /*12f0*/  FADD.FTZ R96, R155, R134 ;  /* 0x000000869b607221 */ /* 0x000fc40000010000 */
[----:B------:R-:W-:Y:S02]  /*1300*/  FFMA.FTZ R156, R107, R134, R156 ;  /* 0x000000866b9c7223 */ /* 0x000fe4000001009c */
[----:B------:R-:W-:Y:S01]  /*1310*/  FADD.FTZ R92, -R153, R144 ;  /* 0x00000090995c7221 */ /* 0x000fe20000010100 */
[----:B------:R-:W-:Y:S01]  /*1320*/  HADD2.F32 R144, -RZ, R97.H1_H1 ;  /* 0x30000061ff907230 */ /* 0x000fe20000004100 */
[----:B------:R-:W-:Y:S01]  /*1330*/  FADD.FTZ R68, R68, R95 ;  /* 0x0000005f44447221 */ /* 0x000fe20000010000 */
[--C-:B------:R-:W-:Y:S01]  /*1340*/  HADD2.F32 R97, -RZ, R98.reuse.H0_H0 ;  /* 0x20000062ff617230 */ /* 0x100fe20000004100 */
[----:B------:R-:W-:Y:S01]  /*1350*/  FFMA.FTZ R48, R107, R95, R48 ;  /* 0x0000005f6b307223 */ /* 0x000fe20000010030 */
[----:B------:R-:W-:Y:S01]  /*1360*/  HADD2.F32 R98, -RZ, R98.H1_H1 ;  /* 0x30000062ff627230 */ /* 0x000fe20000004100 */
[----:B------:R-:W-:Y:S02]  /*1370*/  FMUL.FTZ R131, R105, R138 ;  /* 0x0000008a69837220 */ /* 0x000fe40000410000 */
[----:B------:R-:W-:-:S02]  /*1380*/  FADD.FTZ R140, -R153, R140 ;  /* 0x0000008c998c7221 */ /* 0x000fc40000010100 */
[----:B------:R-:W-:Y:S02]  /*1390*/  FMUL.FTZ R138, R8, R135 ;  /* 0x00000087088a7220 */ /* 0x000fe40000410000 */
[----:B------:R-:W-:Y:S02]  /*13a0*/  FADD.FTZ R95, R96, R133 ;  /* 0x00000085605f7221 */ /* 0x000fe40000010000 */
[----:B------:R-:W-:Y:S02]  /*13b0*/  FFMA.FTZ R156, R132, R133, R156 ;  /* 0x00000085849c7223 */ /* 0x000fe4000001009c */
[----:B------:R-:W-:Y:S02]  /*13c0*/  FADD.FTZ R70, R70, R135 ;  /* 0x0000008746467221 */ /* 0x000fe40000010000 */
[----:B------:R-:W-:Y:S02]  /*13d0*/  FFMA.FTZ R50, R131, R135, R50 ;  /* 0x0000008783327223 */ /* 0x000fe40000010032 */
[----:B------:R-:W-:-:S02]  /*13e0*/  FADD.FTZ R158, -R153, R142 ;  /* 0x0000008e999e7221 */ /* 0x000fc40000010100 */
[----:B------:R-:W-:Y:S02]  /*13f0*/  FMUL.FTZ R136, R105, R140 ;  /* 0x0000008c69887220 */ /* 0x000fe40000410000 */
[----:B------:R-:W-:Y:S02]  /*1400*/  FMUL.FTZ R135, R7, R144 ;  /* 0x0000009007877220 */ /* 0x000fe40000410000 */
[----:B------:R-:W-:Y:S02]  /*1410*/  FADD.FTZ R96, R95, R138 ;  /* 0x0000008a5f607221 */ /* 0x000fe40000010000 */
[----:B------:R-:W-:Y:S02]  /*1420*/  FFMA.FTZ R156, R131, R138, R156 ;  /* 0x0000008a839c7223 */ /* 0x000fe4000001009c */
[----:B------:R-:W-:Y:S01]  /*1430*/  FADD.FTZ R142, -R153, R94 ;  /* 0x0000005e998e7221 */ /* 0x000fe20000010100 */
[----:B------:R-:W-:Y:S01]  /*1440*/  HADD2.F32 R94, -RZ, R99.H1_H1 ;  /* 0x30000063ff5e7230 */ /* 0x000fe20000004100 */
[----:B------:R-:W-:-:S02]  /*1450*/  FMUL.FTZ R137, R105, R158 ;  /* 0x0000009e69897220 */ /* 0x000fc40000410000 */
[----:B------:R-:W-:Y:S02]  /*1460*/  FMUL.FTZ R140, R6, R97 ;  /* 0x00000061068c7220 */ /* 0x000fe40000410000 */
        /* <DEDUP_REMOVED lines=12> */
[----:B------:R-:W-:Y:S02]  /*1530*/  FADD.FTZ R146, -R153, R146 ;  /* 0x0000009299927221 */ /* 0x000fe40000010100 */
        /* <DEDUP_REMOVED lines=14> */
.L_x_260:
[----:B------:R-:W-:Y:S05]  /*1620*/  BSYNC B1 ;  /* 0x0000000000017941 */ /* 0x000fea0003800000 */
.L_x_259:
[----:B------:R-:W-:Y:S05]  /*1630*/  BRA.DIV ~URZ, `(.L_x_261) ;  /* 0x00001fd27f007947 */ /* 0x000fea000b800000 */
[----:B------:R0:W1:Y:S02]  /*1640*/  SHFL.BFLY PT, R94, R155, 0x1, 0x1f ;  /* 0x0c201f009b5e7f89 */ /* 0x00006400000e0000 */
.L_x_270:
        /* <DEDUP_REMOVED lines=18> */
.L_x_271:
        /* <DEDUP_REMOVED lines=15> */
[----:B-----5:R-:W-:Y:S01]  /*1860*/  FMUL.FTZ R92, R105, R92 ;  /* 0x0000005c695c7220 */ /* 0x020fe20000410000 */
[----:B------:R-:W-:Y:S01]  /*1870*/  ISETP.NE.AND.EX P0, PT, RZ, c[0x0][0x25c], PT, P0 ;  /* 0x00009700ff007a0c */ /* 0x000fe20003f05300 */
[----:B------:R-:W-:-:S02]  /*1880*/  FFMA.FTZ R95, R145, R153, R156 ;  /* 0x00000099915f7223 */ /* 0x000fc4000001009c */
[----:B------:R-:W-:Y:S02]  /*1890*/  FFMA.FTZ R97, R115, R153, R156 ;  /* 0x0000009973617223 */ /* 0x000fe4000001009c */
[----:B------:R-:W-:Y:S02]  /*18a0*/  FADD.FTZ R160, R106, -R95 ;  /* 0x8000005f6aa07221 */ /* 0x000fe40000010000 */
[----:B------:R-:W-:Y:S01]  /*18b0*/  @P1 HADD2.F32 R93, -RZ, R76.H0_H0 ;  /* 0x2000004cff5d1230 */ /* 0x000fe20000004100 */
[----:B0-----:R-:W-:Y:S01]  /*18c0*/  FADD.FTZ R96, R110, -R97 ;  /* 0x800000616e607221 */ /* 0x001fe20000010000 */
[----:B------:R-:W-:Y:S01]  /*18d0*/  @P1 HADD2.F32 R95, -RZ, R78.H0_H0 ;  /* 0x2000004eff5f1230 */ /* 0x000fe20000004100 */
[C---:B------:R-:W-:Y:S01]  /*18e0*/  FMUL.FTZ R160, R105.reuse, R160 ;  /* 0x000000a069a07220 */ /* 0x040fe20000410000 */
[----:B------:R-:W-:Y:S01]  /*18f0*/  @P1 HADD2.F32 R99, -RZ, R79.H1_H1 ;  /* 0x3000004fff631230 */ /* 0x000fe20000004100 */
[----:B------:R-:W-:Y:S02]  /*1900*/  @P1 FADD.FTZ R92, R92, R93 ;  /* 0x0000005d5c5c1221 */ /* 0x000fe40000010000 */
[C---:B------:R-:W-:Y:S01]  /*1910*/  FMUL.FTZ R93, R105.reuse, R94 ;  /* 0x0000005e695d7220 */ /* 0x040fe20000410000 */
[----:B------:R-:W-:Y:S01]  /*1920*/  @P1 HADD2.F32 R94, -RZ, R77.H0_H0 ;  /* 0x2000004dff5e1230 */ /* 0x000fe20000004100 */
[----:B------:R-:W-:-:S02]  /*1930*/  FMUL.FTZ R155, R105, R96 ;  /* 0x00000060699b7220 */ /* 0x000fc40000410000 */
[----:B------:R-:W-:Y:S02]  /*1940*/  @P1 FADD.FTZ R160, R160, R95 ;  /* 0x0000005fa0a01221 */ /* 0x000fe40000010000 */
[----:B------:R-:W-:Y:S01]  /*1950*/  @P1 FADD.FTZ R93, R93, R94 ;  /* 0x0000005e5d5d1221 */ /* 0x000fe20000010000 */
[----:B------:R-:W-:Y:S02]  /*1960*/  @P1 HADD2.F32 R94, -RZ, R79.H0_H0 ;  /* 0x2000004fff5e1230 */ /* 0x000fe40000004100 */
[----:B------:R-:W-:Y:S02]  /*1970*/  @P0 F2FP.PACK_AB R96, RZ, R160 ;  /* 0x000000a0ff60023e */ /* 0x000fe400000000ff */
[----:B------:R-:W-:Y:S01]  /*1980*/  @P0 F2FP.PACK_AB R95, RZ, R93 ;  /* 0x0000005dff5f023e */ /* 0x000fe200000000ff */
[----:B------:R-:W-:Y:S01]  /*1990*/  @P1 FADD.FTZ R155, R155, R94 ;  /* 0x0000005e9b9b1221 */ /* 0x000fe20000010000 */
[----:B------:R-:W-:Y:S02]  /*19a0*/  @P0 F2FP.PACK_AB R94, RZ, R92 ;  /* 0x0000005cff5e023e */ /* 0x000fe400000000ff */
[----:B------:R-:W-:Y:S01]  /*19b0*/  @P0 PRMT R46, R96, 0x7610, R46 ;  /* 0x00007610602e0816 */ /* 0x000fe2000000002e */
[-C--:B------:R-:W-:Y:S01]  /*19c0*/  FFMA.FTZ R96, R148, R153.reuse, R156 ;  /* 0x0000009994607223 */ /* 0x080fe2000001009c */
[----:B------:R-:W-:Y:S01]  /*19d0*/  @P0 PRMT R44, R94, 0x7610, R44 ;  /* 0x000076105e2c0816 */ /* 0x000fe2000000002c */
[----:B------:R-:W-:Y:S01]  /*19e0*/  FFMA.FTZ R94, R152, R153, R156 ;  /* 0x00000099985e7223 */ /* 0x000fe2000001009c */
[----:B------:R-:W-:Y:S01]  /*19f0*/  @P0 F2FP.PACK_AB R97, RZ, R155 ;  /* 0x0000009bff61023e */ /* 0x000fe200000000ff */
[----:B------:R-:W-:Y:S01]  /*1a00*/  FADD.FTZ R96, R147, -R96 ;  /* 0x8000006093607221 */ /* 0x000fe20000010000 */
[----:B------:R-:W-:Y:S01]  /*1a10*/  @P0 PRMT R45, R95, 0x7610, R45 ;  /* 0x000076105f2d0816 */ /* 0x000fe2000000002d */
[----:B------:R-:W-:Y:S01]  /*1a20*/  FADD.FTZ R94, R151, -R94 ;  /* 0x8000005e975e7221 */ /* 0x000fe20000010000 */
[----:B------:R-:W-:Y:S01]  /*1a30*/  @P0 PRMT R47, R97, 0x7610, R47 ;  /* 0x00007610612f0816 */ /* 0x000fe2000000002f */
[----:B------:R-:W-:-:S02]  /*1a40*/  @P1 HADD2.F32 R97, -RZ, R77.H1_H1 ;  /* 0x3000004dff611230 */ /* 0x000fc40000004100 */
[C---:B------:R-:W-:Y:S02]  /*1a50*/  FMUL.FTZ R95, R105.reuse, R94 ;  /* 0x0000005e695f7220 */ /* 0x040fe40000410000 */
[----:B------:R-:W-:Y:S01]  /*1a60*/  FMUL.FTZ R94, R105, R96 ;  /* 0x00000060695e7220 */ /* 0x000fe20000410000 */
[----:B------:R-:W-:-:S03]  /*1a70*/  @P1 HADD2.F32 R96, -RZ, R76.H1_H1 ;  /* 0x3000004cff601230 */ /* 0x000fc60000004100 */
[----:B------:R-:W-:Y:S02]  /*1a80*/  @P1 FADD.FTZ R94, R94, R97 ;  /* 0x000000615e5e1221 */ /* 0x000fe40000010000 */
[----:B------:R-:W-:Y:S02]  /*1a90*/  @P1 FADD.FTZ R95, R95, R96 ;  /* 0x000000605f5f1221 */ /* 0x000fe40000010000 */
[-CC-:B------:R-:W-:Y:S02]  /*1aa0*/  FFMA.FTZ R96, R108, R153.reuse, R156.reuse ;  /* 0x000000996c607223 */ /* 0x180fe4000001009c */
[----:B------:R-:W-:Y:S02]  /*1ab0*/  FFMA.FTZ R97, R114, R153, R156 ;  /* 0x0000009972617223 */ /* 0x000fe4000001009c */
[----:B------:R-:W-:Y:S01]  /*1ac0*/  FADD.FTZ R98, R113, -R96 ;  /* 0x8000006071627221 */ /* 0x000fe20000010000 */
[----:B------:R-:W-:Y:S01]  /*1ad0*/  @P0 F2FP.PACK_AB R96, RZ, R95 ;  /* 0x0000005fff60023e */ /* 0x000fe200000000ff */
[----:B------:R-:W-:Y:S01]  /*1ae0*/  FADD.FTZ R158, R112, -R97 ;  /* 0x80000061709e7221 */ /* 0x000fe20000010000 */
[----:B------:R-:W-:Y:S01]  /*1af0*/  @P0 F2FP.PACK_AB R97, RZ, R94 ;  /* 0x0000005eff61023e */ /* 0x000fe200000000ff */
[C---:B------:R-:W-:Y:S01]  /*1b00*/  FMUL.FTZ R157, R105.reuse, R98 ;  /* 0x00000062699d7220 */ /* 0x040fe20000410000 */
[----:B------:R-:W-:Y:S01]  /*1b10*/  @P1 HADD2.F32 R98, -RZ, R78.H1_H1 ;  /* 0x3000004eff621230 */ /* 0x000fe20000004100 */
[----:B------:R-:W-:Y:S01]  /*1b20*/  FMUL.FTZ R158, R105, R158 ;  /* 0x0000009e699e7220 */ /* 0x000fe20000410000 */
[----:B------:R-:W-:-:S02]  /*1b30*/  @P0 PRMT R45, R45, 0x5410, R97 ;  /* 0x000054102d2d0816 */ /* 0x000fc40000000061 */
[----:B------:R-:W-:Y:S01]  /*1b40*/  @P0 PRMT R44, R44, 0x5410, R96 ;  /* 0x000054102c2c0816 */ /* 0x000fe20000000060 */
[----:B------:R-:W-:Y:S02]  /*1b50*/  @P1 FADD.FTZ R158, R158, R99 ;  /* 0x000000639e9e1221 */ /* 0x000fe40000010000 */
[----:B------:R-:W-:Y:S01]  /*1b60*/  @P1 FADD.FTZ R157, R157, R98 ;  /* 0x000000629d9d1221 */ /* 0x000fe20000010000 */
[----:B------:R-:W-:Y:S02]  /*1b70*/  ISETP.NE.U32.AND P1, PT, RZ, c[0x0][0x258], PT ;  /* 0x00009600ff007a0c */ /* 0x000fe40003f25070 */
[----:B------:R-:W-:Y:S02]  /*1b80*/  @P0 F2FP.PACK_AB R97, RZ, R158 ;  /* 0x0000009eff61023e */ /* 0x000fe400000000ff */
[----:B------:R-:W-:Y:S02]  /*1b90*/  @P0 F2FP.PACK_AB R96, RZ, R157 ;  /* 0x0000009dff60023e */ /* 0x000fe400000000ff */
[----:B------:R-:W-:-:S02]  /*1ba0*/  ISETP.NE.AND.EX P1, PT, RZ, c[0x0][0x25c], PT, P1 ;  /* 0x00009700ff007a0c */ /* 0x000fc40003f25310 */
[----:B------:R-:W-:Y:S01]  /*1bb0*/  @P0 PRMT R47, R47, 0x5410, R97 ;  /* 0x000054102f2f0816 */ /* 0x000fe20000000061 */
[----:B------:R-:W-:Y:S01]  /*1bc0*/  HFMA2.MMA R97, -RZ, RZ, 0, 9.5367431640625e-07 ;  /* 0x00000010ff617435 */ /* 0x000fe200000001ff */
[----:B------:R-:W-:Y:S02]  /*1bd0*/  @P0 PRMT R46, R46, 0x5410, R96 ;  /* 0x000054102e2e0816 */ /* 0x000fe40000000060 */
[----:B------:R-:W-:-:S07]  /*1be0*/  ISETP.NE.AND.EX P0, PT, RZ, c[0x0][0x254], PT, P5 ;  /* 0x00009500ff007a0c */ /* 0x000fce0003f05350 */
[----:B------:R-:W-:-:S04]  /*1bf0*/  @P1 IMAD.WIDE.U32 R98, R0, R97, c[0x0][0x258] ;  /* 0x0000960000621625 */ /* 0x000fc800078e0061 */
[----:B------:R-:W-:Y:S01]  /*1c00*/  IMAD.WIDE.U32 R96, R0, R97, c[0x0][0x248] ;  /* 0x0000920000607625 */ /* 0x000fe200078e0061 */
[----:B------:R0:W-:Y:S01]  /*1c10*/  @P1 STG.E.128 [R98.64], R44 ;  /* 0x0000002c62001986 */ /* 0x0001e2000c101d04 */
[-C--:B------:R-:W-:Y:S02]  /*1c20*/  @P0 F2FP.PACK_AB R159, RZ, R92.reuse ;  /* 0x0000005cff9f023e */ /* 0x080fe400000000ff */
[-C--:B------:R-:W-:Y:S02]  /*1c30*/  @P0 F2FP.PACK_AB R162, RZ, R93.reuse ;  /* 0x0000005dffa2023e */ /* 0x080fe400000000ff */
[----:B------:R-:W-:Y:S02]  /*1c40*/  F2FP.PACK_AB R92, R95, R92 ;  /* 0x0000005c5f5c723e */ /* 0x000fe400000000ff */
[----:B------:R-:W-:Y:S02]  /*1c50*/  @P0 F2FP.PACK_AB R161, RZ, R94 ;  /* 0x0000005effa1023e */ /* 0x000fe400000000ff */
[----:B------:R-:W-:-:S02]  /*1c60*/  F2FP.PACK_AB R93, R94, R93 ;  /* 0x0000005d5e5d723e */ /* 0x000fc400000000ff */
[-C--:B------:R-:W-:Y:S02]  /*1c70*/  F2FP.PACK_AB R94, R157, R160.reuse ;  /* 0x000000a09d5e723e */ /* 0x080fe400000000ff */
[----:B------:R-:W-:Y:S02]  /*1c80*/  @P0 F2FP.PACK_AB R160, RZ, R160 ;  /* 0x000000a0ffa0023e */ /* 0x000fe400000000ff */
[----:B------:R-:W-:Y:S02]  /*1c90*/  @P0 PRMT R36, R159, 0x7610, R36 ;  /* 0x000076109f240816 */ /* 0x000fe40000000024 */
[----:B------:R-:W-:Y:S02]  /*1ca0*/  @P0 F2FP.PACK_AB R157, RZ, R157 ;  /* 0x0000009dff9d023e */ /* 0x000fe400000000ff */
[----:B0-----:R-:W-:Y:S02]  /*1cb0*/  @P0 F2FP.PACK_AB R99, RZ, R95 ;  /* 0x0000005fff63023e */ /* 0x001fe400000000ff */
[----:B------:R-:W-:-:S02]  /*1cc0*/  F2FP.PACK_AB R95, R158, R155 ;  /* 0x0000009b9e5f723e */ /* 0x000fc400000000ff */
[----:B------:R-:W-:Y:S02]  /*1cd0*/  @P0 F2FP.PACK_AB R155, RZ, R155 ;  /* 0x0000009bff9b023e */ /* 0x000fe400000000ff */
[----:B------:R-:W-:Y:S01]  /*1ce0*/  @P0 F2FP.PACK_AB R158, RZ, R158 ;  /* 0x0000009eff9e023e */ /* 0x000fe200000000ff */
        /* <DEDUP_REMOVED lines=12> */
.L_x_264:
[----:B------:R-:W-:Y:S05]  /*1db0*/  BSYNC B1 ;  /* 0x0000000000017941 */ /* 0x000fea0003800000 */
.L_x_263:
[----:B------:R-:W-:Y:S01]  /*1dc0*/  BSSY B1, `(.L_x_265) ;  /* 0x000005f000017945 */ /* 0x000fe20003800000 */
[----:B------:R-:W-:Y:S05]  /*1dd0*/  @!P3 BRA `(.L_x_266) ;  /* 0x000005d00000b947 */ /* 0x000fea0003800000 */
[----:B------:R-:W-:Y:S01]  /*1de0*/  ISETP.NE.U32.AND P0, PT, RZ, c[0x0][0x218], PT ;  /* 0x00008600ff007a0c */ /* 0x000fe20003f05070 */
[-CC-:B0-----:R-:W-:Y:S02]  /*1df0*/  FFMA.FTZ R93, R109, R153.reuse, R156.reuse ;  /* 0x000000996d5d7223 */ /* 0x181fe4000001009c */
[-CC-:B------:R-:W-:Y:S01]  /*1e00*/  FFMA.FTZ R95, R119, R153.reuse, R156.reuse ;  /* 0x00000099775f7223 */ /* 0x180fe2000001009c */
        /* <DEDUP_REMOVED lines=10> */
[----:B------:R-:W-:Y:S01]  /*1eb0*/  FADD.FTZ R96, R128, -R97 ;  /* 0x8000006180607221 */ /* 0x000fe20000010000 */
        /* <DEDUP_REMOVED lines=9> */
[----:B------:R-:W-:Y:S01]  /*1f50*/  @P1 HADD2.F32 R94, -RZ, R27.H0_H0 ;  /* 0x2000001bff5e1230 */ /* 0x000fe20000004100 */
[----:B------:R-:W-:Y:S01]  /*1f60*/  FFMA.FTZ R158, R130, R153, R156 ;  /* 0x00000099829e7223 */ /* 0x000fe2000001009c */
[----:B------:R-:W-:Y:S02]  /*1f70*/  @P0 F2FP.PACK_AB R96, RZ, R160 ;  /* 0x000000a0ff60023e */ /* 0x000fe400000000ff */
[----:B------:R-:W-:Y:S01]  /*1f80*/  @P0 F2FP.PACK_AB R95, RZ, R93 ;  /* 0x0000005dff5f023e */ /* 0x000fe200000000ff */
[----:B------:R-:W-:Y:S01]  /*1f90*/  @P1 FADD.FTZ R155, R155, R94 ;  /* 0x0000005e9b9b1221 */ /* 0x000fe20000010000 */
[----:B------:R-:W-:Y:S01]  /*1fa0*/  @P0 F2FP.PACK_AB R94, RZ, R92 ;  /* 0x0000005cff5e023e */ /* 0x000fe200000000ff */
[----:B------:R-:W-:Y:S01]  /*1fb0*/  FADD.FTZ R158, R129, -R158 ;  /* 0x8000009e819e7221 */ /* 0x000fe20000010000 */
[----:B------:R-:W-:Y:S01]  /*1fc0*/  @P0 PRMT R46, R96, 0x7610, R46 ;  /* 0x00007610602e0816 */ /* 0x000fe2000000002e */
[-C--:B------:R-:W-:Y:S01]  /*1fd0*/  FFMA.FTZ R96, R120, R153.reuse, R156 ;  /* 0x0000009978607223 */ /* 0x080fe2000001009c */
[----:B------:R-:W-:Y:S01]  /*1fe0*/  @P0 PRMT R44, R94, 0x7610, R44 ;  /* 0x000076105e2c0816 */ /* 0x000fe2000000002c */
[----:B------:R-:W-:Y:S01]  /*1ff0*/  FFMA.FTZ R94, R116, R153, R156 ;  /* 0x00000099745e7223 */ /* 0x000fe2000001009c */
[----:B------:R-:W-:Y:S01]  /*2000*/  @P0 PRMT R45, R95, 0x7610, R45 ;  /* 0x000076105f2d0816 */ /* 0x000fe2000000002d */
[----:B------:R-:W-:Y:S01]  /*2010*/  FADD.FTZ R96, R123, -R96 ;  /* 0x800000607b607221 */ /* 0x000fe20000010000 */
[----:B------:R-:W-:Y:S01]  /*2020*/  @P0 F2FP.PACK_AB R97, RZ, R155 ;  /* 0x0000009bff61023e */ /* 0x000fe200000000ff */
[----:B------:R-:W-:-:S02]  /*2030*/  FADD.FTZ R94, R117, -R94 ;  /* 0x8000005e755e7221 */ /* 0x000fc40000010000 */
[----:B------:R-:W-:Y:S01]  /*2040*/  FMUL.FTZ R158, R105, R158 ;  /* 0x0000009e699e7220 */ /* 0x000fe20000410000 */
[----:B------:R-:W-:Y:S01]  /*2050*/  @P0 PRMT R47, R97, 0x7610, R47 ;  /* 0x00007610612f0816 */ /* 0x000fe2000000002f */
[C---:B------:R-:W-:Y:S01]  /*2060*/  FMUL.FTZ R95, R105.reuse, R94 ;  /* 0x0000005e695f7220 */ /* 0x040fe20000410000 */
[----:B------:R-:W-:Y:S01]  /*2070*/  @P1 HADD2.F32 R97, -RZ, R25.H1_H1 ;  /* 0x30000019ff611230 */ /* 0x000fe20000004100 */
[----:B------:R-:W-:Y:S01]  /*2080*/  FMUL.FTZ R94, R105, R96 ;  /* 0x00000060695e7220 */ /* 0x000fe20000410000 */
[----:B------:R-:W-:Y:S01]  /*2090*/  @P1 HADD2.F32 R96, -RZ, R24.H1_H1 ;  /* 0x30000018ff601230 */ /* 0x000fe20000004100 */
[----:B------:R-:W-:Y:S02]  /*20a0*/  @P1 FADD.FTZ R158, R158, R99 ;  /* 0x000000639e9e1221 */ /* 0x000fe40000010000 */
[----:B------:R-:W-:Y:S02]  /*20b0*/  @P1 FADD.FTZ R94, R94, R97 ;  /* 0x000000615e5e1221 */ /* 0x000fe40000010000 */
[----:B------:R-:W-:-:S02]  /*20c0*/  @P1 FADD.FTZ R95, R95, R96 ;  /* 0x000000605f5f1221 */ /* 0x000fc40000010000 */
[----:B------:R-:W-:Y:S01]  /*20d0*/  FFMA.FTZ R96, R126, R153, R156 ;  /* 0x000000997e607223 */ /* 0x000fe2000001009c */
[----:B------:R-:W-:-:S03]  /*20e0*/  @P0 F2FP.PACK_AB R97, RZ, R94 ;  /* 0x0000005eff61023e */ /* 0x000fc600000000ff */
[----:B------:R-:W-:Y:S01]  /*20f0*/  FADD.FTZ R98, R125, -R96 ;  /* 0x800000607d627221 */ /* 0x000fe20000010000 */
[----:B------:R-:W-:Y:S02]  /*2100*/  @P0 PRMT R45, R45, 0x5410, R97 ;  /* 0x000054102d2d0816 */ /* 0x000fe40000000061 */
[----:B------:R-:W-:Y:S01]  /*2110*/  @P0 F2FP.PACK_AB R97, RZ, R158 ;  /* 0x0000009eff61023e */ /* 0x000fe200000000ff */
[----:B------:R-:W-:Y:S01]  /*2120*/  FMUL.FTZ R157, R105, R98 ;  /* 0x00000062699d7220 */ /* 0x000fe20000410000 */
[----:B------:R-:W-:Y:S01]  /*2130*/  @P1 HADD2.F32 R98, -RZ, R26.H1_H1 ;  /* 0x3000001aff621230 */ /* 0x000fe20000004100 */
[----:B------:R-:W-:Y:S02]  /*2140*/  @P0 F2FP.PACK_AB R96, RZ, R95 ;  /* 0x0000005fff60023e */ /* 0x000fe400000000ff */
[----:B------:R-:W-:Y:S02]  /*2150*/  @P0 PRMT R47, R47, 0x5410, R97 ;  /* 0x000054102f2f0816 */ /* 0x000fe40000000061 */
[----:B------:R-:W-:Y:S01]  /*2160*/  @P1 FADD.FTZ R157, R157, R98 ;  /* 0x000000629d9d1221 */ /* 0x000fe20000010000 */
[----:B------:R-:W-:-:S02]  /*2170*/  ISETP.NE.U32.AND P1, PT, RZ, c[0x0][0x258], PT ;  /* 0x00009600ff007a0c */ /* 0x000fc40003f25070 */
[----:B------:R-:W-:Y:S02]  /*2180*/  @P0 PRMT R44, R44, 0x5410, R96 ;  /* 0x000054102c2c0816 */ /* 0x000fe40000000060 */
[----:B------:R-:W-:Y:S02]  /*2190*/  ISETP.NE.AND.EX P5, PT, RZ, c[0x0][0x25c], PT, P1 ;  /* 0x00009700ff007a0c */ /* 0x000fe40003fa5310 */
[----:B------:R-:W-:Y:S02]  /*21a0*/  ISETP.NE.U32.AND P1, PT, RZ, c[0x0][0x250], PT ;  /* 0x00009400ff007a0c */ /* 0x000fe40003f25070 */
[----:B------:R-:W-:Y:S02]  /*21b0*/  MOV R97, 0x10 ;  /* 0x0000001000617802 */ /* 0x000fe40000000f00 */
[----:B------:R-:W-:Y:S02]  /*21c0*/  ISETP.NE.AND.EX P1, PT, RZ, c[0x0][0x254], PT, P1 ;  /* 0x00009500ff007a0c */ /* 0x000fe40003f25310 */
[----:B------:R-:W-:-:S04]  /*21d0*/  @P0 F2FP.PACK_AB R96, RZ, R157 ;  /* 0x0000009dff60023e */ /* 0x000fc800000000ff */
[----:B------:R-:W-:Y:S01]  /*21e0*/  @P0 PRMT R46, R46, 0x5410, R96 ;  /* 0x000054102e2e0816 */ /* 0x000fe20000000060 */
        /* <DEDUP_REMOVED lines=28> */
.L_x_266:
[----:B------:R-:W-:Y:S05]  /*23b0*/  BSYNC B1 ;  /* 0x0000000000017941 */ /* 0x000fea0003800000 */
.L_x_265:
        /* <DEDUP_REMOVED lines=9> */
[-CC-:B------:R-:W-:Y:S02]  /*2450*/  FFMA.FTZ R95, R131, R153.reuse, R156.reuse ;  /* 0x00000099835f7223 */ /* 0x180fe4000001009c */
[----:B------:R-:W-:-:S02]  /*2460*/  FFMA.FTZ R96, R136, R153, R156 ;  /* 0x0000009988607223 */ /* 0x000fc4000001009c */
[-CC-:B------:R-:W-:Y:S02]  /*2470*/  FFMA.FTZ R97, R137, R153.reuse, R156.reuse ;  /* 0x0000009989617223 */ /* 0x180fe4000001009c */
[-CC-:B------:R-:W-:Y:S02]  /*2480*/  FFMA.FTZ R98, R142, R153.reuse, R156.reuse ;  /* 0x000000998e627223 */ /* 0x180fe4000001009c */
[-CC-:B------:R-:W-:Y:S02]  /*2490*/  FFMA.FTZ R93, R141, R153.reuse, R156.reuse ;  /* 0x000000998d5d7223 */ /* 0x180fe4000001009c */
[----:B------:R-:W-:Y:S02]  /*24a0*/  FFMA.FTZ R158, R146, R153, R156 ;  /* 0x00000099929e7223 */ /* 0x000fe4000001009c */
[----:B-----5:R-:W-:Y:S01]  /*24b0*/  FMUL.FTZ R153, R105, R92 ;  /* 0x0000005c69997220 */ /* 0x020fe20000410000 */
[----:B------:R-:W-:Y:S01]  /*24c0*/  @P0 HADD2.F32 R92, -RZ, R88.H0_H0 ;  /* 0x20000058ff5c0230 */ /* 0x000fe20000004100 */
[----:B------:R-:W-:Y:S01]  /*24d0*/  FADD.FTZ R156, R138, -R95 ;  /* 0x8000005f8a9c7221 */ /* 0x000fe20000010000 */
[----:B------:R-:W-:Y:S01]  /*24e0*/  @P0 HADD2.F32 R95, -RZ, R89.H0_H0 ;  /* 0x20000059ff5f0230 */ /* 0x000fe20000004100 */
[----:B------:R-:W-:-:S02]  /*24f0*/  FADD.FTZ R94, R133, -R94 ;  /* 0x8000005e855e7221 */ /* 0x000fc40000010000 */
[----:B------:R-:W-:Y:S02]  /*2500*/  @P0 FADD.FTZ R153, R153, R92 ;  /* 0x0000005c99990221 */ /* 0x000fe40000010000 */
[----:B------:R-:W-:Y:S01]  /*2510*/  FADD.FTZ R92, R140, -R97 ;  /* 0x800000618c5c7221 */ /* 0x000fe20000010000 */
[----:B------:R-:W-:Y:S01]  /*2520*/  HFMA2.MMA R97, -RZ, RZ, 0, 9.5367431640625e-07 ;  /* 0x00000010ff617435 */ /* 0x000fe200000001ff */
[C---:B------:R-:W-:Y:S02]  /*2530*/  FMUL.FTZ R156, R105.reuse, R156 ;  /* 0x0000009c699c7220 */ /* 0x040fe40000410000 */
[----:B------:R-:W-:Y:S01]  /*2540*/  FMUL.FTZ R155, R105, R92 ;  /* 0x0000005c699b7220 */ /* 0x000fe20000410000 */
[----:B------:R-:W-:Y:S01]  /*2550*/  @P0 HADD2.F32 R92, -RZ, R90.H0_H0 ;  /* 0x2000005aff5c0230 */ /* 0x000fe20000004100 */
[----:B------:R-:W-:Y:S02]  /*2560*/  @P0 FADD.FTZ R156, R156, R95 ;  /* 0x0000005f9c9c0221 */ /* 0x000fe40000010000 */
[----:B------:R-:W-:-:S02]  /*2570*/  FADD.FTZ R162, R143, -R158 ;  /* 0x8000009e8fa27221 */ /* 0x000fc40000010000 */
[----:B------:R-:W-:Y:S02]  /*2580*/  @P0 FADD.FTZ R155, R155, R92 ;  /* 0x0000005c9b9b0221 */ /* 0x000fe40000010000 */
[----:B------:R-:W-:Y:S01]  /*2590*/  FADD.FTZ R92, R144, -R93 ;  /* 0x8000005d905c7221 */ /* 0x000fe20000010000 */
[----:B------:R-:W-:Y:S01]  /*25a0*/  @P1 F2FP.PACK_AB R93, RZ, R156 ;  /* 0x0000009cff5d123e */ /* 0x000fe200000000ff */
[C---:B------:R-:W-:Y:S01]  /*25b0*/  FMUL.FTZ R158, R105.reuse, R94 ;  /* 0x0000005e699e7220 */ /* 0x040fe20000410000 */
[----:B------:R-:W-:Y:S01]  /*25c0*/  @P1 F2FP.PACK_AB R94, RZ, R155 ;  /* 0x0000009bff5e123e */ /* 0x000fe200000000ff */
[----:B------:R-:W-:Y:S01]  /*25d0*/  FMUL.FTZ R159, R105, R92 ;  /* 0x0000005c699f7220 */ /* 0x000fe20000410000 */
[----:B------:R-:W-:Y:S01]  /*25e0*/  @P1 PRMT R45, R93, 0x7610, R45 ;  /* 0x000076105d2d1816 */ /* 0x000fe2000000002d */
[----:B------:R-:W-:Y:S01]  /*25f0*/  @P0 HADD2.F32 R93, -RZ, R88.H1_H1 ;  /* 0x30000058ff5d0230 */ /* 0x000fe20000004100 */
[----:B------:R-:W-:Y:S01]  /*2600*/  @P1 F2FP.PACK_AB R92, RZ, R153 ;  /* 0x00000099ff5c123e */ /* 0x000fe200000000ff */
[----:B------:R-:W-:Y:S01]  /*2610*/  FADD.FTZ R96, R135, -R96 ;  /* 0x8000006087607221 */ /* 0x000fe20000010000 */
[----:B------:R-:W-:Y:S01]  /*2620*/  @P1 PRMT R46, R94, 0x7610, R46 ;  /* 0x000076105e2e1816 */ /* 0x000fe2000000002e */
[----:B------:R-:W-:Y:S01]  /*2630*/  FADD.FTZ R98, R139, -R98 ;  /* 0x800000628b627221 */ /* 0x000fe20000010000 */
[----:B------:R-:W-:Y:S01]  /*2640*/  @P1 PRMT R44, R92, 0x7610, R44 ;  /* 0x000076105c2c1816 */ /* 0x000fe2000000002c */
[----:B------:R-:W-:Y:S01]  /*2650*/  @P0 FADD.FTZ R158, R158, R93 ;  /* 0x0000005d9e9e0221 */ /* 0x000fe20000010000 */
[----:B------:R-:W-:Y:S01]  /*2660*/  @P0 HADD2.F32 R92, -RZ, R89.H1_H1 ;  /* 0x30000059ff5c0230 */ /* 0x000fe20000004100 */
[C---:B------:R-:W-:Y:S01]  /*2670*/  FMUL.FTZ R157, R105.reuse, R96 ;  /* 0x00000060699d7220 */ /* 0x040fe20000410000 */
[----:B------:R-:W-:Y:S01]  /*2680*/  @P0 HADD2.F32 R93, -RZ, R90.H1_H1 ;  /* 0x3000005aff5d0230 */ /* 0x000fe20000004100 */
[----:B------:R-:W-:-:S02]  /*2690*/  FMUL.FTZ R160, R105, R98 ;  /* 0x0000006269a07220 */ /* 0x000fc40000410000 */
[----:B------:R-:W-:Y:S01]  /*26a0*/  @P0 FADD.FTZ R157, R157, R92 ;  /* 0x0000005c9d9d0221 */ /* 0x000fe20000010000 */
[--C-:B------:R-:W-:Y:S01]  /*26b0*/  @P0 HADD2.F32 R92, -RZ, R91.reuse.H0_H0 ;  /* 0x2000005bff5c0230 */ /* 0x100fe20000004100 */
[----:B------:R-:W-:Y:S01]  /*26c0*/  @P0 FADD.FTZ R160, R160, R93 ;  /* 0x0000005da0a00221 */ /* 0x000fe20000010000 */
[----:B------:R-:W-:Y:S01]  /*26d0*/  @P0 HADD2.F32 R93, -RZ, R91.H1_H1 ;  /* 0x3000005bff5d0230 */ /* 0x000fe20000004100 */
[----:B------:R-:W-:Y:S02]  /*26e0*/  FMUL.FTZ R162, R105, R162 ;  /* 0x000000a269a27220 */ /* 0x000fe40000410000 */
[----:B------:R-:W-:Y:S01]  /*26f0*/  @P0 FADD.FTZ R159, R159, R92 ;  /* 0x0000005c9f9f0221 */ /* 0x000fe20000010000 */
[----:B------:R-:W-:Y:S01]  /*2700*/  @P1 F2FP.PACK_AB R92, RZ, R158 ;  /* 0x0000009eff5c123e */ /* 0x000fe200000000ff */
[----:B------:R-:W-:Y:S01]  /*2710*/  @P0 FADD.FTZ R162, R162, R93 ;  /* 0x0000005da2a20221 */ /* 0x000fe20000010000 */
[----:B------:R-:W-:Y:S02]  /*2720*/  ISETP.NE.U32.AND P0, PT, RZ, c[0x0][0x258], PT ;  /* 0x00009600ff007a0c */ /* 0x000fe40003f05070 */
[----:B------:R-:W-:-:S02]  /*2730*/  @P1 F2FP.PACK_AB R95, RZ, R159 ;  /* 0x0000009fff5f123e */ /* 0x000fc400000000ff */
[----:B------:R-:W-:Y:S02]  /*2740*/  ISETP.NE.AND.EX P0, PT, RZ, c[0x0][0x25c], PT, P0 ;  /* 0x00009700ff007a0c */ /* 0x000fe40003f05300 */
[----:B------:R-:W-:Y:S02]  /*2750*/  @P1 F2FP.PACK_AB R93, RZ, R157 ;  /* 0x0000009dff5d123e */ /* 0x000fe400000000ff */
[----:B------:R-:W-:Y:S02]  /*2760*/  @P1 F2FP.PACK_AB R94, RZ, R160 ;  /* 0x000000a0ff5e123e */ /* 0x000fe400000000ff */
[----:B------:R-:W-:Y:S02]  /*2770*/  @P1 F2FP.PACK_AB R96, RZ, R162 ;  /* 0x000000a2ff60123e */ /* 0x000fe400000000ff */
[----:B------:R-:W-:Y:S02]  /*2780*/  @P1 PRMT R47, R95, 0x7610, R47 ;  /* 0x000076105f2f1816 */ /* 0x000fe4000000002f */
[----:B------:R-:W-:-:S02]  /*2790*/  @P1 PRMT R44, R44, 0x5410, R92 ;  /* 0x000054102c2c1816 */ /* 0x000fc4000000005c */
[----:B------:R-:W-:Y:S01]  /*27a0*/  @P1 PRMT R45, R45, 0x5410, R93 ;  /* 0x000054102d2d1816 */ /* 0x000fe2000000005d */
[-C--:B------:R-:W-:Y:S01]  /*27b0*/  @P0 IMAD.WIDE.U32 R98, R0, R97.reuse, c[0x0][0x258] ;  /* 0x0000960000620625 */ /* 0x080fe200078e0061 */
[----:B------:R-:W-:Y:S02]  /*27c0*/  @P1 PRMT R46, R46, 0x5410, R94 ;  /* 0x000054102e2e1816 */ /* 0x000fe4000000005e */
[----:B------:R-:W-:Y:S01]  /*27d0*/  @P1 PRMT R47, R47, 0x5410, R96 ;  /* 0x000054102f2f1816 */ /* 0x000fe20000000060 */
[----:B------:R-:W-:Y:S01]  /*27e0*/  IMAD.WIDE.U32 R96, R0, R97, c[0x0][0x248] ;  /* 0x0000920000607625 */ /* 0x000fe200078e0061 */
[----:B------:R-:W-:Y:S02]  /*27f0*/  F2FP.PACK_AB R92, R158, R153 ;  /* 0x000000999e5c723e */ /* 0x000fe400000000ff */
[----:B------:R-:W-:Y:S01]  /*2800*/  F2FP.PACK_AB R93, R157, R156 ;  /* 0x0000009c9d5d723e */ /* 0x000fe200000000ff */
[----:B------:R-:W-:Y:S01]  /*2810*/  @P0 STG.E.128 [R98.64], R44 ;  /* 0x0000002c62000986 */ /* 0x000fe2000c101d04 */
[----:B------:R-:W-:-:S02]  /*2820*/  ISETP.NE.U32.AND P0, PT, RZ, c[0x0][0x250], PT ;  /* 0x00009400ff007a0c */ /* 0x000fc40003f05070 */
[----:B------:R-:W-:Y:S02]  /*2830*/  F2FP.PACK_AB R94, R160, R155 ;  /* 0x0000009ba05e723e */ /* 0x000fe400000000ff */
[----:B------:R-:W-:Y:S02]  /*2840*/  ISETP.NE.AND.EX P0, PT, RZ, c[0x0][0x254], PT, P0 ;  /* 0x00009500ff007a0c */ /* 0x000fe40003f05300 */
[----:B------:R-:W-:-:S05]  /*2850*/  F2FP.PACK_AB R95, R162, R159 ;  /* 0x0000009fa25f723e */ /* 0x000fca00000000ff */
[----:B------:R0:W-:Y:S06]  /*2860*/  STG.E.128 [R96.64], R92 ;  /* 0x0000005c60007986 */ /* 0x0001ec000c101d04 */
[----:B------:R-:W-:Y:S02]  /*2870*/  @P0 F2FP.PACK_AB R153, RZ, R153 ;  /* 0x00000099ff99023e */ /* 0x000fe400000000ff */
[----:B------:R-:W-:Y:S02]  /*2880*/  @P0 F2FP.PACK_AB R156, RZ, R156 ;  /* 0x0000009cff9c023e */ /* 0x000fe400000000ff */
[----:B------:R-:W-:-:S02]  /*2890*/  @P0 F2FP.PACK_AB R155, RZ, R155 ;  /* 0x0000009bff9b023e */ /* 0x000fc400000000ff */
[----:B------:R-:W-:Y:S02]  /*28a0*/  @P0 F2FP.PACK_AB R159, RZ, R159 ;  /* 0x0000009fff9f023e */ /* 0x000fe400000000ff */
[----:B------:R-:W-:Y:S02]  /*28b0*/  @P0 F2FP.PACK_AB R158, RZ, R158 ;  /* 0x0000009eff9e023e */ /* 0x000fe400000000ff */
[----:B------:R-:W-:Y:S02]  /*28c0*/  @P0 F2FP.PACK_AB R157, RZ, R157 ;  /* 0x0000009dff9d023e */ /* 0x000fe400000000ff */
[----:B------:R-:W-:Y:S02]  /*28d0*/  @P0 F2FP.PACK_AB R160, RZ, R160 ;  /* 0x000000a0ffa0023e */ /* 0x000fe400000000ff */
[----:B------:R-:W-:Y:S02]  /*28e0*/  @P0 F2FP.PACK_AB R162, RZ, R162 ;  /* 0x000000a2ffa2023e */ /* 0x000fe400000000ff */
        /* <DEDUP_REMOVED lines=11> */
.L_x_268:
[----:B------:R-:W-:Y:S05]  /*29a0*/  BSYNC B1 ;  /* 0x0000000000017941 */ /* 0x000fea0003800000 */
.L_x_267:
[----:B0-----:R-:W-:-:S04]  /*29b0*/  MOV R93, c[0x0][0x160] ;  /* 0x00005800005d7a02 */ /* 0x001fc80000000f00 */
[----:B------:R-:W-:-:S04]  /*29c0*/  LEA R2, R93, R2, 0x2 ;  /* 0x000000025d027211 */ /* 0x000fc800078e10ff */
[----:B------:R-:W-:-:S13]  /*29d0*/  ISETP.GE.AND P0, PT, R2, c[0x0][0x164], PT ;  /* 0x0000590002007a0c */ /* 0x000fda0003f06270 */
[----:B-----5:R-:W-:Y:S01]  /*29e0*/  @P0 CALL.REL.NOINC `(.L_x_254) ;  /* 0x0000001000000944 */ /* 0x020fe20003c00000 */
[----:B------:R-:W-:Y:S05]  /*29f0*/  BRA `(.L_x_269) ;  /* 0xffffdb0000007947 */ /* 0x000fea000383ffff */
.L_x_254:
[----:B0-----:R-:W-:Y:S05]  /*2a00*/  BSYNC B0 ;  /* 0x0000000000007941 */ /* 0x001fea0003800000 */
.L_x_253:
[----:B------:R-:W-:Y:S01]  /*2a10*/  SHF.R.U32.HI R0, RZ, 0x5, R104 ;  /* 0x00000005ff007819 */ /* 0x000fe20000011668 */
[----:B------:R-:W-:Y:S01]  /*2a20*/  WARPSYNC 0xffffffff ;  /* 0xffffffff00007948 */ /* 0x000fe20003800000 */
[C---:B------:R-:W-:Y:S01]  /*2a30*/  LOP3.LUT R3, R104.reuse, 0x1f, RZ, 0xc0, !PT ;  /* 0x0000001f68037812 */ /* 0x040fe200078ec0ff */
[----:B------:R-:W0:Y:S01]  /*2a40*/  S2R R23, SR_CTAID.X ;  /* 0x0000000000177919 */ /* 0x000e220000002500 */
        /* <DEDUP_REMOVED lines=14> */
[----:B------:R-:W-:Y:S02]  /*2b30*/  STS.128 [R0+0x410], R84 ;  /* 0x0004105400007388 */ /* 0x000fe40000000c00 */
[----:B-----5:R-:W-:Y:S02]  /*2b40*/  IADD3 R26, P6, R23, R104, RZ ;  /* 0x00000068171a7210 */ /* 0x020fe40007fde0ff */
[----:B------:R-:W-:Y:S02]  /*2b50*/  STS.128 [R0+0x800], R68 ;  /* 0x0008004400007388 */ /* 0x000fe40000000c00 */
[----:B------:R-:W-:Y:S02]  /*2b60*/  IADD3.X R45, RZ, RZ, RZ, P6, !PT ;  /* 0x000000ffff2d7210 */ /* 0x000fe400037fe4ff */
[----:B------:R-:W-:Y:S02]  /*2b70*/  STS.128 [R0+0x810], R72 ;  /* 0x0008104800007388 */ /* 0x000fe40000000c00 */
[----:B------:R-:W-:-:S02]  /*2b80*/  SHF.L.U64.HI R45, R26, 0x2, R45 ;  /* 0x000000021a2d7819 */ /* 0x000fc4000001022d */
[----:B------:R-:W-:Y:S01]  /*2b90*/  BAR.SYNC.DEFER_BLOCKING 0x0 ;  /* 0x0000000000007b1d */ /* 0x000fe20000010000 */
[----:B------:R-:W-:-:S05]  /*2ba0*/  SHF.L.U32 R26, R26, 0x2, RZ ;  /* 0x000000021a1a7819 */ /* 0x000fca00000006ff */
        /* <DEDUP_REMOVED lines=56> */
[----:B------:R-:W-:-:S03]  /*2f30*/  IADD3.X R47, R45, c[0x0][0x22c], RZ, P6, !PT ;  /* 0x00008b002d2f7a10 */ /* 0x000fc600037fe4ff */
[----:B------:R-:W-:Y:S01]  /*2f40*/  BAR.SYNC.DEFER_BLOCKING 0x0 ;  /* 0x0000000000007b1d */ /* 0x000fe20000010000 */
[----:B------:R-:W-:Y:S02]  /*2f50*/  IADD3 R26, P6, R26, c[0x0][0x220], RZ ;  /* 0x000088001a1a7a10 */ /* 0x000fe40007fde0ff */
[----:B------:R-:W-:Y:S02]  /*2f60*/  @P5 MOV R2, R28 ;  /* 0x0000001c00025202 */ /* 0x000fe40000000f00 */
[----:B------:R-:W-:Y:S02]  /*2f70*/  IADD3.X R45, R45, c[0x0][0x224], RZ, P6, !PT ;  /* 0x000089002d2d7a10 */ /* 0x000fe400037fe4ff */
[----:B------:R-:W-:Y:S02]  /*2f80*/  @P5 IADD3 R28, P6, R28, 0x200, RZ ;  /* 0x000002001c1c5810 */ /* 0x000fe40007fde0ff */
[----:B------:R-:W-:Y:S02]  /*2f90*/  @P5 MOV R3, R47 ;  /* 0x0000002f00035202 */ /* 0x000fe40000000f00 */
[----:B------:R-:W-:-:S02]  /*2fa0*/  @P5 MOV R4, R26 ;  /* 0x0000001a00045202 */ /* 0x000fc40000000f00 */
[----:B------:R-:W-:Y:S02]  /*2fb0*/  @P5 IADD3.X R47, RZ, R47, RZ, P6, !PT ;  /* 0x0000002fff2f5210 */ /* 0x000fe400037fe4ff */
[----:B------:R-:W-:Y:S02]  /*2fc0*/  @P5 IADD3 R26, P6, R26, 0x200, RZ ;  /* 0x000002001a1a5810 */ /* 0x000fe40007fde0ff */
[-C--:B------:R-:W-:Y:S02]  /*2fd0*/  @P5 MOV R5, R45.reuse ;  /* 0x0000002d00055202 */ /* 0x080fe40000000f00 */
[----:B------:R-:W-:Y:S02]  /*2fe0*/  @P5 IADD3.X R45, RZ, R45, RZ, P6, !PT ;  /* 0x0000002dff2d5210 */ /* 0x000fe400037fe4ff */
[----:B------:R-:W-:Y:S02]  /*2ff0*/  @P4 MOV R6, R28 ;  /* 0x0000001c00064202 */ /* 0x000fe40000000f00 */
[----:B------:R-:W-:Y:S01]  /*3000*/  @P4 IADD3 R28, P6, R28, 0x200, RZ ;  /* 0x000002001c1c4810 */ /* 0x000fe20007fde0ff */
[----:B------:R-:W0:Y:S01]  /*3010*/  LDS R0, [R104.X4+0x200] ;  /* 0x0002000068007984 */ /* 0x000e220000004800 */
[----:B------:R-:W-:-:S02]  /*3020*/  @P4 MOV R7, R47 ;  /* 0x0000002f00074202 */ /* 0x000fc40000000f00 */
[----:B------:R-:W-:Y:S01]  /*3030*/  @P4 MOV R8, R26 ;  /* 0x0000001a00084202 */ /* 0x000fe20000000f00 */
[----:B------:R-:W1:Y:S01]  /*3040*/  LDS R29, [R104.X4+0xe00] ;  /* 0x000e0000681d7984 */ /* 0x000e620000004800 */
[----:B------:R-:W-:Y:S02]  /*3050*/  @P4 IADD3.X R47, RZ, R47, RZ, P6, !PT ;  /* 0x0000002fff2f4210 */ /* 0x000fe400037fe4ff */
[----:B------:R-:W-:Y:S01]  /*3060*/  @P4 IADD3 R26, P6, R26, 0x200, RZ ;  /* 0x000002001a1a4810 */ /* 0x000fe20007fde0ff */
        /* <DEDUP_REMOVED lines=23> */
[----:B------:R-:W-:Y:S01]  /*31e0*/  FADD.FTZ R24, R24, R9 ;  /* 0x0000000918187221 */ /* 0x000fe20000010000 */
[-C--:B------:R-:W-:Y:S02]  /*31f0*/  @P4 MOV R9, R45.reuse ;  /* 0x0000002d00094202 */ /* 0x080fe40000000f00 */
[----:B------:R-:W4:Y:S01]  /*3200*/  LDS R14, [R104.X4+0xa00] ;  /* 0x000a0000680e7984 */ /* 0x000f220000004800 */
[----:B------:R-:W-:Y:S01]  /*3210*/  FADD.FTZ R37, R10, R37 ;  /* 0x000000250a257221 */ /* 0x000fe20000010000 */
[----:B------:R-:W-:Y:S02]  /*3220*/  @P4 IADD3.X R45, RZ, R45, RZ, P6, !PT ;  /* 0x0000002dff2d4210 */ /* 0x000fe400037fe4ff */
[----:B------:R-:W4:Y:S01]  /*3230*/  LDS R22, [R104.X4+0x2a00] ;  /* 0x002a000068167984 */ /* 0x000f220000004800 */
[----:B------:R-:W-:Y:S01]  /*3240*/  FADD.FTZ R13, RZ, R13 ;  /* 0x0000000dff0d7221 */ /* 0x000fe20000010000 */
[----:B------:R-:W-:-:S02]  /*3250*/  @P3 MOV R10, R28 ;  /* 0x0000001c000a3202 */ /* 0x000fc40000000f00 */
[----:B------:R-:W4:Y:S01]  /*3260*/  LDS R29, [R104.X4+0x2c00] ;  /* 0x002c0000681d7984 */ /* 0x000f220000004800 */
[----:B------:R-:W-:Y:S01]  /*3270*/  FADD.FTZ R12, R12, R33 ;  /* 0x000000210c0c7221 */ /* 0x000fe20000010000 */
[----:B------:R-:W-:Y:S02]  /*3280*/  @P3 IADD3 R28, P6, R28, 0x200, RZ ;  /* 0x000002001c1c3810 */ /* 0x000fe40007fde0ff */
[----:B------:R-:W4:Y:S01]  /*3290*/  LDS R35, [R104.X4+0x1600] ;  /* 0x0016000068237984 */ /* 0x000f220000004800 */
[----:B0-----:R-:W-:Y:S01]  /*32a0*/  FADD.FTZ R0, R0, R11 ;  /* 0x0000000b00007221 */ /* 0x001fe20000010000 */
[-C--:B------:R-:W-:Y:S02]  /*32b0*/  @P3 MOV R11, R47.reuse ;  /* 0x0000002f000b3202 */ /* 0x080fe40000000f00 */
[----:B------:R-:W0:Y:S01]  /*32c0*/  LDS R27, [R104.X4+0x2200] ;  /* 0x00220000681b7984 */ /* 0x000e220000004800 */
[----:B-1----:R-:W-:Y:S01]  /*32d0*/  FADD.FTZ R41, R24, R41 ;  /* 0x0000002918297221 */ /* 0x002fe20000010000 */
[----:B------:R-:W-:-:S02]  /*32e0*/  @P3 IADD3.X R47, RZ, R47, RZ, P6, !PT ;  /* 0x0000002fff2f3210 */ /* 0x000fc400037fe4ff */
[----:B------:R-:W1:Y:S01]  /*32f0*/  LDS R31, [R104.X4+0x2e00] ;  /* 0x002e0000681f7984 */ /* 0x000e620000004800 */
[----:B--2---:R-:W-:Y:S02]  /*3300*/  FADD.FTZ R13, R13, R16 ;  /* 0x000000100d0d7221 */ /* 0x004fe40000010000 */
[----:B---3--:R-:W-:Y:S01]  /*3310*/  FADD.FTZ R39, R12, R39 ;  /* 0x000000270c277221 */ /* 0x008fe20000010000 */
[----:B------:R-:W-:Y:S01]  /*3320*/  @P3 MOV R12, R26 ;  /* 0x0000001a000c3202 */ /* 0x000fe20000000f00 */
[----:B------:R2:W-:Y:S01]  /*3330*/  @P5 STG.E [R2.64], R41 ;  /* 0x0000002902005986 */ /* 0x0005e2000c101904 */
[----:B------:R-:W-:Y:S01]  /*3340*/  @P3 IADD3 R26, P6, R26, 0x200, RZ ;  /* 0x000002001a1a3810 */ /* 0x000fe20007fde0ff */
[----:B----4-:R-:W-:Y:S01]  /*3350*/  FADD.FTZ R18, R13, R18 ;  /* 0x000000120d127221 */ /* 0x010fe20000010000 */
[-C--:B------:R-:W-:Y:S01]  /*3360*/  @P3 MOV R13, R45.reuse ;  /* 0x0000002d000d3202 */ /* 0x080fe20000000f00 */
[----:B------:R3:W-:Y:S01]  /*3370*/  @P5 STG.E [R4.64], R21 ;  /* 0x0000001504005986 */ /* 0x0007e2000c101904 */
[----:B------:R-:W-:Y:S01]  /*3380*/  @P3 IADD3.X R45, RZ, R45, RZ, P6, !PT ;  /* 0x0000002dff2d3210 */ /* 0x000fe200037fe4ff */
[----:B------:R-:W-:-:S02]  /*3390*/  FADD.FTZ R43, R0, R43 ;  /* 0x0000002b002b7221 */ /* 0x000fc40000010000 */
[----:B------:R-:W-:-:S03]  /*33a0*/  FADD.FTZ R37, R37, R20 ;  /* 0x0000001425257221 */ /* 0x000fc60000010000 */
[----:B------:R4:W-:Y:S01]  /*33b0*/  @P4 STG.E [R6.64], R43 ;  /* 0x0000002b06004986 */ /* 0x0009e2000c101904 */
[----:B--2---:R-:W-:Y:S02]  /*33c0*/  @P2 MOV R2, R28 ;  /* 0x0000001c00022202 */ /* 0x004fe40000000f00 */
[----:B------:R-:W-:Y:S01]  /*33d0*/  @P2 IADD3 R28, P5, R28, 0x200, RZ ;  /* 0x000002001c1c2810 */ /* 0x000fe20007fbe0ff */
[----:B------:R-:W-:Y:S01]  /*33e0*/  FADD.FTZ R14, RZ, R14 ;  /* 0x0000000eff0e7221 */ /* 0x000fe20000010000 */
[----:B---3--:R-:W-:Y:S01]  /*33f0*/  @P2 MOV R4, R26 ;  /* 0x0000001a00042202 */ /* 0x008fe20000000f00 */
[----:B------:R2:W-:Y:S01]  /*3400*/  @P4 STG.E [R8.64], R15 ;  /* 0x0000000f08004986 */ /* 0x0005e2000c101904 */
[----:B------:R-:W-:Y:S01]  /*3410*/  @P2 IADD3 R26, P6, R26, 0x200, RZ ;  /* 0x000002001a1a2810 */ /* 0x000fe20007fde0ff */
[----:B------:R-:W-:Y:S01]  /*3420*/  FADD.FTZ R39, R39, R22 ;  /* 0x0000001627277221 */ /* 0x000fe20000010000 */
[----:B------:R-:W-:Y:S01]  /*3430*/  @P2 MOV R3, R47 ;  /* 0x0000002f00032202 */ /* 0x000fe20000000f00 */
[----:B------:R-:W-:Y:S01]  /*3440*/  @P3 STG.E [R10.64], R37 ;  /* 0x000000250a003986 */ /* 0x000fe2000c101904 */
[----:B------:R-:W-:Y:S01]  /*3450*/  @P2 MOV R5, R45 ;  /* 0x0000002d00052202 */ /* 0x000fe20000000f00 */
[----:B------:R-:W-:Y:S01]  /*3460*/  FADD.FTZ R29, R18, R29 ;  /* 0x0000001d121d7221 */ /* 0x000fe20000010000 */
[----:B------:R-:W-:Y:S01]  /*3470*/  @P2 IADD3.X R47, RZ, R47, RZ, P5, !PT ;  /* 0x0000002fff2f2210 */ /* 0x000fe20002ffe4ff */
[----:B------:R-:W-:Y:S01]  /*3480*/  @P3 STG.E [R12.64], R17 ;  /* 0x000000110c003986 */ /* 0x000fe2000c101904 */
[----:B------:R-:W-:Y:S01]  /*3490*/  @P2 IADD3.X R45, RZ, R45, RZ, P6, !PT ;  /* 0x0000002dff2d2210 */ /* 0x000fe200037fe4ff */
[----:B------:R-:W-:Y:S01]  /*34a0*/  FADD.FTZ R14, R14, R35 ;  /* 0x000000230e0e7221 */ /* 0x000fe20000010000 */
[----:B----4-:R-:W-:Y:S01]  /*34b0*/  @P1 MOV R6, R28 ;  /* 0x0000001c00061202 */ /* 0x010fe20000000f00 */
[----:B------:R3:W-:Y:S01]  /*34c0*/  @P2 STG.E [R2.64], R39 ;  /* 0x0000002702002986 */ /* 0x0007e2000c101904 */
[----:B------:R-:W-:Y:S01]  /*34d0*/  @P1 MOV R7, R47 ;  /* 0x0000002f00071202 */ /* 0x000fe20000000f00 */
[----:B0-----:R-:W-:Y:S01]  /*34e0*/  FADD.FTZ R14, R14, R27 ;  /* 0x0000001b0e0e7221 */ /* 0x001fe20000010000 */
[----:B--2---:R-:W-:Y:S01]  /*34f0*/  @P1 MOV R8, R26 ;  /* 0x0000001a00081202 */ /* 0x004fe20000000f00 */
[----:B------:R0:W-:Y:S01]  /*3500*/  @P2 STG.E [R4.64], R19 ;  /* 0x0000001304002986 */ /* 0x0001e2000c101904 */
[----:B------:R-:W-:Y:S01]  /*3510*/  @P1 MOV R9, R45 ;  /* 0x0000002d00091202 */ /* 0x000fe20000000f00 */
[----:B-1----:R-:W-:Y:S01]  /*3520*/  FADD.FTZ R31, R14, R31 ;  /* 0x0000001f0e1f7221 */ /* 0x002fe20000010000 */
[----:B------:R-:W-:Y:S01]  /*3530*/  @P1 IADD3 R28, P3, R28, 0x200, RZ ;  /* 0x000002001c1c1810 */ /* 0x000fe20007f7e0ff */
[----:B------:R1:W-:Y:S01]  /*3540*/  @P1 STG.E [R6.64], R29 ;  /* 0x0000001d06001986 */ /* 0x0003e2000c101904 */
[----:B------:R-:W-:-:S02]  /*3550*/  @P1 IADD3 R26, P4, R26, 0x200, RZ ;  /* 0x000002001a1a1810 */ /* 0x000fc40007f9e0ff */
[----:B------:R-:W-:Y:S01]  /*3560*/  @P1 IADD3.X R47, RZ, R47, RZ, P3, !PT ;  /* 0x0000002fff2f1210 */ /* 0x000fe20001ffe4ff */
[----:B------:R1:W-:Y:S01]  /*3570*/  @P1 STG.E [R8.64], R23 ;  /* 0x0000001708001986 */ /* 0x0003e2000c101904 */
[----:B------:R-:W-:Y:S02]  /*3580*/  @P1 IADD3.X R45, RZ, R45, RZ, P4, !PT ;  /* 0x0000002dff2d1210 */ /* 0x000fe400027fe4ff */
[----:B---3--:R-:W-:Y:S02]  /*3590*/  MOV R2, R28 ;  /* 0x0000001c00027202 */ /* 0x008fe40000000f00 */
[----:B------:R-:W-:Y:S02]  /*35a0*/  MOV R3, R47 ;  /* 0x0000002f00037202 */ /* 0x000fe40000000f00 */
[----:B0-----:R-:W-:Y:S02]  /*35b0*/  MOV R4, R26 ;  /* 0x0000001a00047202 */ /* 0x001fe40000000f00 */
[----:B------:R-:W-:Y:S01]  /*35c0*/  MOV R5, R45 ;  /* 0x0000002d00057202 */ /* 0x000fe20000000f00 */
[----:B------:R-:W-:Y:S06]  /*35d0*/  @!P0 EXIT ;  /* 0x000000000000894d */ /* 0x000fec0003800000 */
[----:B------:R-:W-:Y:S04]  /*35e0*/  STG.E [R2.64], R31 ;  /* 0x0000001f02007986 */ /* 0x000fe8000c101904 */
[----:B------:R-:W-:Y:S01]  /*35f0*/  STG.E [R4.64], R25 ;  /* 0x0000001904007986 */ /* 0x000fe2000c101904 */
[----:B------:R-:W-:Y:S05]  /*3600*/  EXIT ;  /* 0x000000000000794d */ /* 0x000fea0003800000 */
.L_x_261:
[----:B------:R-:W-:Y:S01]  /*3610*/  HFMA2.MMA R158, -RZ, RZ, 0, 5.9604644775390625e-08 ;  /* 0x00000001ff9e7435 */ /* 0x000fe200000001ff */
[----:B------:R-:W-:-:S02]  /*3620*/  MOV R95, R155 ;  /* 0x0000009b005f7202 */ /* 0x000fc40000000f00 */
[----:B------:R-:W-:Y:S02]  /*3630*/  MOV R97, 0x1f ;  /* 0x0000001f00617802 */ /* 0x000fe40000000f00 */
[----:B------:R-:W-:Y:S02]  /*3640*/  MOV R160, 0xffffffff ;  /* 0xffffffff00a07802 */ /* 0x000fe40000000f00 */
[----:B------:R-:W-:Y:S02]  /*3650*/  MOV R92, 0x3670 ;  /* 0x00003670005c7802 */ /* 0x000fe40000000f00 */
[----:B-----5:R-:W-:Y:S05]  /*3660*/  CALL.REL.NOINC `($__internal_14_$__cuda_sm70_shflsync_bfly_p) ;  /* 0x0000046000007944 */ /* 0x020fea0003c00000 */
[----:B-1----:R-:W-:Y:S01]  /*3670*/  MOV R94, R95 ;  /* 0x0000005f005e7202 */ /* 0x002fe20000000f00 */
[----:B0-----:R-:W-:Y:S05]  /*3680*/  BRA `(.L_x_270) ;  /* 0xffffdfc000007947 */ /* 0x001fea000383ffff */
.L_x_262:
[----:B------:R-:W-:Y:S01]  /*3690*/  HFMA2.MMA R158, -RZ, RZ, 0, 5.9604644775390625e-08 ;  /* 0x00000001ff9e7435 */ /* 0x000fe200000001ff */
[----:B------:R-:W-:Y:S02]  /*36a0*/  MOV R95, R156 ;  /* 0x0000009c005f7202 */ /* 0x000fe40000000f00 */
[----:B------:R-:W-:Y:S02]  /*36b0*/  MOV R97, 0x1f ;  /* 0x0000001f00617802 */ /* 0x000fe40000000f00 */
[----:B------:R-:W-:-:S02]  /*36c0*/  MOV R160, 0xffffffff ;  /* 0xffffffff00a07802 */ /* 0x000fc40000000f00 */
[----:B------:R-:W-:Y:S02]  /*36d0*/  MOV R92, 0x36f0 ;  /* 0x000036f0005c7802 */ /* 0x000fe40000000f00 */
[----:B01---5:R-:W-:Y:S05]  /*36e0*/  CALL.REL.NOINC `($__internal_14_$__cuda_sm70_shflsync_bfly_p) ;  /* 0x000003e000007944 */ /* 0x023fea0003c00000 */
[----:B------:R-:W-:Y:S01]  /*36f0*/  FADD.FTZ R155, R94, R155 ;  /* 0x0000009b5e9b7221 */ /* 0x000fe20000010000 */
[----:B0-----:R-:W-:Y:S01]  /*3700*/  HFMA2.MMA R158, -RZ, RZ, 0, 1.1920928955078125e-07 ;  /* 0x00000002ff9e7435 */ /* 0x001fe200000001ff */
[----:B-1----:R-:W-:Y:S01]  /*3710*/  FADD.FTZ R156, R156, R95 ;  /* 0x0000005f9c9c7221 */ /* 0x002fe20000010000 */
[----:B------:R-:W-:Y:S02]  /*3720*/  MOV R97, 0x1f ;  /* 0x0000001f00617802 */ /* 0x000fe40000000f00 */
[----:B------:R-:W-:Y:S02]  /*3730*/  MOV R160, 0xffffffff ;  /* 0xffffffff00a07802 */ /* 0x000fe40000000f00 */
[----:B------:R-:W-:Y:S02]  /*3740*/  MOV R95, R155 ;  /* 0x0000009b005f7202 */ /* 0x000fe40000000f00 */
[----:B------:R-:W-:Y:S02]  /*3750*/  MOV R92, 0x3770 ;  /* 0x00003770005c7802 */ /* 0x000fe40000000f00 */
[----:B------:R-:W-:Y:S05]  /*3760*/  CALL.REL.NOINC `($__internal_14_$__cuda_sm70_shflsync_bfly_p) ;  /* 0x0000036000007944 */ /* 0x000fea0003c00000 */
[----:B0-----:R-:W-:Y:S01]  /*3770*/  HFMA2.MMA R158, -RZ, RZ, 0, 1.1920928955078125e-07 ;  /* 0x00000002ff9e7435 */ /* 0x001fe200000001ff */
[----:B-1----:R-:W-:-:S02]  /*3780*/  MOV R94, R95 ;  /* 0x0000005f005e7202 */ /* 0x002fc40000000f00 */
[----:B------:R-:W-:Y:S02]  /*3790*/  MOV R95, R156 ;  /* 0x0000009c005f7202 */ /* 0x000fe40000000f00 */
[----:B------:R-:W-:Y:S02]  /*37a0*/  MOV R97, 0x1f ;  /* 0x0000001f00617802 */ /* 0x000fe40000000f00 */
[----:B------:R-:W-:Y:S02]  /*37b0*/  MOV R160, 0xffffffff ;  /* 0xffffffff00a07802 */ /* 0x000fe40000000f00 */
[----:B------:R-:W-:Y:S02]  /*37c0*/  MOV R92, 0x37e0 ;  /* 0x000037e0005c7802 */ /* 0x000fe40000000f00 */
[----:B------:R-:W-:Y:S05]  /*37d0*/  CALL.REL.NOINC `($__internal_14_$__cuda_sm70_shflsync_bfly_p) ;  /* 0x000002f000007944 */ /* 0x000fea0003c00000 */
[----:B------:R-:W-:Y:S01]  /*37e0*/  FADD.FTZ R155, R94, R155 ;  /* 0x0000009b5e9b7221 */ /* 0x000fe20000010000 */
[----:B0-----:R-:W-:Y:S01]  /*37f0*/  HFMA2.MMA R158, -RZ, RZ, 0, 2.384185791015625e-07 ;  /* 0x00000004ff9e7435 */ /* 0x001fe200000001ff */
[----:B-1----:R-:W-:Y:S01]  /*3800*/  FADD.FTZ R156, R156, R95 ;  /* 0x0000005f9c9c7221 */ /* 0x002fe20000010000 */
[----:B------:R-:W-:Y:S02]  /*3810*/  MOV R97, 0x1f ;  /* 0x0000001f00617802 */ /* 0x000fe40000000f00 */
[----:B------:R-:W-:-:S02]  /*3820*/  MOV R160, 0xffffffff ;  /* 0xffffffff00a07802 */ /* 0x000fc40000000f00 */
[----:B------:R-:W-:Y:S02]  /*3830*/  MOV R95, R155 ;  /* 0x0000009b005f7202 */ /* 0x000fe40000000f00 */
[----:B------:R-:W-:Y:S02]  /*3840*/  MOV R92, 0x3860 ;  /* 0x00003860005c7802 */ /* 0x000fe40000000f00 */
[----:B------:R-:W-:Y:S05]  /*3850*/  CALL.REL.NOINC `($__internal_14_$__cuda_sm70_shflsync_bfly_p) ;  /* 0x0000027000007944 */ /* 0x000fea0003c00000 */
[----:B0-----:R-:W-:Y:S01]  /*3860*/  HFMA2.MMA R158, -RZ, RZ, 0, 2.384185791015625e-07 ;  /* 0x00000004ff9e7435 */ /* 0x001fe200000001ff */
[----:B-1----:R-:W-:Y:S02]  /*3870*/  MOV R94, R95 ;  /* 0x0000005f005e7202 */ /* 0x002fe40000000f00 */
[----:B------:R-:W-:Y:S02]  /*3880*/  MOV R95, R156 ;  /* 0x0000009c005f7202 */ /* 0x000fe40000000f00 */
[----:B------:R-:W-:Y:S02]  /*3890*/  MOV R97, 0x1f ;  /* 0x0000001f00617802 */ /* 0x000fe40000000f00 */
[----:B------:R-:W-:Y:S02]  /*38a0*/  MOV R160, 0xffffffff ;  /* 0xffffffff00a07802 */ /* 0x000fe40000000f00 */
[----:B------:R-:W-:-:S02]  /*38b0*/  MOV R92, 0x38d0 ;  /* 0x000038d0005c7802 */ /* 0x000fc40000000f00 */
[----:B------:R-:W-:Y:S05]  /*38c0*/  CALL.REL.NOINC `($__internal_14_$__cuda_sm70_shflsync_bfly_p) ;  /* 0x0000020000007944 */ /* 0x000fea0003c00000 */
[----:B------:R-:W-:Y:S01]  /*38d0*/  FADD.FTZ R155, R94, R155 ;  /* 0x0000009b5e9b7221 */ /* 0x000fe20000010000 */
[----:B0-----:R-:W-:Y:S01]  /*38e0*/  HFMA2.MMA R158, -RZ, RZ, 0, 4.76837158203125e-07 ;  /* 0x00000008ff9e7435 */ /* 0x001fe200000001ff */
[----:B-1----:R-:W-:Y:S01]  /*38f0*/  FADD.FTZ R98, R156, R95 ;  /* 0x0000005f9c627221 */ /* 0x002fe20000010000 */
[----:B------:R-:W-:-:S02]  /*3900*/  MOV R97, 0x1f ;  /* 0x0000001f00617802 */ /* 0x000fc40000000f00 */
[----:B------:R-:W-:Y:S02]  /*3910*/  MOV R160, 0xffffffff ;  /* 0xffffffff00a07802 */ /* 0x000fe40000000f00 */
[----:B------:R-:W-:Y:S02]  /*3920*/  MOV R95, R155 ;  /* 0x0000009b005f7202 */ /* 0x000fe40000000f00 */
[----:B------:R-:W-:Y:S02]  /*3930*/  MOV R92, 0x3950 ;  /* 0x00003950005c7802 */ /* 0x000fe40000000f00 */
[----:B------:R-:W-:Y:S05]  /*3940*/  CALL.REL.NOINC `($__internal_14_$__cuda_sm70_shflsync_bfly_p) ;  /* 0x0000018000007944 */ /* 0x000fea0003c00000 */
[----:B0-----:R-:W-:Y:S01]  /*3950*/  HFMA2.MMA R158, -RZ, RZ, 0, 4.76837158203125e-07 ;  /* 0x00000008ff9e7435 */ /* 0x001fe200000001ff */
[----:B-1----:R-:W-:Y:S02]  /*3960*/  MOV R94, R95 ;  /* 0x0000005f005e7202 */ /* 0x002fe40000000f00 */
[----:B------:R-:W-:Y:S02]  /*3970*/  MOV R95, R98 ;  /* 0x00000062005f7202 */ /* 0x000fe40000000f00 */
[----:B------:R-:W-:Y:S02]  /*3980*/  MOV R97, 0x1f ;  /* 0x0000001f00617802 */ /* 0x000fe40000000f00 */
[----:B------:R-:W-:-:S02]  /*3990*/  MOV R160, 0xffffffff ;  /* 0xffffffff00a07802 */ /* 0x000fc40000000f00 */
[----:B------:R-:W-:Y:S02]  /*39a0*/  MOV R92, 0x39c0 ;  /* 0x000039c0005c7802 */ /* 0x000fe40000000f00 */
[----:B------:R-:W-:Y:S05]  /*39b0*/  CALL.REL.NOINC `($__internal_14_$__cuda_sm70_shflsync_bfly_p) ;  /* 0x0000011000007944 */ /* 0x000fea0003c00000 */
[----:B------:R-:W-:Y:S01]  /*39c0*/  FADD.FTZ R96, R94, R155 ;  /* 0x0000009b5e607221 */ /* 0x000fe20000010000 */
[----:B0-----:R-:W-:Y:S01]  /*39d0*/  HFMA2.MMA R158, -RZ, RZ, 0, 9.5367431640625e-07 ;  /* 0x00000010ff9e7435 */ /* 0x001fe200000001ff */
[----:B-1----:R-:W-:Y:S01]  /*39e0*/  FADD.FTZ R98, R98, R95 ;  /* 0x0000005f62627221 */ /* 0x002fe20000010000 */
[----:B------:R-:W-:Y:S02]  /*39f0*/  MOV R97, 0x1f ;  /* 0x0000001f00617802 */ /* 0x000fe40000000f00 */
[----:B------:R-:W-:Y:S02]  /*3a00*/  MOV R160, 0xffffffff ;  /* 0xffffffff00a07802 */ /* 0x000fe40000000f00 */
[----:B------:R-:W-:Y:S02]  /*3a10*/  MOV R95, R96 ;  /* 0x00000060005f7202 */ /* 0x000fe40000000f00 */
[----:B------:R-:W-:Y:S02]  /*3a20*/  MOV R92, 0x3a40 ;  /* 0x00003a40005c7802 */ /* 0x000fe40000000f00 */
[----:B------:R-:W-:Y:S05]  /*3a30*/  CALL.REL.NOINC `($__internal_14_$__cuda_sm70_shflsync_bfly_p) ;  /* 0x0000009000007944 */ /* 0x000fea0003c00000 */
[----:B0-----:R-:W-:Y:S01]  /*3a40*/  HFMA2.MMA R158, -RZ, RZ, 0, 9.5367431640625e-07 ;  /* 0x00000010ff9e7435 */ /* 0x001fe200000001ff */
[----:B-1----:R-:W-:-:S02]  /*3a50*/  MOV R99, R95 ;  /* 0x0000005f00637202 */ /* 0x002fc40000000f00 */
[----:B------:R-:W-:Y:S02]  /*3a60*/  MOV R95, R98 ;  /* 0x00000062005f7202 */ /* 0x000fe40000000f00 */
[----:B------:R-:W-:Y:S02]  /*3a70*/  MOV R97, 0x1f ;  /* 0x0000001f00617802 */ /* 0x000fe40000000f00 */
[----:B------:R-:W-:Y:S02]  /*3a80*/  MOV R160, 0xffffffff ;  /* 0xffffffff00a07802 */ /* 0x000fe40000000f00 */
[----:B------:R-:W-:Y:S02]  /*3a90*/  MOV R92, 0x3ab0 ;  /* 0x00003ab0005c7802 */ /* 0x000fe40000000f00 */
[----:B------:R-:W-:Y:S05]  /*3aa0*/  CALL.REL.NOINC `($__internal_14_$__cuda_sm70_shflsync_bfly_p) ;  /* 0x0000002000007944 */ /* 0x000fea0003c00000 */
[----:B-1----:R-:W-:Y:S01]  /*3ab0*/  MOV R93, R95 ;  /* 0x0000005f005d7202 */ /* 0x002fe20000000f00 */
[----:B0-----:R-:W-:Y:S05]  /*3ac0*/  BRA `(.L_x_271) ;  /* 0xffffdca000007947 */ /* 0x001fea000383ffff */
        .weak           $__internal_14_$__cuda_sm70_shflsync_bfly_p
        .type           $__internal_14_$__cuda_sm70_shflsync_bfly_p,@function
        .size           $__internal_14_$__cuda_sm70_shflsync_bfly_p,(.L_x_2251 - $__internal_14_$__cuda_sm70_shflsync_bfly_p)
$__internal_14_$__cuda_sm70_shflsync_bfly_p:
[----:B------:R-:W-:Y:S01]  /*3ad0*/  HFMA2.MMA R93, -RZ, RZ, 0, 0 ;  /* 0x00000000ff5d7435 */ /* 0x000fe200000001ff */
[----:B------:R-:W-:Y:S04]  /*3ae0*/  WARPSYNC R160 ;  /* 0x000000a000007348 */ /* 0x000fe80003800000 */
[----:B------:R0:W1:Y:S01]  /*3af0*/  SHFL.BFLY PT, R95, R95, R158, R97 ;  /* 0x0c00009e5f5f7389 */ /* 0x00006200000e0061 */
[----:B------:R-:W-:Y:S05]  /*3b00*/  RET.REL.NODEC R92 `(_ZN10layer_norm31ln_parallel_residual_bwd_kernelINS_13Kernel_traitsI6__halfS2_S2_S2_fjLj768ELj1ELj4ELj1ELj16ENS_18Kernel_traits_baseILj768ES2_S2_S2_S2_fjLj128EEEEELb0ELb1ELb0EEEvNS_9BwdParamsE) ;  /* 0xffffc4f05c007950 */ /* 0x000fea0003c3ffff */
.L_x_272:
        /* <DEDUP_REMOVED lines=15> */
.L_x_2251:


//--------------------- .text._ZN10layer_norm31ln_parallel_residual_bwd_kernelINS_13Kernel_traitsI6__halfS2_S2_S2_fjLj768ELj1ELj4ELj1ELj16ENS_18Kernel_traits_baseILj768ES2_S2_S2_S2_fjLj128EEEEELb0ELb1ELb1EEEvNS_9BwdParamsE --------------------------
	.section	.text._ZN10layer_norm31ln_parallel_residual_bwd_kernelINS_13Kernel_traitsI6__halfS2_S2_S2_fjLj768ELj1ELj4ELj1ELj16ENS_18Kernel_traits_baseILj768ES2_S2_S2_S2_fjLj128EEEEELb0ELb1ELb1EEEvNS_9BwdParamsE,"ax",@progbits
	.sectioninfo	@"SHI_REGISTERS=168"
	.align	128
        .global         _ZN10layer_norm31ln_parallel_residual_bwd_kernelINS_13Kernel_traitsI6__halfS2_S2_S2_fjLj768ELj1ELj4ELj1ELj16ENS_18Kernel_traits_baseILj768ES2_S2_S2_S2_fjLj128EEEEELb0ELb1ELb1EEEvNS_9BwdParamsE
        .type           _ZN10layer_norm31ln_parallel_residual_bwd_kernelINS_13Kernel_traitsI6__halfS2_S2_S2_fjLj768ELj1ELj4ELj1ELj16ENS_18Kernel_traits_baseILj768ES2_S2_S2_S2_fjLj128EEEEELb0ELb1ELb1EEEvNS_9BwdParamsE,@function
        .size           _ZN10layer_norm31ln_parallel_residual_bwd_kernelINS_13Kernel_traitsI6__halfS2_S2_S2_fjLj768ELj1ELj4ELj1ELj16ENS_18Kernel_traits_baseILj768ES2_S2_S2_S2_fjLj128EEEEELb0ELb1ELb1EEEvNS_9BwdParamsE,(.L_x_2252 - _ZN10layer_norm31ln_parallel_residual_bwd_kernelINS_13Kernel_traitsI6__halfS2_S2_S2_fjLj768ELj1ELj4ELj1ELj16ENS_18Kernel_traits_baseILj768ES2_S2_S2_S2_fjLj128EEEEELb0ELb1ELb1EEEvNS_9BwdParamsE)
        .other          _ZN10layer_norm31ln_parallel_residual_bwd_kernelINS_13Kernel_traitsI6__halfS2_S2_S2_fjLj768ELj1ELj4ELj1ELj16ENS_18Kernel_traits_baseILj768ES2_S2_S2_S2_fjLj128EEEEELb0ELb1ELb1EEEvNS_9BwdParamsE,@"STO_CUDA_ENTRY STV_DEFAULT"
_ZN10layer_norm31ln_parallel_residual_bwd_kernelINS_13Kernel_traitsI6__halfS2_S2_S2_fjLj768ELj1ELj4ELj1ELj16ENS_18Kernel_traits_baseILj768ES2_S2_S2_S2_fjLj128EEEEELb0ELb1ELb1EEEvNS_9BwdParamsE:
.text._ZN10layer_norm31ln_parallel_residual_bwd_kernelINS_13Kernel_traitsI6__halfS2_S2_S2_fjLj768ELj1ELj4ELj1ELj16ENS_18Kernel_traits_baseILj768ES2_S2_S2_S2_fjLj128EEEEELb0ELb1ELb1EEEvNS_9BwdParamsE:
        /* <DEDUP_REMOVED lines=34> */
.L_x_274:
        /* <DEDUP_REMOVED lines=31> */
[----:B------:R-:W-:Y:S01]  /*0410*/  HADD2.F32 R96, -RZ, R5.H1_H1 ;  /* 0x30000005ff607230 */ /* 0x000fe20000004100 */
[----:B------:R-:W-:Y:S01]  /*0420*/  CS2R R4, SRZ ;  /* 0x0000000000047805 */ /* 0x000fe2000001ff00 */
[--C-:B------:R-:W-:Y:S02]  /*0430*/  HADD2.F32 R97, -RZ, R6.reuse.H0_H0 ;  /* 0x20000006ff617230 */ /* 0x100fe40000004100 */
[----:B------:R-:W-:Y:S02]  /*0440*/  HADD2.F32 R98, -RZ, R6.H1_H1 ;  /* 0x30000006ff627230 */ /* 0x000fe40000004100 */
[----:B------:R-:W-:-:S02]  /*0450*/  HADD2.F32 R99, -RZ, R7.H0_H0 ;  /* 0x20000007ff637230 */ /* 0x000fc40000004100 */
[----:B------:R-:W-:Y:S01]  /*0460*/  HADD2.F32 R100, -RZ, R7.H1_H1 ;  /* 0x30000007ff647230 */ /* 0x000fe20000004100 */
[----:B------:R-:W-:Y:S01]  /*0470*/  CS2R R6, SRZ ;  /* 0x0000000000067805 */ /* 0x000fe2000001ff00 */
[--C-:B---3--:R-:W-:Y:S02]  /*0480*/  HADD2.F32 R101, -RZ, R8.reuse.H0_H0 ;  /* 0x20000008ff657230 */ /* 0x108fe40000004100 */
[----:B------:R-:W-:Y:S02]  /*0490*/  HADD2.F32 R108, -RZ, R8.H1_H1 ;  /* 0x30000008ff6c7230 */ /* 0x000fe40000004100 */
[--C-:B------:R-:W-:Y:S02]  /*04a0*/  HADD2.F32 R109, -RZ, R9.reuse.H0_H0 ;  /* 0x20000009ff6d7230 */ /* 0x100fe40000004100 */
[----:B------:R-:W-:Y:S01]  /*04b0*/  HADD2.F32 R112, -RZ, R9.H1_H1 ;  /* 0x30000009ff707230 */ /* 0x000fe20000004100 */
[----:B------:R-:W-:Y:S01]  /*04c0*/  CS2R R8, SRZ ;  /* 0x0000000000087805 */ /* 0x000fe2000001ff00 */
[----:B------:R-:W-:-:S02]  /*04d0*/  HADD2.F32 R113, -RZ, R10.H0_H0 ;  /* 0x2000000aff717230 */ /* 0x000fc40000004100 */
[----:B------:R-:W-:Y:S02]  /*04e0*/  HADD2.F32 R114, -RZ, R10.H1_H1 ;  /* 0x3000000aff727230 */ /* 0x000fe40000004100 */
[--C-:B------:R-:W-:Y:S02]  /*04f0*/  HADD2.F32 R115, -RZ, R11.reuse.H0_H0 ;  /* 0x2000000bff737230 */ /* 0x100fe40000004100 */
[----:B------:R-:W-:Y:S01]  /*0500*/  HADD2.F32 R118, -RZ, R11.H1_H1 ;  /* 0x3000000bff767230 */ /* 0x000fe20000004100 */
[----:B------:R-:W-:Y:S01]  /*0510*/  CS2R R10, SRZ ;  /* 0x00000000000a7805 */ /* 0x000fe2000001ff00 */
[--C-:B----4-:R-:W-:Y:S02]  /*0520*/  HADD2.F32 R119, -RZ, R12.reuse.H0_H0 ;  /* 0x2000000cff777230 */ /* 0x110fe40000004100 */
[----:B------:R-:W-:Y:S02]  /*0530*/  HADD2.F32 R120, -RZ, R12.H1_H1 ;  /* 0x3000000cff787230 */ /* 0x000fe40000004100 */
[----:B------:R-:W-:-:S02]  /*0540*/  HADD2.F32 R121, -RZ, R13.H0_H0 ;  /* 0x2000000dff797230 */ /* 0x000fc40000004100 */
[----:B------:R-:W-:Y:S01]  /*0550*/  HADD2.F32 R122, -RZ, R13.H1_H1 ;  /* 0x3000000dff7a7230 */ /* 0x000fe20000004100 */
[----:B------:R-:W-:Y:S01]  /*0560*/  CS2R R12, SRZ ;  /* 0x00000000000c7805 */ /* 0x000fe2000001ff00 */
[--C-:B------:R-:W-:Y:S02]  /*0570*/  HADD2.F32 R123, -RZ, R14.reuse.H0_H0 ;  /* 0x2000000eff7b7230 */ /* 0x100fe40000004100 */
[----:B------:R-:W-:Y:S02]  /*0580*/  HADD2.F32 R124, -RZ, R14.H1_H1 ;  /* 0x3000000eff7c7230 */ /* 0x000fe40000004100 */
[--C-:B------:R-:W-:Y:S02]  /*0590*/  HADD2.F32 R125, -RZ, R15.reuse.H0_H0 ;  /* 0x2000000fff7d7230 */ /* 0x100fe40000004100 */
[----:B------:R-:W-:Y:S01]  /*05a0*/  HADD2.F32 R126, -RZ, R15.H1_H1 ;  /* 0x3000000fff7e7230 */ /* 0x000fe20000004100 */
[----:B-1----:R-:W-:Y:S02]  /*05b0*/  CS2R R14, SRZ ;  /* 0x00000000000e7805 */ /* 0x002fe4000001ff00 */
.L_x_280:
        /* <DEDUP_REMOVED lines=8> */
[----:B------:R-:W-:-:S03]  /*0640*/  IADD3 R132, R131, 0x20, RZ ;  /* 0x0000002083847810 */ /* 0x000fc60007ffe0ff */
[CC--:B------:R-:W-:Y:S01]  /*0650*/  IMAD.WIDE.U32 R52, R131.reuse, R107.reuse, c[0x0][0x188] ;  /* 0x0000620083347625 */ /* 0x0c0fe200078e006b */
[C---:B------:R-:W-:Y:S01]  /*0660*/  IADD3 R130, R131.reuse, 0x40, RZ ;  /* 0x0000004083827810 */ /* 0x040fe20007ffe0ff */
[----:B------:R-:W2:Y:S02]  /*0670*/  LDG.E R117, [R116.64] ;  /* 0x0000000474757981 */ /* 0x000ea4000c1e1900 */
[-C--:B------:R-:W-:Y:S02]  /*0680*/  IMAD.WIDE.U32 R56, R131, R107.reuse, c[0x0][0x208] ;  /* 0x0000820083387625 */ /* 0x080fe400078e006b */
[----:B------:R-:W3:Y:S02]  /*0690*/  LDG.E.128 R52, [R52.64] ;  /* 0x0000000434347981 */ /* 0x000ee4000c1e1d00 */
[CC--:B------:R-:W-:Y:S02]  /*06a0*/  IMAD.WIDE.U32 R60, R132.reuse, R107.reuse, c[0x0][0x188] ;  /* 0x00006200843c7625 */ /* 0x0c0fe400078e006b */
[----:B------:R-:W4:Y:S02]  /*06b0*/  LDG.E.128 R56, [R56.64] ;  /* 0x0000000438387981 */ /* 0x000f24000c1e1d00 */
[----:B------:R-:W-:-:S02]  /*06c0*/  IMAD.WIDE.U32 R64, R132, R107, c[0x0][0x208] ;  /* 0x0000820084407625 */ /* 0x000fc400078e006b */
[----:B------:R-:W4:Y:S02]  /*06d0*/  LDG.E.128 R60, [R60.64] ;  /* 0x000000043c3c7981 */ /* 0x000f24000c1e1d00 */
[CC--:B------:R-:W-:Y:S02]  /*06e0*/  IMAD.WIDE.U32 R68, R130.reuse, R107.reuse, c[0x0][0x188] ;  /* 0x0000620082447625 */ /* 0x0c0fe400078e006b */
[----:B------:R-:W4:Y:S02]  /*06f0*/  LDG.E.128 R64, [R64.64] ;  /* 0x0000000440407981 */ /* 0x000f24000c1e1d00 */
[----:B------:R-:W-:Y:S02]  /*0700*/  IMAD.WIDE R110, R129, R110, c[0x0][0x1a8] ;  /* 0x00006a00816e7625 */ /* 0x000fe400078e026e */
[----:B------:R-:W4:Y:S04]  /*0710*/  LDG.E.128 R68, [R68.64] ;  /* 0x0000000444447981 */ /* 0x000f28000c1e1d00 */
[----:B------:R-:W4:Y:S01]  /*0720*/  LDG.E R110, [R110.64] ;  /* 0x000000046e6e7981 */ /* 0x000f22000c1e1900 */
[----:B------:R-:W-:-:S06]  /*0730*/  IMAD.WIDE.U32 R72, R130, R107, c[0x0][0x208] ;  /* 0x0000820082487625 */ /* 0x000fcc00078e006b */
        /* <DEDUP_REMOVED lines=9> */
[----:B------:R2:W5:Y:S02]  /*07d0*/  @P1 LDG.E.128 R40, [R106.64] ;  /* 0x000000046a281981 */ /* 0x000564000c1e1d00 */
[----:B--2---:R-:W-:Y:S01]  /*07e0*/  FSEL R107, R117, RZ, !P0 ;  /* 0x000000ff756b7208 */ /* 0x004fe20004000000 */
[----:B---3--:R-:W-:-:S02]  /*07f0*/  HADD2.F32 R158, -RZ, R52.H0_H0 ;  /* 0x20000034ff9e7230 */ /* 0x008fc40000004100 */
[--C-:B------:R-:W-:Y:S02]  /*0800*/  HADD2.F32 R140, -RZ, R54.reuse.H0_H0 ;  /* 0x20000036ff8c7230 */ /* 0x100fe40000004100 */
[----:B------:R-:W-:Y:S02]  /*0810*/  HADD2.F32 R144, -RZ, R54.H1_H1 ;  /* 0x30000036ff907230 */ /* 0x000fe40000004100 */
[----:B------:R-:W-:Y:S02]  /*0820*/  HADD2.F32 R160, -RZ, R52.H1_H1 ;  /* 0x30000034ffa07230 */ /* 0x000fe40000004100 */
[--C-:B----4-:R-:W-:Y:S02]  /*0830*/  HADD2.F32 R54, -RZ, R57.reuse.H0_H0 ;  /* 0x20000039ff367230 */ /* 0x110fe40000004100 */
[----:B------:R-:W-:Y:S01]  /*0840*/  HADD2.F32 R149, -RZ, R57.H1_H1 ;  /* 0x30000039ff957230 */ /* 0x000fe20000004100 */
[----:B------:R-:W-:Y:S01]  /*0850*/  FADD.FTZ R57, -R107, R158 ;  /* 0x0000009e6b397221 */ /* 0x000fe20000010100 */
[----:B------:R-:W-:-:S02]  /*0860*/  HADD2.F32 R164, -RZ, R60.H1_H1 ;  /* 0x3000003cffa47230 */ /* 0x000fc40000004100 */
[--C-:B------:R-:W-:Y:S02]  /*0870*/  HADD2.F32 R138, -RZ, R56.reuse.H0_H0 ;  /* 0x20000038ff8a7230 */ /* 0x100fe40000004100 */
[----:B------:R-:W-:Y:S02]  /*0880*/  HADD2.F32 R153, -RZ, R56.H1_H1 ;  /* 0x30000038ff997230 */ /* 0x000fe40000004100 */
[----:B------:R-:W-:Y:S02]  /*0890*/  HADD2.F32 R162, -RZ, R60.H0_H0 ;  /* 0x2000003cffa27230 */ /* 0x000fe40000004100 */
[--C-:B------:R-:W-:Y:S02]  /*08a0*/  HADD2.F32 R145, -RZ, R64.reuse.H0_H0 ;  /* 0x20000040ff917230 */ /* 0x100fe40000004100 */
[----:B------:R-:W-:Y:S02]  /*08b0*/  HADD2.F32 R116, -RZ, R64.H1_H1 ;  /* 0x30000040ff747230 */ /* 0x000fe40000004100 */
[----:B------:R-:W-:-:S02]  /*08c0*/  HADD2.F32 R150, -RZ, R53.H0_H0 ;  /* 0x20000035ff967230 */ /* 0x000fc40000004100 */
[--C-:B------:R-:W-:Y:S02]  /*08d0*/  HADD2.F32 R60, -RZ, R63.reuse.H0_H0 ;  /* 0x2000003fff3c7230 */ /* 0x100fe40000004100 */
[----:B------:R-:W-:Y:S02]  /*08e0*/  HADD2.F32 R56, -RZ, R63.H1_H1 ;  /* 0x3000003fff387230 */ /* 0x000fe40000004100 */
[--C-:B------:R-:W-:Y:S02]  /*08f0*/  HADD2.F32 R135, -RZ, R65.reuse.H0_H0 ;  /* 0x20000041ff877230 */ /* 0x100fe40000004100 */
[----:B0-----:R-:W-:Y:S02]  /*0900*/  HADD2.F32 R102, -RZ, R65.H1_H1 ;  /* 0x30000041ff667230 */ /* 0x001fe40000004100 */
[----:B------:R-:W-:Y:S01]  /*0910*/  HADD2.F32 R64, -RZ, R71.H0_H0 ;  /* 0x20000047ff407230 */ /* 0x000fe20000004100 */
[----:B------:R-:W-:Y:S01]  /*0920*/  FMUL.FTZ R57, R110, R57 ;  /* 0x000000396e397220 */ /* 0x000fe20000410000 */
[----:B------:R-:W-:-:S02]  /*0930*/  HADD2.F32 R63, -RZ, R68.H0_H0 ;  /* 0x20000044ff3f7230 */ /* 0x000fc40000004100 */
[----:B------:R-:W-:Y:S01]  /*0940*/  HADD2.F32 R65, -RZ, R68.H1_H1 ;  /* 0x30000044ff417230 */ /* 0x000fe20000004100 */
[C---:B------:R-:W-:Y:S01]  /*0950*/  FADD.FTZ R68, -R107.reuse, R160 ;  /* 0x000000a06b447221 */ /* 0x040fe20000010100 */
[--C-:B-1----:R-:W-:Y:S01]  /*0960*/  HADD2.F32 R104, -RZ, R62.reuse.H0_H0 ;  /* 0x2000003eff687230 */ /* 0x102fe20000004100 */
[C---:B------:R-:W-:Y:S01]  /*0970*/  FADD.FTZ R159, -R107.reuse, R164 ;  /* 0x000000a46b9f7221 */ /* 0x040fe20000010100 */
[----:B------:R-:W-:Y:S02]  /*0980*/  HADD2.F32 R148, -RZ, R61.H1_H1 ;  /* 0x3000003dff947230 */ /* 0x000fe40000004100 */
[----:B------:R-:W-:Y:S01]  /*0990*/  HADD2.F32 R62, -RZ, R62.H1_H1 ;  /* 0x3000003eff3e7230 */ /* 0x000fe20000004100 */
[----:B------:R-:W-:Y:S01]  /*09a0*/  FADD.FTZ R105, -R107, R64 ;  /* 0x000000406b697221 */ /* 0x000fe20000010100 */
[----:B------:R-:W-:Y:S02]  /*09b0*/  HADD2.F32 R152, -RZ, R53.H1_H1 ;  /* 0x30000035ff987230 */ /* 0x000fe40000004100 */
[----:B------:R-:W-:-:S02]  /*09c0*/  HADD2.F32 R142, -RZ, R55.H1_H1 ;  /* 0x30000037ff8e7230 */ /* 0x000fc40000004100 */
[----:B------:R-:W-:Y:S01]  /*09d0*/  HADD2.F32 R146, -RZ, R61.H0_H0 ;  /* 0x2000003dff927230 */ /* 0x000fe20000004100 */
[----:B------:R-:W-:Y:S01]  /*09e0*/  FADD.FTZ R61, -R107, R150 ;  /* 0x000000966b3d7221 */ /* 0x000fe20000010100 */
[--C-:B------:R-:W-:Y:S01]  /*09f0*/  HADD2.F32 R136, -RZ, R58.reuse.H0_H0 ;  /* 0x2000003aff887230 */ /* 0x100fe20000004100 */
[----:B------:R-:W-:Y:S01]  /*0a00*/  FADD.FTZ R92, R138, R92 ;  /* 0x0000005c8a5c7221 */ /* 0x000fe20000010000 */
[----:B------:R-:W-:Y:S01]  /*0a10*/  HADD2.F32 R143, -RZ, R58.H1_H1 ;  /* 0x3000003aff8f7230 */ /* 0x000fe20000004100 */
[C---:B------:R-:W-:Y:S02]  /*0a20*/  FMUL.FTZ R68, R110.reuse, R68 ;  /* 0x000000446e447220 */ /* 0x040fe40000410000 */
[-C--:B------:R-:W-:Y:S02]  /*0a30*/  FFMA.FTZ R128, R57, R138.reuse, R128 ;  /* 0x0000008a39807223 */ /* 0x080fe40000010080 */
[----:B------:R-:W-:Y:S01]  /*0a40*/  FMUL.FTZ R64, R93, R138 ;  /* 0x0000008a5d407220 */ /* 0x000fe20000410000 */
[--C-:B------:R-:W-:Y:S01]  /*0a50*/  HADD2.F32 R106, -RZ, R59.reuse.H0_H0 ;  /* 0x2000003bff6a7230 */ /* 0x100fe20000004100 */
[----:B------:R-:W-:Y:S01]  /*0a60*/  FMUL.FTZ R138, R110, R159 ;  /* 0x0000009f6e8a7220 */ /* 0x000fe20000410000 */
[----:B------:R-:W-:Y:S01]  /*0a70*/  HADD2.F32 R141, -RZ, R59.H1_H1 ;  /* 0x3000003bff8d7230 */ /* 0x000fe20000004100 */
[----:B------:R-:W-:-:S02]  /*0a80*/  FADD.FTZ R58, -R107, R140 ;  /* 0x0000008c6b3a7221 */ /* 0x000fc40000010100 */
[C---:B------:R-:W-:Y:S02]  /*0a90*/  FADD.FTZ R155, -R107.reuse, R148 ;  /* 0x000000946b9b7221 */ /* 0x040fe40000010100 */
[C---:B------:R-:W-:Y:S02]  /*0aa0*/  FADD.FTZ R147, -R107.reuse, R62 ;  /* 0x0000003e6b937221 */ /* 0x040fe40000010100 */
[C---:B------:R-:W-:Y:S02]  /*0ab0*/  FADD.FTZ R59, -R107.reuse, R152 ;  /* 0x000000986b3b7221 */ /* 0x040fe40000010100 */
[C---:B------:R-:W-:Y:S02]  /*0ac0*/  FADD.FTZ R140, -R107.reuse, R144 ;  /* 0x000000906b8c7221 */ /* 0x040fe40000010100 */
[C---:B------:R-:W-:Y:S02]  /*0ad0*/  FADD.FTZ R163, -R107.reuse, R142 ;  /* 0x0000008e6ba37221 */ /* 0x040fe40000010100 */
[----:B------:R-:W-:-:S02]  /*0ae0*/  FADD.FTZ R151, -R107, R104 ;  /* 0x000000686b977221 */ /* 0x000fc40000010100 */
[----:B------:R-:W-:Y:S02]  /*0af0*/  FMUL.FTZ R62, R110, R61 ;  /* 0x0000003d6e3e7220 */ /* 0x000fe40000410000 */
[----:B------:R-:W-:Y:S02]  /*0b00*/  FADD.FTZ R90, R153, R90 ;  /* 0x0000005a995a7221 */ /* 0x000fe40000010000 */
[-C--:B------:R-:W-:Y:S02]  /*0b10*/  FFMA.FTZ R91, R68, R153.reuse, R91 ;  /* 0x00000099445b7223 */ /* 0x080fe4000001005b */
[----:B------:R-:W-:Y:S02]  /*0b20*/  FMUL.FTZ R61, R94, R153 ;  /* 0x000000995e3d7220 */ /* 0x000fe40000410000 */
[----:B------:R-:W-:Y:S02]  /*0b30*/  FADD.FTZ R142, RZ, R64 ;  /* 0x00000040ff8e7221 */ /* 0x000fe40000010000 */
[----:B------:R-:W-:Y:S01]  /*0b40*/  FFMA.FTZ R144, R57, R64, RZ ;  /* 0x0000004039907223 */ /* 0x000fe200000100ff */
[----:B------:R-:W-:Y:S01]  /*0b50*/  HADD2.F32 R53, -RZ, R66.H0_H0 ;  /* 0x20000042ff357230 */ /* 0x000fe20000004100 */
[----:B------:R-:W-:-:S02]  /*0b60*/  FADD.FTZ R17, R116, R17 ;  /* 0x0000001174117221 */ /* 0x000fc40000010000 */
[-C--:B------:R-:W-:Y:S02]  /*0b70*/  FFMA.FTZ R77, R138, R116.reuse, R77 ;  /* 0x000000748a4d7223 */ /* 0x080fe4000001004d */
[----:B------:R-:W-:Y:S02]  /*0b80*/  FMUL.FTZ R153, R108, R116 ;  /* 0x000000746c997220 */ /* 0x000fe40000410000 */
[C---:B------:R-:W-:Y:S02]  /*0b90*/  FADD.FTZ R137, -R107.reuse, R60 ;  /* 0x0000003c6b897221 */ /* 0x040fe40000010100 */
[C---:B------:R-:W-:Y:S02]  /*0ba0*/  FMUL.FTZ R116, R110.reuse, R155 ;  /* 0x0000009b6e747220 */ /* 0x040fe40000410000 */
[----:B------:R-:W-:Y:S02]  /*0bb0*/  FADD.FTZ R157, -R107, R146 ;  /* 0x000000926b9d7221 */ /* 0x000fe40000010100 */
[----:B------:R-:W-:-:S02]  /*0bc0*/  FMUL.FTZ R60, R110, R59 ;  /* 0x0000003b6e3c7220 */ /* 0x000fc40000410000 */
[----:B------:R-:W-:Y:S01]  /*0bd0*/  FMUL.FTZ R151, R110, R151 ;  /* 0x000000976e977220 */ /* 0x000fe20000410000 */
[----:B------:R-:W-:Y:S01]  /*0be0*/  HADD2.F32 R134, -RZ, R55.H0_H0 ;  /* 0x20000037ff867230 */ /* 0x000fe20000004100 */
[-C--:B------:R-:W-:Y:S02]  /*0bf0*/  FMUL.FTZ R59, R95, R54.reuse ;  /* 0x000000365f3b7220 */ /* 0x080fe40000410000 */
[----:B------:R-:W-:Y:S02]  /*0c00*/  FADD.FTZ R142, R142, R61 ;  /* 0x0000003d8e8e7221 */ /* 0x000fe40000010000 */
[----:B------:R-:W-:Y:S02]  /*0c10*/  FFMA.FTZ R144, R68, R61, R144 ;  /* 0x0000003d44907223 */ /* 0x000fe40000010090 */
[----:B------:R-:W-:Y:S02]  /*0c20*/  FADD.FTZ R88, R54, R88 ;  /* 0x0000005836587221 */ /* 0x000fe40000010000 */
[----:B------:R-:W-:Y:S01]  /*0c30*/  FFMA.FTZ R89, R62, R54, R89 ;  /* 0x000000363e597223 */ /* 0x000fe20000010059 */
[--C-:B------:R-:W-:Y:S01]  /*0c40*/  HADD2.F32 R55, -RZ, R67.reuse.H0_H0 ;  /* 0x20000043ff377230 */ /* 0x100fe20000004100 */
[----:B------:R-:W-:Y:S01]  /*0c50*/  FMUL.FTZ R54, R110, R140 ;  /* 0x0000008c6e367220 */ /* 0x000fe20000410000 */
[----:B------:R-:W-:Y:S01]  /*0c60*/  HADD2.F32 R52, -RZ, R67.H1_H1 ;  /* 0x30000043ff347230 */ /* 0x000fe20000004100 */
[----:B------:R-:W-:-:S02]  /*0c70*/  FADD.FTZ R15, R102, R15 ;  /* 0x0000000f660f7221 */ /* 0x000fc40000010000 */
[-C--:B------:R-:W-:Y:S02]  /*0c80*/  FFMA.FTZ R31, R116, R102.reuse, R31 ;  /* 0x00000066741f7223 */ /* 0x080fe4000001001f */
[----:B------:R-:W-:Y:S01]  /*0c90*/  FMUL.FTZ R155, R112, R102 ;  /* 0x00000066709b7220 */ /* 0x000fe20000410000 */
[----:B------:R-:W-:Y:S01]  /*0ca0*/  HADD2.F32 R67, -RZ, R69.H0_H0 ;  /* 0x20000045ff437230 */ /* 0x000fe20000004100 */
[----:B------:R-:W-:Y:S02]  /*0cb0*/  FADD.FTZ R117, -R107, R56 ;  /* 0x000000386b757221 */ /* 0x000fe40000010100 */
[----:B------:R-:W-:Y:S02]  /*0cc0*/  FMUL.FTZ R140, R110, R157 ;  /* 0x0000009d6e8c7220 */ /* 0x000fe40000410000 */
[----:B------:R-:W-:Y:S02]  /*0cd0*/  FADD.FTZ R12, R53, R12 ;  /* 0x0000000c350c7221 */ /* 0x000fe40000010000 */
[----:B------:R-:W-:-:S02]  /*0ce0*/  FFMA.FTZ R28, R151, R53, R28 ;  /* 0x00000035971c7223 */ /* 0x000fc4000001001c */
[----:B------:R-:W-:Y:S01]  /*0cf0*/  FMUL.FTZ R102, R113, R53 ;  /* 0x0000003571667220 */ /* 0x000fe20000410000 */
[----:B------:R-:W-:Y:S01]  /*0d00*/  HADD2.F32 R69, -RZ, R69.H1_H1 ;  /* 0x30000045ff457230 */ /* 0x000fe20000004100 */
[----:B------:R-:W-:Y:S01]  /*0d10*/  FMUL.FTZ R56, R96, R149 ;  /* 0x0000009560387220 */ /* 0x000fe20000410000 */
[--C-:B------:R-:W-:Y:S01]  /*0d20*/  HADD2.F32 R154, -RZ, R70.reuse.H0_H0 ;  /* 0x20000046ff9a7230 */ /* 0x100fe20000004100 */
[----:B------:R-:W-:Y:S01]  /*0d30*/  FADD.FTZ R53, R142, R59 ;  /* 0x0000003b8e357221 */ /* 0x000fe20000010000 */
[----:B------:R-:W-:Y:S01]  /*0d40*/  HADD2.F32 R156, -RZ, R70.H1_H1 ;  /* 0x30000046ff9c7230 */ /* 0x000fe20000004100 */
[----:B------:R-:W-:Y:S01]  /*0d50*/  FFMA.FTZ R157, R62, R59, R144 ;  /* 0x0000003b3e9d7223 */ /* 0x000fe20000010090 */
[----:B------:R-:W-:Y:S01]  /*0d60*/  HADD2.F32 R70, -RZ, R71.H1_H1 ;  /* 0x30000047ff467230 */ /* 0x000fe20000004100 */
[----:B------:R-:W-:Y:S01]  /*0d70*/  FADD.FTZ R165, -R107, R134 ;  /* 0x000000866ba57221 */ /* 0x000fe20000010100 */
[--C-:B------:R-:W-:Y:S01]  /*0d80*/  HADD2.F32 R139, -RZ, R75.reuse.H0_H0 ;  /* 0x2000004bff8b7230 */ /* 0x100fe20000004100 */
[----:B------:R-:W-:Y:S01]  /*0d90*/  FMUL.FTZ R58, R110, R58 ;  /* 0x0000003a6e3a7220 */ /* 0x000fe20000410000 */
[----:B------:R-:W-:Y:S01]  /*0da0*/  HADD2.F32 R134, -RZ, R75.H1_H1 ;  /* 0x3000004bff867230 */ /* 0x000fe20000004100 */
[----:B------:R-:W-:-:S02]  /*0db0*/  FMUL.FTZ R75, R97, R136 ;  /* 0x00000088614b7220 */ /* 0x000fc40000410000 */
[----:B------:R-:W-:Y:S02]  /*0dc0*/  FADD.FTZ R142, R53, R56 ;  /* 0x00000038358e7221 */ /* 0x000fe40000010000 */
[----:B------:R-:W-:Y:S02]  /*0dd0*/  FFMA.FTZ R157, R60, R56, R157 ;  /* 0x000000383c9d7223 */ /* 0x000fe4000001009d */
[C---:B------:R-:W-:Y:S02]  /*0de0*/  FADD.FTZ R161, -R107.reuse, R162 ;  /* 0x000000a26ba17221 */ /* 0x040fe40000010100 */
[C---:B------:R-:W-:Y:S02]  /*0df0*/  FADD.FTZ R63, -R107.reuse, R63 ;  /* 0x0000003f6b3f7221 */ /* 0x040fe40000010100 */
[C---:B------:R-:W-:Y:S02]  /*0e00*/  FADD.FTZ R65, -R107.reuse, R65 ;  /* 0x000000416b417221 */ /* 0x040fe40000010100 */
[----:B------:R-:W-:-:S02]  /*0e10*/  FADD.FTZ R67, -R107, R67 ;  /* 0x000000436b437221 */ /* 0x000fc40000010100 */
[C---:B------:R-:W-:Y:S02]  /*0e20*/  FADD.FTZ R69, -R107.reuse, R69 ;  /* 0x000000456b457221 */ /* 0x040fe40000010100 */
[C---:B------:R-:W-:Y:S02]  /*0e30*/  FADD.FTZ R71, -R107.reuse, R154 ;  /* 0x0000009a6b477221 */ /* 0x040fe40000010100 */
[C---:B------:R-:W-:Y:S01]  /*0e40*/  FADD.FTZ R103, -R107.reuse, R156 ;  /* 0x0000009c6b677221 */ /* 0x040fe20000010100 */
[--C-:B------:R-:W-:Y:S01]  /*0e50*/  HADD2.F32 R133, -RZ, R73.reuse.H0_H0 ;  /* 0x20000049ff857230 */ /* 0x100fe20000004100 */
[----:B------:R-:W-:Y:S01]  /*0e60*/  FADD.FTZ R107, -R107, R70 ;  /* 0x000000466b6b7221 */ /* 0x000fe20000010100 */
[----:B------:R-:W-:Y:S01]  /*0e70*/  HADD2.F32 R70, -RZ, R73.H1_H1 ;  /* 0x30000049ff467230 */ /* 0x000fe20000004100 */
[----:B------:R-:W-:Y:S02]  /*0e80*/  FADD.FTZ R82, R143, R82 ;  /* 0x000000528f527221 */ /* 0x000fe40000010000 */
[-C--:B------:R-:W-:Y:S01]  /*0e90*/  FFMA.FTZ R83, R54, R143.reuse, R83 ;  /* 0x0000008f36537223 */ /* 0x080fe20000010053 */
[--C-:B------:R-:W-:Y:S01]  /*0ea0*/  HADD2.F32 R73, -RZ, R74.reuse.H0_H0 ;  /* 0x2000004aff497230 */ /* 0x100fe20000004100 */
[----:B------:R-:W-:Y:S01]  /*0eb0*/  FMUL.FTZ R143, R98, R143 ;  /* 0x0000008f628f7220 */ /* 0x000fe20000410000 */
[----:B------:R-:W-:Y:S01]  /*0ec0*/  HADD2.F32 R104, -RZ, R74.H1_H1 ;  /* 0x3000004aff687230 */ /* 0x000fe20000004100 */
[----:B------:R-:W-:-:S02]  /*0ed0*/  FADD.FTZ R144, R142, R75 ;  /* 0x0000004b8e907221 */ /* 0x000fc40000010000 */
[----:B------:R-:W-:Y:S02]  /*0ee0*/  FFMA.FTZ R157, R58, R75, R157 ;  /* 0x0000004b3a9d7223 */ /* 0x000fe4000001009d */
[----:B------:R-:W-:Y:S02]  /*0ef0*/  FADD.FTZ R84, R136, R84 ;  /* 0x0000005488547221 */ /* 0x000fe40000010000 */
[----:B------:R-:W-:Y:S02]  /*0f00*/  FFMA.FTZ R85, R58, R136, R85 ;  /* 0x000000883a557223 */ /* 0x000fe40000010055 */
[----:B------:R-:W-:Y:S02]  /*0f10*/  FMUL.FTZ R74, R110, R165 ;  /* 0x000000a56e4a7220 */ /* 0x000fe40000410000 */
[----:B------:R-:W-:Y:S02]  /*0f20*/  FADD.FTZ R86, R149, R86 ;  /* 0x0000005695567221 */ /* 0x000fe40000010000 */
[----:B------:R-:W-:-:S02]  /*0f30*/  FFMA.FTZ R87, R60, R149, R87 ;  /* 0x000000953c577223 */ /* 0x000fc40000010057 */
[----:B------:R-:W-:Y:S02]  /*0f40*/  FMUL.FTZ R136, R110, R163 ;  /* 0x000000a36e887220 */ /* 0x000fe40000410000 */
[-C--:B------:R-:W-:Y:S02]  /*0f50*/  FMUL.FTZ R149, R99, R106.reuse ;  /* 0x0000006a63957220 */ /* 0x080fe40000410000 */
[----:B------:R-:W-:Y:S02]  /*0f60*/  FADD.FTZ R144, R144, R143 ;  /* 0x0000008f90907221 */ /* 0x000fe40000010000 */
[----:B------:R-:W-:Y:S02]  /*0f70*/  FFMA.FTZ R157, R54, R143, R157 ;  /* 0x0000008f369d7223 */ /* 0x000fe4000001009d */
[----:B------:R-:W-:Y:S02]  /*0f80*/  FADD.FTZ R80, R106, R80 ;  /* 0x000000506a507221 */ /* 0x000fe40000010000 */
[----:B------:R-:W-:-:S02]  /*0f90*/  FFMA.FTZ R81, R74, R106, R81 ;  /* 0x0000006a4a517223 */ /* 0x000fc40000010051 */
        /* <DEDUP_REMOVED lines=12> */
[----:B------:R-:W-:Y:S02]  /*1060*/  FMUL.FTZ R145, R101, R145 ;  /* 0x0000009165917220 */ /* 0x000fe40000410000 */
[----:B------:R-:W-:Y:S02]  /*1070*/  FADD.FTZ R52, R146, R141 ;  /* 0x0000008d92347221 */ /* 0x000fe40000010000 */
[----:B------:R-:W-:Y:S02]  /*1080*/  FFMA.FTZ R53, R136, R141, R157 ;  /* 0x0000008d88357223 */ /* 0x000fe4000001009d */
        /* <DEDUP_REMOVED lines=8> */
[----:B------:R-:W-:-:S02]  /*1110*/  FADD.FTZ R52, R52, R135 ;  /* 0x0000008734347221 */ /* 0x000fc40000010000 */
[----:B------:R-:W-:Y:S01]  /*1120*/  FFMA.FTZ R53, R140, R135, R53 ;  /* 0x000000878c357223 */ /* 0x000fe20000010035 */
[----:B------:R-:W-:Y:S01]  /*1130*/  HADD2.F32 R66, -RZ, R66.H1_H1 ;  /* 0x30000042ff427230 */ /* 0x000fe20000004100 */
        /* <DEDUP_REMOVED lines=9> */
[----:B------:R-:W-:Y:S02]  /*11d0*/  FADD.FTZ R55, R55, R102 ;  /* 0x0000006637377221 */ /* 0x000fe40000010000 */
[----:B------:R-:W-:-:S02]  /*11e0*/  FFMA.FTZ R53, R151, R102, R53 ;  /* 0x0000006697357223 */ /* 0x000fc40000010035 */
[----:B------:R-:W-:Y:S02]  /*11f0*/  FADD.FTZ R55, R55, R66 ;  /* 0x0000004237377221 */ /* 0x000fe40000010000 */
[----:B------:R-:W-:Y:S01]  /*1200*/  FFMA.FTZ R53, R147, R66, R53 ;  /* 0x0000004293357223 */ /* 0x000fe20000010035 */
[--C-:B------:R-:W-:Y:S01]  /*1210*/  HADD2.F32 R111, -RZ, R72.reuse.H0_H0 ;  /* 0x20000048ff6f7230 */ /* 0x100fe20000004100 */
[----:B------:R-:W-:Y:S02]  /*1220*/  FADD.FTZ R55, R55, R142 ;  /* 0x0000008e37377221 */ /* 0x000fe40000010000 */
[----:B------:R-:W-:Y:S01]  /*1230*/  FFMA.FTZ R53, R137, R142, R53 ;  /* 0x0000008e89357223 */ /* 0x000fe20000010035 */
[----:B------:R-:W-:Y:S01]  /*1240*/  HADD2.F32 R72, -RZ, R72.H1_H1 ;  /* 0x30000048ff487230 */ /* 0x000fe20000004100 */
        /* <DEDUP_REMOVED lines=34> */
[----:B------:R-:W-:Y:S02]  /*1470*/  FMUL.FTZ R154, R110, R107 ;  /* 0x0000006b6e9a7220 */ /* 0x000fe40000410000 */
[----:B------:R-:W-:Y:S02]  /*1480*/  FADD.FTZ R156, R53, R152 ;  /* 0x00000098359c7221 */ /* 0x000fe40000010000 */
[----:B------:R-:W-:Y:S02]  /*1490*/  FMUL.FTZ R55, R126, R134 ;  /* 0x000000867e377220 */ /* 0x000fe40000410000 */
        /* <DEDUP_REMOVED lines=12> */
[----:B------:R-:W-:Y:S01]  /*1560*/  FFMA.FTZ R133, R154, R55, R52 ;  /* 0x000000379a857223 */ /* 0x000fe20000010034 */
[----:B------:R-:W-:Y:S05]  /*1570*/  BRA.DIV ~URZ, `(.L_x_277) ;  /* 0x00001c927f007947 */ /* 0x000fea000b800000 */
[----:B------:R0:W1:Y:S02]  /*1580*/  SHFL.BFLY PT, R111, R158, 0x1, 0x1f ;  /* 0x0c201f009e6f7f89 */ /* 0x00006400000e0000 */
.L_x_281:
        /* <DEDUP_REMOVED lines=18> */
.L_x_282:
        /* <DEDUP_REMOVED lines=31> */
[----:B------:R-:W-:Y:S02]  /*18a0*/  FADD.FTZ R65, R72, -R65 ;  /* 0x8000004148417221 */ /* 0x000fe40000010000 */
[----:B------:R-:W-:Y:S02]  /*18b0*/  FADD.FTZ R69, R70, -R69 ;  /* 0x8000004546457221 */ /* 0x000fe40000010000 */
[----:B------:R-:W-:Y:S02]  /*18c0*/  FADD.FTZ R53, R150, -R71 ;  /* 0x8000004796357221 */ /* 0x000fe40000010000 */
[----:B------:R-:W-:Y:S01]  /*18d0*/  FADD.FTZ R55, R55, -R52 ;  /* 0x8000003437377221 */ /* 0x000fe20000010000 */
[----:B-----5:R-:W-:Y:S01]  /*18e0*/  @P1 HADD2.F32 R52, -RZ, R34.H1_H1 ;  /* 0x30000022ff341230 */ /* 0x020fe20000004100 */
[----:B------:R-:W-:Y:S02]  /*18f0*/  FADD.FTZ R147, R66, -R147 ;  /* 0x8000009342937221 */ /* 0x000fe40000010000 */
[----:B------:R-:W-:-:S02]  /*1900*/  FADD.FTZ R59, R59, -R62 ;  /* 0x8000003e3b3b7221 */ /* 0x000fc40000010000 */
[----:B------:R-:W-:Y:S02]  /*1910*/  FADD.FTZ R75, R75, -R58 ;  /* 0x8000003a4b4b7221 */ /* 0x000fe40000010000 */
[----:B------:R-:W-:Y:S01]  /*1920*/  FADD.FTZ R107, R143, -R54 ;  /* 0x800000368f6b7221 */ /* 0x000fe20000010000 */
[----:B------:R-:W-:Y:S01]  /*1930*/  @P1 HADD2.F32 R54, -RZ, R35.H0_H0 ;  /* 0x20000023ff361230 */ /* 0x000fe20000004100 */
[----:B0-----:R-:W-:Y:S02]  /*1940*/  FADD.FTZ R111, R149, -R74 ;  /* 0x8000004a956f7221 */ /* 0x001fe40000010000 */
[C---:B------:R-:W-:Y:S02]  /*1950*/  FMUL.FTZ R66, R110.reuse, R65 ;  /* 0x000000416e427220 */ /* 0x040fe40000410000 */
[----:B------:R-:W-:Y:S02]  /*1960*/  FADD.FTZ R61, R61, -R68 ;  /* 0x800000443d3d7221 */ /* 0x000fe40000010000 */
[----:B------:R-:W-:-:S02]  /*1970*/  FMUL.FTZ R65, R110, R69 ;  /* 0x000000456e417220 */ /* 0x000fc40000410000 */
[C---:B------:R-:W-:Y:S01]  /*1980*/  FMUL.FTZ R68, R110.reuse, R53 ;  /* 0x000000356e447220 */ /* 0x040fe20000410000 */
[----:B------:R-:W-:Y:S01]  /*1990*/  @P1 HADD2.F32 R53, -RZ, R33.H0_H0 ;  /* 0x20000021ff351230 */ /* 0x000fe20000004100 */
[----:B------:R-:W-:Y:S01]  /*19a0*/  FMUL.FTZ R69, R110, R55 ;  /* 0x000000376e457220 */ /* 0x000fe20000410000 */
[----:B------:R-:W-:Y:S01]  /*19b0*/  @P1 HADD2.F32 R55, -RZ, R34.H0_H0 ;  /* 0x20000022ff371230 */ /* 0x000fe20000004100 */
[----:B------:R-:W-:Y:S02]  /*19c0*/  FADD.FTZ R145, R145, -R106 ;  /* 0x8000006a91917221 */ /* 0x000fe40000010000 */
[----:B------:R-:W-:Y:S02]  /*19d0*/  FADD.FTZ R133, R104, -R103 ;  /* 0x8000006768857221 */ /* 0x000fe40000010000 */
[C---:B------:R-:W-:Y:S02]  /*19e0*/  FMUL.FTZ R104, R110.reuse, R59 ;  /* 0x0000003b6e687220 */ /* 0x040fe40000410000 */
[----:B------:R-:W-:-:S02]  /*19f0*/  FMUL.FTZ R106, R110, R75 ;  /* 0x0000004b6e6a7220 */ /* 0x000fc40000410000 */
[C---:B------:R-:W-:Y:S02]  /*1a00*/  FMUL.FTZ R107, R110.reuse, R107 ;  /* 0x0000006b6e6b7220 */ /* 0x040fe40000410000 */
[----:B------:R-:W-:Y:S02]  /*1a10*/  FMUL.FTZ R111, R110, R111 ;  /* 0x0000006f6e6f7220 */ /* 0x000fe40000410000 */
[----:B------:R-:W-:Y:S02]  /*1a20*/  FADD.FTZ R57, R64, -R57 ;  /* 0x8000003940397221 */ /* 0x000fe40000010000 */
[----:B------:R-:W-:Y:S01]  /*1a30*/  FADD.FTZ R73, R56, -R73 ;  /* 0x8000004938497221 */ /* 0x000fe20000010000 */
[----:B------:R-:W-:Y:S01]  /*1a40*/  @P1 HADD2.F32 R56, -RZ, R39.H1_H1 ;  /* 0x30000027ff381230 */ /* 0x000fe20000004100 */
[----:B------:R-:W-:Y:S02]  /*1a50*/  FADD.FTZ R137, R142, -R137 ;  /* 0x800000898e897221 */ /* 0x000fe40000010000 */
[----:B------:R-:W-:Y:S01]  /*1a60*/  @P1 FADD.FTZ R111, R111, R54 ;  /* 0x000000366f6f1221 */ /* 0x000fe20000010000 */
[----:B------:R-:W-:Y:S01]  /*1a70*/  @P1 HADD2.F32 R54, -RZ, R33.H1_H1 ;  /* 0x30000021ff361230 */ /* 0x000fe20000004100 */
[----:B------:R-:W-:Y:S01]  /*1a80*/  @P1 FADD.FTZ R106, R106, R55 ;  /* 0x000000376a6a1221 */ /* 0x000fe20000010000 */
[----:B------:R-:W-:Y:S01]  /*1a90*/  @P1 HADD2.F32 R55, -RZ, R39.H0_H0 ;  /* 0x20000027ff371230 */ /* 0x000fe20000004100 */
[----:B------:R-:W-:Y:S01]  /*1aa0*/  @P1 FADD.FTZ R107, R107, R52 ;  /* 0x000000346b6b1221 */ /* 0x000fe20000010000 */
[--C-:B------:R-:W-:Y:S01]  /*1ab0*/  @P1 HADD2.F32 R52, -RZ, R32.reuse.H1_H1 ;  /* 0x30000020ff341230 */ /* 0x100fe20000004100 */
[----:B------:R-:W-:Y:S01]  /*1ac0*/  @P1 FADD.FTZ R104, R104, R53 ;  /* 0x0000003568681221 */ /* 0x000fe20000010000 */
[----:B------:R-:W-:Y:S01]  /*1ad0*/  @P1 HADD2.F32 R53, -RZ, R32.H0_H0 ;  /* 0x20000020ff351230 */ /* 0x000fe20000004100 */
[----:B------:R-:W-:Y:S01]  /*1ae0*/  FADD.FTZ R151, R102, -R151 ;  /* 0x8000009766977221 */ /* 0x000fe20000010000 */
[----:B------:R-:W-:Y:S01]  /*1af0*/  @P0 F2FP.PACK_AB R134, RZ, R107 ;  /* 0x0000006bff86023e */ /* 0x000fe200000000ff */
[----:B------:R-:W-:-:S02]  /*1b00*/  FADD.FTZ R139, R152, -R105 ;  /* 0x80000069988b7221 */ /* 0x000fc40000010000 */
[C---:B------:R-:W-:Y:S01]  /*1b10*/  FMUL.FTZ R60, R110.reuse, R57 ;  /* 0x000000396e3c7220 */ /* 0x040fe20000410000 */
[----:B------:R-:W-:Y:S01]  /*1b20*/  @P1 HADD2.F32 R57, -RZ, R35.H1_H1 ;  /* 0x30000023ff391230 */ /* 0x000fe20000004100 */
[C---:B------:R-:W-:Y:S02]  /*1b30*/  FMUL.FTZ R61, R110.reuse, R61 ;  /* 0x0000003d6e3d7220 */ /* 0x040fe40000410000 */
[C---:B------:R-:W-:Y:S02]  /*1b40*/  FMUL.FTZ R105, R110.reuse, R73 ;  /* 0x000000496e697220 */ /* 0x040fe40000410000 */
[----:B------:R-:W-:Y:S02]  /*1b50*/  FMUL.FTZ R102, R110, R137 ;  /* 0x000000896e667220 */ /* 0x000fe40000410000 */
[----:B------:R-:W-:Y:S02]  /*1b60*/  FADD.FTZ R135, R135, -R140 ;  /* 0x8000008c87877221 */ /* 0x000fe40000010000 */
[----:B------:R-:W-:-:S02]  /*1b70*/  FADD.FTZ R155, R155, -R116 ;  /* 0x800000749b9b7221 */ /* 0x000fc40000010000 */
        /* <DEDUP_REMOVED lines=8> */
[C---:B------:R-:W-:Y:S02]  /*1c00*/  FMUL.FTZ R70, R110.reuse, R145 ;  /* 0x000000916e467220 */ /* 0x040fe40000410000 */
[----:B------:R-:W-:-:S02]  /*1c10*/  FMUL.FTZ R72, R110, R135 ;  /* 0x000000876e487220 */ /* 0x000fc40000410000 */
[C---:B------:R-:W-:Y:S02]  /*1c20*/  FMUL.FTZ R75, R110.reuse, R155 ;  /* 0x0000009b6e4b7220 */ /* 0x040fe40000410000 */
[----:B------:R-:W-:Y:S02]  /*1c30*/  FMUL.FTZ R103, R110, R147 ;  /* 0x000000936e677220 */ /* 0x000fe40000410000 */
[----:B------:R-:W-:Y:S02]  /*1c40*/  FADD.FTZ R141, R141, -R136 ;  /* 0x800000888d8d7221 */ /* 0x000fe40000010000 */
[----:B------:R-:W-:Y:S02]  /*1c50*/  FADD.FTZ R153, R153, -R138 ;  /* 0x8000008a99997221 */ /* 0x000fe40000010000 */
        /* <DEDUP_REMOVED lines=11> */
[----:B------:R-:W-:-:S02]  /*1d10*/  FMUL.FTZ R116, R110, R141 ;  /* 0x0000008d6e747220 */ /* 0x000fc40000410000 */
[C---:B------:R-:W-:Y:S02]  /*1d20*/  FMUL.FTZ R71, R110.reuse, R153 ;  /* 0x000000996e477220 */ /* 0x040fe40000410000 */
[C---:B------:R-:W-:Y:S01]  /*1d30*/  FMUL.FTZ R73, R110.reuse, R117 ;  /* 0x000000756e497220 */ /* 0x040fe20000410000 */
[----:B------:R-:W-:Y:S01]  /*1d40*/  HFMA2.MMA R117, -RZ, RZ, 0, 9.5367431640625e-07 ;  /* 0x00000010ff757435 */ /* 0x000fe200000001ff */
[C---:B------:R-:W-:Y:S02]  /*1d50*/  FMUL.FTZ R63, R110.reuse, R63 ;  /* 0x0000003f6e3f7220 */ /* 0x040fe40000410000 */
[----:B------:R-:W-:Y:S02]  /*1d60*/  FMUL.FTZ R64, R110, R67 ;  /* 0x000000436e407220 */ /* 0x000fe40000410000 */
[----:B------:R-:W-:Y:S01]  /*1d70*/  @P1 FADD.FTZ R116, R116, R57 ;  /* 0x0000003974741221 */ /* 0x000fe20000010000 */
[----:B------:R-:W-:Y:S01]  /*1d80*/  @P1 HADD2.F32 R57, -RZ, R38.H0_H0 ;  /* 0x20000026ff391230 */ /* 0x000fe20000004100 */
[----:B------:R-:W-:Y:S01]  /*1d90*/  @P1 FADD.FTZ R73, R73, R56 ;  /* 0x0000003849491221 */ /* 0x000fe20000010000 */
[----:B------:R-:W-:Y:S01]  /*1da0*/  @P1 HADD2.F32 R56, -RZ, R43.H1_H1 ;  /* 0x3000002bff381230 */ /* 0x000fe20000004100 */
[----:B------:R-:W-:Y:S01]  /*1db0*/  @P1 FADD.FTZ R71, R71, R52 ;  /* 0x0000003447471221 */ /* 0x000fe20000010000 */
[----:B------:R-:W-:Y:S01]  /*1dc0*/  @P1 HADD2.F32 R52, -RZ, R41.H1_H1 ;  /* 0x30000029ff341230 */ /* 0x000fe20000004100 */
[----:B------:R-:W-:Y:S01]  /*1dd0*/  @P1 FADD.FTZ R63, R63, R54 ;  /* 0x000000363f3f1221 */ /* 0x000fe20000010000 */
[--C-:B------:R-:W-:Y:S01]  /*1de0*/  @P1 HADD2.F32 R54, -RZ, R42.reuse.H1_H1 ;  /* 0x3000002aff361230 */ /* 0x100fe20000004100 */
[----:B------:R-:W-:Y:S01]  /*1df0*/  @P1 FADD.FTZ R66, R66, R53 ;  /* 0x0000003542421221 */ /* 0x000fe20000010000 */
[----:B------:R-:W-:Y:S01]  /*1e00*/  @P1 HADD2.F32 R53, -RZ, R42.H0_H0 ;  /* 0x2000002aff351230 */ /* 0x000fe20000004100 */
[----:B------:R-:W-:Y:S01]  /*1e10*/  @P1 FADD.FTZ R64, R64, R55 ;  /* 0x0000003740401221 */ /* 0x000fe20000010000 */
[----:B------:R-:W-:Y:S01]  /*1e20*/  @P1 HADD2.F32 R55, -RZ, R43.H0_H0 ;  /* 0x2000002bff371230 */ /* 0x000fe20000004100 */
[----:B------:R-:W-:-:S02]  /*1e30*/  FMUL.FTZ R74, R110, R151 ;  /* 0x000000976e4a7220 */ /* 0x000fc40000410000 */
[C---:B------:R-:W-:Y:S01]  /*1e40*/  FMUL.FTZ R67, R110.reuse, R133 ;  /* 0x000000856e437220 */ /* 0x040fe20000410000 */
[----:B------:R-:W-:Y:S01]  /*1e50*/  @P0 F2FP.PACK_AB R133, RZ, R105 ;  /* 0x00000069ff85023e */ /* 0x000fe200000000ff */
[----:B------:R-:W-:Y:S01]  /*1e60*/  FMUL.FTZ R62, R110, R139 ;  /* 0x0000008b6e3e7220 */ /* 0x000fe20000410000 */
[----:B------:R-:W-:Y:S01]  /*1e70*/  @P0 F2FP.PACK_AB R110, RZ, R61 ;  /* 0x0000003dff6e023e */ /* 0x000fe200000000ff */
[----:B------:R-:W-:Y:S02]  /*1e80*/  @P1 FADD.FTZ R74, R74, R57 ;  /* 0x000000394a4a1221 */ /* 0x000fe40000010000 */
[----:B------:R-:W-:Y:S01]  /*1e90*/  @P1 FADD.FTZ R65, R65, R52 ;  /* 0x0000003441411221 */ /* 0x000fe20000010000 */
        /* <DEDUP_REMOVED lines=8> */
[----:B------:R-:W-:Y:S01]  /*1f20*/  ISETP.NE.U32.AND P1, PT, RZ, c[0x0][0x250], PT ;  /* 0x00009400ff007a0c */ /* 0x000fe20003f25070 */
[----:B------:R-:W-:Y:S01]  /*1f30*/  @P0 IMAD.WIDE.U32 R58, R131, R117, c[0x0][0x258] ;  /* 0x00009600833a0625 */ /* 0x000fe200078e0075 */
[----:B------:R-:W-:-:S02]  /*1f40*/  @P0 F2FP.PACK_AB R56, RZ, R116 ;  /* 0x00000074ff38023e */ /* 0x000fc400000000ff */
[----:B------:R-:W-:Y:S02]  /*1f50*/  ISETP.NE.AND.EX P1, PT, RZ, c[0x0][0x254], PT, P1 ;  /* 0x00009500ff007a0c */ /* 0x000fe40003f25310 */
[----:B------:R-:W-:Y:S02]  /*1f60*/  @P0 PRMT R47, R55, 0x7610, R47 ;  /* 0x00007610372f0816 */ /* 0x000fe4000000002f */
[----:B------:R-:W-:Y:S02]  /*1f70*/  @P0 PRMT R46, R54, 0x7610, R46 ;  /* 0x00007610362e0816 */ /* 0x000fe4000000002e */
[----:B------:R-:W-:Y:S02]  /*1f80*/  @P0 PRMT R45, R53, 0x7610, R45 ;  /* 0x00007610352d0816 */ /* 0x000fe4000000002d */
[----:B------:R-:W-:Y:S02]  /*1f90*/  @P0 PRMT R44, R52, 0x7610, R44 ;  /* 0x00007610342c0816 */ /* 0x000fe4000000002c */
[----:B------:R-:W-:Y:S01]  /*1fa0*/  @P0 PRMT R47, R47, 0x5410, R56 ;  /* 0x000054102f2f0816 */ /* 0x000fe20000000038 */
[----:B------:R-:W-:Y:S01]  /*1fb0*/  IMAD.WIDE.U32 R56, R131, R117, c[0x0][0x248] ;  /* 0x0000920083387625 */ /* 0x000fe200078e0075 */
[----:B------:R-:W-:-:S02]  /*1fc0*/  @P0 PRMT R46, R46, 0x5410, R134 ;  /* 0x000054102e2e0816 */ /* 0x000fc40000000086 */
[----:B------:R-:W-:Y:S02]  /*1fd0*/  @P0 PRMT R45, R45, 0x5410, R133 ;  /* 0x000054102d2d0816 */ /* 0x000fe40000000085 */
[----:B------:R-:W-:Y:S02]  /*1fe0*/  @P0 PRMT R44, R44, 0x5410, R110 ;  /* 0x000054102c2c0816 */ /* 0x000fe4000000006e */
[----:B------:R-:W-:Y:S02]  /*1ff0*/  F2FP.PACK_AB R55, R116, R111 ;  /* 0x0000006f7437723e */ /* 0x000fe400000000ff */
[----:B------:R-:W-:Y:S01]  /*2000*/  F2FP.PACK_AB R54, R107, R106 ;  /* 0x0000006a6b36723e */ /* 0x000fe200000000ff */
[----:B------:R0:W-:Y:S01]  /*2010*/  @P0 STG.E.128 [R58.64], R44 ;  /* 0x0000002c3a000986 */ /* 0x0001e2000c101d04 */
[----:B------:R-:W-:Y:S02]  /*2020*/  F2FP.PACK_AB R53, R105, R104 ;  /* 0x000000686935723e */ /* 0x000fe400000000ff */
[----:B------:R-:W-:-:S02]  /*2030*/  F2FP.PACK_AB R52, R61, R60 ;  /* 0x0000003c3d34723e */ /* 0x000fc400000000ff */
[----:B------:R-:W-:Y:S02]  /*2040*/  @P1 F2FP.PACK_AB R60, RZ, R60 ;  /* 0x0000003cff3c123e */ /* 0x000fe400000000ff */
[----:B------:R-:W-:Y:S01]  /*2050*/  @P1 F2FP.PACK_AB R133, RZ, R111 ;  /* 0x0000006fff85123e */ /* 0x000fe200000000ff */
[----:B------:R1:W-:Y:S01]  /*2060*/  STG.E.128 [R56.64], R52 ;  /* 0x0000003438007986 */ /* 0x0003e2000c101d04 */
[----:B------:R-:W-:Y:S02]  /*2070*/  @P1 F2FP.PACK_AB R110, RZ, R106 ;  /* 0x0000006aff6e123e */ /* 0x000fe400000000ff */
[----:B------:R-:W-:Y:S02]  /*2080*/  @P1 F2FP.PACK_AB R111, RZ, R107 ;  /* 0x0000006bff6f123e */ /* 0x000fe400000000ff */
[----:B------:R-:W-:Y:S02]  /*2090*/  @P1 F2FP.PACK_AB R61, RZ, R61 ;  /* 0x0000003dff3d123e */ /* 0x000fe400000000ff */
[----:B------:R-:W-:-:S02]  /*20a0*/  @P1 PRMT R48, R60, 0x7610, R48 ;  /* 0x000076103c301816 */ /* 0x000fc40000000030 */
[----:B------:R-:W-:Y:S02]  /*20b0*/  @P1 F2FP.PACK_AB R116, RZ, R116 ;  /* 0x00000074ff74123e */ /* 0x000fe400000000ff */
[----:B0-----:R-:W-:Y:S02]  /*20c0*/  @P1 F2FP.PACK_AB R59, RZ, R104 ;  /* 0x00000068ff3b123e */ /* 0x001fe400000000ff */
[----:B------:R-:W-:Y:S02]  /*20d0*/  @P1 F2FP.PACK_AB R107, RZ, R105 ;  /* 0x00000069ff6b123e */ /* 0x000fe400000000ff */
[----:B------:R-:W-:Y:S02]  /*20e0*/  @P0 F2FP.PACK_AB R58, RZ, R73 ;  /* 0x00000049ff3a023e */ /* 0x000fe400000000ff */
[----:B------:R-:W-:Y:S02]  /*20f0*/  @P1 PRMT R51, R133, 0x7610, R51 ;  /* 0x0000761085331816 */ /* 0x000fe40000000033 */
[----:B-1----:R-:W-:-:S02]  /*2100*/  @P0 F2FP.PACK_AB R57, RZ, R102 ;  /* 0x00000066ff39023e */ /* 0x002fc400000000ff */
[----:B------:R-:W-:Y:S02]  /*2110*/  @P0 F2FP.PACK_AB R54, RZ, R74 ;  /* 0x0000004aff36023e */ /* 0x000fe400000000ff */
[----:B------:R-:W-:Y:S02]  /*2120*/  @P0 F2FP.PACK_AB R53, RZ, R72 ;  /* 0x00000048ff35023e */ /* 0x000fe400000000ff */
[----:B------:R-:W-:Y:S02]  /*2130*/  @P0 F2FP.PACK_AB R52, RZ, R70 ;  /* 0x00000046ff34023e */ /* 0x000fe400000000ff */
[----:B------:R-:W-:Y:S02]  /*2140*/  @P1 PRMT R50, R110, 0x7610, R50 ;  /* 0x000076106e321816 */ /* 0x000fe40000000032 */
[----:B------:R-:W-:Y:S02]  /*2150*/  @P1 PRMT R49, R59, 0x7610, R49 ;  /* 0x000076103b311816 */ /* 0x000fe40000000031 */
[----:B------:R-:W-:-:S02]  /*2160*/  @P0 PRMT R47, R57, 0x7610, R47 ;  /* 0x00007610392f0816 */ /* 0x000fc4000000002f */
[----:B------:R-:W-:Y:S02]  /*2170*/  @P0 F2FP.PACK_AB R106, RZ, R103 ;  /* 0x00000067ff6a023e */ /* 0x000fe400000000ff */
[----:B------:R-:W-:Y:S02]  /*2180*/  @P0 F2FP.PACK_AB R105, RZ, R75 ;  /* 0x0000004bff69023e */ /* 0x000fe400000000ff */
[----:B------:R-:W-:Y:S02]  /*2190*/  @P0 F2FP.PACK_AB R104, RZ, R71 ;  /* 0x00000047ff68023e */ /* 0x000fe400000000ff */
[----:B------:R-:W-:Y:S02]  /*21a0*/  @P0 PRMT R46, R54, 0x7610, R46 ;  /* 0x00007610362e0816 */ /* 0x000fe4000000002e */
[----:B------:R-:W-:Y:S02]  /*21b0*/  IADD3 R56, R131, 0x20, RZ ;  /* 0x0000002083387810 */ /* 0x000fe40007ffe0ff */
[----:B------:R-:W-:-:S02]  /*21c0*/  @P0 PRMT R45, R53, 0x7610, R45 ;  /* 0x00007610352d0816 */ /* 0x000fc4000000002d */
[----:B------:R-:W-:Y:S01]  /*21d0*/  @P0 PRMT R44, R52, 0x7610, R44 ;  /* 0x00007610342c0816 */ /* 0x000fe2000000002c */
[----:B------:R-:W-:Y:S01]  /*21e0*/  IMAD.WIDE.U32 R56, R117, R56, c[0x0][0x248] ;  /* 0x0000920075387625 */ /* 0x000fe200078e0038 */
[----:B------:R-:W-:Y:S02]  /*21f0*/  @P1 PRMT R48, R48, 0x5410, R61 ;  /* 0x0000541030301816 */ /* 0x000fe4000000003d */
        /* <DEDUP_REMOVED lines=10> */
[----:B------:R-:W-:Y:S02]  /*22a0*/  F2FP.PACK_AB R55, R73, R102 ;  /* 0x000000664937723e */ /* 0x000fe400000000ff */
[----:B------:R-:W-:Y:S01]  /*22b0*/  F2FP.PACK_AB R54, R103, R74 ;  /* 0x0000004a6736723e */ /* 0x000fe200000000ff */
[----:B------:R1:W-:Y:S01]  /*22c0*/  @P0 STG.E.128 [R58.64], R44 ;  /* 0x0000002c3a000986 */ /* 0x0003e2000c101d04 */
[----:B------:R-:W-:Y:S02]  /*22d0*/  F2FP.PACK_AB R53, R75, R72 ;  /* 0x000000484b35723e */ /* 0x000fe400000000ff */
[----:B------:R-:W-:Y:S02]  /*22e0*/  F2FP.PACK_AB R52, R71, R70 ;  /* 0x000000464734723e */ /* 0x000fe400000000ff */
[----:B------:R-:W-:-:S02]  /*22f0*/  @P1 F2FP.PACK_AB R102, RZ, R102 ;  /* 0x00000066ff66123e */ /* 0x000fc400000000ff */
[----:B------:R-:W-:Y:S01]  /*2300*/  @P1 F2FP.PACK_AB R74, RZ, R74 ;  /* 0x0000004aff4a123e */ /* 0x000fe200000000ff */
[----:B------:R2:W-:Y:S01]  /*2310*/  STG.E.128 [R56.64], R52 ;  /* 0x0000003438007986 */ /* 0x0005e2000c101d04 */
[----:B------:R-:W-:Y:S01]  /*2320*/  @P1 F2FP.PACK_AB R72, RZ, R72 ;  /* 0x00000048ff48123e */ /* 0x000fe200000000ff */
[----:B0-----:R-:W-:Y:S01]  /*2330*/  @P1 IMAD.WIDE.U32 R60, R132, R117, c[0x0][0x250] ;  /* 0x00009400843c1625 */ /* 0x001fe200078e0075 */
[----:B------:R-:W-:Y:S02]  /*2340*/  @P1 F2FP.PACK_AB R73, RZ, R73 ;  /* 0x00000049ff49123e */ /* 0x000fe400000000ff */
[----:B------:R-:W-:Y:S02]  /*2350*/  @P1 F2FP.PACK_AB R103, RZ, R103 ;  /* 0x00000067ff67123e */ /* 0x000fe400000000ff */
[----:B------:R-:W-:Y:S02]  /*2360*/  @P1 F2FP.PACK_AB R75, RZ, R75 ;  /* 0x0000004bff4b123e */ /* 0x000fe400000000ff */
[----:B------:R-:W-:-:S02]  /*2370*/  @P1 F2FP.PACK_AB R71, RZ, R71 ;  /* 0x00000047ff47123e */ /* 0x000fc400000000ff */
[----:B-1----:R-:W-:Y:S02]  /*2380*/  @P1 F2FP.PACK_AB R59, RZ, R70 ;  /* 0x00000046ff3b123e */ /* 0x002fe400000000ff */
[----:B------:R-:W-:Y:S02]  /*2390*/  @P1 PRMT R51, R102, 0x7610, R51 ;  /* 0x0000761066331816 */ /* 0x000fe40000000033 */
[----:B------:R-:W-:Y:S02]  /*23a0*/  @P1 PRMT R50, R74, 0x7610, R50 ;  /* 0x000076104a321816 */ /* 0x000fe40000000032 */
[----:B------:R-:W-:Y:S02]  /*23b0*/  @P1 PRMT R49, R72, 0x7610, R49 ;  /* 0x0000761048311816 */ /* 0x000fe40000000031 */
[----:B--2---:R-:W-:Y:S02]  /*23c0*/  @P0 F2FP.PACK_AB R52, RZ, R63 ;  /* 0x0000003fff34023e */ /* 0x004fe400000000ff */
[----:B------:R-:W-:-:S02]  /*23d0*/  @P0 F2FP.PACK_AB R55, RZ, R68 ;  /* 0x00000044ff37023e */ /* 0x000fc400000000ff */
[----:B------:R-:W-:Y:S02]  /*23e0*/  @P0 F2FP.PACK_AB R53, RZ, R64 ;  /* 0x00000040ff35023e */ /* 0x000fe400000000ff */
[----:B------:R-:W-:Y:S02]  /*23f0*/  @P0 PRMT R44, R52, 0x7610, R44 ;  /* 0x00007610342c0816 */ /* 0x000fe4000000002c */
[----:B------:R-:W-:Y:S02]  /*2400*/  @P0 F2FP.PACK_AB R57, RZ, R62 ;  /* 0x0000003eff39023e */ /* 0x000fe400000000ff */
[----:B------:R-:W-:Y:S02]  /*2410*/  @P0 F2FP.PACK_AB R56, RZ, R67 ;  /* 0x00000043ff38023e */ /* 0x000fe400000000ff */
[----:B------:R-:W-:Y:S02]  /*2420*/  @P0 PRMT R46, R55, 0x7610, R46 ;  /* 0x00007610372e0816 */ /* 0x000fe4000000002e */
[----:B------:R-:W-:-:S02]  /*2430*/  IADD3 R52, R131, 0x40, RZ ;  /* 0x0000004083347810 */ /* 0x000fc40007ffe0ff */
[----:B------:R-:W-:Y:S02]  /*2440*/  @P0 F2FP.PACK_AB R54, RZ, R65 ;  /* 0x00000041ff36023e */ /* 0x000fe400000000ff */
[----:B------:R-:W-:Y:S02]  /*2450*/  @P1 PRMT R48, R59, 0x7610, R48 ;  /* 0x000076103b301816 */ /* 0x000fe40000000030 */
[----:B------:R-:W-:Y:S02]  /*2460*/  @P0 PRMT R45, R53, 0x7610, R45 ;  /* 0x00007610352d0816 */ /* 0x000fe4000000002d */
[----:B------:R-:W-:Y:S02]  /*2470*/  @P0 PRMT R47, R57, 0x7610, R47 ;  /* 0x00007610392f0816 */ /* 0x000fe4000000002f */
[----:B------:R-:W-:Y:S01]  /*2480*/  @P0 PRMT R46, R46, 0x5410, R56 ;  /* 0x000054102e2e0816 */ /* 0x000fe20000000038 */
[----:B------:R-:W-:Y:S01]  /*2490*/  IMAD.WIDE.U32 R56, R117, R52, c[0x0][0x248] ;  /* 0x0000920075387625 */ /* 0x000fe200078e0034 */
[----:B------:R-:W-:-:S02]  /*24a0*/  @P0 F2FP.PACK_AB R58, RZ, R69 ;  /* 0x00000045ff3a023e */ /* 0x000fc400000000ff */
[----:B------:R-:W-:Y:S02]  /*24b0*/  @P1 PRMT R51, R51, 0x5410, R73 ;  /* 0x0000541033331816 */ /* 0x000fe40000000049 */
[----:B------:R-:W-:Y:S02]  /*24c0*/  @P1 PRMT R50, R50, 0x5410, R103 ;  /* 0x0000541032321816 */ /* 0x000fe40000000067 */
[----:B------:R-:W-:Y:S02]  /*24d0*/  @P1 PRMT R49, R49, 0x5410, R75 ;  /* 0x0000541031311816 */ /* 0x000fe4000000004b */
[----:B------:R-:W-:Y:S02]  /*24e0*/  @P1 PRMT R48, R48, 0x5410, R71 ;  /* 0x0000541030301816 */ /* 0x000fe40000000047 */
[----:B------:R-:W-:Y:S02]  /*24f0*/  @P0 PRMT R45, R45, 0x5410, R54 ;  /* 0x000054102d2d0816 */ /* 0x000fe40000000036 */
[----:B------:R-:W-:Y:S01]  /*2500*/  @P0 F2FP.PACK_AB R70, RZ, R66 ;  /* 0x00000042ff46023e */ /* 0x000fe200000000ff */
[----:B------:R0:W-:Y:S01]  /*2510*/  @P1 STG.E.128 [R60.64], R48 ;  /* 0x000000303c001986 */ /* 0x0001e2000c101d04 */
[----:B------:R-:W-:-:S02]  /*2520*/  F2FP.PACK_AB R55, R69, R62 ;  /* 0x0000003e4537723e */ /* 0x000fc400000000ff */
[----:B------:R-:W-:Y:S02]  /*2530*/  F2FP.PACK_AB R54, R67, R68 ;  /* 0x000000444336723e */ /* 0x000fe400000000ff */
[----:B------:R-:W-:Y:S02]  /*2540*/  F2FP.PACK_AB R53, R65, R64 ;  /* 0x000000404135723e */ /* 0x000fe400000000ff */
[----:B------:R-:W-:Y:S02]  /*2550*/  F2FP.PACK_AB R52, R66, R63 ;  /* 0x0000003f4234723e */ /* 0x000fe400000000ff */
[----:B------:R-:W-:Y:S02]  /*2560*/  @P1 F2FP.PACK_AB R62, RZ, R62 ;  /* 0x0000003eff3e123e */ /* 0x000fe400000000ff */
[----:B------:R-:W-:Y:S02]  /*2570*/  @P1 F2FP.PACK_AB R68, RZ, R68 ;  /* 0x00000044ff44123e */ /* 0x000fe400000000ff */
[----:B------:R-:W-:-:S02]  /*2580*/  @P1 F2FP.PACK_AB R64, RZ, R64 ;  /* 0x00000040ff40123e */ /* 0x000fc400000000ff */
[----:B------:R-:W-:Y:S02]  /*2590*/  @P1 F2FP.PACK_AB R63, RZ, R63 ;  /* 0x0000003fff3f123e */ /* 0x000fe400000000ff */
[----:B------:R-:W-:Y:S01]  /*25a0*/  @P0 PRMT R47, R47, 0x5410, R58 ;  /* 0x000054102f2f0816 */ /* 0x000fe2000000003a */
[----:B------:R-:W-:Y:S01]  /*25b0*/  @P0 IMAD.WIDE.U32 R58, R130, R117, c[0x0][0x258] ;  /* 0x00009600823a0625 */ /* 0x000fe200078e0075 */
[----:B------:R-:W-:Y:S02]  /*25c0*/  @P0 PRMT R44, R44, 0x5410, R70 ;  /* 0x000054102c2c0816 */ /* 0x000fe40000000046 */
[----:B------:R-:W-:Y:S01]  /*25d0*/  @P1 F2FP.PACK_AB R69, RZ, R69 ;  /* 0x00000045ff45123e */ /* 0x000fe200000000ff */
[----:B------:R-:W-:Y:S01]  /*25e0*/  @P1 IMAD.WIDE.U32 R130, R130, R117, c[0x0][0x250] ;  /* 0x0000940082821625 */ /* 0x000fe200078e0075 */
[----:B------:R-:W-:Y:S01]  /*25f0*/  @P1 F2FP.PACK_AB R67, RZ, R67 ;  /* 0x00000043ff43123e */ /* 0x000fe200000000ff */
[----:B------:R-:W-:Y:S01]  /*2600*/  @P0 STG.E.128 [R58.64], R44 ;  /* 0x0000002c3a000986 */ /* 0x000fe2000c101d04 */
[----:B------:R-:W-:-:S02]  /*2610*/  @P1 F2FP.PACK_AB R65, RZ, R65 ;  /* 0x00000041ff41123e */ /* 0x000fc400000000ff */
[----:B------:R-:W-:Y:S01]  /*2620*/  @P1 F2FP.PACK_AB R66, RZ, R66 ;  /* 0x00000042ff42123e */ /* 0x000fe200000000ff */
        /* <DEDUP_REMOVED lines=15> */
.L_x_279:
[----:B------:R-:W-:Y:S05]  /*2720*/  BSYNC B1 ;  /* 0x0000000000017941 */ /* 0x000fea0003800000 */
.L_x_276:
        /* <DEDUP_REMOVED lines=34> */
.L_x_275:
[----:B------:R-:W-:Y:S05]  /*2950*/  BSYNC B0 ;  /* 0x0000000000007941 */ /* 0x000fea0003800000 */
.L_x_273:
        /* <DEDUP_REMOVED lines=139> */
.L_x_277:
[----:B------:R-:W-:Y:S01]  /*3210*/  HFMA2.MMA R107, -RZ, RZ, 0, 5.9604644775390625e-08 ;  /* 0x00000001ff6b7435 */ /* 0x000fe200000001ff */
[----:B------:R-:W-:-:S02]  /*3220*/  MOV R156, R158 ;  /* 0x0000009e009c7202 */ /* 0x000fc40000000f00 */
[----:B------:R-:W-:Y:S02]  /*3230*/  MOV R134, 0x1f ;  /* 0x0000001f00867802 */ /* 0x000fe40000000f00 */
[----:B------:R-:W-:Y:S02]  /*3240*/  MOV R73, 0xffffffff ;  /* 0xffffffff00497802 */ /* 0x000fe40000000f00 */
[----:B------:R-:W-:Y:S02]  /*3250*/  MOV R52, 0x3270 ;  /* 0x0000327000347802 */ /* 0x000fe40000000f00 */
[----:B-----5:R-:W-:Y:S05]  /*3260*/  CALL.REL.NOINC `($__internal_15_$__cuda_sm70_shflsync_bfly_p) ;  /* 0x0000046000007944 */ /* 0x020fea0003c00000 */
[----:B-1----:R-:W-:Y:S01]  /*3270*/  MOV R111, R73 ;  /* 0x00000049006f7202 */ /* 0x002fe20000000f00 */
[----:B0-----:R-:W-:Y:S05]  /*3280*/  BRA `(.L_x_281) ;  /* 0xffffe30000007947 */ /* 0x001fea000383ffff */
.L_x_278:
[----:B------:R-:W-:Y:S01]  /*3290*/  HFMA2.MMA R107, -RZ, RZ, 0, 5.9604644775390625e-08 ;  /* 0x00000001ff6b7435 */ /* 0x000fe200000001ff */
[----:B------:R-:W-:Y:S02]  /*32a0*/  MOV R156, R133 ;  /* 0x00000085009c7202 */ /* 0x000fe40000000f00 */
[----:B------:R-:W-:Y:S02]  /*32b0*/  MOV R134, 0x1f ;  /* 0x0000001f00867802 */ /* 0x000fe40000000f00 */
[----:B------:R-:W-:-:S02]  /*32c0*/  MOV R73, 0xffffffff ;  /* 0xffffffff00497802 */ /* 0x000fc40000000f00 */
[----:B------:R-:W-:Y:S02]  /*32d0*/  MOV R52, 0x32f0 ;  /* 0x000032f000347802 */ /* 0x000fe40000000f00 */
[----:B01---5:R-:W-:Y:S05]  /*32e0*/  CALL.REL.NOINC `($__internal_15_$__cuda_sm70_shflsync_bfly_p) ;  /* 0x000003e000007944 */ /* 0x023fea0003c00000 */
[----:B------:R-:W-:Y:S01]  /*32f0*/  FADD.FTZ R158, R158, R111 ;  /* 0x0000006f9e9e7221 */ /* 0x000fe20000010000 */
[----:B0-----:R-:W-:Y:S01]  /*3300*/  HFMA2.MMA R107, -RZ, RZ, 0, 1.1920928955078125e-07 ;  /* 0x00000002ff6b7435 */ /* 0x001fe200000001ff */
[----:B-1----:R-:W-:Y:S01]  /*3310*/  FADD.FTZ R160, R133, R73 ;  /* 0x0000004985a07221 */ /* 0x002fe20000010000 */
[----:B------:R-:W-:Y:S02]  /*3320*/  MOV R134, 0x1f ;  /* 0x0000001f00867802 */ /* 0x000fe40000000f00 */
[----:B------:R-:W-:Y:S02]  /*3330*/  MOV R73, 0xffffffff ;  /* 0xffffffff00497802 */ /* 0x000fe40000000f00 */
[----:B------:R-:W-:Y:S02]  /*3340*/  MOV R156, R158 ;  /* 0x0000009e009c7202 */ /* 0x000fe40000000f00 */
[----:B------:R-:W-:Y:S02]  /*3350*/  MOV R52, 0x3370 ;  /* 0x0000337000347802 */ /* 0x000fe40000000f00 */
[----:B------:R-:W-:Y:S05]  /*3360*/  CALL.REL.NOINC `($__internal_15_$__cuda_sm70_shflsync_bfly_p) ;  /* 0x0000036000007944 */ /* 0x000fea0003c00000 */
[----:B0-----:R-:W-:Y:S01]  /*3370*/  HFMA2.MMA R107, -RZ, RZ, 0, 1.1920928955078125e-07 ;  /* 0x00000002ff6b7435 */ /* 0x001fe200000001ff */
[----:B-1----:R-:W-:-:S02]  /*3380*/  MOV R111, R73 ;  /* 0x00000049006f7202 */ /* 0x002fc40000000f00 */
[----:B------:R-:W-:Y:S02]  /*3390*/  MOV R156, R160 ;  /* 0x000000a0009c7202 */ /* 0x000fe40000000f00 */
[----:B------:R-:W-:Y:S02]  /*33a0*/  MOV R134, 0x1f ;  /* 0x0000001f00867802 */ /* 0x000fe40000000f00 */
[----:B------:R-:W-:Y:S02]  /*33b0*/  MOV R73, 0xffffffff ;  /* 0xffffffff00497802 */ /* 0x000fe40000000f00 */
[----:B------:R-:W-:Y:S02]  /*33c0*/  MOV R52, 0x33e0 ;  /* 0x000033e000347802 */ /* 0x000fe40000000f00 */
[----:B------:R-:W-:Y:S05]  /*33d0*/  CALL.REL.NOINC `($__internal_15_$__cuda_sm70_shflsync_bfly_p) ;  /* 0x000002f000007944 */ /* 0x000fea0003c00000 */
[----:B------:R-:W-:Y:S01]  /*33e0*/  FADD.FTZ R158, R111, R158 ;  /* 0x0000009e6f9e7221 */ /* 0x000fe20000010000 */
[----:B0-----:R-:W-:Y:S01]  /*33f0*/  HFMA2.MMA R107, -RZ, RZ, 0, 2.384185791015625e-07 ;  /* 0x00000004ff6b7435 */ /* 0x001fe200000001ff */
[----:B-1----:R-:W-:Y:S01]  /*3400*/  FADD.FTZ R160, R160, R73 ;  /* 0x00000049a0a07221 */ /* 0x002fe20000010000 */
[----:B------:R-:W-:Y:S02]  /*3410*/  MOV R134, 0x1f ;  /* 0x0000001f00867802 */ /* 0x000fe40000000f00 */
[----:B------:R-:W-:-:S02]  /*3420*/  MOV R73, 0xffffffff ;  /* 0xffffffff00497802 */ /* 0x000fc40000000f00 */
[----:B------:R-:W-:Y:S02]  /*3430*/  MOV R156, R158 ;  /* 0x0000009e009c7202 */ /* 0x000fe40000000f00 */
[----:B------:R-:W-:Y:S02]  /*3440*/  MOV R52, 0x3460 ;  /* 0x0000346000347802 */ /* 0x000fe40000000f00 */
[----:B------:R-:W-:Y:S05]  /*3450*/  CALL.REL.NOINC `($__internal_15_$__cuda_sm70_shflsync_bfly_p) ;  /* 0x0000027000007944 */ /* 0x000fea0003c00000 */
[----:B0-----:R-:W-:Y:S01]  /*3460*/  HFMA2.MMA R107, -RZ, RZ, 0, 2.384185791015625e-07 ;  /* 0x00000004ff6b7435 */ /* 0x001fe200000001ff */
[----:B-1----:R-:W-:Y:S02]  /*3470*/  MOV R111, R73 ;  /* 0x00000049006f7202 */ /* 0x002fe40000000f00 */
[----:B------:R-:W-:Y:S02]  /*3480*/  MOV R156, R160 ;  /* 0x000000a0009c7202 */ /* 0x000fe40000000f00 */
[----:B------:R-:W-:Y:S02]  /*3490*/  MOV R134, 0x1f ;  /* 0x0000001f00867802 */ /* 0x000fe40000000f00 */
[----:B------:R-:W-:Y:S02]  /*34a0*/  MOV R73, 0xffffffff ;  /* 0xffffffff00497802 */ /* 0x000fe40000000f00 */
[----:B------:R-:W-:-:S02]  /*34b0*/  MOV R52, 0x34d0 ;  /* 0x000034d000347802 */ /* 0x000fc40000000f00 */
[----:B------:R-:W-:Y:S05]  /*34c0*/  CALL.REL.NOINC `($__internal_15_$__cuda_sm70_shflsync_bfly_p) ;  /* 0x0000020000007944 */ /* 0x000fea0003c00000 */
[----:B------:R-:W-:Y:S01]  /*34d0*/  FADD.FTZ R158, R111, R158 ;  /* 0x0000009e6f9e7221 */ /* 0x000fe20000010000 */
[----:B0-----:R-:W-:Y:S01]  /*34e0*/  HFMA2.MMA R107, -RZ, RZ, 0, 4.76837158203125e-07 ;  /* 0x00000008ff6b7435 */ /* 0x001fe200000001ff */
[----:B-1----:R-:W-:Y:S01]  /*34f0*/  FADD.FTZ R160, R160, R73 ;  /* 0x00000049a0a07221 */ /* 0x002fe20000010000 */
[----:B------:R-:W-:-:S02]  /*3500*/  MOV R134, 0x1f ;  /* 0x0000001f00867802 */ /* 0x000fc40000000f00 */
[----:B------:R-:W-:Y:S02]  /*3510*/  MOV R73, 0xffffffff ;  /* 0xffffffff00497802 */ /* 0x000fe40000000f00 */
[----:B------:R-:W-:Y:S02]  /*3520*/  MOV R156, R158 ;  /* 0x0000009e009c7202 */ /* 0x000fe40000000f00 */
[----:B------:R-:W-:Y:S02]  /*3530*/  MOV R52, 0x3550 ;  /* 0x0000355000347802 */ /* 0x000fe40000000f00 */
[----:B------:R-:W-:Y:S05]  /*3540*/  CALL.REL.NOINC `($__internal_15_$__cuda_sm70_shflsync_bfly_p) ;  /* 0x0000018000007944 */ /* 0x000fea0003c00000 */
[----:B0-----:R-:W-:Y:S01]  /*3550*/  HFMA2.MMA R107, -RZ, RZ, 0, 4.76837158203125e-07 ;  /* 0x00000008ff6b7435 */ /* 0x001fe200000001ff */
[----:B-1----:R-:W-:Y:S02]  /*3560*/  MOV R111, R73 ;  /* 0x00000049006f7202 */ /* 0x002fe40000000f00 */
[----:B------:R-:W-:Y:S02]  /*3570*/  MOV R156, R160 ;  /* 0x000000a0009c7202 */ /* 0x000fe40000000f00 */
[----:B------:R-:W-:Y:S02]  /*3580*/  MOV R134, 0x1f ;  /* 0x0000001f00867802 */ /* 0x000fe40000000f00 */
[----:B------:R-:W-:-:S02]  /*3590*/  MOV R73, 0xffffffff ;  /* 0xffffffff00497802 */ /* 0x000fc40000000f00 */
[----:B------:R-:W-:Y:S02]  /*35a0*/  MOV R52, 0x35c0 ;  /* 0x000035c000347802 */ /* 0x000fe40000000f00 */
[----:B------:R-:W-:Y:S05]  /*35b0*/  CALL.REL.NOINC `($__internal_15_$__cuda_sm70_shflsync_bfly_p) ;  /* 0x0000011000007944 */ /* 0x000fea0003c00000 */
[----:B------:R-:W-:Y:S01]  /*35c0*/  FADD.FTZ R133, R111, R158 ;  /* 0x0000009e6f857221 */ /* 0x000fe20000010000 */
[----:B0-----:R-:W-:Y:S01]  /*35d0*/  HFMA2.MMA R107, -RZ, RZ, 0, 9.5367431640625e-07 ;  /* 0x00000010ff6b7435 */ /* 0x001fe200000001ff */
[----:B-1----:R-:W-:Y:S01]  /*35e0*/  FADD.FTZ R111, R160, R73 ;  /* 0x00000049a06f7221 */ /* 0x002fe20000010000 */
[----:B------:R-:W-:Y:S02]  /*35f0*/  MOV R134, 0x1f ;  /* 0x0000001f00867802 */ /* 0x000fe40000000f00 */
[----:B------:R-:W-:Y:S02]  /*3600*/  MOV R73, 0xffffffff ;  /* 0xffffffff00497802 */ /* 0x000fe40000000f00 */
[----:B------:R-:W-:Y:S02]  /*3610*/  MOV R156, R133 ;  /* 0x00000085009c7202 */ /* 0x000fe40000000f00 */
[----:B------:R-:W-:Y:S02]  /*3620*/  MOV R52, 0x3640 ;  /* 0x0000364000347802 */ /* 0x000fe40000000f00 */
[----:B------:R-:W-:Y:S05]  /*3630*/  CALL.REL.NOINC `($__internal_15_$__cuda_sm70_shflsync_bfly_p) ;  /* 0x0000009000007944 */ /* 0x000fea0003c00000 */
[----:B0-----:R-:W-:Y:S01]  /*3640*/  HFMA2.MMA R107, -RZ, RZ, 0, 9.5367431640625e-07 ;  /* 0x00000010ff6b7435 */ /* 0x001fe200000001ff */
[----:B-1----:R-:W-:-:S02]  /*3650*/  MOV R158, R73 ;  /* 0x00000049009e7202 */ /* 0x002fc40000000f00 */
[----:B------:R-:W-:Y:S02]  /*3660*/  MOV R156, R111 ;  /* 0x0000006f009c7202 */ /* 0x000fe40000000f00 */
[----:B------:R-:W-:Y:S02]  /*3670*/  MOV R134, 0x1f ;  /* 0x0000001f00867802 */ /* 0x000fe40000000f00 */
[----:B------:R-:W-:Y:S02]  /*3680*/  MOV R73, 0xffffffff ;  /* 0xffffffff00497802 */ /* 0x000fe40000000f00 */
[----:B------:R-:W-:Y:S02]  /*3690*/  MOV R52, 0x36b0 ;  /* 0x000036b000347802 */ /* 0x000fe40000000f00 */
[----:B------:R-:W-:Y:S05]  /*36a0*/  CALL.REL.NOINC `($__internal_15_$__cuda_sm70_shflsync_bfly_p) ;  /* 0x0000002000007944 */ /* 0x000fea0003c00000 */
[----:B-1----:R-:W-:Y:S01]  /*36b0*/  MOV R52, R73 ;  /* 0x0000004900347202 */ /* 0x002fe20000000f00 */
[----:B0-----:R-:W-:Y:S05]  /*36c0*/  BRA `(.L_x_282) ;  /* 0xffffdfe000007947 */ /* 0x001fea000383ffff */
        .weak           $__internal_15_$__cuda_sm70_shflsync_bfly_p
        .type           $__internal_15_$__cuda_sm70_shflsync_bfly_p,@function
        .size           $__internal_15_$__cuda_sm70_shflsync_bfly_p,(.L_x_2252 - $__internal_15_$__cuda_sm70_shflsync_bfly_p)
$__internal_15_$__cuda_sm70_shflsync_bfly_p:
[----:B------:R-:W-:Y:S01]  /*36d0*/  HFMA2.MMA R53, -RZ, RZ, 0, 0 ;  /* 0x00000000ff357435 */ /* 0x000fe200000001ff */
[----:B------:R-:W-:Y:S04]  /*36e0*/  WARPSYNC R73 ;  /* 0x0000004900007348 */ /* 0x000fe80003800000 */
[----:B------:R0:W1:Y:S01]  /*36f0*/  SHFL.BFLY PT, R73, R156, R107, R134 ;  /* 0x0c00006b9c497389 */ /* 0x00006200000e0086 */
[----:B------:R-:W-:Y:S05]  /*3700*/  RET.REL.NODEC R52 `(_ZN10layer_norm31ln_parallel_residual_bwd_kernelINS_13Kernel_traitsI6__halfS2_S2_S2_fjLj768ELj1ELj4ELj1ELj16ENS_18Kernel_traits_baseILj768ES2_S2_S2_S2_fjLj128EEEEELb0ELb1ELb1EEEvNS_9BwdParamsE) ;  /* 0xffffc8f034007950 */ /* 0x000fea0003c3ffff */
.L_x_283:
        /* <DEDUP_REMOVED lines=15> */
.L_x_2252:


//--------------------- .text._ZN10layer_norm31ln_parallel_residual_bwd_kernelINS_13Kernel_traitsI6__halfS2_S2_S2_fjLj768ELj1ELj4ELj1ELj16ENS_18Kernel_traits_baseILj768ES2_S2_S2_S2_fjLj128EEEEELb1ELb0ELb0EEEvNS_9BwdParamsE --------------------------
	.section	.text._ZN10layer_norm31ln_parallel_residual_bwd_kernelINS_13Kernel_traitsI6__halfS2_S2_S2_fjLj768ELj1ELj4ELj1ELj16ENS_18Kernel_traits_baseILj768ES2_S2_S2_S2_fjLj128EEEEELb1ELb0ELb0EEEvNS_9BwdParamsE,"ax",@progbits
	.sectioninfo	@"SHI_REGISTERS=252"
	.align	128
        .global         _ZN10layer_norm31ln_parallel_residual_bwd_kernelINS_13Kernel_traitsI6__halfS2_S2_S2_fjLj768ELj1ELj4ELj1ELj16ENS_18Kernel_traits_baseILj768ES2_S2_S2_S2_fjLj128EEEEELb1ELb0ELb0EEEvNS_9BwdParamsE
        .type           _ZN10layer_norm31ln_parallel_residual_bwd_kernelINS_13Kernel_traitsI6__halfS2_S2_S2_fjLj768ELj1ELj4ELj1ELj16ENS_18Kernel_traits_baseILj768ES2_S2_S2_S2_fjLj128EEEEELb1ELb0ELb0EEEvNS_9BwdParamsE,@function
        .size           _ZN10layer_norm31ln_parallel_residual_bwd_kernelINS_13Kernel_traitsI6__halfS2_S2_S2_fjLj768ELj1ELj4ELj1ELj16ENS_18Kernel_traits_baseILj768ES2_S2_S2_S2_fjLj128EEEEELb1ELb0ELb0EEEvNS_9BwdParamsE,(.L_x_2253 - _ZN10layer_norm31ln_parallel_residual_bwd_kernelINS_13Kernel_traitsI6__halfS2_S2_S2_fjLj768ELj1ELj4ELj1ELj16ENS_18Kernel_traits_baseILj768ES2_S2_S2_S2_fjLj128EEEEELb1ELb0ELb0EEEvNS_9BwdParamsE)
        .other          _ZN10layer_norm31ln_parallel_residual_bwd_kernelINS_13Kernel_traitsI6__halfS2_S2_S2_fjLj768ELj1ELj4ELj1ELj16ENS_18Kernel_traits_baseILj768ES2_S2_S2_S2_fjLj128EEEEELb1ELb0ELb0EEEvNS_9BwdParamsE,@"STO_CUDA_ENTRY STV_DEFAULT"
_ZN10layer_norm31ln_parallel_residual_bwd_kernelINS_13Kernel_traitsI6__halfS2_S2_S2_fjLj768ELj1ELj4ELj1ELj16ENS_18Kernel_traits_baseILj768ES2_S2_S2_S2_fjLj128EEEEELb1ELb0ELb0EEEvNS_9BwdParamsE:
.text._ZN10layer_norm31ln_parallel_residual_bwd_kernelINS_13Kernel_traitsI6__halfS2_S2_S2_fjLj768ELj1ELj4ELj1ELj16ENS_18Kernel_traits_baseILj768ES2_S2_S2_S2_fjLj128EEEEELb1ELb0ELb0EEEvNS_9BwdParamsE:
        /* <DEDUP_REMOVED lines=133> */
.L_x_300:
[----:B------:R-:W-:-:S05]  /*0850*/  MOV R148, 0x4 ;  /* 0x0000000400947802 */ /* 0x000fca0000000f00 */
[----:B------:R-:W-:-:S04]  /*0860*/  IMAD.WIDE R150, R179, R148, c[0x0][0x1a0] ;  /* 0x00006800b3967625 */ /* 0x000fc800078e0294 */
[C---:B------:R-:W-:Y:S01]  /*0870*/  IMAD.WIDE R148, R179.reuse, R148, c[0x0][0x1a8] ;  /* 0x00006a00b3947625 */ /* 0x040fe200078e0294 */
[----:B------:R0:W5:Y:S04]  /*0880*/  LDG.E R229, [R150.64] ;  /* 0x0000000496e57981 */ /* 0x000168000c1e1900 */
[----:B------:R0:W5:Y:S01]  /*0890*/  LDG.E R182, [R148.64] ;  /* 0x0000000494b67981 */ /* 0x000162000c1e1900 */
[----:B------:R-:W-:Y:S01]  /*08a0*/  IMAD R152, R179, c[0x0][0x168], RZ ;  /* 0x00005a00b3987a24 */ /* 0x000fe200078e02ff */
[----:B------:R-:W-:Y:S01]  /*08b0*/  LOP3.LUT R178, R163, 0x1f, RZ, 0xc0, !PT ;  /* 0x0000001fa3b27812 */ /* 0x000fe200078ec0ff */
[----:B------:R-:W-:Y:S01]  /*08c0*/  BSSY B1, `(.L_x_286) ;  /* 0x0000089000017945 */ /* 0x000fe20003800000 */
[----:B------:R-:W-:Y:S02]  /*08d0*/  CS2R R238, SRZ ;  /* 0x0000000000ee7805 */ /* 0x000fe4000001ff00 */
        /* <DEDUP_REMOVED lines=20> */
[C---:B------:R-:W-:Y:S02]  /*0a20*/  @P0 IADD3.X R205, R181.reuse, c[0x0][0x19c], RZ, P6, !PT ;  /* 0x00006700b5cd0a10 */ /* 0x040fe400037fe4ff */
        /* <DEDUP_REMOVED lines=8> */
[----:B-----5:R-:W-:Y:S01]  /*0ab0*/  FSEL R196, R229, RZ, !P0 ;  /* 0x000000ffe5c47208 */ /* 0x020fe20004000000 */
[--C-:B--2---:R-:W-:Y:S02]  /*0ac0*/  HADD2.F32 R181, -RZ, R148.reuse.H0_H0 ;  /* 0x20000094ffb57230 */ /* 0x104fe40000004100 */
[----:B------:R-:W-:Y:S02]  /*0ad0*/  HADD2.F32 R183, -RZ, R148.H1_H1 ;  /* 0x30000094ffb77230 */ /* 0x000fe40000004100 */
[----:B------:R-:W-:Y:S01]  /*0ae0*/  HADD2.F32 R217, -RZ, R149.H0_H0 ;  /* 0x20000095ffd97230 */ /* 0x000fe20000004100 */
[----:B------:R-:W-:Y:S01]  /*0af0*/  FADD.FTZ R181, R181, -R196 ;  /* 0x800000c4b5b57221 */ /* 0x000fe20000010000 */
[----:B----4-:R-:W-:Y:S01]  /*0b00*/  HADD2.F32 R195, -RZ, R156.H0_H0 ;  /* 0x2000009cffc37230 */ /* 0x010fe20000004100 */
[----:B------:R-:W-:Y:S01]  /*0b10*/  FADD.FTZ R203, -R196, R183 ;  /* 0x000000b7c4cb7221 */ /* 0x000fe20000010100 */
[----:B---3--:R-:W-:Y:S01]  /*0b20*/  HADD2.F32 R193, -RZ, R152.H0_H0 ;  /* 0x20000098ffc17230 */ /* 0x008fe20000004100 */
[----:B------:R-:W-:-:S02]  /*0b30*/  FMUL.FTZ R183, R182, R181 ;  /* 0x000000b5b6b77220 */ /* 0x000fc40000410000 */
[----:B------:R-:W-:Y:S02]  /*0b40*/  FMUL.FTZ R148, R26, R195 ;  /* 0x000000c31a947220 */ /* 0x000fe40000410000 */
[----:B------:R-:W-:Y:S01]  /*0b50*/  FMUL.FTZ R198, R182, R203 ;  /* 0x000000cbb6c67220 */ /* 0x000fe20000410000 */
[----:B------:R-:W-:Y:S01]  /*0b60*/  HADD2.F32 R203, -RZ, R157.H0_H0 ;  /* 0x2000009dffcb7230 */ /* 0x000fe20000004100 */
[----:B------:R-:W-:Y:S02]  /*0b70*/  FADD.FTZ R217, -R196, R217 ;  /* 0x000000d9c4d97221 */ /* 0x000fe40000010100 */
[----:B------:R-:W-:Y:S02]  /*0b80*/  FADD.FTZ R60, R60, R193 ;  /* 0x000000c13c3c7221 */ /* 0x000fe40000010000 */
[-C--:B------:R-:W-:Y:S02]  /*0b90*/  FFMA.FTZ R181, R162, R193.reuse, R148 ;  /* 0x000000c1a2b57223 */ /* 0x080fe40000010094 */
[----:B------:R-:W-:Y:S01]  /*0ba0*/  FFMA.FTZ R36, R183, R193, R36 ;  /* 0x000000c1b7247223 */ /* 0x000fe20000010024 */
[----:B------:R-:W-:Y:S01]  /*0bb0*/  HADD2.F32 R193, -RZ, R153.H0_H0 ;  /* 0x20000099ffc17230 */ /* 0x000fe20000004100 */
[----:B------:R-:W-:-:S02]  /*0bc0*/  FADD.FTZ R104, R104, R195 ;  /* 0x000000c368687221 */ /* 0x000fc40000010000 */
[----:B------:R-:W-:Y:S01]  /*0bd0*/  FFMA.FTZ R84, R183, R195, R84 ;  /* 0x000000c3b7547223 */ /* 0x000fe20000010054 */
[----:B------:R-:W-:Y:S01]  /*0be0*/  HADD2.F32 R149, -RZ, R149.H1_H1 ;  /* 0x30000095ff957230 */ /* 0x000fe20000004100 */
[----:B------:R-:W-:Y:S02]  /*0bf0*/  FMUL.FTZ R195, R182, R217 ;  /* 0x000000d9b6c37220 */ /* 0x000fe40000410000 */
[----:B------:R-:W-:Y:S01]  /*0c00*/  FMUL.FTZ R148, R24, R203 ;  /* 0x000000cb18947220 */ /* 0x000fe20000410000 */
[--C-:B------:R-:W-:Y:S01]  /*0c10*/  HADD2.F32 R219, -RZ, R150.reuse.H0_H0 ;  /* 0x20000096ffdb7230 */ /* 0x100fe20000004100 */
[----:B------:R-:W-:Y:S02]  /*0c20*/  FADD.FTZ R62, R62, R193 ;  /* 0x000000c13e3e7221 */ /* 0x000fe40000010000 */
[-C--:B------:R-:W-:Y:S01]  /*0c30*/  FFMA.FTZ R38, R195, R193.reuse, R38 ;  /* 0x000000c1c3267223 */ /* 0x080fe20000010026 */
[----:B------:R-:W-:Y:S01]  /*0c40*/  HADD2.F32 R247, -RZ, R151.H0_H0 ;  /* 0x20000097fff77230 */ /* 0x000fe20000004100 */
[----:B------:R-:W-:Y:S01]  /*0c50*/  FFMA.FTZ R193, R160, R193, R148 ;  /* 0x000000c1a0c17223 */ /* 0x000fe20000010094 */
[----:B------:R-:W-:Y:S01]  /*0c60*/  HADD2.F32 R148, -RZ, R157.H1_H1 ;  /* 0x3000009dff947230 */ /* 0x000fe20000004100 */
[C---:B-1----:R-:W-:Y:S01]  /*0c70*/  FADD.FTZ R231, -R196.reuse, R149 ;  /* 0x00000095c4e77221 */ /* 0x042fe20000010100 */
[----:B------:R-:W-:Y:S01]  /*0c80*/  HADD2.F32 R239, -RZ, R150.H1_H1 ;  /* 0x30000096ffef7230 */ /* 0x000fe20000004100 */
[----:B0-----:R-:W-:Y:S01]  /*0c90*/  FADD.FTZ R205, -R196, R219 ;  /* 0x000000dbc4cd7221 */ /* 0x001fe20000010100 */
[----:B------:R-:W-:-:S02]  /*0ca0*/  HADD2.F32 R249, -RZ, R151.H1_H1 ;  /* 0x30000097fff97230 */ /* 0x000fc40000004100 */
[----:B------:R-:W-:Y:S01]  /*0cb0*/  HADD2.F32 R156, -RZ, R156.H1_H1 ;  /* 0x3000009cff9c7230 */ /* 0x000fe20000004100 */
[----:B------:R-:W-:Y:S01]  /*0cc0*/  FMUL.FTZ R206, R182, R231 ;  /* 0x000000e7b6ce7220 */ /* 0x000fe20000410000 */
[----:B------:R-:W-:Y:S01]  /*0cd0*/  HADD2.F32 R204, -RZ, R153.H1_H1 ;  /* 0x30000099ffcc7230 */ /* 0x000fe20000004100 */
[C---:B------:R-:W-:Y:S01]  /*0ce0*/  FADD.FTZ R219, -R196.reuse, R247 ;  /* 0x000000f7c4db7221 */ /* 0x040fe20000010100 */
[----:B------:R-:W-:Y:S01]  /*0cf0*/  HADD2.F32 R153, -RZ, R158.H0_H0 ;  /* 0x2000009eff997230 */ /* 0x000fe20000004100 */
[----:B------:R-:W-:Y:S01]  /*0d00*/  FMUL.FTZ R150, R23, R148 ;  /* 0x0000009417967220 */ /* 0x000fe20000410000 */
[----:B------:R-:W-:Y:S01]  /*0d10*/  HADD2.F32 R157, -RZ, R159.H0_H0 ;  /* 0x2000009fff9d7230 */ /* 0x000fe20000004100 */
[C---:B------:R-:W-:Y:S01]  /*0d20*/  FADD.FTZ R151, -R196.reuse, R239 ;  /* 0x000000efc4977221 */ /* 0x040fe20000010100 */
[----:B------:R-:W-:Y:S01]  /*0d30*/  HADD2.F32 R152, -RZ, R152.H1_H1 ;  /* 0x30000098ff987230 */ /* 0x000fe20000004100 */
[----:B------:R-:W-:Y:S02]  /*0d40*/  FADD.FTZ R149, -R196, R249 ;  /* 0x000000f9c4957221 */ /* 0x000fe40000010100 */
[----:B------:R-:W-:Y:S01]  /*0d50*/  FMUL.FTZ R205, R182, R205 ;  /* 0x000000cdb6cd7220 */ /* 0x000fe20000410000 */
[----:B------:R-:W-:Y:S01]  /*0d60*/  HADD2.F32 R217, -RZ, R155.H0_H0 ;  /* 0x2000009bffd97230 */ /* 0x000fe20000004100 */
[----:B------:R-:W-:-:S02]  /*0d70*/  FMUL.FTZ R196, R25, R156 ;  /* 0x0000009c19c47220 */ /* 0x000fc40000410000 */
[----:B------:R-:W-:Y:S02]  /*0d80*/  FADD.FTZ R106, R106, R203 ;  /* 0x000000cb6a6a7221 */ /* 0x000fe40000010000 */
[----:B------:R-:W-:Y:S01]  /*0d90*/  FFMA.FTZ R86, R195, R203, R86 ;  /* 0x000000cbc3567223 */ /* 0x000fe20000010056 */
[----:B------:R-:W-:Y:S01]  /*0da0*/  HADD2.F32 R203, -RZ, R154.H0_H0 ;  /* 0x2000009affcb7230 */ /* 0x000fe20000004100 */
[----:B------:R-:W-:Y:S02]  /*0db0*/  FADD.FTZ R63, R63, R204 ;  /* 0x000000cc3f3f7221 */ /* 0x000fe40000010000 */
[-C--:B------:R-:W-:Y:S02]  /*0dc0*/  FFMA.FTZ R39, R206, R204.reuse, R39 ;  /* 0x000000ccce277223 */ /* 0x080fe40000010027 */
[----:B------:R-:W-:Y:S02]  /*0dd0*/  FFMA.FTZ R204, R31, R204, R150 ;  /* 0x000000cc1fcc7223 */ /* 0x000fe40000010096 */
[----:B------:R-:W-:-:S02]  /*0de0*/  FADD.FTZ R107, R107, R148 ;  /* 0x000000946b6b7221 */ /* 0x000fc40000010000 */
[----:B------:R-:W-:Y:S02]  /*0df0*/  FFMA.FTZ R87, R206, R148, R87 ;  /* 0x00000094ce577223 */ /* 0x000fe40000010057 */
[----:B------:R-:W-:Y:S02]  /*0e00*/  FMUL.FTZ R219, R182, R219 ;  /* 0x000000dbb6db7220 */ /* 0x000fe40000410000 */
[-C--:B------:R-:W-:Y:S02]  /*0e10*/  FMUL.FTZ R150, R22, R153.reuse ;  /* 0x0000009916967220 */ /* 0x080fe40000410000 */
[----:B------:R-:W-:Y:S02]  /*0e20*/  FADD.FTZ R108, R108, R153 ;  /* 0x000000996c6c7221 */ /* 0x000fe40000010000 */
[----:B------:R-:W-:Y:S02]  /*0e30*/  FFMA.FTZ R88, R205, R153, R88 ;  /* 0x00000099cd587223 */ /* 0x000fe40000010058 */
[----:B------:R-:W-:-:S02]  /*0e40*/  FMUL.FTZ R222, R182, R151 ;  /* 0x00000097b6de7220 */ /* 0x000fc40000410000 */
[----:B------:R-:W-:Y:S02]  /*0e50*/  FMUL.FTZ R148, R20, R157 ;  /* 0x0000009d14947220 */ /* 0x000fe40000410000 */
[----:B------:R-:W-:Y:S02]  /*0e60*/  FFMA.FTZ R196, R161, R152, R196 ;  /* 0x00000098a1c47223 */ /* 0x000fe400000100c4 */
[----:B------:R-:W-:Y:S02]  /*0e70*/  FADD.FTZ R151, RZ, R181 ;  /* 0x000000b5ff977221 */ /* 0x000fe40000010000 */
[----:B------:R-:W-:Y:S02]  /*0e80*/  FFMA.FTZ R153, R183, R181, RZ ;  /* 0x000000b5b7997223 */ /* 0x000fe400000100ff */
[----:B------:R-:W-:Y:S02]  /*0e90*/  FADD.FTZ R64, R64, R203 ;  /* 0x000000cb40407221 */ /* 0x000fe40000010000 */
[----:B------:R-:W-:-:S02]  /*0ea0*/  FFMA.FTZ R40, R205, R203, R40 ;  /* 0x000000cbcd287223 */ /* 0x000fc40000010028 */
[----:B------:R-:W-:Y:S02]  /*0eb0*/  FADD.FTZ R66, R66, R217 ;  /* 0x000000d942427221 */ /* 0x000fe40000010000 */
[----:B------:R-:W-:Y:S02]  /*0ec0*/  FFMA.FTZ R42, R219, R217, R42 ;  /* 0x000000d9db2a7223 */ /* 0x000fe4000001002a */
[----:B------:R-:W-:Y:S02]  /*0ed0*/  FFMA.FTZ R203, R30, R203, R150 ;  /* 0x000000cb1ecb7223 */ /* 0x000fe40000010096 */
[----:B------:R-:W-:Y:S02]  /*0ee0*/  FFMA.FTZ R217, R28, R217, R148 ;  /* 0x000000d91cd97223 */ /* 0x000fe40000010094 */
[----:B------:R-:W-:Y:S02]  /*0ef0*/  FADD.FTZ R148, R151, R196 ;  /* 0x000000c497947221 */ /* 0x000fe40000010000 */
[----:B------:R-:W-:Y:S01]  /*0f00*/  FFMA.FTZ R150, R198, R196, R153 ;  /* 0x000000c4c6967223 */ /* 0x000fe20000010099 */
[----:B------:R-:W-:Y:S01]  /*0f10*/  HADD2.F32 R158, -RZ, R158.H1_H1 ;  /* 0x3000009eff9e7230 */ /* 0x000fe20000004100 */
[----:B------:R-:W-:-:S02]  /*0f20*/  FADD.FTZ R151, R148, R193 ;  /* 0x000000c194977221 */ /* 0x000fc40000010000 */
[----:B------:R-:W-:Y:S01]  /*0f30*/  FFMA.FTZ R153, R195, R193, R150 ;  /* 0x000000c1c3997223 */ /* 0x000fe20000010096 */
[----:B------:R-:W-:Y:S01]  /*0f40*/  HADD2.F32 R154, -RZ, R154.H1_H1 ;  /* 0x3000009aff9a7230 */ /* 0x000fe20000004100 */
[----:B------:R-:W-:Y:S02]  /*0f50*/  FMUL.FTZ R220, R21, R158 ;  /* 0x0000009e15dc7220 */ /* 0x000fe40000410000 */
[----:B------:R-:W-:Y:S02]  /*0f60*/  FADD.FTZ R148, R151, R204 ;  /* 0x000000cc97947221 */ /* 0x000fe40000010000 */
[----:B------:R-:W-:Y:S02]  /*0f70*/  FFMA.FTZ R150, R206, R204, R153 ;  /* 0x000000ccce967223 */ /* 0x000fe40000010099 */
[----:B------:R-:W-:Y:S02]  /*0f80*/  FADD.FTZ R61, R61, R152 ;  /* 0x000000983d3d7221 */ /* 0x000fe40000010000 */
[----:B------:R-:W-:Y:S01]  /*0f90*/  FFMA.FTZ R37, R198, R152, R37 ;  /* 0x00000098c6257223 */ /* 0x000fe20000010025 */
[----:B------:R-:W-:Y:S01]  /*0fa0*/  HADD2.F32 R152, -RZ, R159.H1_H1 ;  /* 0x3000009fff987230 */ /* 0x000fe20000004100 */
[----:B------:R-:W-:-:S02]  /*0fb0*/  FMUL.FTZ R230, R182, R149 ;  /* 0x00000095b6e67220 */ /* 0x000fc40000410000 */
[----:B------:R-:W-:Y:S02]  /*0fc0*/  FFMA.FTZ R220, R29, R154, R220 ;  /* 0x0000009a1ddc7223 */ /* 0x000fe400000100dc */
[----:B------:R-:W-:Y:S02]  /*0fd0*/  FADD.FTZ R149, R148, R203 ;  /* 0x000000cb94957221 */ /* 0x000fe40000010000 */
[----:B------:R-:W-:Y:S01]  /*0fe0*/  FFMA.FTZ R151, R205, R203, R150 ;  /* 0x000000cbcd977223 */ /* 0x000fe20000010096 */
[----:B------:R-:W-:Y:S01]  /*0ff0*/  HADD2.F32 R224, -RZ, R155.H1_H1 ;  /* 0x3000009bffe07230 */ /* 0x000fe20000004100 */
        /* <DEDUP_REMOVED lines=8> */
[----:B------:R-:W-:Y:S01]  /*1080*/  IADD3 R231, R178, 0x20, RZ ;  /* 0x00000020b2e77810 */ /* 0x000fe20007ffe0ff */
        /* <DEDUP_REMOVED lines=12> */
.L_x_287:
[----:B0-----:R-:W-:Y:S05]  /*1150*/  BSYNC B1 ;  /* 0x0000000000017941 */ /* 0x001fea0003800000 */
.L_x_286:
[----:B------:R-:W-:Y:S01]  /*1160*/  BSSY B1, `(.L_x_288) ;  /* 0x0000084000017945 */ /* 0x000fe20003800000 */
[----:B------:R-:W-:Y:S05]  /*1170*/  @!P2 BRA `(.L_x_289) ;  /* 0x000008200000a947 */ /* 0x000fea0003800000 */
[----:B------:R-:W-:Y:S01]  /*1180*/  LEA R148, P0, R231, c[0x0][0x188], 0x4 ;  /* 0x00006200e7947a11 */ /* 0x000fe200078020ff */
[----:B------:R-:W-:-:S03]  /*1190*/  HFMA2.MMA R156, -RZ, RZ, 0, 9.5367431640625e-07 ;  /* 0x00000010ff9c7435 */ /* 0x000fc600000001ff */
[----:B------:R-:W-:-:S06]  /*11a0*/  LEA.HI.X R149, R231, c[0x0][0x18c], RZ, 0x4, P0 ;  /* 0x00006300e7957a11 */ /* 0x000fcc00000f24ff */
        /* <DEDUP_REMOVED lines=22> */
[----:B------:R-:W-:Y:S01]  /*1310*/  IADD3 R231, R231, 0x20, RZ ;  /* 0x00000020e7e77810 */ /* 0x000fe20007ffe0ff */
[--C-:B--2---:R-:W-:Y:S02]  /*1320*/  HADD2.F32 R191, -RZ, R149.reuse.H0_H0 ;  /* 0x20000095ffbf7230 */ /* 0x104fe40000004100 */
[--C-:B------:R-:W-:Y:S02]  /*1330*/  HADD2.F32 R189, -RZ, R148.reuse.H0_H0 ;  /* 0x20000094ffbd7230 */ /* 0x100fe40000004100 */
[----:B------:R-:W-:Y:S02]  /*1340*/  HADD2.F32 R148, -RZ, R148.H1_H1 ;  /* 0x30000094ff947230 */ /* 0x000fe40000004100 */
[----:B------:R-:W-:Y:S01]  /*1350*/  HADD2.F32 R199, -RZ, R149.H1_H1 ;  /* 0x30000095ffc77230 */ /* 0x000fe20000004100 */
[----:B------:R-:W-:Y:S01]  /*1360*/  FADD.FTZ R225, -R192, R191 ;  /* 0x000000bfc0e17221 */ /* 0x000fe20000010100 */
[----:B------:R-:W-:-:S02]  /*1370*/  HADD2.F32 R149, -RZ, R150.H0_H0 ;  /* 0x20000096ff957230 */ /* 0x000fc40000004100 */
[----:B0-----:R-:W-:Y:S01]  /*1380*/  HADD2.F32 R184, -RZ, R151.H1_H1 ;  /* 0x30000097ffb87230 */ /* 0x001fe20000004100 */
[C---:B------:R-:W-:Y:S01]  /*1390*/  FADD.FTZ R185, -R192.reuse, R189 ;  /* 0x000000bdc0b97221 */ /* 0x040fe20000010100 */
[----:B---3--:R-:W-:Y:S01]  /*13a0*/  HADD2.F32 R191, -RZ, R152.H0_H0 ;  /* 0x20000098ffbf7230 */ /* 0x008fe20000004100 */
[C---:B------:R-:W-:Y:S01]  /*13b0*/  FADD.FTZ R213, -R192.reuse, R148 ;  /* 0x00000094c0d57221 */ /* 0x040fe20000010100 */
[----:B----4-:R-:W-:Y:S01]  /*13c0*/  HADD2.F32 R189, -RZ, R156.H0_H0 ;  /* 0x2000009cffbd7230 */ /* 0x010fe20000004100 */
[C---:B-1----:R-:W-:Y:S02]  /*13d0*/  FADD.FTZ R201, -R192.reuse, R149 ;  /* 0x00000095c0c97221 */ /* 0x042fe40000010100 */
[----:B------:R-:W-:Y:S02]  /*13e0*/  FADD.FTZ R149, -R192, R184 ;  /* 0x000000b8c0957221 */ /* 0x000fe40000010100 */
[----:B------:R-:W-:Y:S02]  /*13f0*/  FMUL.FTZ R185, R182, R185 ;  /* 0x000000b9b6b97220 */ /* 0x000fe40000410000 */
[----:B------:R-:W-:-:S02]  /*1400*/  FMUL.FTZ R184, R10, R191 ;  /* 0x000000bf0ab87220 */ /* 0x000fc40000410000 */
[----:B------:R-:W-:Y:S01]  /*1410*/  FMUL.FTZ R194, R182, R213 ;  /* 0x000000d5b6c27220 */ /* 0x000fe20000410000 */
[----:B------:R-:W-:Y:S01]  /*1420*/  HADD2.F32 R213, -RZ, R153.H0_H0 ;  /* 0x20000099ffd57230 */ /* 0x000fe20000004100 */
[----:B------:R-:W-:Y:S02]  /*1430*/  FADD.FTZ R44, R44, R189 ;  /* 0x000000bd2c2c7221 */ /* 0x000fe40000010000 */
[CC--:B------:R-:W-:Y:S02]  /*1440*/  FFMA.FTZ R68, R185.reuse, R189.reuse, R68 ;  /* 0x000000bdb9447223 */ /* 0x0c0fe40000010044 */
[----:B------:R-:W-:Y:S01]  /*1450*/  FFMA.FTZ R184, R18, R189, R184 ;  /* 0x000000bd12b87223 */ /* 0x000fe200000100b8 */
[----:B------:R-:W-:Y:S01]  /*1460*/  HADD2.F32 R189, -RZ, R157.H0_H0 ;  /* 0x2000009dffbd7230 */ /* 0x000fe20000004100 */
[----:B------:R-:W-:Y:S02]  /*1470*/  FADD.FTZ R132, R132, R191 ;  /* 0x000000bf84847221 */ /* 0x000fe40000010000 */
[----:B------:R-:W-:-:S02]  /*1480*/  FFMA.FTZ R112, R185, R191, R112 ;  /* 0x000000bfb9707223 */ /* 0x000fc40000010070 */
[----:B------:R-:W-:Y:S01]  /*1490*/  FMUL.FTZ R191, R182, R225 ;  /* 0x000000e1b6bf7220 */ /* 0x000fe20000410000 */
[----:B------:R-:W-:Y:S01]  /*14a0*/  HADD2.F32 R150, -RZ, R150.H1_H1 ;  /* 0x30000096ff967230 */ /* 0x000fe20000004100 */
[----:B------:R-:W-:Y:S01]  /*14b0*/  FMUL.FTZ R148, R8, R213 ;  /* 0x000000d508947220 */ /* 0x000fe20000410000 */
[----:B------:R-:W-:Y:S01]  /*14c0*/  HADD2.F32 R215, -RZ, R151.H0_H0 ;  /* 0x20000097ffd77230 */ /* 0x000fe20000004100 */
[----:B------:R-:W-:Y:S02]  /*14d0*/  FADD.FTZ R199, -R192, R199 ;  /* 0x000000c7c0c77221 */ /* 0x000fe40000010100 */
[----:B------:R-:W-:Y:S02]  /*14e0*/  FADD.FTZ R46, R46, R189 ;  /* 0x000000bd2e2e7221 */ /* 0x000fe40000010000 */
[-C--:B------:R-:W-:Y:S02]  /*14f0*/  FFMA.FTZ R70, R191, R189.reuse, R70 ;  /* 0x000000bdbf467223 */ /* 0x080fe40000010046 */
[----:B------:R-:W-:Y:S01]  /*1500*/  FFMA.FTZ R189, R16, R189, R148 ;  /* 0x000000bd10bd7223 */ /* 0x000fe20000010094 */
[----:B------:R-:W-:Y:S01]  /*1510*/  HADD2.F32 R148, -RZ, R153.H1_H1 ;  /* 0x30000099ff947230 */ /* 0x000fe20000004100 */
[----:B------:R-:W-:Y:S01]  /*1520*/  FADD.FTZ R151, -R192, R150 ;  /* 0x00000096c0977221 */ /* 0x000fe20000010100 */
[----:B------:R-:W-:Y:S01]  /*1530*/  HADD2.F32 R153, -RZ, R154.H0_H0 ;  /* 0x2000009aff997230 */ /* 0x000fe20000004100 */
[----:B------:R-:W-:Y:S01]  /*1540*/  FMUL.FTZ R202, R182, R199 ;  /* 0x000000c7b6ca7220 */ /* 0x000fe20000410000 */
[----:B------:R-:W-:Y:S01]  /*1550*/  HADD2.F32 R152, -RZ, R152.H1_H1 ;  /* 0x30000098ff987230 */ /* 0x000fe20000004100 */
[----:B------:R-:W-:Y:S01]  /*1560*/  FADD.FTZ R215, -R192, R215 ;  /* 0x000000d7c0d77221 */ /* 0x000fe20000010100 */
[----:B------:R-:W-:Y:S01]  /*1570*/  HADD2.F32 R199, -RZ, R158.H0_H0 ;  /* 0x2000009effc77230 */ /* 0x000fe20000004100 */
[----:B------:R-:W-:-:S02]  /*1580*/  FMUL.FTZ R150, R7, R148 ;  /* 0x0000009407967220 */ /* 0x000fc40000410000 */
[----:B------:R-:W-:Y:S02]  /*1590*/  FADD.FTZ R135, R135, R148 ;  /* 0x0000009487877221 */ /* 0x000fe40000010000 */
[----:B------:R-:W-:Y:S02]  /*15a0*/  FFMA.FTZ R115, R202, R148, R115 ;  /* 0x00000094ca737223 */ /* 0x000fe40000010073 */
[C---:B------:R-:W-:Y:S02]  /*15b0*/  FMUL.FTZ R201, R182.reuse, R201 ;  /* 0x000000c9b6c97220 */ /* 0x040fe40000410000 */
[----:B------:R-:W-:Y:S01]  /*15c0*/  FMUL.FTZ R218, R182, R151 ;  /* 0x00000097b6da7220 */ /* 0x000fe20000410000 */
[----:B------:R-:W-:Y:S01]  /*15d0*/  HADD2.F32 R151, -RZ, R155.H0_H0 ;  /* 0x2000009bff977230 */ /* 0x000fe20000004100 */
[----:B------:R-:W-:Y:S01]  /*15e0*/  FMUL.FTZ R148, R6, R153 ;  /* 0x0000009906947220 */ /* 0x000fe20000410000 */
[----:B------:R-:W-:Y:S01]  /*15f0*/  HADD2.F32 R156, -RZ, R156.H1_H1 ;  /* 0x3000009cff9c7230 */ /* 0x000fe20000004100 */
[----:B------:R-:W-:Y:S01]  /*1600*/  FMUL.FTZ R215, R182, R215 ;  /* 0x000000d7b6d77220 */ /* 0x000fe20000410000 */
[----:B------:R-:W-:Y:S01]  /*1610*/  HADD2.F32 R200, -RZ, R157.H1_H1 ;  /* 0x3000009dffc87230 */ /* 0x000fe20000004100 */
[----:B------:R-:W-:-:S02]  /*1620*/  FMUL.FTZ R192, R9, R152 ;  /* 0x0000009809c07220 */ /* 0x000fc40000410000 */
[----:B------:R-:W-:Y:S02]  /*1630*/  FADD.FTZ R134, R134, R213 ;  /* 0x000000d586867221 */ /* 0x000fe40000010000 */
[----:B------:R-:W-:Y:S01]  /*1640*/  FFMA.FTZ R114, R191, R213, R114 ;  /* 0x000000d5bf727223 */ /* 0x000fe20000010072 */
[----:B------:R-:W-:Y:S01]  /*1650*/  HADD2.F32 R213, -RZ, R159.H0_H0 ;  /* 0x2000009fffd57230 */ /* 0x000fe20000004100 */
[----:B------:R-:W-:Y:S02]  /*1660*/  FADD.FTZ R48, R48, R199 ;  /* 0x000000c730307221 */ /* 0x000fe40000010000 */
[-C--:B------:R-:W-:Y:S02]  /*1670*/  FFMA.FTZ R72, R201, R199.reuse, R72 ;  /* 0x000000c7c9487223 */ /* 0x080fe40000010048 */
[----:B------:R-:W-:Y:S02]  /*1680*/  FFMA.FTZ R199, R14, R199, R148 ;  /* 0x000000c70ec77223 */ /* 0x000fe40000010094 */
[----:B------:R-:W-:-:S02]  /*1690*/  FMUL.FTZ R148, R4, R151 ;  /* 0x0000009704947220 */ /* 0x000fc40000410000 */
[----:B------:R-:W-:Y:S02]  /*16a0*/  FADD.FTZ R142, R142, R151 ;  /* 0x000000978e8e7221 */ /* 0x000fe40000010000 */
[----:B------:R-:W-:Y:S02]  /*16b0*/  FFMA.FTZ R118, R215, R151, R118 ;  /* 0x00000097d7767223 */ /* 0x000fe40000010076 */
[----:B------:R-:W-:Y:S02]  /*16c0*/  FFMA.FTZ R192, R17, R156, R192 ;  /* 0x0000009c11c07223 */ /* 0x000fe400000100c0 */
[----:B------:R-:W-:Y:S02]  /*16d0*/  FADD.FTZ R239, R239, R184 ;  /* 0x000000b8efef7221 */ /* 0x000fe40000010000 */
[----:B------:R-:W-:Y:S02]  /*16e0*/  FFMA.FTZ R151, R185, R184, R238 ;  /* 0x000000b8b9977223 */ /* 0x000fe400000100ee */
[----:B------:R-:W-:-:S02]  /*16f0*/  FADD.FTZ R47, R47, R200 ;  /* 0x000000c82f2f7221 */ /* 0x000fc40000010000 */
[-C--:B------:R-:W-:Y:S02]  /*1700*/  FFMA.FTZ R71, R202, R200.reuse, R71 ;  /* 0x000000c8ca477223 */ /* 0x080fe40000010047 */
[----:B------:R-:W-:Y:S02]  /*1710*/  FADD.FTZ R50, R50, R213 ;  /* 0x000000d532327221 */ /* 0x000fe40000010000 */
[-C--:B------:R-:W-:Y:S02]  /*1720*/  FFMA.FTZ R74, R215, R213.reuse, R74 ;  /* 0x000000d5d74a7223 */ /* 0x080fe4000001004a */
[----:B------:R-:W-:Y:S02]  /*1730*/  FFMA.FTZ R200, R15, R200, R150 ;  /* 0x000000c80fc87223 */ /* 0x000fe40000010096 */
[----:B------:R-:W-:Y:S02]  /*1740*/  FFMA.FTZ R213, R12, R213, R148 ;  /* 0x000000d50cd57223 */ /* 0x000fe40000010094 */
[----:B------:R-:W-:-:S02]  /*1750*/  FADD.FTZ R148, R239, R192 ;  /* 0x000000c0ef947221 */ /* 0x000fc40000010000 */
[----:B------:R-:W-:Y:S01]  /*1760*/  FFMA.FTZ R150, R194, R192, R151 ;  /* 0x000000c0c2967223 */ /* 0x000fe20000010097 */
[----:B------:R-:W-:Y:S01]  /*1770*/  HADD2.F32 R154, -RZ, R154.H1_H1 ;  /* 0x3000009aff9a7230 */ /* 0x000fe20000004100 */
[----:B------:R-:W-:Y:S02]  /*1780*/  FADD.FTZ R140, R140, R153 ;  /* 0x000000998c8c7221 */ /* 0x000fe40000010000 */
[----:B------:R-:W-:Y:S02]  /*1790*/  FFMA.FTZ R116, R201, R153, R116 ;  /* 0x00000099c9747223 */ /* 0x000fe40000010074 */
[----:B------:R-:W-:Y:S02]  /*17a0*/  FADD.FTZ R151, R148, R189 ;  /* 0x000000bd94977221 */ /* 0x000fe40000010000 */
[----:B------:R-:W-:Y:S01]  /*17b0*/  FFMA.FTZ R153, R191, R189, R150 ;  /* 0x000000bdbf997223 */ /* 0x000fe20000010096 */
[----:B------:R-:W-:Y:S01]  /*17c0*/  HADD2.F32 R158, -RZ, R158.H1_H1 ;  /* 0x3000009eff9e7230 */ /* 0x000fe20000004100 */
[----:B------:R-:W-:-:S02]  /*17d0*/  FMUL.FTZ R216, R5, R154 ;  /* 0x0000009a05d87220 */ /* 0x000fc40000410000 */
[----:B------:R-:W-:Y:S02]  /*17e0*/  FADD.FTZ R148, R151, R200 ;  /* 0x000000c897947221 */ /* 0x000fe40000010000 */
[----:B------:R-:W-:Y:S02]  /*17f0*/  FFMA.FTZ R150, R202, R200, R153 ;  /* 0x000000c8ca967223 */ /* 0x000fe40000010099 */
[----:B------:R-:W-:Y:S02]  /*1800*/  FADD.FTZ R141, R141, R154 ;  /* 0x0000009a8d8d7221 */ /* 0x000fe40000010000 */
[----:B------:R-:W-:Y:S01]  /*1810*/  FFMA.FTZ R117, R218, R154, R117 ;  /* 0x0000009ada757223 */ /* 0x000fe20000010075 */
[----:B------:R-:W-:Y:S01]  /*1820*/  HADD2.F32 R154, -RZ, R155.H1_H1 ;  /* 0x3000009bff9a7230 */ /* 0x000fe20000004100 */
[----:B------:R-:W-:Y:S02]  /*1830*/  FMUL.FTZ R226, R182, R149 ;  /* 0x00000095b6e27220 */ /* 0x000fe40000410000 */
[----:B------:R-:W-:-:S02]  /*1840*/  FFMA.FTZ R216, R13, R158, R216 ;  /* 0x0000009e0dd87223 */ /* 0x000fc400000100d8 */
[----:B------:R-:W-:Y:S02]  /*1850*/  FADD.FTZ R149, R148, R199 ;  /* 0x000000c794957221 */ /* 0x000fe40000010000 */
[----:B------:R-:W-:Y:S02]  /*1860*/  FFMA.FTZ R151, R201, R199, R150 ;  /* 0x000000c7c9977223 */ /* 0x000fe40000010096 */
[----:B------:R-:W-:Y:S02]  /*1870*/  FADD.FTZ R133, R133, R152 ;  /* 0x0000009885857221 */ /* 0x000fe40000010000 */
[----:B------:R-:W-:Y:S01]  /*1880*/  FFMA.FTZ R113, R194, R152, R113 ;  /* 0x00000098c2717223 */ /* 0x000fe20000010071 */
[----:B------:R-:W-:Y:S01]  /*1890*/  HADD2.F32 R152, -RZ, R159.H1_H1 ;  /* 0x3000009fff987230 */ /* 0x000fe20000004100 */
[----:B------:R-:W-:Y:S02]  /*18a0*/  FMUL.FTZ R225, R3, R154 ;  /* 0x0000009a03e17220 */ /* 0x000fe40000410000 */
[----:B------:R-:W-:-:S02]  /*18b0*/  FADD.FTZ R148, R149, R216 ;  /* 0x000000d895947221 */ /* 0x000fc40000010000 */
[----:B------:R-:W-:Y:S02]  /*18c0*/  FFMA.FTZ R150, R218, R216, R151 ;  /* 0x000000d8da967223 */ /* 0x000fe40000010097 */
        /* <DEDUP_REMOVED lines=12> */
[----:B------:R-:W-:Y:S02]  /*1990*/  FFMA.FTZ R238, R226, R225, R150 ;  /* 0x000000e1e2ee7223 */ /* 0x000fe40000010096 */
.L_x_289:
[----:B------:R-:W-:Y:S05]  /*19a0*/  BSYNC B1 ;  /* 0x0000000000017941 */ /* 0x000fea0003800000 */
.L_x_288:
        /* <DEDUP_REMOVED lines=11> */
[----:B------:R-:W-:Y:S02]  /*1a60*/  ISETP.NE.U32.AND P4, PT, RZ, c[0x0][0x250], PT ;  /* 0x00009400ff007a0c */ /* 0x000fe40003f85070 */
[----:B------:R-:W-:Y:S02]  /*1a70*/  ISETP.NE.AND.EX P0, PT, RZ, c[0x0][0x21c], PT, P0 ;  /* 0x00008700ff007a0c */ /* 0x000fe40003f05300 */
[----:B------:R-:W-:-:S02]  /*1a80*/  ISETP.NE.AND.EX P4, PT, RZ, c[0x0][0x254], PT, P4 ;  /* 0x00009500ff007a0c */ /* 0x000fc40003f85340 */
        /* <DEDUP_REMOVED lines=12> */
[----:B-----5:R-:W-:Y:S01]  /*1b50*/  FSEL R229, R229, RZ, !P0 ;  /* 0x000000ffe5e57208 */ /* 0x020fe20004000000 */
[----:B--2---:R-:W-:Y:S02]  /*1b60*/  HADD2.F32 R188, -RZ, R148.H0_H0 ;  /* 0x20000094ffbc7230 */ /* 0x004fe40000004100 */
[--C-:B------:R-:W-:Y:S02]  /*1b70*/  HADD2.F32 R190, -RZ, R149.reuse.H0_H0 ;  /* 0x20000095ffbe7230 */ /* 0x100fe40000004100 */
[----:B------:R-:W-:Y:S01]  /*1b80*/  HADD2.F32 R207, -RZ, R149.H1_H1 ;  /* 0x30000095ffcf7230 */ /* 0x000fe20000004100 */
[----:B-1----:R-:W-:Y:S01]  /*1b90*/  FADD.FTZ R187, -R229, R188 ;  /* 0x000000bce5bb7221 */ /* 0x002fe20000010100 */
[----:B------:R-:W-:Y:S02]  /*1ba0*/  HADD2.F32 R149, -RZ, R150.H0_H0 ;  /* 0x20000096ff957230 */ /* 0x000fe40000004100 */
[----:B------:R-:W-:Y:S01]  /*1bb0*/  HADD2.F32 R186, -RZ, R151.H1_H1 ;  /* 0x30000097ffba7230 */ /* 0x000fe20000004100 */
[----:B------:R-:W-:Y:S01]  /*1bc0*/  FMUL.FTZ R187, R182, R187 ;  /* 0x000000bbb6bb7220 */ /* 0x000fe20000410000 */
[----:B------:R-:W-:-:S02]  /*1bd0*/  HADD2.F32 R148, -RZ, R148.H1_H1 ;  /* 0x30000094ff947230 */ /* 0x000fc40000004100 */
[----:B---3--:R-:W-:Y:S01]  /*1be0*/  HADD2.F32 R211, -RZ, R152.H0_H0 ;  /* 0x20000098ffd37230 */ /* 0x008fe20000004100 */
[C---:B0-----:R-:W-:Y:S01]  /*1bf0*/  FADD.FTZ R209, -R229.reuse, R149 ;  /* 0x00000095e5d17221 */ /* 0x041fe20000010100 */
[----:B------:R-:W-:Y:S01]  /*1c00*/  HADD2.F32 R150, -RZ, R150.H1_H1 ;  /* 0x30000096ff967230 */ /* 0x000fe20000004100 */
[C---:B------:R-:W-:Y:S01]  /*1c10*/  FADD.FTZ R149, -R229.reuse, R186 ;  /* 0x000000bae5957221 */ /* 0x040fe20000010100 */
[----:B----4-:R-:W-:Y:S01]  /*1c20*/  HADD2.F32 R197, -RZ, R156.H0_H0 ;  /* 0x2000009cffc57230 */ /* 0x010fe20000004100 */
[----:B------:R-:W-:Y:S01]  /*1c30*/  FADD.FTZ R221, -R229, R148 ;  /* 0x00000094e5dd7221 */ /* 0x000fe20000010100 */
[----:B------:R-:W-:Y:S01]  /*1c40*/  HADD2.F32 R223, -RZ, R151.H0_H0 ;  /* 0x20000097ffdf7230 */ /* 0x000fe20000004100 */
[-C--:B------:R-:W-:Y:S01]  /*1c50*/  FMUL.FTZ R186, R170, R211.reuse ;  /* 0x000000d3aaba7220 */ /* 0x080fe20000410000 */
[----:B------:R-:W-:Y:S01]  /*1c60*/  HADD2.F32 R152, -RZ, R152.H1_H1 ;  /* 0x30000098ff987230 */ /* 0x000fe20000004100 */
[----:B------:R-:W-:Y:S01]  /*1c70*/  FADD.FTZ R120, R120, R211 ;  /* 0x000000d378787221 */ /* 0x000fe20000010000 */
[--C-:B------:R-:W-:Y:S01]  /*1c80*/  HADD2.F32 R148, -RZ, R157.reuse.H1_H1 ;  /* 0x3000009dff947230 */ /* 0x100fe20000004100 */
[----:B------:R-:W-:Y:S01]  /*1c90*/  FFMA.FTZ R96, R187, R211, R96 ;  /* 0x000000d3bb607223 */ /* 0x000fe20000010060 */
[----:B------:R-:W-:Y:S01]  /*1ca0*/  HADD2.F32 R211, -RZ, R157.H0_H0 ;  /* 0x2000009dffd37230 */ /* 0x000fe20000004100 */
[C---:B------:R-:W-:Y:S01]  /*1cb0*/  FADD.FTZ R227, -R229.reuse, R190 ;  /* 0x000000bee5e37221 */ /* 0x040fe20000010100 */
[----:B------:R-:W-:Y:S01]  /*1cc0*/  HADD2.F32 R157, -RZ, R154.H0_H0 ;  /* 0x2000009aff9d7230 */ /* 0x000fe20000004100 */
[C---:B------:R-:W-:Y:S01]  /*1cd0*/  FADD.FTZ R151, -R229.reuse, R150 ;  /* 0x00000096e5977221 */ /* 0x040fe20000010100 */
[----:B------:R-:W-:Y:S01]  /*1ce0*/  HADD2.F32 R150, -RZ, R153.H1_H1 ;  /* 0x30000099ff967230 */ /* 0x000fe20000004100 */
[----:B------:R-:W-:-:S02]  /*1cf0*/  FADD.FTZ R207, -R229, R207 ;  /* 0x000000cfe5cf7221 */ /* 0x000fc40000010100 */
[C---:B------:R-:W-:Y:S01]  /*1d00*/  FMUL.FTZ R209, R182.reuse, R209 ;  /* 0x000000d1b6d17220 */ /* 0x040fe20000410000 */
[----:B------:R-:W-:Y:S01]  /*1d10*/  HADD2.F32 R156, -RZ, R156.H1_H1 ;  /* 0x3000009cff9c7230 */ /* 0x000fe20000004100 */
[----:B------:R-:W-:Y:S01]  /*1d20*/  FMUL.FTZ R190, R182, R221 ;  /* 0x000000ddb6be7220 */ /* 0x000fe20000410000 */
[----:B------:R-:W-:Y:S01]  /*1d30*/  HADD2.F32 R221, -RZ, R153.H0_H0 ;  /* 0x20000099ffdd7230 */ /* 0x000fe20000004100 */
[----:B------:R-:W-:Y:S02]  /*1d40*/  FADD.FTZ R76, R76, R197 ;  /* 0x000000c54c4c7221 */ /* 0x000fe40000010000 */
[-C--:B------:R-:W-:Y:S02]  /*1d50*/  FFMA.FTZ R52, R187, R197.reuse, R52 ;  /* 0x000000c5bb347223 */ /* 0x080fe40000010034 */
[----:B------:R-:W-:Y:S02]  /*1d60*/  FFMA.FTZ R186, R2, R197, R186 ;  /* 0x000000c502ba7223 */ /* 0x000fe400000100ba */
[----:B------:R-:W-:-:S02]  /*1d70*/  FMUL.FTZ R188, R173, R152 ;  /* 0x00000098adbc7220 */ /* 0x000fc40000410000 */
[C---:B------:R-:W-:Y:S02]  /*1d80*/  FMUL.FTZ R197, R182.reuse, R227 ;  /* 0x000000e3b6c57220 */ /* 0x040fe40000410000 */
[----:B------:R-:W-:Y:S02]  /*1d90*/  FMUL.FTZ R210, R182, R207 ;  /* 0x000000cfb6d27220 */ /* 0x000fe40000410000 */
[-C--:B------:R-:W-:Y:S02]  /*1da0*/  FMUL.FTZ R214, R174, R157.reuse ;  /* 0x0000009daed67220 */ /* 0x080fe40000410000 */
[----:B------:R-:W-:Y:S02]  /*1db0*/  FADD.FTZ R124, R124, R157 ;  /* 0x0000009d7c7c7221 */ /* 0x000fe40000010000 */
[----:B------:R-:W-:Y:S01]  /*1dc0*/  FFMA.FTZ R100, R209, R157, R100 ;  /* 0x0000009dd1647223 */ /* 0x000fe20000010064 */
[----:B------:R-:W-:Y:S01]  /*1dd0*/  HADD2.F32 R157, -RZ, R155.H0_H0 ;  /* 0x2000009bff9d7230 */ /* 0x000fe20000004100 */
[----:B------:R-:W-:-:S02]  /*1de0*/  FADD.FTZ R223, -R229, R223 ;  /* 0x000000dfe5df7221 */ /* 0x000fc40000010100 */
[----:B------:R-:W-:Y:S02]  /*1df0*/  FMUL.FTZ R207, R175, R150 ;  /* 0x00000096afcf7220 */ /* 0x000fe40000410000 */
[----:B------:R-:W-:Y:S02]  /*1e00*/  FMUL.FTZ R212, R182, R151 ;  /* 0x00000097b6d47220 */ /* 0x000fe40000410000 */
[----:B------:R-:W-:Y:S02]  /*1e10*/  FFMA.FTZ R188, R165, R156, R188 ;  /* 0x0000009ca5bc7223 */ /* 0x000fe400000100bc */
[-C--:B------:R-:W-:Y:S02]  /*1e20*/  FMUL.FTZ R208, R172, R221.reuse ;  /* 0x000000ddacd07220 */ /* 0x080fe40000410000 */
[----:B------:R-:W-:Y:S02]  /*1e30*/  FADD.FTZ R122, R122, R221 ;  /* 0x000000dd7a7a7221 */ /* 0x000fe40000010000 */
[----:B------:R-:W-:Y:S01]  /*1e40*/  FFMA.FTZ R98, R197, R221, R98 ;  /* 0x000000ddc5627223 */ /* 0x000fe20000010062 */
[----:B------:R-:W-:Y:S01]  /*1e50*/  HADD2.F32 R221, -RZ, R159.H0_H0 ;  /* 0x2000009fffdd7230 */ /* 0x000fe20000004100 */
[----:B------:R-:W-:-:S02]  /*1e60*/  FADD.FTZ R239, R239, R186 ;  /* 0x000000baefef7221 */ /* 0x000fc40000010000 */
[----:B------:R-:W-:Y:S02]  /*1e70*/  FFMA.FTZ R151, R187, R186, R238 ;  /* 0x000000babb977223 */ /* 0x000fe400000100ee */
[----:B------:R-:W-:Y:S02]  /*1e80*/  FADD.FTZ R79, R79, R148 ;  /* 0x000000944f4f7221 */ /* 0x000fe40000010000 */
[-C--:B------:R-:W-:Y:S02]  /*1e90*/  FFMA.FTZ R55, R210, R148.reuse, R55 ;  /* 0x00000094d2377223 */ /* 0x080fe40000010037 */
[----:B------:R-:W-:Y:S02]  /*1ea0*/  FFMA.FTZ R207, R167, R148, R207 ;  /* 0x00000094a7cf7223 */ /* 0x000fe400000100cf */
[----:B------:R-:W-:Y:S02]  /*1eb0*/  FMUL.FTZ R223, R182, R223 ;  /* 0x000000dfb6df7220 */ /* 0x000fe40000410000 */
[----:B------:R-:W-:-:S02]  /*1ec0*/  FMUL.FTZ R148, R176, R157 ;  /* 0x0000009db0947220 */ /* 0x000fc40000410000 */
[----:B------:R-:W-:Y:S02]  /*1ed0*/  FFMA.FTZ R208, R164, R211, R208 ;  /* 0x000000d3a4d07223 */ /* 0x000fe400000100d0 */
[----:B------:R-:W-:Y:S02]  /*1ee0*/  FADD.FTZ R239, R239, R188 ;  /* 0x000000bcefef7221 */ /* 0x000fe40000010000 */
[----:B------:R-:W-:Y:S01]  /*1ef0*/  FFMA.FTZ R151, R190, R188, R151 ;  /* 0x000000bcbe977223 */ /* 0x000fe20000010097 */
[----:B------:R-:W-:Y:S01]  /*1f00*/  HADD2.F32 R153, -RZ, R158.H0_H0 ;  /* 0x2000009eff997230 */ /* 0x000fe20000004100 */
[----:B------:R-:W-:Y:S01]  /*1f10*/  FADD.FTZ R82, R82, R221 ;  /* 0x000000dd52527221 */ /* 0x000fe20000010000 */
[----:B------:R-:W-:Y:S01]  /*1f20*/  HADD2.F32 R154, -RZ, R154.H1_H1 ;  /* 0x3000009aff9a7230 */ /* 0x000fe20000004100 */
[-C--:B------:R-:W-:Y:S02]  /*1f30*/  FFMA.FTZ R58, R223, R221.reuse, R58 ;  /* 0x000000dddf3a7223 */ /* 0x080fe4000001003a */
[----:B------:R-:W-:-:S02]  /*1f40*/  FFMA.FTZ R221, R168, R221, R148 ;  /* 0x000000dda8dd7223 */ /* 0x000fc40000010094 */
[----:B------:R-:W-:Y:S02]  /*1f50*/  FADD.FTZ R148, R239, R208 ;  /* 0x000000d0ef947221 */ /* 0x000fe40000010000 */
[C---:B------:R-:W-:Y:S01]  /*1f60*/  FFMA.FTZ R151, R197.reuse, R208, R151 ;  /* 0x000000d0c5977223 */ /* 0x040fe20000010097 */
[----:B------:R-:W-:Y:S01]  /*1f70*/  HADD2.F32 R155, -RZ, R155.H1_H1 ;  /* 0x3000009bff9b7230 */ /* 0x000fe20000004100 */
[----:B------:R-:W-:Y:S01]  /*1f80*/  FADD.FTZ R78, R78, R211 ;  /* 0x000000d34e4e7221 */ /* 0x000fe20000010000 */
[----:B------:R-:W-:Y:S01]  /*1f90*/  HADD2.F32 R158, -RZ, R158.H1_H1 ;  /* 0x3000009eff9e7230 */ /* 0x000fe20000004100 */
[----:B------:R-:W-:Y:S02]  /*1fa0*/  FFMA.FTZ R54, R197, R211, R54 ;  /* 0x000000d3c5367223 */ /* 0x000fe40000010036 */
[----:B------:R-:W-:Y:S02]  /*1fb0*/  FADD.FTZ R80, R80, R153 ;  /* 0x0000009950507221 */ /* 0x000fe40000010000 */
[----:B------:R-:W-:-:S02]  /*1fc0*/  FFMA.FTZ R56, R209, R153, R56 ;  /* 0x00000099d1387223 */ /* 0x000fc40000010038 */
[----:B------:R-:W-:Y:S02]  /*1fd0*/  FFMA.FTZ R214, R166, R153, R214 ;  /* 0x00000099a6d67223 */ /* 0x000fe400000100d6 */
[----:B------:R-:W-:Y:S02]  /*1fe0*/  FMUL.FTZ R211, R177, R154 ;  /* 0x0000009ab1d37220 */ /* 0x000fe40000410000 */
[----:B------:R-:W-:Y:S02]  /*1ff0*/  FADD.FTZ R153, R148, R207 ;  /* 0x000000cf94997221 */ /* 0x000fe40000010000 */
[C---:B------:R-:W-:Y:S02]  /*2000*/  FFMA.FTZ R151, R210.reuse, R207, R151 ;  /* 0x000000cfd2977223 */ /* 0x040fe40000010097 */
[----:B------:R-:W-:Y:S02]  /*2010*/  FADD.FTZ R123, R123, R150 ;  /* 0x000000967b7b7221 */ /* 0x000fe40000010000 */
[----:B------:R-:W-:Y:S01]  /*2020*/  FFMA.FTZ R99, R210, R150, R99 ;  /* 0x00000096d2637223 */ /* 0x000fe20000010063 */
[----:B------:R-:W-:Y:S01]  /*2030*/  HADD2.F32 R150, -RZ, R159.H1_H1 ;  /* 0x3000009fff967230 */ /* 0x000fe20000004100 */
[----:B------:R-:W-:-:S02]  /*2040*/  FMUL.FTZ R228, R182, R149 ;  /* 0x00000095b6e47220 */ /* 0x000fc40000410000 */
[----:B------:R-:W-:Y:S02]  /*2050*/  FMUL.FTZ R227, R180, R155 ;  /* 0x0000009bb4e37220 */ /* 0x000fe40000410000 */
[----:B------:R-:W-:Y:S02]  /*2060*/  FFMA.FTZ R211, R169, R158, R211 ;  /* 0x0000009ea9d37223 */ /* 0x000fe400000100d3 */
        /* <DEDUP_REMOVED lines=23> */
.L_x_291:
[----:B------:R-:W-:Y:S05]  /*21e0*/  BSYNC B1 ;  /* 0x0000000000017941 */ /* 0x000fea0003800000 */
.L_x_290:
[----:B------:R-:W-:Y:S05]  /*21f0*/  BRA.DIV ~URZ, `(.L_x_292) ;  /* 0x000033b27f007947 */ /* 0x000fea000b800000 */
[----:B------:R0:W1:Y:S02]  /*2200*/  SHFL.BFLY PT, R150, R239, 0x1, 0x1f ;  /* 0x0c201f00ef967f89 */ /* 0x00006400000e0000 */
.L_x_311:
        /* <DEDUP_REMOVED lines=18> */
.L_x_312:
[----:B--2---:R-:W-:Y:S01]  /*2330*/  FADD.FTZ R155, R155, R152 ;  /* 0x000000989b9b7221 */ /* 0x004fe20000010000 */
[----:B------:R-:W-:Y:S01]  /*2340*/  BSSY B1, `(.L_x_294) ;  /* 0x000008e000017945 */ /* 0x000fe20003800000 */
[----:B-1----:R-:W-:Y:S02]  /*2350*/  FADD.FTZ R149, R149, R154 ;  /* 0x0000009a95957221 */ /* 0x002fe40000010000 */
[----:B0-----:R-:W-:Y:S02]  /*2360*/  FMUL.FTZ R154, R155, c[0x0][0x1e0] ;  /* 0x000078009b9a7a20 */ /* 0x001fe40000410000 */
[----:B------:R-:W-:Y:S01]  /*2370*/  FMUL.FTZ R155, R149, c[0x0][0x1e0] ;  /* 0x00007800959b7a20 */ /* 0x000fe20000410000 */
[----:B------:R-:W-:Y:S05]  /*2380*/  @!P1 BRA `(.L_x_295) ;  /* 0x0000089000009947 */ /* 0x000fea0003800000 */
[----:B------:R-:W-:Y:S02]  /*2390*/  ISETP.NE.U32.AND P0, PT, RZ, c[0x0][0x218], PT ;  /* 0x00008600ff007a0c */ /* 0x000fe40003f05070 */
[----:B------:R-:W-:Y:S02]  /*23a0*/  ISETP.NE.AND P5, PT, R0, RZ, PT ;  /* 0x000000ff0000720c */ /* 0x000fe40003fa5270 */
[----:B------:R-:W-:-:S02]  /*23b0*/  ISETP.NE.AND.EX P4, PT, RZ, c[0x0][0x21c], PT, P0 ;  /* 0x00008700ff007a0c */ /* 0x000fc40003f85300 */
[----:B------:R-:W-:Y:S02]  /*23c0*/  FSEL R148, R154, RZ, !P5 ;  /* 0x000000ff9a947208 */ /* 0x000fe40006800000 */
[----:B------:R-:W-:Y:S02]  /*23d0*/  ISETP.NE.U32.AND P0, PT, RZ, c[0x0][0x258], PT ;  /* 0x00009600ff007a0c */ /* 0x000fe40003f05070 */
[----:B------:R-:W-:Y:S01]  /*23e0*/  LOP3.LUT P5, RZ, R237, 0xff00, RZ, 0xc0, !PT ;  /* 0x0000ff00edff7812 */ /* 0x000fe200078ac0ff */
[-CC-:B------:R-:W-:Y:S01]  /*23f0*/  FFMA.FTZ R150, R183, R155.reuse, R148.reuse ;  /* 0x0000009bb7967223 */ /* 0x180fe20000010094 */
[----:B------:R-:W-:Y:S01]  /*2400*/  ISETP.NE.AND.EX P0, PT, RZ, c[0x0][0x25c], PT, P0 ;  /* 0x00009700ff007a0c */ /* 0x000fe20003f05300 */
[----:B------:R-:W-:Y:S02]  /*2410*/  FFMA.FTZ R152, R205, R155, R148 ;  /* 0x0000009bcd987223 */ /* 0x000fe40000010094 */
[----:B------:R-:W-:Y:S02]  /*2420*/  FADD.FTZ R151, R181, -R150 ;  /* 0x80000096b5977221 */ /* 0x000fe40000010000 */
[----:B------:R-:W-:Y:S01]  /*2430*/  @P4 HADD2.F32 R150, -RZ, R128.H0_H0 ;  /* 0x20000080ff964230 */ /* 0x000fe20000004100 */
[----:B------:R-:W-:-:S02]  /*2440*/  FADD.FTZ R153, R203, -R152 ;  /* 0x80000098cb997221 */ /* 0x000fc40000010000 */
[C---:B-----5:R-:W-:Y:S02]  /*2450*/  FMUL.FTZ R151, R182.reuse, R151 ;  /* 0x00000097b6977220 */ /* 0x060fe40000410000 */
[----:B------:R-:W-:Y:S01]  /*2460*/  FMUL.FTZ R156, R182, R153 ;  /* 0x00000099b69c7220 */ /* 0x000fe20000410000 */
[----:B------:R-:W-:Y:S01]  /*2470*/  @P4 HADD2.F32 R153, -RZ, R130.H0_H0 ;  /* 0x20000082ff994230 */ /* 0x000fe20000004100 */
[----:B------:R-:W-:Y:S02]  /*2480*/  @P4 FADD.FTZ R151, R151, R150 ;  /* 0x0000009697974221 */ /* 0x000fe40000010000 */
[----:B------:R-:W-:Y:S02]  /*2490*/  FFMA.FTZ R150, R195, R155, R148 ;  /* 0x0000009bc3967223 */ /* 0x000fe40000010094 */
[----:B------:R-:W-:Y:S02]  /*24a0*/  @P4 FADD.FTZ R156, R156, R153 ;  /* 0x000000999c9c4221 */ /* 0x000fe40000010000 */
[----:B------:R-:W-:-:S02]  /*24b0*/  FADD.FTZ R149, R193, -R150 ;  /* 0x80000096c1957221 */ /* 0x000fc40000010000 */
[----:B------:R-:W-:Y:S01]  /*24c0*/  FFMA.FTZ R153, R206, R155, R148 ;  /* 0x0000009bce997223 */ /* 0x000fe20000010094 */
[----:B------:R-:W-:Y:S01]  /*24d0*/  @P0 F2FP.PACK_AB R152, RZ, R156 ;  /* 0x0000009cff98023e */ /* 0x000fe200000000ff */
[----:B------:R-:W-:Y:S01]  /*24e0*/  FMUL.FTZ R158, R182, R149 ;  /* 0x00000095b69e7220 */ /* 0x000fe20000410000 */
[--C-:B------:R-:W-:Y:S01]  /*24f0*/  @P4 HADD2.F32 R149, -RZ, R129.reuse.H0_H0 ;  /* 0x20000081ff954230 */ /* 0x100fe20000004100 */
[----:B------:R-:W-:Y:S01]  /*2500*/  FADD.FTZ R153, R204, -R153 ;  /* 0x80000099cc997221 */ /* 0x000fe20000010000 */
[----:B------:R-:W-:Y:S01]  /*2510*/  @P0 PRMT R94, R152, 0x7610, R94 ;  /* 0x00007610985e0816 */ /* 0x000fe2000000005e */
[----:B------:R-:W-:Y:S01]  /*2520*/  @P4 HADD2.F32 R152, -RZ, R129.H1_H1 ;  /* 0x30000081ff984230 */ /* 0x000fe20000004100 */
[----:B------:R-:W-:Y:S02]  /*2530*/  FMUL.FTZ R156, R156, c[0x0][0x1e8] ;  /* 0x00007a009c9c7a20 */ /* 0x000fe40000410000 */
[----:B------:R-:W-:Y:S01]  /*2540*/  @P4 FADD.FTZ R158, R158, R149 ;  /* 0x000000959e9e4221 */ /* 0x000fe20000010000 */
[----:B------:R-:W-:Y:S01]  /*2550*/  @P0 F2FP.PACK_AB R149, RZ, R151 ;  /* 0x00000097ff95023e */ /* 0x000fe200000000ff */
[----:B------:R-:W-:-:S02]  /*2560*/  FMUL.FTZ R159, R182, R153 ;  /* 0x00000099b69f7220 */ /* 0x000fc40000410000 */
[-C--:B------:R-:W-:Y:S01]  /*2570*/  FFMA.FTZ R153, R230, R155.reuse, R148 ;  /* 0x0000009be6997223 */ /* 0x080fe20000010094 */
[----:B------:R-:W-:Y:S01]  /*2580*/  @P0 PRMT R92, R149, 0x7610, R92 ;  /* 0x00007610955c0816 */ /* 0x000fe2000000005c */
[----:B------:R-:W-:Y:S01]  /*2590*/  FFMA.FTZ R149, R198, R155, R148 ;  /* 0x0000009bc6957223 */ /* 0x000fe20000010094 */
[----:B------:R-:W-:Y:S01]  /*25a0*/  @P0 F2FP.PACK_AB R150, RZ, R158 ;  /* 0x0000009eff96023e */ /* 0x000fe200000000ff */
[----:B------:R-:W-:Y:S02]  /*25b0*/  FADD.FTZ R153, R224, -R153 ;  /* 0x80000099e0997221 */ /* 0x000fe40000010000 */
[----:B------:R-:W-:Y:S01]  /*25c0*/  FADD.FTZ R149, R196, -R149 ;  /* 0x80000095c4957221 */ /* 0x000fe20000010000 */
[----:B------:R-:W-:Y:S01]  /*25d0*/  @P0 PRMT R93, R150, 0x7610, R93 ;  /* 0x00007610965d0816 */ /* 0x000fe2000000005d */
[----:B------:R-:W-:Y:S01]  /*25e0*/  @P4 HADD2.F32 R150, -RZ, R128.H1_H1 ;  /* 0x30000080ff964230 */ /* 0x000fe20000004100 */
[----:B------:R-:W-:Y:S02]  /*25f0*/  @P4 FADD.FTZ R159, R159, R152 ;  /* 0x000000989f9f4221 */ /* 0x000fe40000010000 */
[----:B------:R-:W-:-:S02]  /*2600*/  FMUL.FTZ R229, R182, R149 ;  /* 0x00000095b6e57220 */ /* 0x000fc40000410000 */
[-C--:B------:R-:W-:Y:S02]  /*2610*/  FFMA.FTZ R149, R222, R155.reuse, R148 ;  /* 0x0000009bde957223 */ /* 0x080fe40000010094 */
[----:B------:R-:W-:Y:S02]  /*2620*/  @P4 FADD.FTZ R229, R229, R150 ;  /* 0x00000096e5e54221 */ /* 0x000fe40000010000 */
[----:B------:R-:W-:Y:S02]  /*2630*/  FADD.FTZ R149, R220, -R149 ;  /* 0x80000095dc957221 */ /* 0x000fe40000010000 */
[----:B------:R-:W-:Y:S01]  /*2640*/  FFMA.FTZ R150, R219, R155, R148 ;  /* 0x0000009bdb967223 */ /* 0x000fe20000010094 */
[----:B------:R-:W-:Y:S01]  /*2650*/  @P4 HADD2.F32 R148, -RZ, R130.H1_H1 ;  /* 0x30000082ff944230 */ /* 0x000fe20000004100 */
[----:B------:R-:W-:Y:S01]  /*2660*/  FMUL.FTZ R157, R182, R149 ;  /* 0x00000095b69d7220 */ /* 0x000fe20000410000 */
[----:B------:R-:W-:Y:S01]  /*2670*/  @P4 HADD2.F32 R149, -RZ, R131.H1_H1 ;  /* 0x30000083ff954230 */ /* 0x000fe20000004100 */
[----:B------:R-:W-:-:S02]  /*2680*/  FADD.FTZ R231, R217, -R150 ;  /* 0x80000096d9e77221 */ /* 0x000fc40000010000 */
[----:B------:R-:W-:Y:S01]  /*2690*/  @P4 FADD.FTZ R157, R157, R148 ;  /* 0x000000949d9d4221 */ /* 0x000fe20000010000 */
[----:B------:R-:W-:Y:S01]  /*26a0*/  @P4 HADD2.F32 R148, -RZ, R131.H0_H0 ;  /* 0x20000083ff944230 */ /* 0x000fe20000004100 */
[C---:B------:R-:W-:Y:S02]  /*26b0*/  FMUL.FTZ R231, R182.reuse, R231 ;  /* 0x000000e7b6e77220 */ /* 0x040fe40000410000 */
[----:B------:R-:W-:Y:S01]  /*26c0*/  FMUL.FTZ R152, R182, R153 ;  /* 0x00000099b6987220 */ /* 0x000fe20000410000 */
[----:B------:R-:W-:Y:S01]  /*26d0*/  @P0 F2FP.PACK_AB R150, RZ, R157 ;  /* 0x0000009dff96023e */ /* 0x000fe200000000ff */
[----:B------:R-:W-:Y:S01]  /*26e0*/  @P4 FADD.FTZ R231, R231, R148 ;  /* 0x00000094e7e74221 */ /* 0x000fe20000010000 */
[----:B------:R-:W-:Y:S01]  /*26f0*/  @P0 F2FP.PACK_AB R148, RZ, R229 ;  /* 0x000000e5ff94023e */ /* 0x000fe200000000ff */
[----:B------:R-:W-:Y:S01]  /*2700*/  @P4 FADD.FTZ R152, R152, R149 ;  /* 0x0000009598984221 */ /* 0x000fe20000010000 */
[----:B------:R-:W-:Y:S01]  /*2710*/  ISETP.NE.U32.AND P4, PT, RZ, c[0x0][0x258], PT ;  /* 0x00009600ff007a0c */ /* 0x000fe20003f85070 */
[----:B------:R-:W-:Y:S01]  /*2720*/  FMUL.FTZ R157, R157, c[0x0][0x1e8] ;  /* 0x00007a009d9d7a20 */ /* 0x000fe20000410000 */
[----:B------:R-:W-:Y:S01]  /*2730*/  @P0 F2FP.PACK_AB R153, RZ, R231 ;  /* 0x000000e7ff99023e */ /* 0x000fe200000000ff */
[----:B------:R-:W-:Y:S01]  /*2740*/  FMUL.FTZ R158, R158, c[0x0][0x1e8] ;  /* 0x00007a009e9e7a20 */ /* 0x000fe20000410000 */
[----:B------:R-:W-:Y:S01]  /*2750*/  ISETP.NE.AND.EX P4, PT, RZ, c[0x0][0x25c], PT, P4 ;  /* 0x00009700ff007a0c */ /* 0x000fe20003f85340 */
[----:B------:R-:W-:Y:S01]  /*2760*/  FMUL.FTZ R239, R151, c[0x0][0x1e8] ;  /* 0x00007a0097ef7a20 */ /* 0x000fe20000410000 */
[----:B------:R-:W-:Y:S01]  /*2770*/  @P0 PRMT R95, R153, 0x7610, R95 ;  /* 0x00007610995f0816 */ /* 0x000fe2000000005f */
[----:B------:R-:W-:Y:S01]  /*2780*/  HFMA2.MMA R153, -RZ, RZ, 0, 9.5367431640625e-07 ;  /* 0x00000010ff997435 */ /* 0x000fe200000001ff */
[----:B------:R-:W-:Y:S01]  /*2790*/  @P0 F2FP.PACK_AB R149, RZ, R159 ;  /* 0x0000009fff95023e */ /* 0x000fe200000000ff */
[----:B------:R-:W-:Y:S01]  /*27a0*/  FMUL.FTZ R159, R159, c[0x0][0x1e8] ;  /* 0x00007a009f9f7a20 */ /* 0x000fe20000410000 */
[----:B------:R-:W-:-:S02]  /*27b0*/  @P0 F2FP.PACK_AB R238, RZ, R152 ;  /* 0x00000098ffee023e */ /* 0x000fc400000000ff */
[----:B------:R-:W-:Y:S02]  /*27c0*/  @P0 PRMT R92, R92, 0x5410, R148 ;  /* 0x000054105c5c0816 */ /* 0x000fe40000000094 */
[----:B------:R-:W-:Y:S02]  /*27d0*/  @P0 PRMT R93, R93, 0x5410, R149 ;  /* 0x000054105d5d0816 */ /* 0x000fe40000000095 */
[----:B------:R-:W-:Y:S01]  /*27e0*/  @P0 PRMT R94, R94, 0x5410, R150 ;  /* 0x000054105e5e0816 */ /* 0x000fe20000000096 */
[----:B------:R-:W-:Y:S01]  /*27f0*/  @P4 IMAD.WIDE.U32 R148, R178, R153, c[0x0][0x258] ;  /* 0x00009600b2944625 */ /* 0x000fe200078e0099 */
[----:B------:R-:W-:Y:S02]  /*2800*/  @P0 PRMT R95, R95, 0x5410, R238 ;  /* 0x000054105f5f0816 */ /* 0x000fe400000000ee */
[----:B------:R-:W-:Y:S01]  /*2810*/  MOV R150, R236 ;  /* 0x000000ec00967202 */ /* 0x000fe20000000f00 */
[----:B------:R-:W-:Y:S02]  /*2820*/  FMUL.FTZ R238, R229, c[0x0][0x1e8] ;  /* 0x00007a00e5ee7a20 */ /* 0x000fe40000410000 */
[----:B------:R0:W-:Y:S01]  /*2830*/  @P4 STG.E.128 [R148.64], R92 ;  /* 0x0000005c94004986 */ /* 0x0001e2000c101d04 */
[----:B------:R-:W-:Y:S01]  /*2840*/  LOP3.LUT P4, RZ, R237, 0xff, RZ, 0xc0, !PT ;  /* 0x000000ffedff7812 */ /* 0x000fe2000788c0ff */
[----:B------:R-:W-:Y:S01]  /*2850*/  FMUL.FTZ R229, R231, c[0x0][0x1e8] ;  /* 0x00007a00e7e57a20 */ /* 0x000fe20000410000 */
[----:B------:R-:W-:Y:S01]  /*2860*/  LOP3.LUT P0, RZ, R150, 0xff, RZ, 0xc0, !PT ;  /* 0x000000ff96ff7812 */ /* 0x000fe2000780c0ff */
[----:B------:R-:W-:Y:S01]  /*2870*/  FMUL.FTZ R231, R152, c[0x0][0x1e8] ;  /* 0x00007a0098e77a20 */ /* 0x000fe20000410000 */
[----:B------:R-:W-:-:S02]  /*2880*/  FSEL R150, R156, RZ, P4 ;  /* 0x000000ff9c967208 */ /* 0x000fc40002000000 */
[C---:B------:R-:W-:Y:S02]  /*2890*/  LOP3.LUT P4, RZ, R236.reuse, 0xff0000, RZ, 0xc0, !PT ;  /* 0x00ff0000ecff7812 */ /* 0x040fe4000788c0ff */
[----:B0-----:R-:W-:Y:S02]  /*28a0*/  FSEL R149, R157, RZ, P5 ;  /* 0x000000ff9d957208 */ /* 0x001fe40002800000 */
[----:B------:R-:W-:Y:S02]  /*28b0*/  LOP3.LUT P5, RZ, R236, 0xff000000, RZ, 0xc0, !PT ;  /* 0xff000000ecff7812 */ /* 0x000fe400078ac0ff */
[----:B------:R-:W-:Y:S02]  /*28c0*/  F2FP.PACK_AB R150, R149, R150 ;  /* 0x000000969596723e */ /* 0x000fe400000000ff */
[----:B------:R-:W-:Y:S02]  /*28d0*/  FSEL R149, R158, RZ, P4 ;  /* 0x000000ff9e957208 */ /* 0x000fe40002000000 */
[----:B------:R-:W-:-:S02]  /*28e0*/  FSEL R148, R159, RZ, P5 ;  /* 0x000000ff9f947208 */ /* 0x000fc40002800000 */
[----:B------:R-:W-:Y:S02]  /*28f0*/  LOP3.LUT P4, RZ, R236, 0xff00, RZ, 0xc0, !PT ;  /* 0x0000ff00ecff7812 */ /* 0x000fe4000788c0ff */
[----:B------:R-:W-:Y:S02]  /*2900*/  F2FP.PACK_AB R149, R148, R149 ;  /* 0x000000959495723e */ /* 0x000fe400000000ff */
[----:B------:R-:W-:Y:S02]  /*2910*/  FSEL R148, R239, RZ, P0 ;  /* 0x000000ffef947208 */ /* 0x000fe40000000000 */
[----:B------:R-:W-:Y:S02]  /*2920*/  LOP3.LUT P0, RZ, R237, 0xff000000, RZ, 0xc0, !PT ;  /* 0xff000000edff7812 */ /* 0x000fe4000780c0ff */
[----:B------:R-:W-:Y:S02]  /*2930*/  FSEL R151, R238, RZ, P4 ;  /* 0x000000ffee977208 */ /* 0x000fe40002000000 */
[----:B------:R-:W-:-:S02]  /*2940*/  FSEL R152, R231, RZ, P0 ;  /* 0x000000ffe7987208 */ /* 0x000fc40000000000 */
[----:B------:R-:W-:Y:S02]  /*2950*/  ISETP.NE.U32.AND P0, PT, RZ, c[0x0][0x250], PT ;  /* 0x00009400ff007a0c */ /* 0x000fe40003f05070 */
[----:B------:R-:W-:Y:S02]  /*2960*/  LOP3.LUT P5, RZ, R237, 0xff0000, RZ, 0xc0, !PT ;  /* 0x00ff0000edff7812 */ /* 0x000fe400078ac0ff */
[----:B------:R-:W-:Y:S02]  /*2970*/  ISETP.NE.AND.EX P0, PT, RZ, c[0x0][0x254], PT, P0 ;  /* 0x00009500ff007a0c */ /* 0x000fe40003f05300 */
[----:B------:R-:W-:Y:S02]  /*2980*/  F2FP.PACK_AB R148, R151, R148 ;  /* 0x000000949794723e */ /* 0x000fe400000000ff */
[----:B------:R-:W-:-:S04]  /*2990*/  FSEL R151, R229, RZ, P5 ;  /* 0x000000ffe5977208 */ /* 0x000fc80002800000 */
[----:B------:R-:W-:Y:S01]  /*29a0*/  F2FP.PACK_AB R151, R152, R151 ;  /* 0x000000979897723e */ /* 0x000fe200000000ff */
[----:B------:R-:W-:-:S04]  /*29b0*/  IMAD.WIDE.U32 R152, R178, R153, c[0x0][0x248] ;  /* 0x00009200b2987625 */ /* 0x000fc800078e0099 */
        /* <DEDUP_REMOVED lines=17> */
[----:B------:R-:W-:Y:S02]  /*2ad0*/  @P0 F2FP.PACK_AB R238, RZ, R239 ;  /* 0x000000efffee023e */ /* 0x000fe400000000ff */
[----:B------:R-:W-:-:S02]  /*2ae0*/  @P0 F2FP.PACK_AB R158, RZ, R158 ;  /* 0x0000009eff9e023e */ /* 0x000fc400000000ff */
[----:B------:R-:W-:Y:S02]  /*2af0*/  @P0 F2FP.PACK_AB R156, RZ, R156 ;  /* 0x0000009cff9c023e */ /* 0x000fe400000000ff */
[----:B------:R-:W-:Y:S02]  /*2b00*/  @P0 FSEL R231, R231, RZ, P5 ;  /* 0x000000ffe7e70208 */ /* 0x000fe40002800000 */
[----:B------:R-:W-:Y:S02]  /*2b10*/  @P0 F2FP.PACK_AB R229, RZ, R229 ;  /* 0x000000e5ffe5023e */ /* 0x000fe400000000ff */
[----:B0-----:R-:W-:Y:S02]  /*2b20*/  @P0 F2FP.PACK_AB R153, RZ, R246 ;  /* 0x000000f6ff99023e */ /* 0x001fe400000000ff */
[----:B------:R-:W-:Y:S02]  /*2b30*/  @P0 F2FP.PACK_AB R159, RZ, R159 ;  /* 0x0000009fff9f023e */ /* 0x000fe400000000ff */
[----:B------:R-:W-:-:S02]  /*2b40*/  @P0 F2FP.PACK_AB R157, RZ, R157 ;  /* 0x0000009dff9d023e */ /* 0x000fc400000000ff */
[----:B------:R-:W-:Y:S02]  /*2b50*/  @P0 F2FP.PACK_AB R231, RZ, R231 ;  /* 0x000000e7ffe7023e */ /* 0x000fe400000000ff */
        /* <DEDUP_REMOVED lines=12> */
.L_x_295:
[----:B------:R-:W-:Y:S05]  /*2c20*/  BSYNC B1 ;  /* 0x0000000000017941 */ /* 0x000fea0003800000 */
.L_x_294:
[----:B------:R-:W-:Y:S01]  /*2c30*/  BSSY B1, `(.L_x_296) ;  /* 0x000008b000017945 */ /* 0x000fe20003800000 */
[----:B------:R-:W-:Y:S05]  /*2c40*/  @!P2 BRA `(.L_x_297) ;  /* 0x000008900000a947 */ /* 0x000fea0003800000 */
[----:B------:R-:W-:Y:S02]  /*2c50*/  ISETP.NE.U32.AND P0, PT, RZ, c[0x0][0x218], PT ;  /* 0x00008600ff007a0c */ /* 0x000fe40003f05070 */
[----:B------:R-:W-:Y:S02]  /*2c60*/  ISETP.NE.AND P4, PT, R0, RZ, PT ;  /* 0x000000ff0000720c */ /* 0x000fe40003f85270 */
[----:B------:R-:W-:Y:S02]  /*2c70*/  ISETP.NE.AND.EX P0, PT, RZ, c[0x0][0x21c], PT, P0 ;  /* 0x00008700ff007a0c */ /* 0x000fe40003f05300 */
[----:B0-----:R-:W-:Y:S02]  /*2c80*/  FSEL R148, R154, RZ, !P4 ;  /* 0x000000ff9a947208 */ /* 0x001fe40006000000 */
[----:B------:R-:W-:Y:S02]  /*2c90*/  ISETP.NE.U32.AND P4, PT, RZ, c[0x0][0x258], PT ;  /* 0x00009600ff007a0c */ /* 0x000fe40003f85070 */
[----:B------:R-:W-:Y:S01]  /*2ca0*/  LOP3.LUT P5, RZ, R235, 0xff00, RZ, 0xc0, !PT ;  /* 0x0000ff00ebff7812 */ /* 0x000fe200078ac0ff */
[-CC-:B------:R-:W-:Y:S01]  /*2cb0*/  FFMA.FTZ R149, R185, R155.reuse, R148.reuse ;  /* 0x0000009bb9957223 */ /* 0x180fe20000010094 */
[----:B------:R-:W-:Y:S01]  /*2cc0*/  ISETP.NE.AND.EX P4, PT, RZ, c[0x0][0x25c], PT, P4 ;  /* 0x00009700ff007a0c */ /* 0x000fe20003f85340 */
[----:B------:R-:W-:-:S02]  /*2cd0*/  FFMA.FTZ R152, R201, R155, R148 ;  /* 0x0000009bc9987223 */ /* 0x000fc40000010094 */
[----:B------:R-:W-:Y:S02]  /*2ce0*/  FADD.FTZ R149, R184, -R149 ;  /* 0x80000095b8957221 */ /* 0x000fe40000010000 */
[----:B------:R-:W-:Y:S01]  /*2cf0*/  @P0 HADD2.F32 R150, -RZ, R32.H0_H0 ;  /* 0x20000020ff960230 */ /* 0x000fe20000004100 */
[----:B------:R-:W-:Y:S02]  /*2d00*/  FADD.FTZ R153, R199, -R152 ;  /* 0x80000098c7997221 */ /* 0x000fe40000010000 */
[C---:B-----5:R-:W-:Y:S02]  /*2d10*/  FMUL.FTZ R151, R182.reuse, R149 ;  /* 0x00000095b6977220 */ /* 0x060fe40000410000 */
[----:B------:R-:W-:Y:S01]  /*2d20*/  FMUL.FTZ R156, R182, R153 ;  /* 0x00000099b69c7220 */ /* 0x000fe20000410000 */
[----:B------:R-:W-:Y:S01]  /*2d30*/  @P0 HADD2.F32 R153, -RZ, R34.H0_H0 ;  /* 0x20000022ff990230 */ /* 0x000fe20000004100 */
[----:B------:R-:W-:Y:S02]  /*2d40*/  @P0 FADD.FTZ R151, R151, R150 ;  /* 0x0000009697970221 */ /* 0x000fe40000010000 */
[----:B------:R-:W-:-:S02]  /*2d50*/  FFMA.FTZ R150, R191, R155, R148 ;  /* 0x0000009bbf967223 */ /* 0x000fc40000010094 */
[----:B------:R-:W-:Y:S02]  /*2d60*/  @P0 FADD.FTZ R156, R156, R153 ;  /* 0x000000999c9c0221 */ /* 0x000fe40000010000 */
[----:B------:R-:W-:Y:S02]  /*2d70*/  FADD.FTZ R149, R189, -R150 ;  /* 0x80000096bd957221 */ /* 0x000fe40000010000 */
[----:B------:R-:W-:Y:S01]  /*2d80*/  FFMA.FTZ R153, R202, R155, R148 ;  /* 0x0000009bca997223 */ /* 0x000fe20000010094 */
[----:B------:R-:W-:Y:S01]  /*2d90*/  @P4 F2FP.PACK_AB R152, RZ, R156 ;  /* 0x0000009cff98423e */ /* 0x000fe200000000ff */
[----:B------:R-:W-:Y:S01]  /*2da0*/  FMUL.FTZ R158, R182, R149 ;  /* 0x00000095b69e7220 */ /* 0x000fe20000410000 */
[--C-:B------:R-:W-:Y:S01]  /*2db0*/  @P0 HADD2.F32 R149, -RZ, R33.reuse.H0_H0 ;  /* 0x20000021ff950230 */ /* 0x100fe20000004100 */
[----:B------:R-:W-:Y:S01]  /*2dc0*/  FADD.FTZ R153, R200, -R153 ;  /* 0x80000099c8997221 */ /* 0x000fe20000010000 */
[----:B------:R-:W-:Y:S01]  /*2dd0*/  @P4 PRMT R94, R152, 0x7610, R94 ;  /* 0x00007610985e4816 */ /* 0x000fe2000000005e */
[----:B------:R-:W-:Y:S01]  /*2de0*/  @P0 HADD2.F32 R152, -RZ, R33.H1_H1 ;  /* 0x30000021ff980230 */ /* 0x000fe20000004100 */
[----:B------:R-:W-:-:S02]  /*2df0*/  FMUL.FTZ R156, R156, c[0x0][0x1e8] ;  /* 0x00007a009c9c7a20 */ /* 0x000fc40000410000 */
[----:B------:R-:W-:Y:S01]  /*2e00*/  @P0 FADD.FTZ R158, R158, R149 ;  /* 0x000000959e9e0221 */ /* 0x000fe20000010000 */
[----:B------:R-:W-:Y:S01]  /*2e10*/  @P4 F2FP.PACK_AB R149, RZ, R151 ;  /* 0x00000097ff95423e */ /* 0x000fe200000000ff */
[----:B------:R-:W-:Y:S02]  /*2e20*/  FMUL.FTZ R159, R182, R153 ;  /* 0x00000099b69f7220 */ /* 0x000fe40000410000 */
[----:B------:R-:W-:Y:S01]  /*2e30*/  FMUL.FTZ R239, R151, c[0x0][0x1e8] ;  /* 0x00007a0097ef7a20 */ /* 0x000fe20000410000 */
[----:B------:R-:W-:Y:S01]  /*2e40*/  @P4 PRMT R92, R149, 0x7610, R92 ;  /* 0x00007610955c4816 */ /* 0x000fe2000000005c */
[-C--:B------:R-:W-:Y:S01]  /*2e50*/  FFMA.FTZ R149, R194, R155.reuse, R148 ;  /* 0x0000009bc2957223 */ /* 0x080fe20000010094 */
[----:B------:R-:W-:Y:S01]  /*2e60*/  @P4 F2FP.PACK_AB R150, RZ, R158 ;  /* 0x0000009eff96423e */ /* 0x000fe200000000ff */
[----:B------:R-:W-:Y:S02]  /*2e70*/  @P0 FADD.FTZ R159, R159, R152 ;  /* 0x000000989f9f0221 */ /* 0x000fe40000010000 */
[----:B------:R-:W-:Y:S01]  /*2e80*/  FADD.FTZ R149, R192, -R149 ;  /* 0x80000095c0957221 */ /* 0x000fe20000010000 */
[----:B------:R-:W-:Y:S01]  /*2e90*/  @P4 PRMT R93, R150, 0x7610, R93 ;  /* 0x00007610965d4816 */ /* 0x000fe2000000005d */
[----:B------:R-:W-:Y:S01]  /*2ea0*/  @P0 HADD2.F32 R150, -RZ, R32.H1_H1 ;  /* 0x30000020ff960230 */ /* 0x000fe20000004100 */
[----:B------:R-:W-:-:S02]  /*2eb0*/  FFMA.FTZ R152, R226, R155, R148 ;  /* 0x0000009be2987223 */ /* 0x000fc40000010094 */
[----:B------:R-:W-:Y:S02]  /*2ec0*/  FMUL.FTZ R229, R182, R149 ;  /* 0x00000095b6e57220 */ /* 0x000fe40000410000 */
[-C--:B------:R-:W-:Y:S02]  /*2ed0*/  FFMA.FTZ R149, R218, R155.reuse, R148 ;  /* 0x0000009bda957223 */ /* 0x080fe40000010094 */
[----:B------:R-:W-:Y:S02]  /*2ee0*/  @P0 FADD.FTZ R229, R229, R150 ;  /* 0x00000096e5e50221 */ /* 0x000fe40000010000 */
[----:B------:R-:W-:Y:S02]  /*2ef0*/  FADD.FTZ R149, R216, -R149 ;  /* 0x80000095d8957221 */ /* 0x000fe40000010000 */
[----:B------:R-:W-:Y:S01]  /*2f00*/  FFMA.FTZ R150, R215, R155, R148 ;  /* 0x0000009bd7967223 */ /* 0x000fe20000010094 */
[----:B------:R-:W-:Y:S01]  /*2f10*/  @P0 HADD2.F32 R148, -RZ, R34.H1_H1 ;  /* 0x30000022ff940230 */ /* 0x000fe20000004100 */
[----:B------:R-:W-:-:S02]  /*2f20*/  FMUL.FTZ R157, R182, R149 ;  /* 0x00000095b69d7220 */ /* 0x000fc40000410000 */
[----:B------:R-:W-:Y:S02]  /*2f30*/  FADD.FTZ R231, R213, -R150 ;  /* 0x80000096d5e77221 */ /* 0x000fe40000010000 */
[----:B------:R-:W-:Y:S02]  /*2f40*/  FADD.FTZ R149, R225, -R152 ;  /* 0x80000098e1957221 */ /* 0x000fe40000010000 */
[----:B------:R-:W-:Y:S01]  /*2f50*/  @P0 FADD.FTZ R157, R157, R148 ;  /* 0x000000949d9d0221 */ /* 0x000fe20000010000 */
[--C-:B------:R-:W-:Y:S01]  /*2f60*/  @P0 HADD2.F32 R148, -RZ, R35.reuse.H0_H0 ;  /* 0x20000023ff940230 */ /* 0x100fe20000004100 */
[C---:B------:R-:W-:Y:S02]  /*2f70*/  FMUL.FTZ R231, R182.reuse, R231 ;  /* 0x000000e7b6e77220 */ /* 0x040fe40000410000 */
[----:B------:R-:W-:Y:S01]  /*2f80*/  FMUL.FTZ R152, R182, R149 ;  /* 0x00000095b6987220 */ /* 0x000fe20000410000 */
[----:B------:R-:W-:Y:S01]  /*2f90*/  @P0 HADD2.F32 R149, -RZ, R35.H1_H1 ;  /* 0x30000023ff950230 */ /* 0x000fe20000004100 */
[----:B------:R-:W-:Y:S01]  /*2fa0*/  @P0 FADD.FTZ R231, R231, R148 ;  /* 0x00000094e7e70221 */ /* 0x000fe20000010000 */
[----:B------:R-:W-:Y:S01]  /*2fb0*/  @P4 F2FP.PACK_AB R148, RZ, R229 ;  /* 0x000000e5ff94423e */ /* 0x000fe200000000ff */
[----:B------:R-:W-:Y:S01]  /*2fc0*/  FMUL.FTZ R158, R158, c[0x0][0x1e8] ;  /* 0x00007a009e9e7a20 */ /* 0x000fe20000410000 */
[----:B------:R-:W-:Y:S01]  /*2fd0*/  @P4 F2FP.PACK_AB R150, RZ, R157 ;  /* 0x0000009dff96423e */ /* 0x000fe200000000ff */
[----:B------:R-:W-:Y:S01]  /*2fe0*/  @P0 FADD.FTZ R152, R152, R149 ;  /* 0x0000009598980221 */ /* 0x000fe20000010000 */
[----:B------:R-:W-:Y:S01]  /*2ff0*/  ISETP.NE.U32.AND P0, PT, RZ, c[0x0][0x258], PT ;  /* 0x00009600ff007a0c */ /* 0x000fe20003f05070 */
[----:B------:R-:W-:Y:S01]  /*3000*/  FMUL.FTZ R157, R157, c[0x0][0x1e8] ;  /* 0x00007a009d9d7a20 */ /* 0x000fe20000410000 */
[----:B------:R-:W-:-:S02]  /*3010*/  @P4 F2FP.PACK_AB R153, RZ, R231 ;  /* 0x000000e7ff99423e */ /* 0x000fc400000000ff */
[----:B------:R-:W-:Y:S02]  /*3020*/  ISETP.NE.AND.EX P0, PT, RZ, c[0x0][0x25c], PT, P0 ;  /* 0x00009700ff007a0c */ /* 0x000fe40003f05300 */
[----:B------:R-:W-:Y:S01]  /*3030*/  @P4 PRMT R95, R153, 0x7610, R95 ;  /* 0x00007610995f4816 */ /* 0x000fe2000000005f */
[----:B------:R-:W-:Y:S01]  /*3040*/  HFMA2.MMA R153, -RZ, RZ, 0, 9.5367431640625e-07 ;  /* 0x00000010ff997435 */ /* 0x000fe200000001ff */
[----:B------:R-:W-:Y:S01]  /*3050*/  @P4 F2FP.PACK_AB R149, RZ, R159 ;  /* 0x0000009fff95423e */ /* 0x000fe200000000ff */
[----:B------:R-:W-:Y:S01]  /*3060*/  FMUL.FTZ R159, R159, c[0x0][0x1e8] ;  /* 0x00007a009f9f7a20 */ /* 0x000fe20000410000 */
[----:B------:R-:W-:Y:S02]  /*3070*/  @P4 F2FP.PACK_AB R238, RZ, R152 ;  /* 0x00000098ffee423e */ /* 0x000fe400000000ff */
[----:B------:R-:W-:Y:S02]  /*3080*/  @P4 PRMT R92, R92, 0x5410, R148 ;  /* 0x000054105c5c4816 */ /* 0x000fe40000000094 */
[----:B------:R-:W-:-:S02]  /*3090*/  @P4 PRMT R93, R93, 0x5410, R149 ;  /* 0x000054105d5d4816 */ /* 0x000fc40000000095 */
[----:B------:R-:W-:Y:S01]  /*30a0*/  @P4 PRMT R94, R94, 0x5410, R150 ;  /* 0x000054105e5e4816 */ /* 0x000fe20000000096 */
[----:B------:R-:W-:Y:S01]  /*30b0*/  @P0 IMAD.WIDE.U32 R148, R178, R153, c[0x0][0x258] ;  /* 0x00009600b2940625 */ /* 0x000fe200078e0099 */
[----:B------:R-:W-:Y:S02]  /*30c0*/  @P4 PRMT R95, R95, 0x5410, R238 ;  /* 0x000054105f5f4816 */ /* 0x000fe400000000ee */
[----:B------:R-:W-:Y:S01]  /*30d0*/  MOV R150, R234 ;  /* 0x000000ea00967202 */ /* 0x000fe20000000f00 */
[----:B------:R-:W-:Y:S01]  /*30e0*/  FMUL.FTZ R238, R229, c[0x0][0x1e8] ;  /* 0x00007a00e5ee7a20 */ /* 0x000fe20000410000 */
[----:B------:R-:W-:Y:S01]  /*30f0*/  LOP3.LUT P4, RZ, R235, 0xff, RZ, 0xc0, !PT ;  /* 0x000000ffebff7812 */ /* 0x000fe2000788c0ff */
[----:B------:R0:W-:Y:S01]  /*3100*/  @P0 STG.E.128 [R148.64], R92 ;  /* 0x0000005c94000986 */ /* 0x0001e2000c101d04 */
[----:B------:R-:W-:Y:S01]  /*3110*/  LOP3.LUT P0, RZ, R150, 0xff, RZ, 0xc0, !PT ;  /* 0x000000ff96ff7812 */ /* 0x000fe2000780c0ff */
[----:B------:R-:W-:Y:S01]  /*3120*/  FMUL.FTZ R229, R231, c[0x0][0x1e8] ;  /* 0x00007a00e7e57a20 */ /* 0x000fe20000410000 */
[----:B------:R-:W-:Y:S01]  /*3130*/  FSEL R150, R156, RZ, P4 ;  /* 0x000000ff9c967208 */ /* 0x000fe20002000000 */
[----:B------:R-:W-:Y:S01]  /*3140*/  FMUL.FTZ R231, R152, c[0x0][0x1e8] ;  /* 0x00007a0098e77a20 */ /* 0x000fe20000410000 */
[----:B------:R-:W-:-:S02]  /*3150*/  LOP3.LUT P4, RZ, R234, 0xff0000, RZ, 0xc0, !PT ;  /* 0x00ff0000eaff7812 */ /* 0x000fc4000788c0ff */
[----:B0-----:R-:W-:Y:S02]  /*3160*/  FSEL R149, R157, RZ, P5 ;  /* 0x000000ff9d957208 */ /* 0x001fe40002800000 */
[----:B------:R-:W-:Y:S02]  /*3170*/  LOP3.LUT P5, RZ, R234, 0xff000000, RZ, 0xc0, !PT ;  /* 0xff000000eaff7812 */ /* 0x000fe400078ac0ff */
[----:B------:R-:W-:Y:S02]  /*3180*/  F2FP.PACK_AB R150, R149, R150 ;  /* 0x000000969596723e */ /* 0x000fe400000000ff */
[----:B------:R-:W-:Y:S02]  /*3190*/  FSEL R149, R158, RZ, P4 ;  /* 0x000000ff9e957208 */ /* 0x000fe40002000000 */
[----:B------:R-:W-:Y:S02]  /*31a0*/  FSEL R148, R159, RZ, P5 ;  /* 0x000000ff9f947208 */ /* 0x000fe40002800000 */
[----:B------:R-:W-:-:S02]  /*31b0*/  LOP3.LUT P4, RZ, R234, 0xff00, RZ, 0xc0, !PT ;  /* 0x0000ff00eaff7812 */ /* 0x000fc4000788c0ff */
[----:B------:R-:W-:Y:S02]  /*31c0*/  F2FP.PACK_AB R149, R148, R149 ;  /* 0x000000959495723e */ /* 0x000fe400000000ff */
[----:B------:R-:W-:Y:S02]  /*31d0*/  FSEL R148, R239, RZ, P0 ;  /* 0x000000ffef947208 */ /* 0x000fe40000000000 */
[----:B------:R-:W-:Y:S02]  /*31e0*/  LOP3.LUT P0, RZ, R235, 0xff000000, RZ, 0xc0, !PT ;  /* 0xff000000ebff7812 */ /* 0x000fe4000780c0ff */
[----:B------:R-:W-:Y:S02]  /*31f0*/  FSEL R151, R238, RZ, P4 ;  /* 0x000000ffee977208 */ /* 0x000fe40002000000 */
[----:B------:R-:W-:Y:S02]  /*3200*/  FSEL R152, R231, RZ, P0 ;  /* 0x000000ffe7987208 */ /* 0x000fe40000000000 */
[----:B------:R-:W-:-:S02]  /*3210*/  ISETP.NE.U32.AND P0, PT, RZ, c[0x0][0x250], PT ;  /* 0x00009400ff007a0c */ /* 0x000fc40003f05070 */
        /* <DEDUP_REMOVED lines=44> */
.L_x_297:
[----:B------:R-:W-:Y:S05]  /*34e0*/  BSYNC B1 ;  /* 0x0000000000017941 */ /* 0x000fea0003800000 */
.L_x_296:
        /* <DEDUP_REMOVED lines=13> */
[--C-:B------:R-:W-:Y:S02]  /*35c0*/  FFMA.FTZ R159, R209, R155, R154.reuse ;  /* 0x0000009bd19f7223 */ /* 0x100fe4000001009a */
[C---:B-----5:R-:W-:Y:S01]  /*35d0*/  FMUL.FTZ R151, R182.reuse, R149 ;  /* 0x00000095b6977220 */ /* 0x060fe20000410000 */
[----:B------:R-:W-:Y:S01]  /*35e0*/  @P0 HADD2.F32 R149, -RZ, R145.H0_H0 ;  /* 0x20000091ff950230 */ /* 0x000fe20000004100 */
[----:B------:R-:W-:Y:S01]  /*35f0*/  FMUL.FTZ R150, R182, R157 ;  /* 0x0000009db6967220 */ /* 0x000fe20000410000 */
[----:B------:R-:W-:Y:S01]  /*3600*/  @P0 HADD2.F32 R148, -RZ, R144.H0_H0 ;  /* 0x20000090ff940230 */ /* 0x000fe20000004100 */
[----:B------:R-:W-:Y:S02]  /*3610*/  FADD.FTZ R159, R214, -R159 ;  /* 0x8000009fd69f7221 */ /* 0x000fe40000010000 */
[----:B------:R-:W-:Y:S01]  /*3620*/  @P0 FADD.FTZ R150, R150, R149 ;  /* 0x0000009596960221 */ /* 0x000fe20000010000 */
[----:B------:R-:W-:Y:S01]  /*3630*/  @P0 HADD2.F32 R149, -RZ, R146.H0_H0 ;  /* 0x20000092ff950230 */ /* 0x000fe20000004100 */
        /* <DEDUP_REMOVED lines=9> */
[----:B------:R-:W-:Y:S01]  /*36d0*/  @P4 F2FP.PACK_AB R148, RZ, R151 ;  /* 0x00000097ff94423e */ /* 0x000fe200000000ff */
[----:B------:R-:W-:Y:S02]  /*36e0*/  FADD.FTZ R155, R211, -R156 ;  /* 0x8000009cd39b7221 */ /* 0x000fe40000010000 */
[----:B------:R-:W-:Y:S01]  /*36f0*/  FMUL.FTZ R156, R182, R149 ;  /* 0x00000095b69c7220 */ /* 0x000fe20000410000 */
[----:B------:R-:W-:Y:S01]  /*3700*/  @P4 F2FP.PACK_AB R149, RZ, R150 ;  /* 0x00000096ff95423e */ /* 0x000fe200000000ff */
[----:B------:R-:W-:Y:S01]  /*3710*/  FADD.FTZ R153, R188, -R153 ;  /* 0x80000099bc997221 */ /* 0x000fe20000010000 */
[----:B------:R-:W-:Y:S01]  /*3720*/  @P4 PRMT R92, R148, 0x7610, R92 ;  /* 0x00007610945c4816 */ /* 0x000fe2000000005c */
[----:B------:R-:W-:Y:S01]  /*3730*/  @P0 HADD2.F32 R148, -RZ, R146.H1_H1 ;  /* 0x30000092ff940230 */ /* 0x000fe20000004100 */
[----:B------:R-:W-:Y:S01]  /*3740*/  @P4 PRMT R93, R149, 0x7610, R93 ;  /* 0x00007610955d4816 */ /* 0x000fe2000000005d */
[----:B------:R-:W-:Y:S01]  /*3750*/  @P0 HADD2.F32 R149, -RZ, R144.H1_H1 ;  /* 0x30000090ff950230 */ /* 0x000fe20000004100 */
[----:B------:R-:W-:-:S02]  /*3760*/  FMUL.FTZ R152, R182, R153 ;  /* 0x00000099b6987220 */ /* 0x000fc40000410000 */
[----:B------:R-:W-:Y:S02]  /*3770*/  FMUL.FTZ R155, R182, R155 ;  /* 0x0000009bb69b7220 */ /* 0x000fe40000410000 */
[----:B------:R-:W-:Y:S02]  /*3780*/  FADD.FTZ R157, R221, -R158 ;  /* 0x8000009edd9d7221 */ /* 0x000fe40000010000 */
[----:B------:R-:W-:Y:S01]  /*3790*/  @P0 FADD.FTZ R152, R152, R149 ;  /* 0x0000009598980221 */ /* 0x000fe20000010000 */
[----:B------:R-:W-:Y:S01]  /*37a0*/  @P0 HADD2.F32 R149, -RZ, R145.H1_H1 ;  /* 0x30000091ff950230 */ /* 0x000fe20000004100 */
[----:B------:R-:W-:Y:S01]  /*37b0*/  @P0 FADD.FTZ R155, R155, R148 ;  /* 0x000000949b9b0221 */ /* 0x000fe20000010000 */
[--C-:B------:R-:W-:Y:S01]  /*37c0*/  @P0 HADD2.F32 R148, -RZ, R147.reuse.H0_H0 ;  /* 0x20000093ff940230 */ /* 0x100fe20000004100 */
[----:B------:R-:W-:Y:S02]  /*37d0*/  FADD.FTZ R159, R227, -R238 ;  /* 0x800000eee39f7221 */ /* 0x000fe40000010000 */
[----:B------:R-:W-:Y:S01]  /*37e0*/  FMUL.FTZ R153, R182, R157 ;  /* 0x0000009db6997220 */ /* 0x000fe20000410000 */
[----:B------:R-:W-:Y:S01]  /*37f0*/  @P4 F2FP.PACK_AB R157, RZ, R154 ;  /* 0x0000009aff9d423e */ /* 0x000fe200000000ff */
[----:B------:R-:W-:Y:S01]  /*3800*/  @P0 FADD.FTZ R156, R156, R149 ;  /* 0x000000959c9c0221 */ /* 0x000fe20000010000 */
[----:B------:R-:W-:Y:S01]  /*3810*/  @P0 HADD2.F32 R149, -RZ, R147.H1_H1 ;  /* 0x30000093ff950230 */ /* 0x000fe20000004100 */
[----:B------:R-:W-:Y:S01]  /*3820*/  FMUL.FTZ R182, R182, R159 ;  /* 0x0000009fb6b67220 */ /* 0x000fe20000410000 */
[----:B------:R-:W-:Y:S01]  /*3830*/  @P4 PRMT R94, R157, 0x7610, R94 ;  /* 0x000076109d5e4816 */ /* 0x000fe2000000005e */
[----:B------:R-:W-:Y:S01]  /*3840*/  @P0 FADD.FTZ R153, R153, R148 ;  /* 0x0000009499990221 */ /* 0x000fe20000010000 */
[----:B------:R-:W-:Y:S01]  /*3850*/  @P4 F2FP.PACK_AB R148, RZ, R152 ;  /* 0x00000098ff94423e */ /* 0x000fe200000000ff */
[----:B------:R-:W-:Y:S01]  /*3860*/  @P0 FADD.FTZ R182, R182, R149 ;  /* 0x00000095b6b60221 */ /* 0x000fe20000010000 */
[----:B------:R-:W-:Y:S01]  /*3870*/  ISETP.NE.U32.AND P0, PT, RZ, c[0x0][0x258], PT ;  /* 0x00009600ff007a0c */ /* 0x000fe20003f05070 */
[----:B------:R-:W-:Y:S01]  /*3880*/  FMUL.FTZ R154, R154, c[0x0][0x1e8] ;  /* 0x00007a009a9a7a20 */ /* 0x000fe20000410000 */
[----:B------:R-:W-:Y:S01]  /*3890*/  @P4 F2FP.PACK_AB R158, RZ, R153 ;  /* 0x00000099ff9e423e */ /* 0x000fe200000000ff */
[----:B------:R-:W-:Y:S01]  /*38a0*/  FMUL.FTZ R231, R152, c[0x0][0x1e8] ;  /* 0x00007a0098e77a20 */ /* 0x000fe20000410000 */
[----:B------:R-:W-:Y:S01]  /*38b0*/  @P4 F2FP.PACK_AB R159, RZ, R182 ;  /* 0x000000b6ff9f423e */ /* 0x000fe200000000ff */
[----:B------:R-:W-:Y:S01]  /*38c0*/  FMUL.FTZ R182, R182, c[0x0][0x1e8] ;  /* 0x00007a00b6b67a20 */ /* 0x000fe20000410000 */
[----:B------:R-:W-:Y:S01]  /*38d0*/  @P4 PRMT R95, R158, 0x7610, R95 ;  /* 0x000076109e5f4816 */ /* 0x000fe2000000005f */
[----:B------:R-:W-:Y:S01]  /*38e0*/  FMUL.FTZ R158, R150, c[0x0][0x1e8] ;  /* 0x00007a00969e7a20 */ /* 0x000fe20000410000 */
[----:B------:R-:W-:-:S02]  /*38f0*/  ISETP.NE.AND.EX P0, PT, RZ, c[0x0][0x25c], PT, P0 ;  /* 0x00009700ff007a0c */ /* 0x000fc40003f05300 */
[----:B------:R-:W-:Y:S01]  /*3900*/  @P4 PRMT R95, R95, 0x5410, R159 ;  /* 0x000054105f5f4816 */ /* 0x000fe2000000009f */
[----:B------:R-:W-:Y:S01]  /*3910*/  HFMA2.MMA R159, -RZ, RZ, 0, 9.5367431640625e-07 ;  /* 0x00000010ff9f7435 */ /* 0x000fe200000001ff */
[----:B------:R-:W-:Y:S02]  /*3920*/  @P4 F2FP.PACK_AB R149, RZ, R156 ;  /* 0x0000009cff95423e */ /* 0x000fe400000000ff */
[----:B------:R-:W-:Y:S01]  /*3930*/  @P4 F2FP.PACK_AB R157, RZ, R155 ;  /* 0x0000009bff9d423e */ /* 0x000fe200000000ff */
[----:B------:R-:W-:Y:S01]  /*3940*/  FMUL.FTZ R155, R155, c[0x0][0x1e8] ;  /* 0x00007a009b9b7a20 */ /* 0x000fe20000410000 */
[----:B------:R-:W-:Y:S02]  /*3950*/  @P4 PRMT R92, R92, 0x5410, R148 ;  /* 0x000054105c5c4816 */ /* 0x000fe40000000094 */
[----:B------:R-:W-:Y:S02]  /*3960*/  @P4 PRMT R93, R93, 0x5410, R149 ;  /* 0x000054105d5d4816 */ /* 0x000fe40000000095 */
[----:B------:R-:W-:Y:S01]  /*3970*/  @P4 PRMT R94, R94, 0x5410, R157 ;  /* 0x000054105e5e4816 */ /* 0x000fe2000000009d */
[----:B------:R-:W-:Y:S01]  /*3980*/  @P0 IMAD.WIDE.U32 R148, R178, R159, c[0x0][0x258] ;  /* 0x00009600b2940625 */ /* 0x000fe200078e009f */
[----:B------:R-:W-:-:S02]  /*3990*/  MOV R157, R232 ;  /* 0x000000e8009d7202 */ /* 0x000fc40000000f00 */
[----:B------:R-:W-:Y:S02]  /*39a0*/  LOP3.LUT P4, RZ, R233, 0xff, RZ, 0xc0, !PT ;  /* 0x000000ffe9ff7812 */ /* 0x000fe4000788c0ff */
[----:B------:R0:W-:Y:S01]  /*39b0*/  @P0 STG.E.128 [R148.64], R92 ;  /* 0x0000005c94000986 */ /* 0x0001e2000c101d04 */
[----:B------:R-:W-:Y:S01]  /*39c0*/  LOP3.LUT P0, RZ, R157, 0xff, RZ, 0xc0, !PT ;  /* 0x000000ff9dff7812 */ /* 0x000fe2000780c0ff */
[----:B------:R-:W-:Y:S01]  /*39d0*/  FMUL.FTZ R157, R156, c[0x0][0x1e8] ;  /* 0x00007a009c9d7a20 */ /* 0x000fe20000410000 */
[----:B------:R-:W-:Y:S01]  /*39e0*/  FSEL R229, R154, RZ, P4 ;  /* 0x000000ff9ae57208 */ /* 0x000fe20002000000 */
[----:B------:R-:W-:Y:S01]  /*39f0*/  FMUL.FTZ R156, R153, c[0x0][0x1e8] ;  /* 0x00007a00999c7a20 */ /* 0x000fe20000410000 */
[----:B------:R-:W-:Y:S02]  /*3a00*/  FSEL R150, R155, RZ, P5 ;  /* 0x000000ff9b967208 */ /* 0x000fe40002800000 */
[C---:B------:R-:W-:Y:S02]  /*3a10*/  LOP3.LUT P4, RZ, R232.reuse, 0xff0000, RZ, 0xc0, !PT ;  /* 0x00ff0000e8ff7812 */ /* 0x040fe4000788c0ff */
[----:B------:R-:W-:-:S02]  /*3a20*/  LOP3.LUT P5, RZ, R232, 0xff000000, RZ, 0xc0, !PT ;  /* 0xff000000e8ff7812 */ /* 0x000fc400078ac0ff */
[----:B------:R-:W-:Y:S01]  /*3a30*/  F2FP.PACK_AB R150, R150, R229 ;  /* 0x000000e59696723e */ /* 0x000fe200000000ff */
[----:B------:R-:W-:Y:S01]  /*3a40*/  FMUL.FTZ R229, R151, c[0x0][0x1e8] ;  /* 0x00007a0097e57a20 */ /* 0x000fe20000410000 */
[----:B0-----:R-:W-:Y:S02]  /*3a50*/  FSEL R149, R158, RZ, P4 ;  /* 0x000000ff9e957208 */ /* 0x001fe40002000000 */
[----:B------:R-:W-:Y:S02]  /*3a60*/  FSEL R148, R157, RZ, P5 ;  /* 0x000000ff9d947208 */ /* 0x000fe40002800000 */
[----:B------:R-:W-:Y:S02]  /*3a70*/  LOP3.LUT P4, RZ, R232, 0xff00, RZ, 0xc0, !PT ;  /* 0x0000ff00e8ff7812 */ /* 0x000fe4000788c0ff */
[----:B------:R-:W-:Y:S02]  /*3a80*/  F2FP.PACK_AB R149, R148, R149 ;  /* 0x000000959495723e */ /* 0x000fe400000000ff */
[----:B------:R-:W-:-:S02]  /*3a90*/  FSEL R148, R229, RZ, P0 ;  /* 0x000000ffe5947208 */ /* 0x000fc40000000000 */
[----:B------:R-:W-:Y:S02]  /*3aa0*/  LOP3.LUT P0, RZ, R233, 0xff000000, RZ, 0xc0, !PT ;  /* 0xff000000e9ff7812 */ /* 0x000fe4000780c0ff */
[----:B------:R-:W-:Y:S02]  /*3ab0*/  FSEL R151, R231, RZ, P4 ;  /* 0x000000ffe7977208 */ /* 0x000fe40002000000 */
[----:B------:R-:W-:Y:S02]  /*3ac0*/  FSEL R152, R182, RZ, P0 ;  /* 0x000000ffb6987208 */ /* 0x000fe40000000000 */
[----:B------:R-:W-:Y:S02]  /*3ad0*/  ISETP.NE.U32.AND P0, PT, RZ, c[0x0][0x250], PT ;  /* 0x00009400ff007a0c */ /* 0x000fe40003f05070 */
[----:B------:R-:W-:Y:S02]  /*3ae0*/  LOP3.LUT P5, RZ, R233, 0xff0000, RZ, 0xc0, !PT ;  /* 0x00ff0000e9ff7812 */ /* 0x000fe400078ac0ff */
[----:B------:R-:W-:-:S02]  /*3af0*/  ISETP.NE.AND.EX P0, PT, RZ, c[0x0][0x254], PT, P0 ;  /* 0x00009500ff007a0c */ /* 0x000fc40003f05300 */
[----:B------:R-:W-:Y:S02]  /*3b00*/  F2FP.PACK_AB R148, R151, R148 ;  /* 0x000000949794723e */ /* 0x000fe400000000ff */
[----:B------:R-:W-:-:S04]  /*3b10*/  FSEL R151, R156, RZ, P5 ;  /* 0x000000ff9c977208 */ /* 0x000fc80002800000 */
[----:B------:R-:W-:Y:S01]  /*3b20*/  F2FP.PACK_AB R151, R152, R151 ;  /* 0x000000979897723e */ /* 0x000fe200000000ff */
[----:B------:R-:W-:-:S04]  /*3b30*/  IMAD.WIDE.U32 R152, R178, R159, c[0x0][0x248] ;  /* 0x00009200b2987625 */ /* 0x000fc800078e009f */
[----:B------:R-:W-:Y:S01]  /*3b40*/  @P0 MOV R159, R240 ;  /* 0x000000f0009f0202 */ /* 0x000fe20000000f00 */
[----:B------:R0:W-:Y:S01]  /*3b50*/  STG.E.128 [R152.64], R148 ;  /* 0x0000009498007986 */ /* 0x0001e2000c101d04 */
[C---:B------:R-:W-:Y:S02]  /*3b60*/  @P0 LOP3.LUT P5, RZ, R240.reuse, 0xff00, RZ, 0xc0, !PT ;  /* 0x0000ff00f0ff0812 */ /* 0x040fe400078ac0ff */
[----:B------:R-:W-:Y:S02]  /*3b70*/  @P0 LOP3.LUT P4, RZ, R159, 0xff, RZ, 0xc0, !PT ;  /* 0x000000ff9fff0812 */ /* 0x000fe4000788c0ff */
[----:B------:R-:W-:Y:S02]  /*3b80*/  @P0 LOP3.LUT P6, RZ, R241, 0xff, RZ, 0xc0, !PT ;  /* 0x000000fff1ff0812 */ /* 0x000fe400078cc0ff */
[----:B------:R-:W-:Y:S02]  /*3b90*/  @P0 FSEL R159, R229, RZ, P4 ;  /* 0x000000ffe59f0208 */ /* 0x000fe40002000000 */
[----:B------:R-:W-:-:S02]  /*3ba0*/  @P0 LOP3.LUT P4, RZ, R240, 0xff0000, RZ, 0xc0, !PT ;  /* 0x00ff0000f0ff0812 */ /* 0x000fc4000788c0ff */
[----:B------:R-:W-:Y:S02]  /*3bb0*/  @P0 FSEL R229, R231, RZ, P5 ;  /* 0x000000ffe7e50208 */ /* 0x000fe40002800000 */
[----:B------:R-:W-:Y:S02]  /*3bc0*/  @P0 LOP3.LUT P5, RZ, R240, 0xff000000, RZ, 0xc0, !PT ;  /* 0xff000000f0ff0812 */ /* 0x000fe400078ac0ff */
[----:B------:R-:W-:Y:S02]  /*3bd0*/  @P0 FSEL R158, R158, RZ, P4 ;  /* 0x000000ff9e9e0208 */ /* 0x000fe40002000000 */
[----:B------:R-:W-:Y:S02]  /*3be0*/  @P0 LOP3.LUT P4, RZ, R241, 0xff0000, RZ, 0xc0, !PT ;  /* 0x00ff0000f1ff0812 */ /* 0x000fe4000788c0ff */
[----:B------:R-:W-:Y:S02]  /*3bf0*/  @P0 FSEL R157, R157, RZ, P5 ;  /* 0x000000ff9d9d0208 */ /* 0x000fe40002800000 */
[----:B------:R-:W-:-:S02]  /*3c00*/  @P0 FSEL R154, R154, RZ, P6 ;  /* 0x000000ff9a9a0208 */ /* 0x000fc40003000000 */
[C---:B------:R-:W-:Y:S02]  /*3c10*/  @P0 LOP3.LUT P5, RZ, R241.reuse, 0xff00, RZ, 0xc0, !PT ;  /* 0x0000ff00f1ff0812 */ /* 0x040fe400078ac0ff */
[----:B------:R-:W-:Y:S02]  /*3c20*/  @P0 LOP3.LUT P6, RZ, R241, 0xff000000, RZ, 0xc0, !PT ;  /* 0xff000000f1ff0812 */ /* 0x000fe400078cc0ff */
[----:B------:R-:W-:Y:S02]  /*3c30*/  @P0 FSEL R156, R156, RZ, P4 ;  /* 0x000000ff9c9c0208 */ /* 0x000fe40002000000 */
[----:B------:R-:W-:Y:S02]  /*3c40*/  @P0 F2FP.PACK_AB R159, RZ, R159 ;  /* 0x0000009fff9f023e */ /* 0x000fe400000000ff */
[----:B------:R-:W-:Y:S02]  /*3c50*/  @P0 F2FP.PACK_AB R158, RZ, R158 ;  /* 0x0000009eff9e023e */ /* 0x000fe400000000ff */
[----:B------:R-:W-:-:S02]  /*3c60*/  @P0 FSEL R155, R155, RZ, P5 ;  /* 0x000000ff9b9b0208 */ /* 0x000fc40002800000 */
[----:B------:R-:W-:Y:S02]  /*3c70*/  @P0 FSEL R182, R182, RZ, P6 ;  /* 0x000000ffb6b60208 */ /* 0x000fe40003000000 */
[----:B------:R-:W-:Y:S02]  /*3c80*/  @P0 F2FP.PACK_AB R154, RZ, R154 ;  /* 0x0000009aff9a023e */ /* 0x000fe400000000ff */
[----:B------:R-:W-:Y:S02]  /*3c90*/  @P0 F2FP.PACK_AB R156, RZ, R156 ;  /* 0x0000009cff9c023e */ /* 0x000fe400000000ff */
[----:B------:R-:W-:Y:S02]  /*3ca0*/  @P0 F2FP.PACK_AB R229, RZ, R229 ;  /* 0x000000e5ffe5023e */ /* 0x000fe400000000ff */
[----:B------:R-:W-:Y:S02]  /*3cb0*/  @P0 F2FP.PACK_AB R157, RZ, R157 ;  /* 0x0000009dff9d023e */ /* 0x000fe400000000ff */
[----:B------:R-:W-:-:S02]  /*3cc0*/  @P0 F2FP.PACK_AB R155, RZ, R155 ;  /* 0x0000009bff9b023e */ /* 0x000fc400000000ff */
[----:B------:R-:W-:Y:S02]  /*3cd0*/  @P0 F2FP.PACK_AB R182, RZ, R182 ;  /* 0x000000b6ffb6023e */ /* 0x000fe400000000ff */
[----:B------:R-:W-:Y:S02]  /*3ce0*/  @P0 PRMT R136, R159, 0x7610, R136 ;  /* 0x000076109f880816 */ /* 0x000fe40000000088 */
[----:B0-----:R-:W-:Y:S02]  /*3cf0*/  @P0 LEA R148, P4, R178, c[0x0][0x250], 0x4 ;  /* 0x00009400b2940a11 */ /* 0x001fe400078820ff */
[----:B------:R-:W-:Y:S02]  /*3d00*/  @P0 PRMT R137, R158, 0x7610, R137 ;  /* 0x000076109e890816 */ /* 0x000fe40000000089 */
[----:B------:R-:W-:Y:S02]  /*3d10*/  @P0 PRMT R138, R154, 0x7610, R138 ;  /* 0x000076109a8a0816 */ /* 0x000fe4000000008a */
[----:B------:R-:W-:-:S02]  /*3d20*/  @P0 PRMT R139, R156, 0x7610, R139 ;  /* 0x000076109c8b0816 */ /* 0x000fc4000000008b */
[----:B------:R-:W-:Y:S02]  /*3d30*/  @P0 LEA.HI.X R149, R178, c[0x0][0x254], RZ, 0x4, P4 ;  /* 0x00009500b2950a11 */ /* 0x000fe400020f24ff */
[----:B------:R-:W-:Y:S02]  /*3d40*/  @P0 PRMT R136, R136, 0x5410, R229 ;  /* 0x0000541088880816 */ /* 0x000fe400000000e5 */
[----:B------:R-:W-:Y:S02]  /*3d50*/  @P0 PRMT R137, R137, 0x5410, R157 ;  /* 0x0000541089890816 */ /* 0x000fe4000000009d */
[----:B------:R-:W-:Y:S02]  /*3d60*/  @P0 PRMT R138, R138, 0x5410, R155 ;  /* 0x000054108a8a0816 */ /* 0x000fe4000000009b */
[----:B------:R-:W-:-:S05]  /*3d70*/  @P0 PRMT R139, R139, 0x5410, R182 ;  /* 0x000054108b8b0816 */ /* 0x000fca00000000b6 */
[----:B------:R0:W-:Y:S02]  /*3d80*/  @P0 STG.E.128 [R148.64], R136 ;  /* 0x0000008894000986 */ /* 0x0001e4000c101d04 */
.L_x_299:
[----:B------:R-:W-:Y:S05]  /*3d90*/  BSYNC B1 ;  /* 0x0000000000017941 */ /* 0x000fea0003800000 */
.L_x_298:
[----:B0-----:R-:W-:-:S04]  /*3da0*/  MOV R148, c[0x0][0x160] ;  /* 0x0000580000947a02 */ /* 0x001fc80000000f00 */
[----:B------:R-:W-:-:S04]  /*3db0*/  LEA R179, R148, R179, 0x2 ;  /* 0x000000b394b37211 */ /* 0x000fc800078e10ff */
[----:B------:R-:W-:-:S13]  /*3dc0*/  ISETP.GE.AND P0, PT, R179, c[0x0][0x164], PT ;  /* 0x00005900b3007a0c */ /* 0x000fda0003f06270 */
[----:B-----5:R-:W-:Y:S01]  /*3dd0*/  @P0 CALL.REL.NOINC `(.L_x_285) ;  /* 0x0000001000000944 */ /* 0x020fe20003c00000 */
[----:B------:R-:W-:Y:S05]  /*3de0*/  BRA `(.L_x_300) ;  /* 0xffffca6000007947 */ /* 0x000fea000383ffff */
.L_x_285:
[----:B0-----:R-:W-:Y:S05]  /*3df0*/  BSYNC B0 ;  /* 0x0000000000007941 */ /* 0x001fea0003800000 */
.L_x_284:
        /* <DEDUP_REMOVED lines=267> */
.L_x_302:
[----:B-1----:R-:W-:Y:S05]  /*4eb0*/  BSYNC B0 ;  /* 0x0000000000007941 */ /* 0x002fea0003800000 */
.L_x_301:
        /* <DEDUP_REMOVED lines=23> */
.L_x_304:
[----:B------:R-:W-:Y:S05]  /*5030*/  BSYNC B0 ;  /* 0x0000000000007941 */ /* 0x000fea0003800000 */
.L_x_303:
        /* <DEDUP_REMOVED lines=23> */
.L_x_306:
[----:B------:R-:W-:Y:S05]  /*51b0*/  BSYNC B0 ;  /* 0x0000000000007941 */ /* 0x000fea0003800000 */
.L_x_305:
        /* <DEDUP_REMOVED lines=23> */
.L_x_308:
[----:B------:R-:W-:Y:S05]  /*5330*/  BSYNC B0 ;  /* 0x0000000000007941 */ /* 0x000fea0003800000 */
.L_x_307:
        /* <DEDUP_REMOVED lines=23> */
.L_x_310:
[----:B------:R-:W-:Y:S05]  /*54b0*/  BSYNC B0 ;  /* 0x0000000000007941 */ /* 0x000fea0003800000 */
.L_x_309:
        /* <DEDUP_REMOVED lines=15> */
.L_x_292:
[----:B------:R-:W-:Y:S01]  /*55b0*/  HFMA2.MMA R156, -RZ, RZ, 0, 5.9604644775390625e-08 ;  /* 0x00000001ff9c7435 */ /* 0x000fe200000001ff */
[----:B------:R-:W-:Y:S02]  /*55c0*/  MOV R151, R239 ;  /* 0x000000ef00977202 */ /* 0x000fe40000000f00 */
[----:B------:R-:W-:Y:S02]  /*55d0*/  MOV R153, 0x1f ;  /* 0x0000001f00997802 */ /* 0x000fe40000000f00 */
[----:B------:R-:W-:-:S02]  /*55e0*/  MOV R158, 0xffffffff ;  /* 0xffffffff009e7802 */ /* 0x000fc40000000f00 */
[----:B------:R-:W-:Y:S02]  /*55f0*/  MOV R148, 0x5610 ;  /* 0x0000561000947802 */ /* 0x000fe40000000f00 */
[----:B-----5:R-:W-:Y:S05]  /*5600*/  CALL.REL.NOINC `($__internal_16_$__cuda_sm70_shflsync_bfly_p) ;  /* 0x0000046000007944 */ /* 0x020fea0003c00000 */
[----:B-1----:R-:W-:Y:S01]  /*5610*/  MOV R150, R151 ;  /* 0x0000009700967202 */ /* 0x002fe20000000f00 */
[----:B0-----:R-:W-:Y:S05]  /*5620*/  BRA `(.L_x_311) ;  /* 0xffffcbe000007947 */ /* 0x001fea000383ffff */
.L_x_293:
[----:B------:R-:W-:Y:S01]  /*5630*/  HFMA2.MMA R156, -RZ, RZ, 0, 5.9604644775390625e-08 ;  /* 0x00000001ff9c7435 */ /* 0x000fe200000001ff */
[----:B------:R-:W-:Y:S02]  /*5640*/  MOV R151, R238 ;  /* 0x000000ee00977202 */ /* 0x000fe40000000f00 */
[----:B------:R-:W-:Y:S02]  /*5650*/  MOV R153, 0x1f ;  /* 0x0000001f00997802 */ /* 0x000fe40000000f00 */
[----:B------:R-:W-:Y:S02]  /*5660*/  MOV R158, 0xffffffff ;  /* 0xffffffff009e7802 */ /* 0x000fe40000000f00 */
[----:B------:R-:W-:Y:S02]  /*5670*/  MOV R148, 0x5690 ;  /* 0x0000569000947802 */ /* 0x000fe40000000f00 */
[----:B01---5:R-:W-:Y:S05]  /*5680*/  CALL.REL.NOINC `($__internal_16_$__cuda_sm70_shflsync_bfly_p) ;  /* 0x000003e000007944 */ /* 0x023fea0003c00000 */
[----:B------:R-:W-:Y:S01]  /*5690*/  FADD.FTZ R239, R150, R239 ;  /* 0x000000ef96ef7221 */ /* 0x000fe20000010000 */
[----:B0-----:R-:W-:Y:S01]  /*56a0*/  HFMA2.MMA R156, -RZ, RZ, 0, 1.1920928955078125e-07 ;  /* 0x00000002ff9c7435 */ /* 0x001fe200000001ff */
[----:B-1----:R-:W-:Y:S01]  /*56b0*/  FADD.FTZ R238, R238, R151 ;  /* 0x00000097eeee7221 */ /* 0x002fe20000010000 */
[----:B------:R-:W-:-:S02]  /*56c0*/  MOV R153, 0x1f ;  /* 0x0000001f00997802 */ /* 0x000fc40000000f00 */
[----:B------:R-:W-:Y:S02]  /*56d0*/  MOV R158, 0xffffffff ;  /* 0xffffffff009e7802 */ /* 0x000fe40000000f00 */
[----:B------:R-:W-:Y:S02]  /*56e0*/  MOV R151, R239 ;  /* 0x000000ef00977202 */ /* 0x000fe40000000f00 */
[----:B------:R-:W-:Y:S02]  /*56f0*/  MOV R148, 0x5710 ;  /* 0x0000571000947802 */ /* 0x000fe40000000f00 */
[----:B------:R-:W-:Y:S05]  /*5700*/  CALL.REL.NOINC `($__internal_16_$__cuda_sm70_shflsync_bfly_p) ;  /* 0x0000036000007944 */ /* 0x000fea0003c00000 */
[----:B0-----:R-:W-:Y:S01]  /*5710*/  HFMA2.MMA R156, -RZ, RZ, 0, 1.1920928955078125e-07 ;  /* 0x00000002ff9c7435 */ /* 0x001fe200000001ff */
[----:B-1----:R-:W-:Y:S02]  /*5720*/  MOV R150, R151 ;  /* 0x0000009700967202 */ /* 0x002fe40000000f00 */
[----:B------:R-:W-:Y:S02]  /*5730*/  MOV R151, R238 ;  /* 0x000000ee00977202 */ /* 0x000fe40000000f00 */
[----:B------:R-:W-:Y:S02]  /*5740*/  MOV R153, 0x1f ;  /* 0x0000001f00997802 */ /* 0x000fe40000000f00 */
[----:B------:R-:W-:-:S02]  /*5750*/  MOV R158, 0xffffffff ;  /* 0xffffffff009e7802 */ /* 0x000fc40000000f00 */
[----:B------:R-:W-:Y:S02]  /*5760*/  MOV R148, 0x5780 ;  /* 0x0000578000947802 */ /* 0x000fe40000000f00 */
[----:B------:R-:W-:Y:S05]  /*5770*/  CALL.REL.NOINC `($__internal_16_$__cuda_sm70_shflsync_bfly_p) ;  /* 0x000002f000007944 */ /* 0x000fea0003c00000 */
[----:B------:R-:W-:Y:S01]  /*5780*/  FADD.FTZ R239, R150, R239 ;  /* 0x000000ef96ef7221 */ /* 0x000fe20000010000 */
[----:B0-----:R-:W-:Y:S01]  /*5790*/  HFMA2.MMA R156, -RZ, RZ, 0, 2.384185791015625e-07 ;  /* 0x00000004ff9c7435 */ /* 0x001fe200000001ff */
[----:B-1----:R-:W-:Y:S01]  /*57a0*/  FADD.FTZ R238, R238, R151 ;  /* 0x00000097eeee7221 */ /* 0x002fe20000010000 */
[----:B------:R-:W-:Y:S02]  /*57b0*/  MOV R153, 0x1f ;  /* 0x0000001f00997802 */ /* 0x000fe40000000f00 */
[----:B------:R-:W-:Y:S02]  /*57c0*/  MOV R158, 0xffffffff ;  /* 0xffffffff009e7802 */ /* 0x000fe40000000f00 */
[----:B------:R-:W-:Y:S02]  /*57d0*/  MOV R151, R239 ;  /* 0x000000ef00977202 */ /* 0x000fe40000000f00 */
[----:B------:R-:W-:Y:S02]  /*57e0*/  MOV R148, 0x5800 ;  /* 0x0000580000947802 */ /* 0x000fe40000000f00 */
[----:B------:R-:W-:Y:S05]  /*57f0*/  CALL.REL.NOINC `($__internal_16_$__cuda_sm70_shflsync_bfly_p) ;  /* 0x0000027000007944 */ /* 0x000fea0003c00000 */
[----:B0-----:R-:W-:Y:S01]  /*5800*/  HFMA2.MMA R156, -RZ, RZ, 0, 2.384185791015625e-07 ;  /* 0x00000004ff9c7435 */ /* 0x001fe200000001ff */
[----:B-1----:R-:W-:-:S02]  /*5810*/  MOV R150, R151 ;  /* 0x0000009700967202 */ /* 0x002fc40000000f00 */
[----:B------:R-:W-:Y:S02]  /*5820*/  MOV R151, R238 ;  /* 0x000000ee00977202 */ /* 0x000fe40000000f00 */
[----:B------:R-:W-:Y:S02]  /*5830*/  MOV R153, 0x1f ;  /* 0x0000001f00997802 */ /* 0x000fe40000000f00 */
[----:B------:R-:W-:Y:S02]  /*5840*/  MOV R158, 0xffffffff ;  /* 0xffffffff009e7802 */ /* 0x000fe40000000f00 */
[----:B------:R-:W-:Y:S02]  /*5850*/  MOV R148, 0x5870 ;  /* 0x0000587000947802 */ /* 0x000fe40000000f00 */
[----:B------:R-:W-:Y:S05]  /*5860*/  CALL.REL.NOINC `($__internal_16_$__cuda_sm70_shflsync_bfly_p) ;  /* 0x0000020000007944 */ /* 0x000fea0003c00000 */
[----:B------:R-:W-:Y:S01]  /*5870*/  FADD.FTZ R239, R150, R239 ;  /* 0x000000ef96ef7221 */ /* 0x000fe20000010000 */
[----:B0-----:R-:W-:Y:S01]  /*5880*/  HFMA2.MMA R156, -RZ, RZ, 0, 4.76837158203125e-07 ;  /* 0x00000008ff9c7435 */ /* 0x001fe200000001ff */
[----:B-1----:R-:W-:Y:S01]  /*5890*/  FADD.FTZ R154, R238, R151 ;  /* 0x00000097ee9a7221 */ /* 0x002fe20000010000 */
[----:B------:R-:W-:Y:S02]  /*58a0*/  MOV R153, 0x1f ;  /* 0x0000001f00997802 */ /* 0x000fe40000000f00 */
[----:B------:R-:W-:-:S02]  /*58b0*/  MOV R158, 0xffffffff ;  /* 0xffffffff009e7802 */ /* 0x000fc40000000f00 */
[----:B------:R-:W-:Y:S02]  /*58c0*/  MOV R151, R239 ;  /* 0x000000ef00977202 */ /* 0x000fe40000000f00 */
[----:B------:R-:W-:Y:S02]  /*58d0*/  MOV R148, 0x58f0 ;  /* 0x000058f000947802 */ /* 0x000fe40000000f00 */
[----:B------:R-:W-:Y:S05]  /*58e0*/  CALL.REL.NOINC `($__internal_16_$__cuda_sm70_shflsync_bfly_p) ;  /* 0x0000018000007944 */ /* 0x000fea0003c00000 */
[----:B0-----:R-:W-:Y:S01]  /*58f0*/  HFMA2.MMA R156, -RZ, RZ, 0, 4.76837158203125e-07 ;  /* 0x00000008ff9c7435 */ /* 0x001fe200000001ff */
[----:B-1----:R-:W-:Y:S02]  /*5900*/  MOV R150, R151 ;  /* 0x0000009700967202 */ /* 0x002fe40000000f00 */
[----:B------:R-:W-:Y:S02]  /*5910*/  MOV R151, R154 ;  /* 0x0000009a00977202 */ /* 0x000fe40000000f00 */
[----:B------:R-:W-:Y:S02]  /*5920*/  MOV R153, 0x1f ;  /* 0x0000001f00997802 */ /* 0x000fe40000000f00 */
[----:B------:R-:W-:Y:S02]  /*5930*/  MOV R158, 0xffffffff ;  /* 0xffffffff009e7802 */ /* 0x000fe40000000f00 */
[----:B------:R-:W-:-:S02]  /*5940*/  MOV R148, 0x5960 ;  /* 0x0000596000947802 */ /* 0x000fc40000000f00 */
[----:B------:R-:W-:Y:S05]  /*5950*/  CALL.REL.NOINC `($__internal_16_$__cuda_sm70_shflsync_bfly_p) ;  /* 0x0000011000007944 */ /* 0x000fea0003c00000 */
[----:B------:R-:W-:Y:S01]  /*5960*/  FADD.FTZ R152, R150, R239 ;  /* 0x000000ef96987221 */ /* 0x000fe20000010000 */
[----:B0-----:R-:W-:Y:S01]  /*5970*/  HFMA2.MMA R156, -RZ, RZ, 0, 9.5367431640625e-07 ;  /* 0x00000010ff9c7435 */ /* 0x001fe200000001ff */
[----:B-1----:R-:W-:Y:S01]  /*5980*/  FADD.FTZ R154, R154, R151 ;  /* 0x000000979a9a7221 */ /* 0x002fe20000010000 */
[----:B------:R-:W-:-:S02]  /*5990*/  MOV R153, 0x1f ;  /* 0x0000001f00997802 */ /* 0x000fc40000000f00 */
[----:B------:R-:W-:Y:S02]  /*59a0*/  MOV R158, 0xffffffff ;  /* 0xffffffff009e7802 */ /* 0x000fe40000000f00 */
[----:B------:R-:W-:Y:S02]  /*59b0*/  MOV R151, R152 ;  /* 0x0000009800977202 */ /* 0x000fe40000000f00 */
[----:B------:R-:W-:Y:S02]  /*59c0*/  MOV R148, 0x59e0 ;  /* 0x000059e000947802 */ /* 0x000fe40000000f00 */
[----:B------:R-:W-:Y:S05]  /*59d0*/  CALL.REL.NOINC `($__internal_16_$__cuda_sm70_shflsync_bfly_p) ;  /* 0x0000009000007944 */ /* 0x000fea0003c00000 */
[----:B0-----:R-:W-:Y:S01]  /*59e0*/  HFMA2.MMA R156, -RZ, RZ, 0, 9.5367431640625e-07 ;  /* 0x00000010ff9c7435 */ /* 0x001fe200000001ff */
[----:B-1----:R-:W-:Y:S02]  /*59f0*/  MOV R155, R151 ;  /* 0x00000097009b7202 */ /* 0x002fe40000000f00 */
[----:B------:R-:W-:Y:S02]  /*5a00*/  MOV R151, R154 ;  /* 0x0000009a00977202 */ /* 0x000fe40000000f00 */
[----:B------:R-:W-:Y:S02]  /*5a10*/  MOV R153, 0x1f ;  /* 0x0000001f00997802 */ /* 0x000fe40000000f00 */
[----:B------:R-:W-:-:S02]  /*5a20*/  MOV R158, 0xffffffff ;  /* 0xffffffff009e7802 */ /* 0x000fc40000000f00 */
[----:B------:R-:W-:Y:S02]  /*5a30*/  MOV R148, 0x5a50 ;  /* 0x00005a5000947802 */ /* 0x000fe40000000f00 */
[----:B------:R-:W-:Y:S05]  /*5a40*/  CALL.REL.NOINC `($__internal_16_$__cuda_sm70_shflsync_bfly_p) ;  /* 0x0000002000007944 */ /* 0x000fea0003c00000 */
[----:B-1----:R-:W-:Y:S01]  /*5a50*/  MOV R149, R151 ;  /* 0x0000009700957202 */ /* 0x002fe20000000f00 */
[----:B0-----:R-:W-:Y:S05]  /*5a60*/  BRA `(.L_x_312) ;  /* 0xffffc8c000007947 */ /* 0x001fea000383ffff */
        .weak           $__internal_16_$__cuda_sm70_shflsync_bfly_p
        .type           $__internal_16_$__cuda_sm70_shflsync_bfly_p,@function
        .size           $__internal_16_$__cuda_sm70_shflsync_bfly_p,(.L_x_2253 - $__internal_16_$__cuda_sm70_shflsync_bfly_p)
$__internal_16_$__cuda_sm70_shflsync_bfly_p:
[----:B------:R-:W-:Y:S01]  /*5a70*/  HFMA2.MMA R149, -RZ, RZ, 0, 0 ;  /* 0x00000000ff957435 */ /* 0x000fe200000001ff */
[----:B------:R-:W-:Y:S04]  /*5a80*/  WARPSYNC R158 ;  /* 0x0000009e00007348 */ /* 0x000fe80003800000 */
[----:B------:R0:W1:Y:S01]  /*5a90*/  SHFL.BFLY PT, R151, R151, R156, R153 ;  /* 0x0c00009c97977389 */ /* 0x00006200000e0099 */
[----:B------:R-:W-:Y:S05]  /*5aa0*/  RET.REL.NODEC R148 `(_ZN10layer_norm31ln_parallel_residual_bwd_kernelINS_13Kernel_traitsI6__halfS2_S2_S2_fjLj768ELj1ELj4ELj1ELj16ENS_18Kernel_traits_baseILj768ES2_S2_S2_S2_fjLj128EEEEELb1ELb0ELb0EEEvNS_9BwdParamsE) ;  /* 0xffffa55094007950 */ /* 0x000fea0003c3ffff */
.L_x_313:
        /* <DEDUP_REMOVED lines=13> */
.L_x_2253:


//--------------------- .text._ZN10layer_norm31ln_parallel_residual_bwd_kernelINS_13Kernel_traitsI6__halfS2_S2_S2_fjLj768ELj1ELj4ELj1ELj16ENS_18Kernel_traits_baseILj768ES2_S2_S2_S2_fjLj128EEEEELb1ELb0ELb1EEEvNS_9BwdParamsE --------------------------
	.section	.text._ZN10layer_norm31ln_parallel_residual_bwd_kernelINS_13Kernel_traitsI6__halfS2_S2_S2_fjLj768ELj1ELj4ELj1ELj16ENS_18Kernel_traits_baseILj768ES2_S2_S2_S2_fjLj128EEEEELb1ELb0ELb1EEEvNS_9BwdParamsE,"ax",@progbits
	.sectioninfo	@"SHI_REGISTERS=254"
	.align	128
        .global         _ZN10layer_norm31ln_parallel_residual_bwd_kernelINS_13Kernel_traitsI6__halfS2_S2_S2_fjLj768ELj1ELj4ELj1ELj16ENS_18Kernel_traits_baseILj768ES2_S2_S2_S2_fjLj128EEEEELb1ELb0ELb1EEEvNS_9BwdParamsE
        .type           _ZN10layer_norm31ln_parallel_residual_bwd_kernelINS_13Kernel_traitsI6__halfS2_S2_S2_fjLj768ELj1ELj4ELj1ELj16ENS_18Kernel_traits_baseILj768ES2_S2_S2_S2_fjLj128EEEEELb1ELb0ELb1EEEvNS_9BwdParamsE,@function
        .size           _ZN10layer_norm31ln_parallel_residual_bwd_kernelINS_13Kernel_traitsI6__halfS2_S2_S2_fjLj768ELj1ELj4ELj1ELj16ENS_18Kernel_traits_baseILj768ES2_S2_S2_S2_fjLj128EEEEELb1ELb0ELb1EEEvNS_9BwdParamsE,(.L_x_2254 - _ZN10layer_norm31ln_parallel_residual_bwd_kernelINS_13Kernel_traitsI6__halfS2_S2_S2_fjLj768ELj1ELj4ELj1ELj16ENS_18Kernel_traits_baseILj768ES2_S2_S2_S2_fjLj128EEEEELb1ELb0ELb1EEEvNS_9BwdParamsE)
        .other          _ZN10layer_norm31ln_parallel_residual_bwd_kernelINS_13Kernel_traitsI6__halfS2_S2_S2_fjLj768ELj1ELj4ELj1ELj16ENS_18Kernel_traits_baseILj768ES2_S2_S2_S2_fjLj128EEEEELb1ELb0ELb1EEEvNS_9BwdParamsE,@"STO_CUDA_ENTRY STV_DEFAULT"
_ZN10layer_norm31ln_parallel_residual_bwd_kernelINS_13Kernel_traitsI6__halfS2_S2_S2_fjLj768ELj1ELj4ELj1ELj16ENS_18Kernel_traits_baseILj768ES2_S2_S2_S2_fjLj128EEEEELb1ELb0ELb1EEEvNS_9BwdParamsE:
.text._ZN10layer_norm31ln_parallel_residual_bwd_kernelINS_13Kernel_traitsI6__halfS2_S2_S2_fjLj768ELj1ELj4ELj1ELj16ENS_18Kernel_traits_baseILj768ES2_S2_S2_S2_fjLj128EEEEELb1ELb0ELb1EEEvNS_9BwdParamsE:
        /* <DEDUP_REMOVED lines=58> */
.L_x_315:
        /* <DEDUP_REMOVED lines=8> */
[----:B------:R1:W4:Y:S04]  /*0420*/  LDG.E.128 R160, [R4.64+0x400] ;  /* 0x0004000404a07981 */ /* 0x000328000c1e1d00 */
[----:B------:R1:W5:Y:S04]  /*0430*/  LDG.E.128 R192, [R4.64] ;  /* 0x0000000404c07981 */ /* 0x000368000c1e1d00 */
[----:B------:R1:W3:Y:S04]  /*0440*/  LDG.E.128 R176, [R4.64+0x200] ;  /* 0x0002000404b07981 */ /* 0x0002e8000c1e1d00 */
[----:B------:R0:W3:Y:S01]  /*0450*/  LDG.E.128 R168, [R2.64+0x400] ;  /* 0x0004000402a87981 */ /* 0x0000e2000c1e1d00 */
[----:B------:R-:W-:Y:S01]  /*0460*/  HFMA2.MMA R158, -RZ, RZ, 0, 0 ;  /* 0x00000000ff9e7435 */ /* 0x000fe200000001ff */
[----:B------:R-:W-:Y:S01]  /*0470*/  BSSY B1, `(.L_x_317) ;  /* 0x000036e000017945 */ /* 0x000fe20003800000 */
[----:B------:R-:W-:Y:S01]  /*0480*/  CS2R R6, SRZ ;  /* 0x0000000000067805 */ /* 0x000fe2000001ff00 */
[----:B------:R-:W-:Y:S01]  /*0490*/  CS2R R8, SRZ ;  /* 0x0000000000087805 */ /* 0x000fe2000001ff00 */
[----:B------:R-:W-:Y:S01]  /*04a0*/  CS2R R10, SRZ ;  /* 0x00000000000a7805 */ /* 0x000fe2000001ff00 */
[----:B-1----:R-:W-:Y:S01]  /*04b0*/  CS2R R4, SRZ ;  /* 0x0000000000047805 */ /* 0x002fe2000001ff00 */
        /* <DEDUP_REMOVED lines=43> */
[----:B----4-:R-:W-:-:S02]  /*0770*/  HADD2.F32 R166, -RZ, R162.H0_H0 ;  /* 0x200000a2ffa67230 */ /* 0x010fc40000004100 */
[----:B------:R-:W-:Y:S02]  /*0780*/  HADD2.F32 R165, -RZ, R162.H1_H1 ;  /* 0x300000a2ffa57230 */ /* 0x000fe40000004100 */
[----:B------:R-:W0:Y:S01]  /*0790*/  LDC.U8 R162, c[0x0][0x1f0] ;  /* 0x00007c00ffa27b82 */ /* 0x000e220000000000 */
[--C-:B--2---:R-:W-:Y:S02]  /*07a0*/  HADD2.F32 R210, -RZ, R200.reuse.H0_H0 ;  /* 0x200000c8ffd27230 */ /* 0x104fe40000004100 */
[----:B------:R-:W-:Y:S02]  /*07b0*/  HADD2.F32 R209, -RZ, R200.H1_H1 ;  /* 0x300000c8ffd17230 */ /* 0x000fe40000004100 */
[--C-:B------:R-:W-:Y:S02]  /*07c0*/  HADD2.F32 R208, -RZ, R201.reuse.H0_H0 ;  /* 0x200000c9ffd07230 */ /* 0x100fe40000004100 */
[----:B------:R-:W-:Y:S02]  /*07d0*/  HADD2.F32 R207, -RZ, R201.H1_H1 ;  /* 0x300000c9ffcf7230 */ /* 0x000fe40000004100 */
[----:B------:R-:W-:-:S02]  /*07e0*/  HADD2.F32 R206, -RZ, R202.H0_H0 ;  /* 0x200000caffce7230 */ /* 0x000fc40000004100 */
[----:B------:R-:W-:Y:S02]  /*07f0*/  HADD2.F32 R205, -RZ, R202.H1_H1 ;  /* 0x300000caffcd7230 */ /* 0x000fe40000004100 */
[--C-:B-----5:R-:W-:Y:S02]  /*0800*/  HADD2.F32 R200, -RZ, R193.reuse.H0_H0 ;  /* 0x200000c1ffc87230 */ /* 0x120fe40000004100 */
[----:B------:R-:W-:Y:S02]  /*0810*/  HADD2.F32 R199, -RZ, R193.H1_H1 ;  /* 0x300000c1ffc77230 */ /* 0x000fe40000004100 */
[--C-:B------:R-:W-:Y:S02]  /*0820*/  HADD2.F32 R198, -RZ, R194.reuse.H0_H0 ;  /* 0x200000c2ffc67230 */ /* 0x100fe40000004100 */
[----:B------:R-:W-:Y:S02]  /*0830*/  HADD2.F32 R197, -RZ, R194.H1_H1 ;  /* 0x300000c2ffc57230 */ /* 0x000fe40000004100 */
[----:B------:R-:W-:-:S02]  /*0840*/  HADD2.F32 R202, -RZ, R192.H0_H0 ;  /* 0x200000c0ffca7230 */ /* 0x000fc40000004100 */
[----:B------:R-:W-:Y:S02]  /*0850*/  HADD2.F32 R201, -RZ, R192.H1_H1 ;  /* 0x300000c0ffc97230 */ /* 0x000fe40000004100 */
[--C-:B---3--:R-:W-:Y:S02]  /*0860*/  HADD2.F32 R194, -RZ, R184.reuse.H0_H0 ;  /* 0x200000b8ffc27230 */ /* 0x108fe40000004100 */
        /* <DEDUP_REMOVED lines=13> */
[----:B------:R-:W-:Y:S02]  /*0940*/  HADD2.F32 R204, -RZ, R203.H0_H0 ;  /* 0x200000cbffcc7230 */ /* 0x000fe40000004100 */
[----:B------:R-:W-:Y:S02]  /*0950*/  HADD2.F32 R196, -RZ, R195.H0_H0 ;  /* 0x200000c3ffc47230 */ /* 0x000fe40000004100 */
[----:B------:R-:W-:-:S02]  /*0960*/  HADD2.F32 R188, -RZ, R187.H0_H0 ;  /* 0x200000bbffbc7230 */ /* 0x000fc40000004100 */
[----:B------:R-:W-:Y:S02]  /*0970*/  HADD2.F32 R180, -RZ, R179.H0_H0 ;  /* 0x200000b3ffb47230 */ /* 0x000fe40000004100 */
[--C-:B------:R-:W-:Y:S02]  /*0980*/  HADD2.F32 R176, -RZ, R169.reuse.H0_H0 ;  /* 0x200000a9ffb07230 */ /* 0x100fe40000004100 */
[----:B------:R-:W-:Y:S02]  /*0990*/  HADD2.F32 R175, -RZ, R169.H1_H1 ;  /* 0x300000a9ffaf7230 */ /* 0x000fe40000004100 */
[--C-:B------:R-:W-:Y:S02]  /*09a0*/  HADD2.F32 R174, -RZ, R170.reuse.H0_H0 ;  /* 0x200000aaffae7230 */ /* 0x100fe40000004100 */
[----:B------:R-:W-:Y:S02]  /*09b0*/  HADD2.F32 R173, -RZ, R170.H1_H1 ;  /* 0x300000aaffad7230 */ /* 0x000fe40000004100 */
[----:B------:R-:W-:-:S02]  /*09c0*/  HADD2.F32 R172, -RZ, R171.H0_H0 ;  /* 0x200000abffac7230 */ /* 0x000fc40000004100 */
[--C-:B------:R-:W-:Y:S02]  /*09d0*/  HADD2.F32 R168, -RZ, R161.reuse.H0_H0 ;  /* 0x200000a1ffa87230 */ /* 0x100fe40000004100 */
[----:B------:R-:W-:Y:S01]  /*09e0*/  HADD2.F32 R167, -RZ, R161.H1_H1 ;  /* 0x300000a1ffa77230 */ /* 0x000fe20000004100 */
[----:B------:R-:W-:Y:S01]  /*09f0*/  MOV R161, RZ ;  /* 0x000000ff00a17202 */ /* 0x000fe20000000f00 */
[----:B------:R-:W-:Y:S02]  /*0a00*/  HADD2.F32 R164, -RZ, R163.H0_H0 ;  /* 0x200000a3ffa47230 */ /* 0x000fe40000004100 */
[----:B------:R-:W-:Y:S02]  /*0a10*/  HADD2.F32 R203, -RZ, R203.H1_H1 ;  /* 0x300000cbffcb7230 */ /* 0x000fe40000004100 */
[----:B------:R-:W-:Y:S02]  /*0a20*/  HADD2.F32 R195, -RZ, R195.H1_H1 ;  /* 0x300000c3ffc37230 */ /* 0x000fe40000004100 */
[----:B------:R-:W-:-:S02]  /*0a30*/  HADD2.F32 R187, -RZ, R187.H1_H1 ;  /* 0x300000bbffbb7230 */ /* 0x000fc40000004100 */
[----:B------:R-:W-:Y:S02]  /*0a40*/  HADD2.F32 R179, -RZ, R179.H1_H1 ;  /* 0x300000b3ffb37230 */ /* 0x000fe40000004100 */
[----:B------:R-:W-:Y:S02]  /*0a50*/  HADD2.F32 R171, -RZ, R171.H1_H1 ;  /* 0x300000abffab7230 */ /* 0x000fe40000004100 */
[--C-:B------:R-:W-:Y:S02]  /*0a60*/  HADD2.F32 R170, -RZ, R160.reuse.H0_H0 ;  /* 0x200000a0ffaa7230 */ /* 0x100fe40000004100 */
[----:B------:R-:W-:Y:S02]  /*0a70*/  HADD2.F32 R169, -RZ, R160.H1_H1 ;  /* 0x300000a0ffa97230 */ /* 0x000fe40000004100 */
[----:B0-----:R-:W-:Y:S02]  /*0a80*/  HADD2.F32 R163, -RZ, R163.H1_H1 ;  /* 0x300000a3ffa37230 */ /* 0x001fe40000004100 */
.L_x_321:
        /* <DEDUP_REMOVED lines=11> */
[----:B------:R-:W3:Y:S02]  /*0b40*/  LDG.E.128 R72, [R72.64] ;  /* 0x0000000448487981 */ /* 0x000ee4000c1e1d00 */
[----:B------:R-:W-:Y:S02]  /*0b50*/  IMAD.WIDE.U32 R76, R212, R221, c[0x0][0x208] ;  /* 0x00008200d44c7625 */ /* 0x000fe400078e00dd */
[----:B------:R-:W4:Y:S02]  /*0b60*/  LDG.E.128 R80, [R80.64] ;  /* 0x0000000450507981 */ /* 0x000f24000c1e1d00 */
[----:B------:R-:W-:-:S02]  /*0b70*/  IMAD.WIDE R98, R211, R98, c[0x0][0x1a8] ;  /* 0x00006a00d3627625 */ /* 0x000fc400078e0262 */
[----:B------:R-:W4:Y:S04]  /*0b80*/  LDG.E.128 R76, [R76.64] ;  /* 0x000000044c4c7981 */ /* 0x000f28000c1e1d00 */
[----:B------:R1:W4:Y:S01]  /*0b90*/  LDG.E R213, [R98.64] ;  /* 0x0000000462d57981 */ /* 0x000322000c1e1900 */
[----:B------:R-:W-:-:S05]  /*0ba0*/  IADD3 R160, R212, 0x20, RZ ;  /* 0x00000020d4a07810 */ /* 0x000fca0007ffe0ff */
[----:B------:R-:W-:-:S04]  /*0bb0*/  IMAD.WIDE.U32 R84, R160, R221, c[0x0][0x188] ;  /* 0x00006200a0547625 */ /* 0x000fc800078e00dd */
[CC--:B------:R-:W-:Y:S02]  /*0bc0*/  IMAD.WIDE.U32 R88, R160.reuse, R221.reuse, c[0x0][0x210] ;  /* 0x00008400a0587625 */ /* 0x0c0fe400078e00dd */
[----:B------:R-:W4:Y:S02]  /*0bd0*/  LDG.E.128 R84, [R84.64] ;  /* 0x0000000454547981 */ /* 0x000f24000c1e1d00 */
[----:B------:R-:W-:Y:S02]  /*0be0*/  IMAD.WIDE.U32 R92, R160, R221, c[0x0][0x208] ;  /* 0x00008200a05c7625 */ /* 0x000fe400078e00dd */
[----:B------:R-:W4:Y:S04]  /*0bf0*/  LDG.E.128 R88, [R88.64] ;  /* 0x0000000458587981 */ /* 0x000f28000c1e1d00 */
[----:B------:R-:W4:Y:S01]  /*0c00*/  LDG.E.128 R92, [R92.64] ;  /* 0x000000045c5c7981 */ /* 0x000f22000c1e1d00 */
[----:B------:R-:W-:-:S02]  /*0c10*/  IADD3 R226, R212, 0x40, RZ ;  /* 0x00000040d4e27810 */ /* 0x000fc40007ffe0ff */
[----:B------:R-:W-:-:S03]  /*0c20*/  IADD3 R159, R212, 0x40, RZ ;  /* 0x00000040d49f7810 */ /* 0x000fc60007ffe0ff */
[----:B0-----:R-:W-:-:S04]  /*0c30*/  IMAD.WIDE.U32 R96, R226, R221, c[0x0][0x188] ;  /* 0x00006200e2607625 */ /* 0x001fc800078e00dd */
[CC--:B------:R-:W-:Y:S02]  /*0c40*/  IMAD.WIDE.U32 R100, R159.reuse, R221.reuse, c[0x0][0x210] ;  /* 0x000084009f647625 */ /* 0x0c0fe400078e00dd */
[----:B-1----:R-:W4:Y:S02]  /*0c50*/  LDG.E.128 R96, [R96.64] ;  /* 0x0000000460607981 */ /* 0x002f24000c1e1d00 */
[----:B------:R-:W-:Y:S02]  /*0c60*/  IMAD.WIDE.U32 R104, R159, R221, c[0x0][0x208] ;  /* 0x000082009f687625 */ /* 0x000fe400078e00dd */
[----:B------:R-:W4:Y:S04]  /*0c70*/  LDG.E.128 R100, [R100.64] ;  /* 0x0000000464647981 */ /* 0x000f28000c1e1d00 */
[----:B------:R-:W4:Y:S01]  /*0c80*/  LDG.E.128 R104, [R104.64] ;  /* 0x0000000468687981 */ /* 0x000f22000c1e1d00 */
[----:B------:R-:W-:-:S04]  /*0c90*/  ISETP.NE.U32.AND P0, PT, RZ, c[0x0][0x250], PT ;  /* 0x00009400ff007a0c */ /* 0x000fc80003f05070 */
[----:B------:R-:W-:Y:S02]  /*0ca0*/  ISETP.NE.AND.EX P0, PT, RZ, c[0x0][0x254], PT, P0 ;  /* 0x00009500ff007a0c */ /* 0x000fe40003f05300 */
[----:B------:R-:W-:Y:S02]  /*0cb0*/  ISETP.NE.AND P2, PT, R162, RZ, PT ;  /* 0x000000ffa200720c */ /* 0x000fe40003f45270 */
[----:B------:R-:W-:Y:S02]  /*0cc0*/  MOV R223, 0x8 ;  /* 0x0000000800df7802 */ /* 0x000fe40000000f00 */
[----:B------:R-:W-:-:S07]  /*0cd0*/  ISETP.NE.U32.AND P1, PT, RZ, c[0x0][0x218], PT ;  /* 0x00008600ff007a0c */ /* 0x000fce0003f25070 */
[----:B------:R-:W-:Y:S01]  /*0ce0*/  @P0 IMAD.WIDE.U32 R218, R212, R223, c[0x0][0x198] ;  /* 0x00006600d4da0625 */ /* 0x000fe200078e00df */
[----:B------:R-:W-:-:S03]  /*0cf0*/  ISETP.NE.AND.EX P1, PT, RZ, c[0x0][0x21c], PT, P1 ;  /* 0x00008700ff007a0c */ /* 0x000fc60003f25310 */
[-C--:B------:R-:W-:Y:S01]  /*0d00*/  @P0 IMAD.WIDE.U32 R214, R226, R223.reuse, c[0x0][0x198] ;  /* 0x00006600e2d60625 */ /* 0x080fe200078e00df */
[----:B------:R0:W5:Y:S04]  /*0d10*/  @P0 LDG.E.64 R146, [R218.64] ;  /* 0x00000004da920981 */ /* 0x000168000c1e1b00 */
[----:B------:R1:W5:Y:S01]  /*0d20*/  @P0 LDG.E.64 R150, [R214.64] ;  /* 0x00000004d6960981 */ /* 0x000362000c1e1b00 */
[----:B------:R-:W-:-:S05]  /*0d30*/  @P0 IMAD.WIDE.U32 R216, R160, R223, c[0x0][0x198] ;  /* 0x00006600a0d80625 */ /* 0x000fca00078e00df */
[----:B------:R0:W5:Y:S01]  /*0d40*/  @P0 LDG.E.64 R148, [R216.64] ;  /* 0x00000004d8940981 */ /* 0x000162000c1e1b00 */
[----:B--2---:R-:W-:Y:S01]  /*0d50*/  FSEL R227, R227, RZ, !P2 ;  /* 0x000000ffe3e37208 */ /* 0x004fe20005000000 */
[----:B---3--:R-:W-:Y:S02]  /*0d60*/  HADD2.F32 R220, -RZ, R72.H0_H0 ;  /* 0x20000048ffdc7230 */ /* 0x008fe40000004100 */
[----:B------:R-:W-:Y:S02]  /*0d70*/  HADD2.F32 R242, -RZ, R73.H0_H0 ;  /* 0x20000049fff27230 */ /* 0x000fe40000004100 */
[----:B----4-:R-:W-:Y:S01]  /*0d80*/  HADD2.F32 R229, -RZ, R80.H0_H0 ;  /* 0x20000050ffe57230 */ /* 0x010fe20000004100 */
[----:B------:R-:W-:Y:S01]  /*0d90*/  FADD.FTZ R220, R220, -R227 ;  /* 0x800000e3dcdc7221 */ /* 0x000fe20000010000 */
[----:B------:R-:W-:Y:S02]  /*0da0*/  HADD2.F32 R236, -RZ, R72.H1_H1 ;  /* 0x30000048ffec7230 */ /* 0x000fe40000004100 */
[----:B0-----:R-:W-:Y:S01]  /*0db0*/  HADD2.F32 R219, -RZ, R76.H0_H0 ;  /* 0x2000004cffdb7230 */ /* 0x001fe20000004100 */
[----:B------:R-:W-:Y:S01]  /*0dc0*/  FMUL.FTZ R72, R202, R229 ;  /* 0x000000e5ca487220 */ /* 0x000fe20000410000 */
[----:B------:R-:W-:Y:S01]  /*0dd0*/  HADD2.F32 R233, -RZ, R81.H0_H0 ;  /* 0x20000051ffe97230 */ /* 0x000fe20000004100 */
[----:B------:R-:W-:-:S02]  /*0de0*/  FADD.FTZ R218, -R227, R242 ;  /* 0x000000f2e3da7221 */ /* 0x000fc40000010100 */
[----:B------:R-:W-:Y:S01]  /*0df0*/  FMUL.FTZ R222, R213, R220 ;  /* 0x000000dcd5de7220 */ /* 0x000fe20000410000 */
[--C-:B------:R-:W-:Y:S01]  /*0e00*/  HADD2.F32 R224, -RZ, R74.reuse.H0_H0 ;  /* 0x2000004affe07230 */ /* 0x100fe20000004100 */
[----:B------:R-:W-:Y:S01]  /*0e10*/  FADD.FTZ R158, R219, R158 ;  /* 0x0000009edb9e7221 */ /* 0x000fe20000010000 */
[----:B-1----:R-:W-:Y:S01]  /*0e20*/  HADD2.F32 R215, -RZ, R77.H0_H0 ;  /* 0x2000004dffd77230 */ /* 0x002fe20000004100 */
[-C--:B------:R-:W-:Y:S02]  /*0e30*/  FFMA.FTZ R161, R222, R219.reuse, R161 ;  /* 0x000000dbdea17223 */ /* 0x080fe400000100a1 */
[----:B------:R-:W-:Y:S02]  /*0e40*/  FFMA.FTZ R219, R210, R219, R72 ;  /* 0x000000dbd2db7223 */ /* 0x000fe40000010048 */
[----:B------:R-:W-:Y:S01]  /*0e50*/  FMUL.FTZ R218, R213, R218 ;  /* 0x000000dad5da7220 */ /* 0x000fe20000410000 */
[----:B------:R-:W-:Y:S01]  /*0e60*/  HADD2.F32 R74, -RZ, R74.H1_H1 ;  /* 0x3000004aff4a7230 */ /* 0x000fe20000004100 */
[----:B------:R-:W-:Y:S01]  /*0e70*/  FMUL.FTZ R72, R200, R233 ;  /* 0x000000e9c8487220 */ /* 0x000fe20000410000 */
[----:B------:R-:W-:Y:S01]  /*0e80*/  HADD2.F32 R235, -RZ, R82.H0_H0 ;  /* 0x20000052ffeb7230 */ /* 0x000fe20000004100 */
[----:B------:R-:W-:Y:S01]  /*0e90*/  FADD.FTZ R214, -R227, R224 ;  /* 0x000000e0e3d67221 */ /* 0x000fe20000010100 */
[----:B------:R-:W-:Y:S01]  /*0ea0*/  HADD2.F32 R244, -RZ, R73.H1_H1 ;  /* 0x30000049fff47230 */ /* 0x000fe20000004100 */
[----:B------:R-:W-:Y:S01]  /*0eb0*/  FADD.FTZ R144, R215, R144 ;  /* 0x00000090d7907221 */ /* 0x000fe20000010000 */
[--C-:B------:R-:W-:Y:S01]  /*0ec0*/  HADD2.F32 R238, -RZ, R75.reuse.H0_H0 ;  /* 0x2000004bffee7230 */ /* 0x100fe20000004100 */
[-C--:B------:R-:W-:Y:S01]  /*0ed0*/  FFMA.FTZ R145, R218, R215.reuse, R145 ;  /* 0x000000d7da917223 */ /* 0x080fe20000010091 */
[----:B------:R-:W-:Y:S01]  /*0ee0*/  HADD2.F32 R228, -RZ, R75.H1_H1 ;  /* 0x3000004bffe47230 */ /* 0x000fe20000004100 */
[----:B------:R-:W-:Y:S01]  /*0ef0*/  FFMA.FTZ R215, R208, R215, R72 ;  /* 0x000000d7d0d77223 */ /* 0x000fe20000010048 */
[----:B------:R-:W-:Y:S01]  /*0f00*/  HADD2.F32 R75, -RZ, R78.H0_H0 ;  /* 0x2000004eff4b7230 */ /* 0x000fe20000004100 */
[----:B------:R-:W-:Y:S01]  /*0f10*/  @P1 IMAD.WIDE.U32 R72, R212, R221, c[0x0][0x218] ;  /* 0x00008600d4481625 */ /* 0x000fe200078e00dd */
[----:B------:R-:W-:-:S03]  /*0f20*/  HADD2.F32 R234, -RZ, R81.H1_H1 ;  /* 0x30000051ffea7230 */ /* 0x000fc60000004100 */
[----:B------:R-:W-:Y:S01]  /*0f30*/  FMUL.FTZ R214, R213, R214 ;  /* 0x000000d6d5d67220 */ /* 0x000fe20000410000 */
[----:B------:R-:W-:Y:S01]  /*0f40*/  HADD2.F32 R239, -RZ, R82.H1_H1 ;  /* 0x30000052ffef7230 */ /* 0x000fe20000004100 */
[----:B------:R-:W-:Y:S01]  /*0f50*/  FMUL.FTZ R81, R198, R235 ;  /* 0x000000ebc6517220 */ /* 0x000fe20000410000 */
[----:B------:R0:W5:Y:S01]  /*0f60*/  @P1 LDG.E.128 R52, [R72.64] ;  /* 0x0000000448341981 */ /* 0x000162000c1e1d00 */
[C---:B------:R-:W-:Y:S02]  /*0f70*/  FADD.FTZ R74, -R227.reuse, R74 ;  /* 0x0000004ae34a7221 */ /* 0x040fe40000010100 */
[----:B------:R-:W-:Y:S02]  /*0f80*/  FADD.FTZ R220, -R227, R236 ;  /* 0x000000ece3dc7221 */ /* 0x000fe40000010100 */
[----:B------:R-:W-:Y:S02]  /*0f90*/  FADD.FTZ R136, R75, R136 ;  /* 0x000000884b887221 */ /* 0x000fe40000010000 */
[----:B------:R-:W-:-:S02]  /*0fa0*/  FFMA.FTZ R137, R214, R75, R137 ;  /* 0x0000004bd6897223 */ /* 0x000fc40000010089 */
[----:B------:R-:W-:Y:S02]  /*0fb0*/  FFMA.FTZ R81, R206, R75, R81 ;  /* 0x0000004bce517223 */ /* 0x000fe40000010051 */
[----:B------:R-:W-:Y:S02]  /*0fc0*/  FMUL.FTZ R82, R213, R74 ;  /* 0x0000004ad5527220 */ /* 0x000fe40000410000 */
[----:B------:R-:W-:-:S04]  /*0fd0*/  IMAD.WIDE.U32 R236, R212, R223, c[0x0][0x190] ;  /* 0x00006400d4ec7625 */ /* 0x000fc800078e00df */
[-C--:B0-----:R-:W-:Y:S02]  /*0fe0*/  IMAD.WIDE.U32 R72, R226, R223.reuse, c[0x0][0x190] ;  /* 0x00006400e2487625 */ /* 0x081fe400078e00df */
[----:B------:R-:W5:Y:S02]  /*0ff0*/  LDG.E.64 R236, [R236.64] ;  /* 0x00000004ecec7981 */ /* 0x000f64000c1e1b00 */
[----:B------:R-:W-:Y:S02]  /*1000*/  IMAD.WIDE.U32 R74, R160, R223, c[0x0][0x190] ;  /* 0x00006400a04a7625 */ /* 0x000fe400078e00df */
[----:B------:R-:W5:Y:S04]  /*1010*/  LDG.E.64 R72, [R72.64] ;  /* 0x0000000448487981 */ /* 0x000f68000c1e1b00 */
[----:B------:R-:W5:Y:S01]  /*1020*/  LDG.E.64 R74, [R74.64] ;  /* 0x000000044a4a7981 */ /* 0x000f62000c1e1b00 */
[----:B------:R-:W-:Y:S01]  /*1030*/  @P1 IMAD.WIDE.U32 R224, R221, R160, c[0x0][0x218] ;  /* 0x00008600dde01625 */ /* 0x000fe200078e00a0 */
[----:B------:R-:W-:-:S02]  /*1040*/  HADD2.F32 R232, -RZ, R80.H1_H1 ;  /* 0x30000050ffe87230 */ /* 0x000fc40000004100 */
[----:B------:R-:W-:Y:S02]  /*1050*/  HADD2.F32 R78, -RZ, R78.H1_H1 ;  /* 0x3000004eff4e7230 */ /* 0x000fe40000004100 */
[--C-:B------:R-:W-:Y:S01]  /*1060*/  HADD2.F32 R231, -RZ, R79.reuse.H0_H0 ;  /* 0x2000004fffe77230 */ /* 0x100fe20000004100 */
[----:B------:R0:W5:Y:S01]  /*1070*/  @P1 LDG.E.128 R56, [R224.64] ;  /* 0x00000004e0381981 */ /* 0x000162000c1e1d00 */
[----:B------:R-:W-:Y:S01]  /*1080*/  HADD2.F32 R230, -RZ, R79.H1_H1 ;  /* 0x3000004fffe67230 */ /* 0x000fe20000004100 */
[----:B------:R-:W-:Y:S01]  /*1090*/  FMUL.FTZ R79, R197, R239 ;  /* 0x000000efc54f7220 */ /* 0x000fe20000410000 */
[----:B------:R-:W-:Y:S01]  /*10a0*/  HADD2.F32 R76, -RZ, R76.H1_H1 ;  /* 0x3000004cff4c7230 */ /* 0x000fe20000004100 */
[----:B------:R-:W-:Y:S02]  /*10b0*/  FMUL.FTZ R220, R213, R220 ;  /* 0x000000dcd5dc7220 */ /* 0x000fe40000410000 */
[----:B------:R-:W-:Y:S01]  /*10c0*/  FMUL.FTZ R217, R201, R232 ;  /* 0x000000e8c9d97220 */ /* 0x000fe20000410000 */
[----:B0-----:R-:W-:Y:S01]  /*10d0*/  HADD2.F32 R224, -RZ, R84.H0_H0 ;  /* 0x20000054ffe07230 */ /* 0x001fe20000004100 */
[----:B------:R-:W-:-:S02]  /*10e0*/  FADD.FTZ R216, -R227, R244 ;  /* 0x000000f4e3d87221 */ /* 0x000fc40000010100 */
[----:B------:R-:W-:Y:S02]  /*10f0*/  FADD.FTZ R132, R78, R132 ;  /* 0x000000844e847221 */ /* 0x000fe40000010000 */
[-C--:B------:R-:W-:Y:S02]  /*1100*/  FFMA.FTZ R133, R82, R78.reuse, R133 ;  /* 0x0000004e52857223 */ /* 0x080fe40000010085 */
[----:B------:R-:W-:Y:S02]  /*1110*/  FFMA.FTZ R79, R205, R78, R79 ;  /* 0x0000004ecd4f7223 */ /* 0x000fe4000001004f */
[----:B------:R-:W-:Y:S02]  /*1120*/  FADD.FTZ R156, R229, R156 ;  /* 0x0000009ce59c7221 */ /* 0x000fe40000010000 */
[----:B------:R-:W-:Y:S01]  /*1130*/  FFMA.FTZ R157, R222, R229, R157 ;  /* 0x000000e5de9d7223 */ /* 0x000fe2000001009d */
[----:B------:R-:W-:Y:S01]  /*1140*/  HADD2.F32 R229, -RZ, R88.H0_H0 ;  /* 0x20000058ffe57230 */ /* 0x000fe20000004100 */
[C---:B------:R-:W-:Y:S01]  /*1150*/  FADD.FTZ R78, -R227.reuse, R228 ;  /* 0x000000e4e34e7221 */ /* 0x040fe20000010100 */
[----:B------:R-:W-:Y:S01]  /*1160*/  HADD2.F32 R77, -RZ, R77.H1_H1 ;  /* 0x3000004dff4d7230 */ /* 0x000fe20000004100 */
[----:B------:R-:W-:Y:S01]  /*1170*/  FADD.FTZ R224, -R227, R224 ;  /* 0x000000e0e3e07221 */ /* 0x000fe20000010100 */
[----:B------:R-:W-:Y:S01]  /*1180*/  HADD2.F32 R228, -RZ, R84.H1_H1 ;  /* 0x30000054ffe47230 */ /* 0x000fe20000004100 */
[----:B------:R-:W-:-:S02]  /*1190*/  FADD.FTZ R154, R76, R154 ;  /* 0x0000009a4c9a7221 */ /* 0x000fc40000010000 */
[-C--:B------:R-:W-:Y:S02]  /*11a0*/  FFMA.FTZ R155, R220, R76.reuse, R155 ;  /* 0x0000004cdc9b7223 */ /* 0x080fe4000001009b */
[----:B------:R-:W-:Y:S01]  /*11b0*/  FFMA.FTZ R217, R209, R76, R217 ;  /* 0x0000004cd1d97223 */ /* 0x000fe200000100d9 */
[----:B------:R-:W-:Y:S01]  /*11c0*/  HADD2.F32 R223, -RZ, R92.H0_H0 ;  /* 0x2000005cffdf7230 */ /* 0x000fe20000004100 */
[----:B------:R-:W-:Y:S01]  /*11d0*/  FMUL.FTZ R216, R213, R216 ;  /* 0x000000d8d5d87220 */ /* 0x000fe20000410000 */
[----:B------:R-:W-:Y:S01]  /*11e0*/  HADD2.F32 R226, -RZ, R88.H1_H1 ;  /* 0x30000058ffe27230 */ /* 0x000fe20000004100 */
[----:B------:R-:W-:Y:S01]  /*11f0*/  FMUL.FTZ R76, R199, R234 ;  /* 0x000000eac74c7220 */ /* 0x000fe20000410000 */
[--C-:B------:R-:W-:Y:S01]  /*1200*/  HADD2.F32 R241, -RZ, R83.reuse.H0_H0 ;  /* 0x20000053fff17230 */ /* 0x100fe20000004100 */
[----:B------:R-:W-:Y:S01]  /*1210*/  FMUL.FTZ R88, R213, R224 ;  /* 0x000000e0d5587220 */ /* 0x000fe20000410000 */
[----:B------:R-:W-:Y:S01]  /*1220*/  HADD2.F32 R240, -RZ, R83.H1_H1 ;  /* 0x30000053fff07230 */ /* 0x000fe20000004100 */
[----:B------:R-:W-:-:S02]  /*1230*/  FMUL.FTZ R84, R186, R229 ;  /* 0x000000e5ba547220 */ /* 0x000fc40000410000 */
[----:B------:R-:W-:Y:S02]  /*1240*/  FADD.FTZ R140, R77, R140 ;  /* 0x0000008c4d8c7221 */ /* 0x000fe40000010000 */
[-C--:B------:R-:W-:Y:S02]  /*1250*/  FFMA.FTZ R141, R216, R77.reuse, R141 ;  /* 0x0000004dd88d7223 */ /* 0x080fe4000001008d */
[----:B------:R-:W-:Y:S02]  /*1260*/  FFMA.FTZ R83, R207, R77, R76 ;  /* 0x0000004dcf537223 */ /* 0x000fe4000001004c */
[----:B------:R-:W-:Y:S02]  /*1270*/  FADD.FTZ R228, -R227, R228 ;  /* 0x000000e4e3e47221 */ /* 0x000fe40000010100 */
[----:B------:R-:W-:Y:S01]  /*1280*/  @P1 IMAD.WIDE.U32 R76, R221, R159, c[0x0][0x218] ;  /* 0x00008600dd4c1625 */ /* 0x000fe200078e009f */
[----:B------:R-:W-:-:S03]  /*1290*/  HADD2.F32 R92, -RZ, R92.H1_H1 ;  /* 0x3000005cff5c7230 */ /* 0x000fc60000004100 */
[----:B------:R-:W-:Y:S01]  /*12a0*/  FADD.FTZ R120, R223, R120 ;  /* 0x00000078df787221 */ /* 0x000fe20000010000 */
[----:B------:R0:W5:Y:S01]  /*12b0*/  @P1 LDG.E.128 R60, [R76.64] ;  /* 0x000000044c3c1981 */ /* 0x000162000c1e1d00 */
[-C--:B------:R-:W-:Y:S02]  /*12c0*/  FFMA.FTZ R121, R88, R223.reuse, R121 ;  /* 0x000000df58797223 */ /* 0x080fe40000010079 */
[----:B------:R-:W-:Y:S02]  /*12d0*/  FADD.FTZ R80, -R227, R238 ;  /* 0x000000eee3507221 */ /* 0x000fe40000010100 */
[----:B------:R-:W-:Y:S02]  /*12e0*/  FFMA.FTZ R223, R194, R223, R84 ;  /* 0x000000dfc2df7223 */ /* 0x000fe40000010054 */
[----:B------:R-:W-:Y:S02]  /*12f0*/  FMUL.FTZ R84, R213, R228 ;  /* 0x000000e4d5547220 */ /* 0x000fe40000410000 */
[----:B------:R-:W-:Y:S01]  /*1300*/  FMUL.FTZ R221, R185, R226 ;  /* 0x000000e2b9dd7220 */ /* 0x000fe20000410000 */
[----:B------:R-:W-:Y:S01]  /*1310*/  HADD2.F32 R224, -RZ, R85.H0_H0 ;  /* 0x20000055ffe07230 */ /* 0x000fe20000004100 */
[----:B------:R-:W-:-:S02]  /*1320*/  FMUL.FTZ R80, R213, R80 ;  /* 0x00000050d5507220 */ /* 0x000fc40000410000 */
[----:B0-----:R-:W-:Y:S02]  /*1330*/  FMUL.FTZ R77, R196, R241 ;  /* 0x000000f1c44d7220 */ /* 0x001fe40000410000 */
[----:B------:R-:W-:Y:S02]  /*1340*/  FADD.FTZ R116, R92, R116 ;  /* 0x000000745c747221 */ /* 0x000fe40000010000 */
[-C--:B------:R-:W-:Y:S02]  /*1350*/  FFMA.FTZ R117, R84, R92.reuse, R117 ;  /* 0x0000005c54757223 */ /* 0x080fe40000010075 */
[----:B------:R-:W-:Y:S01]  /*1360*/  FFMA.FTZ R221, R193, R92, R221 ;  /* 0x0000005cc1dd7223 */ /* 0x000fe200000100dd */
[----:B------:R-:W-:Y:S01]  /*1370*/  HADD2.F32 R92, -RZ, R85.H1_H1 ;  /* 0x30000055ff5c7230 */ /* 0x000fe20000004100 */
[----:B------:R-:W-:Y:S02]  /*1380*/  FADD.FTZ R128, R231, R128 ;  /* 0x00000080e7807221 */ /* 0x000fe40000010000 */
[----:B------:R-:W-:-:S02]  /*1390*/  FFMA.FTZ R129, R80, R231, R129 ;  /* 0x000000e750817223 */ /* 0x000fc40000010081 */
[----:B------:R-:W-:Y:S01]  /*13a0*/  FFMA.FTZ R77, R204, R231, R77 ;  /* 0x000000e7cc4d7223 */ /* 0x000fe2000001004d */
[--C-:B------:R-:W-:Y:S01]  /*13b0*/  HADD2.F32 R231, -RZ, R89.reuse.H0_H0 ;  /* 0x20000059ffe77230 */ /* 0x100fe20000004100 */
[----:B------:R-:W-:Y:S01]  /*13c0*/  FMUL.FTZ R78, R213, R78 ;  /* 0x0000004ed54e7220 */ /* 0x000fe20000410000 */
[----:B------:R-:W-:Y:S01]  /*13d0*/  HADD2.F32 R228, -RZ, R89.H1_H1 ;  /* 0x30000059ffe47230 */ /* 0x000fe20000004100 */
[----:B------:R-:W-:Y:S02]  /*13e0*/  FMUL.FTZ R76, R195, R240 ;  /* 0x000000f0c34c7220 */ /* 0x000fe40000410000 */
[----:B------:R-:W-:Y:S02]  /*13f0*/  FADD.FTZ R152, R232, R152 ;  /* 0x00000098e8987221 */ /* 0x000fe40000010000 */
[----:B------:R-:W-:Y:S01]  /*1400*/  FFMA.FTZ R153, R220, R232, R153 ;  /* 0x000000e8dc997223 */ /* 0x000fe20000010099 */
[----:B------:R-:W-:Y:S01]  /*1410*/  HADD2.F32 R232, -RZ, R86.H0_H0 ;  /* 0x20000056ffe87230 */ /* 0x000fe20000004100 */
[----:B------:R-:W-:-:S02]  /*1420*/  FADD.FTZ R224, -R227, R224 ;  /* 0x000000e0e3e07221 */ /* 0x000fc40000010100 */
[----:B------:R-:W-:Y:S01]  /*1430*/  FADD.FTZ R92, -R227, R92 ;  /* 0x0000005ce35c7221 */ /* 0x000fe20000010100 */
[--C-:B------:R-:W-:Y:S01]  /*1440*/  HADD2.F32 R85, -RZ, R93.reuse.H0_H0 ;  /* 0x2000005dff557230 */ /* 0x100fe20000004100 */
[----:B------:R-:W-:Y:S01]  /*1450*/  FADD.FTZ R124, R230, R124 ;  /* 0x0000007ce67c7221 */ /* 0x000fe20000010000 */
[----:B------:R-:W-:Y:S01]  /*1460*/  HADD2.F32 R93, -RZ, R93.H1_H1 ;  /* 0x3000005dff5d7230 */ /* 0x000fe20000004100 */
[-C--:B------:R-:W-:Y:S02]  /*1470*/  FFMA.FTZ R125, R78, R230.reuse, R125 ;  /* 0x000000e64e7d7223 */ /* 0x080fe4000001007d */
[----:B------:R-:W-:Y:S02]  /*1480*/  FFMA.FTZ R76, R203, R230, R76 ;  /* 0x000000e6cb4c7223 */ /* 0x000fe4000001004c */
[----:B------:R-:W-:Y:S02]  /*1490*/  FADD.FTZ R142, R233, R142 ;  /* 0x0000008ee98e7221 */ /* 0x000fe40000010000 */
[----:B------:R-:W-:Y:S01]  /*14a0*/  FFMA.FTZ R143, R218, R233, R143 ;  /* 0x000000e9da8f7223 */ /* 0x000fe2000001008f */
[----:B------:R-:W-:Y:S01]  /*14b0*/  HADD2.F32 R233, -RZ, R90.H0_H0 ;  /* 0x2000005affe97230 */ /* 0x000fe20000004100 */
[----:B------:R-:W-:-:S02]  /*14c0*/  FMUL.FTZ R224, R213, R224 ;  /* 0x000000e0d5e07220 */ /* 0x000fc40000410000 */
[----:B------:R-:W-:Y:S02]  /*14d0*/  FMUL.FTZ R89, R184, R231 ;  /* 0x000000e7b8597220 */ /* 0x000fe40000410000 */
[----:B------:R-:W-:Y:S02]  /*14e0*/  FADD.FTZ R138, R234, R138 ;  /* 0x0000008aea8a7221 */ /* 0x000fe40000010000 */
[----:B------:R-:W-:Y:S01]  /*14f0*/  FFMA.FTZ R139, R216, R234, R139 ;  /* 0x000000ead88b7223 */ /* 0x000fe2000001008b */
[----:B------:R-:W-:Y:S01]  /*1500*/  HADD2.F32 R234, -RZ, R86.H1_H1 ;  /* 0x30000056ffea7230 */ /* 0x000fe20000004100 */
[----:B------:R-:W-:Y:S02]  /*1510*/  FMUL.FTZ R92, R213, R92 ;  /* 0x0000005cd55c7220 */ /* 0x000fe40000410000 */
[----:B------:R-:W-:Y:S02]  /*1520*/  FMUL.FTZ R230, R183, R228 ;  /* 0x000000e4b7e67220 */ /* 0x000fe40000410000 */
[----:B------:R-:W-:Y:S01]  /*1530*/  FADD.FTZ R232, -R227, R232 ;  /* 0x000000e8e3e87221 */ /* 0x000fe20000010100 */
[----:B------:R-:W-:Y:S01]  /*1540*/  HADD2.F32 R225, -RZ, R94.H0_H0 ;  /* 0x2000005effe17230 */ /* 0x000fe20000004100 */
[----:B------:R-:W-:-:S02]  /*1550*/  FADD.FTZ R112, R85, R112 ;  /* 0x0000007055707221 */ /* 0x000fc40000010000 */
[-C--:B------:R-:W-:Y:S02]  /*1560*/  FFMA.FTZ R113, R224, R85.reuse, R113 ;  /* 0x00000055e0717223 */ /* 0x080fe40000010071 */
[----:B------:R-:W-:Y:S02]  /*1570*/  FFMA.FTZ R89, R192, R85, R89 ;  /* 0x00000055c0597223 */ /* 0x000fe40000010059 */
[----:B------:R-:W-:Y:S02]  /*1580*/  FADD.FTZ R108, R93, R108 ;  /* 0x0000006c5d6c7221 */ /* 0x000fe40000010000 */
[-C--:B------:R-:W-:Y:S02]  /*1590*/  FFMA.FTZ R109, R92, R93.reuse, R109 ;  /* 0x0000005d5c6d7223 */ /* 0x080fe4000001006d */
[----:B------:R-:W-:Y:S01]  /*15a0*/  FFMA.FTZ R85, R191, R93, R230 ;  /* 0x0000005dbf557223 */ /* 0x000fe200000100e6 */
[----:B------:R-:W-:Y:S01]  /*15b0*/  HADD2.F32 R230, -RZ, R90.H1_H1 ;  /* 0x3000005affe67230 */ /* 0x000fe20000004100 */
[----:B------:R-:W-:-:S02]  /*15c0*/  FMUL.FTZ R93, R213, R232 ;  /* 0x000000e8d55d7220 */ /* 0x000fc40000410000 */
[----:B------:R-:W-:Y:S02]  /*15d0*/  FMUL.FTZ R86, R182, R233 ;  /* 0x000000e9b6567220 */ /* 0x000fe40000410000 */
[----:B------:R-:W-:Y:S01]  /*15e0*/  FADD.FTZ R90, -R227, R234 ;  /* 0x000000eae35a7221 */ /* 0x000fe20000010100 */
[----:B------:R-:W-:Y:S01]  /*15f0*/  HADD2.F32 R94, -RZ, R94.H1_H1 ;  /* 0x3000005eff5e7230 */ /* 0x000fe20000004100 */
[----:B------:R-:W-:Y:S02]  /*1600*/  FADD.FTZ R36, R225, R36 ;  /* 0x00000024e1247221 */ /* 0x000fe40000010000 */
[-C--:B------:R-:W-:Y:S02]  /*1610*/  FFMA.FTZ R48, R93, R225.reuse, R48 ;  /* 0x000000e15d307223 */ /* 0x080fe40000010030 */
[----:B------:R-:W-:Y:S02]  /*1620*/  FFMA.FTZ R86, R190, R225, R86 ;  /* 0x000000e1be567223 */ /* 0x000fe40000010056 */
[----:B------:R-:W-:-:S02]  /*1630*/  FMUL.FTZ R90, R213, R90 ;  /* 0x0000005ad55a7220 */ /* 0x000fc40000410000 */
[----:B------:R-:W-:Y:S02]  /*1640*/  FMUL.FTZ R225, R181, R230 ;  /* 0x000000e6b5e17220 */ /* 0x000fe40000410000 */
[----:B------:R-:W-:Y:S02]  /*1650*/  FADD.FTZ R37, R94, R37 ;  /* 0x000000255e257221 */ /* 0x000fe40000010000 */
[-C--:B------:R-:W-:Y:S02]  /*1660*/  FFMA.FTZ R49, R90, R94.reuse, R49 ;  /* 0x0000005e5a317223 */ /* 0x080fe40000010031 */
[----:B------:R-:W-:Y:S01]  /*1670*/  FFMA.FTZ R225, R189, R94, R225 ;  /* 0x0000005ebde17223 */ /* 0x000fe200000100e1 */
[----:B------:R-:W-:Y:S01]  /*1680*/  HADD2.F32 R94, -RZ, R87.H0_H0 ;  /* 0x20000057ff5e7230 */ /* 0x000fe20000004100 */
[----:B------:R-:W-:Y:S02]  /*1690*/  FADD.FTZ R118, R229, R118 ;  /* 0x00000076e5767221 */ /* 0x000fe40000010000 */
[----:B------:R-:W-:Y:S01]  /*16a0*/  FFMA.FTZ R119, R88, R229, R119 ;  /* 0x000000e558777223 */ /* 0x000fe20000010077 */
[----:B------:R-:W-:Y:S01]  /*16b0*/  HADD2.F32 R229, -RZ, R91.H0_H0 ;  /* 0x2000005bffe57230 */ /* 0x000fe20000004100 */
[----:B------:R-:W-:Y:S01]  /*16c0*/  FADD.FTZ R94, -R227, R94 ;  /* 0x0000005ee35e7221 */ /* 0x000fe20000010100 */
[----:B------:R-:W-:Y:S01]  /*16d0*/  HADD2.F32 R232, -RZ, R87.H1_H1 ;  /* 0x30000057ffe87230 */ /* 0x000fe20000004100 */
[----:B------:R-:W-:Y:S01]  /*16e0*/  FADD.FTZ R114, R226, R114 ;  /* 0x00000072e2727221 */ /* 0x000fe20000010000 */
[----:B------:R-:W-:Y:S01]  /*16f0*/  HADD2.F32 R87, -RZ, R95.H0_H0 ;  /* 0x2000005fff577230 */ /* 0x000fe20000004100 */
        /* <DEDUP_REMOVED lines=12> */
[----:B------:R-:W-:Y:S01]  /*17c0*/  FFMA.FTZ R51, R92, R228, R51 ;  /* 0x000000e45c337223 */ /* 0x000fe20000010033 */
[----:B------:R-:W-:Y:S01]  /*17d0*/  HADD2.F32 R228, -RZ, R96.H0_H0 ;  /* 0x20000060ffe47230 */ /* 0x000fe20000004100 */
[----:B------:R-:W-:Y:S01]  /*17e0*/  FADD.FTZ R35, R234, R35 ;  /* 0x00000023ea237221 */ /* 0x000fe20000010000 */
[----:B------:R-:W-:Y:S01]  /*17f0*/  HADD2.F32 R232, -RZ, R97.H0_H0 ;  /* 0x20000061ffe87230 */ /* 0x000fe20000004100 */
[-C--:B------:R-:W-:Y:S02]  /*1800*/  FFMA.FTZ R47, R94, R234.reuse, R47 ;  /* 0x000000ea5e2f7223 */ /* 0x080fe4000001002f */
[----:B------:R-:W-:Y:S01]  /*1810*/  FFMA.FTZ R87, R187, R234, R87 ;  /* 0x000000eabb577223 */ /* 0x000fe20000010057 */
[--C-:B------:R-:W-:Y:S01]  /*1820*/  HADD2.F32 R234, -RZ, R98.reuse.H0_H0 ;  /* 0x20000062ffea7230 */ /* 0x100fe20000004100 */
[----:B------:R-:W-:Y:S01]  /*1830*/  FADD.FTZ R13, R230, R13 ;  /* 0x0000000de60d7221 */ /* 0x000fe20000010000 */
[----:B------:R-:W-:Y:S01]  /*1840*/  HADD2.F32 R98, -RZ, R98.H1_H1 ;  /* 0x30000062ff627230 */ /* 0x000fe20000004100 */
[----:B------:R-:W-:Y:S01]  /*1850*/  FFMA.FTZ R25, R90, R230, R25 ;  /* 0x000000e65a197223 */ /* 0x000fe20000010019 */
[----:B------:R-:W-:-:S02]  /*1860*/  HADD2.F32 R244, -RZ, R99.H0_H0 ;  /* 0x20000063fff47230 */ /* 0x000fc40000004100 */
[----:B------:R-:W-:Y:S02]  /*1870*/  HADD2.F32 R246, -RZ, R99.H1_H1 ;  /* 0x30000063fff67230 */ /* 0x000fe40000004100 */
[----:B------:R-:W-:Y:S01]  /*1880*/  HADD2.F32 R230, -RZ, R96.H1_H1 ;  /* 0x30000060ffe67230 */ /* 0x000fe20000004100 */
[C---:B------:R-:W-:Y:S01]  /*1890*/  FADD.FTZ R96, -R227.reuse, R228 ;  /* 0x000000e4e3607221 */ /* 0x040fe20000010100 */
[----:B------:R-:W-:Y:S01]  /*18a0*/  HADD2.F32 R99, -RZ, R100.H0_H0 ;  /* 0x20000064ff637230 */ /* 0x000fe20000004100 */
[----:B------:R-:W-:Y:S02]  /*18b0*/  FADD.FTZ R11, R238, R11 ;  /* 0x0000000bee0b7221 */ /* 0x000fe40000010000 */
[----:B------:R-:W-:Y:S01]  /*18c0*/  FFMA.FTZ R23, R94, R238, R23 ;  /* 0x000000ee5e177223 */ /* 0x000fe20000010017 */
[----:B------:R-:W-:Y:S01]  /*18d0*/  HADD2.F32 R238, -RZ, R97.H1_H1 ;  /* 0x30000061ffee7230 */ /* 0x000fe20000004100 */
[C---:B------:R-:W-:Y:S01]  /*18e0*/  FADD.FTZ R242, -R227.reuse, R232 ;  /* 0x000000e8e3f27221 */ /* 0x040fe20000010100 */
[----:B------:R-:W-:Y:S01]  /*18f0*/  HADD2.F32 R97, -RZ, R104.H0_H0 ;  /* 0x20000068ff617230 */ /* 0x000fe20000004100 */
[----:B------:R-:W-:Y:S01]  /*1900*/  FADD.FTZ R232, -R227, R98 ;  /* 0x00000062e3e87221 */ /* 0x000fe20000010100 */
[----:B------:R-:W-:Y:S01]  /*1910*/  HADD2.F32 R100, -RZ, R100.H1_H1 ;  /* 0x30000064ff647230 */ /* 0x000fe20000004100 */
[----:B------:R-:W-:-:S02]  /*1920*/  FADD.FTZ R122, R240, R122 ;  /* 0x0000007af07a7221 */ /* 0x000fc40000010000 */
[----:B------:R-:W-:Y:S02]  /*1930*/  FFMA.FTZ R123, R78, R240, R123 ;  /* 0x000000f04e7b7223 */ /* 0x000fe4000001007b */
[----:B------:R-:W-:Y:S02]  /*1940*/  FMUL.FTZ R95, R213, R96 ;  /* 0x00000060d55f7220 */ /* 0x000fe40000410000 */
[----:B------:R-:W-:Y:S02]  /*1950*/  FMUL.FTZ R98, R170, R99 ;  /* 0x00000063aa627220 */ /* 0x000fe40000410000 */
[----:B------:R-:W-:Y:S01]  /*1960*/  FADD.FTZ R240, -R227, R230 ;  /* 0x000000e6e3f07221 */ /* 0x000fe20000010100 */
[----:B------:R-:W-:Y:S01]  /*1970*/  HADD2.F32 R104, -RZ, R104.H1_H1 ;  /* 0x30000068ff687230 */ /* 0x000fe20000004100 */
[----:B------:R-:W-:Y:S02]  /*1980*/  FADD.FTZ R10, R229, R10 ;  /* 0x0000000ae50a7221 */ /* 0x000fe40000010000 */
[----:B------:R-:W-:Y:S01]  /*1990*/  FFMA.FTZ R22, R91, R229, R22 ;  /* 0x000000e55b167223 */ /* 0x000fe20000010016 */
[----:B------:R-:W-:Y:S01]  /*19a0*/  HADD2.F32 R229, -RZ, R101.H0_H0 ;  /* 0x20000065ffe57230 */ /* 0x000fe20000004100 */
[----:B------:R-:W-:-:S02]  /*19b0*/  FADD.FTZ R32, R97, R32 ;  /* 0x0000002061207221 */ /* 0x000fc40000010000 */
[-C--:B------:R-:W-:Y:S02]  /*19c0*/  FFMA.FTZ R44, R95, R97.reuse, R44 ;  /* 0x000000615f2c7223 */ /* 0x080fe4000001002c */
[----:B------:R-:W-:Y:S02]  /*19d0*/  FFMA.FTZ R98, R178, R97, R98 ;  /* 0x00000061b2627223 */ /* 0x000fe40000010062 */
[----:B------:R-:W-:Y:S02]  /*19e0*/  FMUL.FTZ R96, R213, R240 ;  /* 0x000000f0d5607220 */ /* 0x000fe40000410000 */
[----:B------:R-:W-:Y:S02]  /*19f0*/  FMUL.FTZ R97, R169, R100 ;  /* 0x00000064a9617220 */ /* 0x000fe40000410000 */
[C---:B------:R-:W-:Y:S02]  /*1a00*/  FADD.FTZ R238, -R227.reuse, R238 ;  /* 0x000000eee3ee7221 */ /* 0x040fe40000010100 */
[----:B------:R-:W-:-:S02]  /*1a10*/  FADD.FTZ R234, -R227, R234 ;  /* 0x000000eae3ea7221 */ /* 0x000fc40000010100 */
[C---:B------:R-:W-:Y:S02]  /*1a20*/  FADD.FTZ R228, -R227.reuse, R244 ;  /* 0x000000f4e3e47221 */ /* 0x040fe40000010100 */
[----:B------:R-:W-:Y:S01]  /*1a30*/  FADD.FTZ R230, -R227, R246 ;  /* 0x000000f6e3e67221 */ /* 0x000fe20000010100 */
[----:B------:R-:W-:Y:S01]  /*1a40*/  HADD2.F32 R227, -RZ, R105.H0_H0 ;  /* 0x20000069ffe37230 */ /* 0x000fe20000004100 */
[----:B------:R-:W-:Y:S02]  /*1a50*/  FADD.FTZ R33, R104, R33 ;  /* 0x0000002168217221 */ /* 0x000fe40000010000 */
[-C--:B------:R-:W-:Y:S02]  /*1a60*/  FFMA.FTZ R45, R96, R104.reuse, R45 ;  /* 0x00000068602d7223 */ /* 0x080fe4000001002d */
[----:B------:R-:W-:Y:S02]  /*1a70*/  FFMA.FTZ R97, R177, R104, R97 ;  /* 0x00000068b1617223 */ /* 0x000fe40000010061 */
[----:B------:R-:W-:-:S02]  /*1a80*/  FADD.FTZ R8, R99, R8 ;  /* 0x0000000863087221 */ /* 0x000fc40000010000 */
[----:B------:R-:W-:Y:S02]  /*1a90*/  FFMA.FTZ R20, R95, R99, R20 ;  /* 0x000000635f147223 */ /* 0x000fe40000010014 */
[----:B------:R-:W-:Y:S02]  /*1aa0*/  FADD.FTZ R110, R231, R110 ;  /* 0x0000006ee76e7221 */ /* 0x000fe40000010000 */
[----:B------:R-:W-:Y:S01]  /*1ab0*/  FFMA.FTZ R111, R224, R231, R111 ;  /* 0x000000e7e06f7223 */ /* 0x000fe2000001006f */
[----:B------:R-:W-:Y:S01]  /*1ac0*/  HADD2.F32 R231, -RZ, R102.H0_H0 ;  /* 0x20000066ffe77230 */ /* 0x000fe20000004100 */
[----:B------:R-:W-:Y:S02]  /*1ad0*/  FMUL.FTZ R99, R213, R242 ;  /* 0x000000f2d5637220 */ /* 0x000fe40000410000 */
[----:B------:R-:W-:Y:S02]  /*1ae0*/  FMUL.FTZ R104, R168, R229 ;  /* 0x000000e5a8687220 */ /* 0x000fe40000410000 */
[----:B------:R-:W-:-:S02]  /*1af0*/  FADD.FTZ R9, R100, R9 ;  /* 0x0000000964097221 */ /* 0x000fc40000010000 */
[----:B------:R-:W-:Y:S01]  /*1b00*/  FFMA.FTZ R21, R96, R100, R21 ;  /* 0x0000006460157223 */ /* 0x000fe20000010015 */
[----:B------:R-:W-:Y:S01]  /*1b10*/  HADD2.F32 R240, -RZ, R105.H1_H1 ;  /* 0x30000069fff07230 */ /* 0x000fe20000004100 */
[----:B------:R-:W-:Y:S02]  /*1b20*/  FADD.FTZ R30, R227, R30 ;  /* 0x0000001ee31e7221 */ /* 0x000fe40000010000 */
[-C--:B------:R-:W-:Y:S02]  /*1b30*/  FFMA.FTZ R42, R99, R227.reuse, R42 ;  /* 0x000000e3632a7223 */ /* 0x080fe4000001002a */
[----:B------:R-:W-:Y:S01]  /*1b40*/  FFMA.FTZ R104, R176, R227, R104 ;  /* 0x000000e3b0687223 */ /* 0x000fe20000010068 */
[--C-:B------:R-:W-:Y:S01]  /*1b50*/  HADD2.F32 R227, -RZ, R106.reuse.H0_H0 ;  /* 0x2000006affe37230 */ /* 0x100fe20000004100 */
[----:B------:R-:W-:Y:S01]  /*1b60*/  FMUL.FTZ R100, R213, R238 ;  /* 0x000000eed5647220 */ /* 0x000fe20000410000 */
[----:B------:R-:W-:Y:S01]  /*1b70*/  HADD2.F32 R238, -RZ, R106.H1_H1 ;  /* 0x3000006affee7230 */ /* 0x000fe20000004100 */
[----:B------:R-:W-:-:S02]  /*1b80*/  FADD.FTZ R12, R233, R12 ;  /* 0x0000000ce90c7221 */ /* 0x000fc40000010000 */
[----:B------:R-:W-:Y:S01]  /*1b90*/  FFMA.FTZ R24, R93, R233, R24 ;  /* 0x000000e95d187223 */ /* 0x000fe20000010018 */
[----:B------:R-:W-:Y:S01]  /*1ba0*/  HADD2.F32 R233, -RZ, R103.H0_H0 ;  /* 0x20000067ffe97230 */ /* 0x000fe20000004100 */
[----:B------:R-:W-:Y:S02]  /*1bb0*/  FMUL.FTZ R105, R213, R234 ;  /* 0x000000ead5697220 */ /* 0x000fe40000410000 */
[----:B------:R-:W-:Y:S02]  /*1bc0*/  FMUL.FTZ R106, R166, R231 ;  /* 0x000000e7a66a7220 */ /* 0x000fe40000410000 */
[----:B------:R-:W-:Y:S02]  /*1bd0*/  FADD.FTZ R28, R227, R28 ;  /* 0x0000001ce31c7221 */ /* 0x000fe40000010000 */
[-C--:B------:R-:W-:Y:S02]  /*1be0*/  FFMA.FTZ R40, R105, R227.reuse, R40 ;  /* 0x000000e369287223 */ /* 0x080fe40000010028 */
[----:B------:R-:W-:-:S02]  /*1bf0*/  FFMA.FTZ R106, R174, R227, R106 ;  /* 0x000000e3ae6a7223 */ /* 0x000fc4000001006a */
[----:B------:R-:W-:Y:S02]  /*1c00*/  FADD.FTZ R4, R231, R4 ;  /* 0x00000004e7047221 */ /* 0x000fe40000010000 */
[----:B------:R-:W-:Y:S01]  /*1c10*/  FFMA.FTZ R16, R105, R231, R16 ;  /* 0x000000e769107223 */ /* 0x000fe20000010010 */
[----:B------:R-:W-:Y:S01]  /*1c20*/  HADD2.F32 R231, -RZ, R107.H0_H0 ;  /* 0x2000006bffe77230 */ /* 0x000fe20000004100 */
[----:B------:R-:W-:Y:S02]  /*1c30*/  FMUL.FTZ R227, R213, R228 ;  /* 0x000000e4d5e37220 */ /* 0x000fe40000410000 */
[----:B------:R-:W-:Y:S01]  /*1c40*/  FMUL.FTZ R228, R164, R233 ;  /* 0x000000e9a4e47220 */ /* 0x000fe20000410000 */
[----:B------:R-:W-:Y:S01]  /*1c50*/  HADD2.F32 R234, -RZ, R102.H1_H1 ;  /* 0x30000066ffea7230 */ /* 0x000fe20000004100 */
[----:B------:R-:W-:Y:S02]  /*1c60*/  FADD.FTZ R26, R231, R26 ;  /* 0x0000001ae71a7221 */ /* 0x000fe40000010000 */
[----:B------:R-:W-:-:S02]  /*1c70*/  FFMA.FTZ R38, R227, R231, R38 ;  /* 0x000000e7e3267223 */ /* 0x000fc40000010026 */
[----:B------:R-:W-:Y:S02]  /*1c80*/  FFMA.FTZ R228, R172, R231, R228 ;  /* 0x000000e7ace47223 */ /* 0x000fe400000100e4 */
[----:B------:R-:W-:Y:S02]  /*1c90*/  FMUL.FTZ R102, R213, R232 ;  /* 0x000000e8d5667220 */ /* 0x000fe40000410000 */
[----:B------:R-:W-:Y:S02]  /*1ca0*/  FFMA.FTZ R231, R222, R219, RZ ;  /* 0x000000dbdee77223 */ /* 0x000fe400000100ff */
[----:B------:R-:W-:Y:S02]  /*1cb0*/  FADD.FTZ R232, RZ, R219 ;  /* 0x000000dbffe87221 */ /* 0x000fe40000010000 */
        /* <DEDUP_REMOVED lines=10> */
[----:B------:R-:W-:Y:S02]  /*1d60*/  FADD.FTZ R2, R233, R2 ;  /* 0x00000002e9027221 */ /* 0x000fe40000010000 */
[----:B------:R-:W-:Y:S02]  /*1d70*/  FFMA.FTZ R14, R227, R233, R14 ;  /* 0x000000e9e30e7223 */ /* 0x000fe4000001000e */
        /* <DEDUP_REMOVED lines=19> */
[----:B------:R-:W-:Y:S01]  /*1eb0*/  FADD.FTZ R231, R87, R232 ;  /* 0x000000e857e77221 */ /* 0x000fe20000010000 */
[----:B------:R-:W-:Y:S01]  /*1ec0*/  HADD2.F32 R242, -RZ, R101.H1_H1 ;  /* 0x30000065fff27230 */ /* 0x000fe20000004100 */
        /* <DEDUP_REMOVED lines=8> */
[----:B------:R-:W-:Y:S02]  /*1f50*/  FFMA.FTZ R101, R175, R240, R101 ;  /* 0x000000f0af657223 */ /* 0x000fe40000010065 */
[----:B------:R-:W-:Y:S02]  /*1f60*/  FFMA.FTZ R233, R99, R104, R233 ;  /* 0x0000006863e97223 */ /* 0x000fe400000100e9 */
[----:B------:R-:W-:Y:S02]  /*1f70*/  FADD.FTZ R232, R231, R104 ;  /* 0x00000068e7e87221 */ /* 0x000fe40000010000 */
[----:B------:R-:W-:Y:S02]  /*1f80*/  FADD.FTZ R29, R238, R29 ;  /* 0x0000001dee1d7221 */ /* 0x000fe40000010000 */
[----:B------:R-:W-:-:S02]  /*1f90*/  FFMA.FTZ R41, R102, R238, R41 ;  /* 0x000000ee66297223 */ /* 0x000fc40000010029 */
[----:B------:R-:W-:Y:S01]  /*1fa0*/  FFMA.FTZ R229, R173, R238, R229 ;  /* 0x000000eeade57223 */ /* 0x000fe200000100e5 */
[----:B------:R-:W-:Y:S01]  /*1fb0*/  HADD2.F32 R238, -RZ, R103.H1_H1 ;  /* 0x30000067ffee7230 */ /* 0x000fe20000004100 */
[----:B------:R-:W-:Y:S02]  /*1fc0*/  FFMA.FTZ R233, R100, R101, R233 ;  /* 0x0000006564e97223 */ /* 0x000fe400000100e9 */
[----:B------:R-:W-:Y:S02]  /*1fd0*/  FADD.FTZ R103, R232, R101 ;  /* 0x00000065e8677221 */ /* 0x000fe40000010000 */
[----:B------:R-:W-:Y:S02]  /*1fe0*/  FFMA.FTZ R233, R105, R106, R233 ;  /* 0x0000006a69e97223 */ /* 0x000fe400000100e9 */
[----:B------:R-:W-:Y:S02]  /*1ff0*/  FADD.FTZ R232, R103, R106 ;  /* 0x0000006a67e87221 */ /* 0x000fe40000010000 */
[----:B------:R-:W-:-:S02]  /*2000*/  FADD.FTZ R5, R234, R5 ;  /* 0x00000005ea057221 */ /* 0x000fc40000010000 */
[C---:B------:R-:W-:Y:S01]  /*2010*/  FFMA.FTZ R17, R102.reuse, R234, R17 ;  /* 0x000000ea66117223 */ /* 0x040fe20000010011 */
[----:B------:R-:W-:Y:S01]  /*2020*/  HADD2.F32 R234, -RZ, R107.H1_H1 ;  /* 0x3000006bffea7230 */ /* 0x000fe20000004100 */
[----:B------:R-:W-:Y:S02]  /*2030*/  FFMA.FTZ R233, R102, R229, R233 ;  /* 0x000000e566e97223 */ /* 0x000fe400000100e9 */
[----:B------:R-:W-:Y:S02]  /*2040*/  FMUL.FTZ R107, R163, R238 ;  /* 0x000000eea36b7220 */ /* 0x000fe40000410000 */
[----:B------:R-:W-:Y:S02]  /*2050*/  FADD.FTZ R103, R232, R229 ;  /* 0x000000e5e8677221 */ /* 0x000fe40000010000 */
[----:B------:R-:W-:Y:S02]  /*2060*/  FMUL.FTZ R230, R213, R230 ;  /* 0x000000e6d5e67220 */ /* 0x000fe40000410000 */
[----:B------:R-:W-:-:S02]  /*2070*/  FFMA.FTZ R107, R171, R234, R107 ;  /* 0x000000eaab6b7223 */ /* 0x000fc4000001006b */
[----:B------:R-:W-:Y:S02]  /*2080*/  FFMA.FTZ R233, R227, R228, R233 ;  /* 0x000000e4e3e97223 */ /* 0x000fe400000100e9 */
[----:B------:R-:W-:Y:S02]  /*2090*/  FADD.FTZ R232, R103, R228 ;  /* 0x000000e467e87221 */ /* 0x000fe40000010000 */
        /* <DEDUP_REMOVED lines=18> */
.L_x_322:
        /* <DEDUP_REMOVED lines=18> */
.L_x_323:
[----:B--2---:R-:W-:Y:S01]  /*22e0*/  FADD.FTZ R240, R240, R235 ;  /* 0x000000ebf0f07221 */ /* 0x004fe20000010000 */
[C---:B-----5:R-:W-:Y:S01]  /*22f0*/  LOP3.LUT P5, RZ, R236.reuse, 0xff00, RZ, 0xc0, !PT ;  /* 0x0000ff00ecff7812 */ /* 0x060fe200078ac0ff */
[----:B0-----:R-:W-:Y:S01]  /*2300*/  FADD.FTZ R231, R231, R238 ;  /* 0x000000eee7e77221 */ /* 0x001fe20000010000 */
[----:B------:R-:W-:Y:S01]  /*2310*/  LOP3.LUT P4, RZ, R236, 0xff0000, RZ, 0xc0, !PT ;  /* 0x00ff0000ecff7812 */ /* 0x000fe2000788c0ff */
[----:B------:R-:W-:Y:S01]  /*2320*/  FMUL.FTZ R103, R240, c[0x0][0x1e0] ;  /* 0x00007800f0677a20 */ /* 0x000fe20000410000 */
[----:B------:R-:W-:Y:S01]  /*2330*/  @P0 LOP3.LUT P3, RZ, R146, 0xff00, RZ, 0xc0, !PT ;  /* 0x0000ff0092ff0812 */ /* 0x000fe2000786c0ff */
[----:B------:R-:W-:Y:S01]  /*2340*/  FMUL.FTZ R232, R231, c[0x0][0x1e0] ;  /* 0x00007800e7e87a20 */ /* 0x000fe20000410000 */
[----:B------:R-:W-:Y:S02]  /*2350*/  MOV R231, R236 ;  /* 0x000000ec00e77202 */ /* 0x000fe40000000f00 */
[----:B------:R-:W-:Y:S02]  /*2360*/  FSEL R103, R103, RZ, !P2 ;  /* 0x000000ff67677208 */ /* 0x000fe40005000000 */
[----:B------:R-:W-:-:S03]  /*2370*/  LOP3.LUT P2, RZ, R231, 0xff, RZ, 0xc0, !PT ;  /* 0x000000ffe7ff7812 */ /* 0x000fc6000784c0ff */
[-CC-:B------:R-:W-:Y:S02]  /*2380*/  FFMA.FTZ R222, R222, R232.reuse, R103.reuse ;  /* 0x000000e8dede7223 */ /* 0x180fe40000010067 */
[-CC-:B------:R-:W-:Y:S02]  /*2390*/  FFMA.FTZ R218, R218, R232.reuse, R103.reuse ;  /* 0x000000e8dada7223 */ /* 0x180fe40000010067 */
[----:B------:R-:W-:Y:S02]  /*23a0*/  FFMA.FTZ R220, R220, R232, R103 ;  /* 0x000000e8dcdc7223 */ /* 0x000fe40000010067 */
[----:B------:R-:W-:Y:S02]  /*23b0*/  FADD.FTZ R222, R219, -R222 ;  /* 0x800000dedbde7221 */ /* 0x000fe40000010000 */
[----:B-1----:R-:W-:Y:S01]  /*23c0*/  FADD.FTZ R238, R215, -R218 ;  /* 0x800000dad7ee7221 */ /* 0x002fe20000010000 */
[--C-:B------:R-:W-:Y:S01]  /*23d0*/  @P1 HADD2.F32 R218, -RZ, R52.reuse.H0_H0 ;  /* 0x20000034ffda1230 */ /* 0x100fe20000004100 */
[----:B------:R-:W-:Y:S01]  /*23e0*/  FADD.FTZ R220, R217, -R220 ;  /* 0x800000dcd9dc7221 */ /* 0x000fe20000010000 */
[----:B------:R-:W-:Y:S01]  /*23f0*/  @P1 HADD2.F32 R217, -RZ, R52.H1_H1 ;  /* 0x30000034ffd91230 */ /* 0x000fe20000004100 */
[C---:B------:R-:W-:Y:S01]  /*2400*/  FMUL.FTZ R231, R213.reuse, R222 ;  /* 0x000000ded5e77220 */ /* 0x040fe20000410000 */
[----:B------:R-:W-:Y:S01]  /*2410*/  @P0 MOV R215, R146 ;  /* 0x0000009200d70202 */ /* 0x000fe20000000f00 */
[----:B------:R-:W-:Y:S01]  /*2420*/  FMUL.FTZ R234, R213, R220 ;  /* 0x000000dcd5ea7220 */ /* 0x000fe20000410000 */
[----:B------:R-:W-:Y:S01]  /*2430*/  @P1 HADD2.F32 R220, -RZ, R53.H0_H0 ;  /* 0x20000035ffdc1230 */ /* 0x000fe20000004100 */
[----:B------:R-:W-:Y:S01]  /*2440*/  @P1 FADD.FTZ R231, R231, R218 ;  /* 0x000000dae7e71221 */ /* 0x000fe20000010000 */
[----:B------:R-:W-:Y:S01]  /*2450*/  @P0 LOP3.LUT P6, RZ, R215, 0xff, RZ, 0xc0, !PT ;  /* 0x000000ffd7ff0812 */ /* 0x000fe200078cc0ff */
[----:B------:R-:W-:-:S02]  /*2460*/  @P1 FADD.FTZ R234, R234, R217 ;  /* 0x000000d9eaea1221 */ /* 0x000fc40000010000 */
[----:B------:R-:W-:Y:S02]  /*2470*/  FMUL.FTZ R233, R213, R238 ;  /* 0x000000eed5e97220 */ /* 0x000fe40000410000 */
[----:B------:R-:W-:Y:S02]  /*2480*/  FMUL.FTZ R217, R231, c[0x0][0x1e8] ;  /* 0x00007a00e7d97a20 */ /* 0x000fe40000410000 */
[-CC-:B------:R-:W-:Y:S02]  /*2490*/  FFMA.FTZ R216, R216, R232.reuse, R103.reuse ;  /* 0x000000e8d8d87223 */ /* 0x180fe40000010067 */
[----:B------:R-:W-:Y:S01]  /*24a0*/  @P1 FADD.FTZ R233, R233, R220 ;  /* 0x000000dce9e91221 */ /* 0x000fe20000010000 */
[----:B------:R-:W-:Y:S01]  /*24b0*/  FSEL R220, R217, RZ, P2 ;  /* 0x000000ffd9dc7208 */ /* 0x000fe20001000000 */
[----:B------:R-:W-:Y:S01]  /*24c0*/  FADD.FTZ R216, R83, -R216 ;  /* 0x800000d853d87221 */ /* 0x000fe20000010000 */
[----:B------:R-:W-:Y:S01]  /*24d0*/  @P0 FSEL R217, R217, RZ, P6 ;  /* 0x000000ffd9d90208 */ /* 0x000fe20003000000 */
[-CC-:B------:R-:W-:Y:S01]  /*24e0*/  FFMA.FTZ R82, R82, R232.reuse, R103.reuse ;  /* 0x000000e852527223 */ /* 0x180fe20000010067 */
[----:B------:R-:W-:Y:S01]  /*24f0*/  LOP3.LUT P6, RZ, R236, 0xff000000, RZ, 0xc0, !PT ;  /* 0xff000000ecff7812 */ /* 0x000fe200078cc0ff */
[--C-:B------:R-:W-:Y:S01]  /*2500*/  FFMA.FTZ R236, R214, R232, R103.reuse ;  /* 0x000000e8d6ec7223 */ /* 0x100fe20000010067 */
[----:B------:R-:W-:Y:S01]  /*2510*/  @P1 HADD2.F32 R214, -RZ, R53.H1_H1 ;  /* 0x30000035ffd61230 */ /* 0x000fe20000004100 */
[----:B------:R-:W-:Y:S01]  /*2520*/  FMUL.FTZ R83, R213, R216 ;  /* 0x000000d8d5537220 */ /* 0x000fe20000410000 */
[----:B------:R-:W-:Y:S01]  /*2530*/  @P0 LOP3.LUT P2, RZ, R146, 0xff0000, RZ, 0xc0, !PT ;  /* 0x00ff000092ff0812 */ /* 0x000fe2000784c0ff */
[----:B------:R-:W-:Y:S01]  /*2540*/  FADD.FTZ R236, R81, -R236 ;  /* 0x800000ec51ec7221 */ /* 0x000fe20000010000 */
[----:B------:R-:W-:Y:S01]  /*2550*/  @P1 HADD2.F32 R81, -RZ, R54.H0_H0 ;  /* 0x20000036ff511230 */ /* 0x000fe20000004100 */
[----:B------:R-:W-:Y:S01]  /*2560*/  @P1 FADD.FTZ R83, R83, R214 ;  /* 0x000000d653531221 */ /* 0x000fe20000010000 */
[----:B------:R-:W-:Y:S01]  /*2570*/  @P0 F2FP.PACK_AB R217, RZ, R217 ;  /* 0x000000d9ffd9023e */ /* 0x000fe200000000ff */
[----:B------:R-:W-:-:S02]  /*2580*/  FFMA.FTZ R214, R80, R232, R103 ;  /* 0x000000e850d67223 */ /* 0x000fc40000010067 */
[----:B------:R-:W-:Y:S01]  /*2590*/  FMUL.FTZ R80, R213, R236 ;  /* 0x000000ecd5507220 */ /* 0x000fe20000410000 */
[----:B------:R-:W-:Y:S01]  /*25a0*/  @P0 PRMT R68, R217, 0x7610, R68 ;  /* 0x00007610d9440816 */ /* 0x000fe20000000044 */
[----:B------:R-:W-:Y:S02]  /*25b0*/  FMUL.FTZ R215, R234, c[0x0][0x1e8] ;  /* 0x00007a00ead77a20 */ /* 0x000fe40000410000 */
[----:B------:R-:W-:Y:S02]  /*25c0*/  FMUL.FTZ R218, R233, c[0x0][0x1e8] ;  /* 0x00007a00e9da7a20 */ /* 0x000fe40000410000 */
[----:B------:R-:W-:Y:S01]  /*25d0*/  FADD.FTZ R82, R79, -R82 ;  /* 0x800000524f527221 */ /* 0x000fe20000010000 */
[----:B------:R-:W-:Y:S01]  /*25e0*/  FSEL R219, R215, RZ, P5 ;  /* 0x000000ffd7db7208 */ /* 0x000fe20002800000 */
[-C--:B------:R-:W-:Y:S01]  /*25f0*/  FFMA.FTZ R79, R78, R232.reuse, R103 ;  /* 0x000000e84e4f7223 */ /* 0x080fe20000010067 */
[----:B------:R-:W-:Y:S01]  /*2600*/  FSEL R222, R218, RZ, P4 ;  /* 0x000000ffdade7208 */ /* 0x000fe20002000000 */
[----:B------:R-:W-:Y:S01]  /*2610*/  FMUL.FTZ R216, R83, c[0x0][0x1e8] ;  /* 0x00007a0053d87a20 */ /* 0x000fe20000410000 */
[----:B------:R-:W-:Y:S01]  /*2620*/  @P0 FSEL R215, R215, RZ, P3 ;  /* 0x000000ffd7d70208 */ /* 0x000fe20001800000 */
[----:B------:R-:W-:Y:S01]  /*2630*/  @P1 FADD.FTZ R80, R80, R81 ;  /* 0x0000005150501221 */ /* 0x000fe20000010000 */
[----:B------:R-:W-:Y:S01]  /*2640*/  @P0 FSEL R218, R218, RZ, P2 ;  /* 0x000000ffdada0208 */ /* 0x000fe20001000000 */
[----:B------:R-:W-:Y:S01]  /*2650*/  FFMA.FTZ R236, R84, R232, R103 ;  /* 0x000000e854ec7223 */ /* 0x000fe20000010067 */
[C---:B------:R-:W-:Y:S01]  /*2660*/  LOP3.LUT P5, RZ, R237.reuse, 0xff, RZ, 0xc0, !PT ;  /* 0x000000ffedff7812 */ /* 0x040fe200078ac0ff */
[----:B------:R-:W-:Y:S01]  /*2670*/  FADD.FTZ R84, R76, -R79 ;  /* 0x8000004f4c547221 */ /* 0x000fe20000010000 */
[----:B------:R-:W-:Y:S01]  /*2680*/  LOP3.LUT P3, RZ, R237, 0xff00, RZ, 0xc0, !PT ;  /* 0x0000ff00edff7812 */ /* 0x000fe2000786c0ff */
[----:B------:R-:W-:Y:S01]  /*2690*/  FADD.FTZ R214, R77, -R214 ;  /* 0x800000d64dd67221 */ /* 0x000fe20000010000 */
[C---:B------:R-:W-:Y:S01]  /*26a0*/  LOP3.LUT P4, RZ, R237.reuse, 0xff0000, RZ, 0xc0, !PT ;  /* 0x00ff0000edff7812 */ /* 0x040fe2000788c0ff */
[----:B------:R-:W-:Y:S01]  /*26b0*/  FMUL.FTZ R235, R80, c[0x0][0x1e8] ;  /* 0x00007a0050eb7a20 */ /* 0x000fe20000410000 */
[----:B------:R-:W-:Y:S01]  /*26c0*/  LOP3.LUT P2, RZ, R237, 0xff000000, RZ, 0xc0, !PT ;  /* 0xff000000edff7812 */ /* 0x000fe2000784c0ff */
[----:B------:R-:W-:Y:S01]  /*26d0*/  @P1 HADD2.F32 R76, -RZ, R54.H1_H1 ;  /* 0x30000036ff4c1230 */ /* 0x000fe20000004100 */
[----:B------:R-:W-:Y:S01]  /*26e0*/  FSEL R77, R216, RZ, P6 ;  /* 0x000000ffd84d7208 */ /* 0x000fe20003000000 */
[----:B------:R-:W-:Y:S01]  /*26f0*/  FMUL.FTZ R237, R213, R82 ;  /* 0x00000052d5ed7220 */ /* 0x000fe20000410000 */
[----:B------:R-:W-:Y:S01]  /*2700*/  @P0 LOP3.LUT P6, RZ, R146, 0xff000000, RZ, 0xc0, !PT ;  /* 0xff00000092ff0812 */ /* 0x000fe200078cc0ff */
[--C-:B------:R-:W-:Y:S01]  /*2710*/  FFMA.FTZ R88, R88, R232, R103.reuse ;  /* 0x000000e858587223 */ /* 0x100fe20000010067 */
[--C-:B------:R-:W-:Y:S01]  /*2720*/  @P1 HADD2.F32 R79, -RZ, R55.reuse.H0_H0 ;  /* 0x20000037ff4f1230 */ /* 0x100fe20000004100 */
[----:B------:R-:W-:Y:S01]  /*2730*/  FADD.FTZ R240, R221, -R236 ;  /* 0x800000ecddf07221 */ /* 0x000fe20000010000 */
[----:B------:R-:W-:Y:S01]  /*2740*/  FSEL R236, R235, RZ, P5 ;  /* 0x000000ffebec7208 */ /* 0x000fe20002800000 */
[----:B------:R-:W-:Y:S01]  /*2750*/  @P1 FADD.FTZ R237, R237, R76 ;  /* 0x0000004ceded1221 */ /* 0x000fe20000010000 */
[----:B------:R-:W-:Y:S01]  /*2760*/  @P0 FSEL R78, R216, RZ, P6 ;  /* 0x000000ffd84e0208 */ /* 0x000fe20003000000 */
[----:B------:R-:W-:Y:S01]  /*2770*/  FMUL.FTZ R238, R213, R214 ;  /* 0x000000d6d5ee7220 */ /* 0x000fe20000410000 */
[----:B------:R-:W-:Y:S01]  /*2780*/  @P0 LOP3.LUT P5, RZ, R147, 0xff, RZ, 0xc0, !PT ;  /* 0x000000ff93ff0812 */ /* 0x000fe200078ac0ff */
[----:B------:R-:W-:Y:S01]  /*2790*/  @P1 HADD2.F32 R76, -RZ, R55.H1_H1 ;  /* 0x30000037ff4c1230 */ /* 0x000fe20000004100 */
[----:B------:R-:W-:Y:S01]  /*27a0*/  FADD.FTZ R216, R223, -R88 ;  /* 0x80000058dfd87221 */ /* 0x000fe20000010000 */
[--C-:B------:R-:W-:Y:S01]  /*27b0*/  @P1 HADD2.F32 R82, -RZ, R56.reuse.H0_H0 ;  /* 0x20000038ff521230 */ /* 0x100fe20000004100 */
[----:B------:R-:W-:Y:S01]  /*27c0*/  FMUL.FTZ R241, R213, R84 ;  /* 0x00000054d5f17220 */ /* 0x000fe20000410000 */
[----:B------:R-:W-:Y:S01]  /*27d0*/  @P0 FSEL R88, R235, RZ, P5 ;  /* 0x000000ffeb580208 */ /* 0x000fe20002800000 */
[----:B------:R-:W-:Y:S01]  /*27e0*/  FFMA.FTZ R224, R224, R232, R103 ;  /* 0x000000e8e0e07223 */ /* 0x000fe20000010067 */
[----:B------:R-:W-:Y:S01]  /*27f0*/  MOV R81, R74 ;  /* 0x0000004a00517202 */ /* 0x000fe20000000f00 */
[----:B------:R-:W-:Y:S01]  /*2800*/  @P1 FADD.FTZ R238, R238, R79 ;  /* 0x0000004feeee1221 */ /* 0x000fe20000010000 */
[----:B------:R-:W-:Y:S01]  /*2810*/  @P1 HADD2.F32 R79, -RZ, R56.H1_H1 ;  /* 0x30000038ff4f1230 */ /* 0x000fe20000004100 */
[----:B------:R-:W-:Y:S01]  /*2820*/  FMUL.FTZ R235, R213, R216 ;  /* 0x000000d8d5eb7220 */ /* 0x000fe20000410000 */
[----:B------:R-:W-:Y:S01]  /*2830*/  LOP3.LUT P6, RZ, R81, 0xff, RZ, 0xc0, !PT ;  /* 0x000000ff51ff7812 */ /* 0x000fe200078cc0ff */
[----:B------:R-:W-:Y:S01]  /*2840*/  @P1 FADD.FTZ R241, R241, R76 ;  /* 0x0000004cf1f11221 */ /* 0x000fe20000010000 */
[----:B------:R-:W-:Y:S01]  /*2850*/  @P0 MOV R81, R148 ;  /* 0x0000009400510202 */ /* 0x000fe20000000f00 */
[----:B------:R-:W-:Y:S01]  /*2860*/  FMUL.FTZ R216, R213, R240 ;  /* 0x000000f0d5d87220 */ /* 0x000fe20000410000 */
[----:B------:R-:W-:Y:S01]  /*2870*/  @P0 F2FP.PACK_AB R218, RZ, R218 ;  /* 0x000000daffda023e */ /* 0x000fe200000000ff */
[----:B------:R-:W-:Y:S01]  /*2880*/  FMUL.FTZ R76, R237, c[0x0][0x1e8] ;  /* 0x00007a00ed4c7a20 */ /* 0x000fe20000410000 */
[----:B------:R-:W-:Y:S01]  /*2890*/  @P0 LOP3.LUT P5, RZ, R81, 0xff, RZ, 0xc0, !PT ;  /* 0x000000ff51ff0812 */ /* 0x000fe200078ac0ff */
[----:B------:R-:W-:Y:S01]  /*28a0*/  FADD.FTZ R224, R89, -R224 ;  /* 0x800000e059e07221 */ /* 0x000fe20000010000 */
[----:B------:R-:W-:Y:S01]  /*28b0*/  @P0 F2FP.PACK_AB R88, RZ, R88 ;  /* 0x00000058ff58023e */ /* 0x000fe200000000ff */
[----:B------:R-:W-:Y:S01]  /*28c0*/  @P1 FADD.FTZ R216, R216, R79 ;  /* 0x0000004fd8d81221 */ /* 0x000fe20000010000 */
[--C-:B------:R-:W-:Y:S01]  /*28d0*/  @P1 HADD2.F32 R79, -RZ, R57.reuse.H0_H0 ;  /* 0x20000039ff4f1230 */ /* 0x100fe20000004100 */
[----:B------:R-:W-:Y:S01]  /*28e0*/  FSEL R239, R76, RZ, P3 ;  /* 0x000000ff4cef7208 */ /* 0x000fe20001800000 */
[----:B------:R-:W-:Y:S01]  /*28f0*/  FMUL.FTZ R221, R238, c[0x0][0x1e8] ;  /* 0x00007a00eedd7a20 */ /* 0x000fe20000410000 */
[----:B------:R-:W-:Y:S01]  /*2900*/  @P0 LOP3.LUT P3, RZ, R147, 0xff00, RZ, 0xc0, !PT ;  /* 0x0000ff0093ff0812 */ /* 0x000fe2000786c0ff */
[----:B------:R-:W-:Y:S01]  /*2910*/  FMUL.FTZ R214, R213, R224 ;  /* 0x000000e0d5d67220 */ /* 0x000fe20000410000 */
[----:B------:R-:W-:Y:S01]  /*2920*/  @P0 F2FP.PACK_AB R215, RZ, R215 ;  /* 0x000000d7ffd7023e */ /* 0x000fe200000000ff */
[----:B------:R-:W-:Y:S01]  /*2930*/  @P1 FADD.FTZ R235, R235, R82 ;  /* 0x00000052ebeb1221 */ /* 0x000fe20000010000 */
[----:B------:R-:W-:Y:S01]  /*2940*/  @P0 FSEL R224, R76, RZ, P3 ;  /* 0x000000ff4ce00208 */ /* 0x000fe20001800000 */
[----:B------:R-:W-:Y:S01]  /*2950*/  FMUL.FTZ R223, R241, c[0x0][0x1e8] ;  /* 0x00007a00f1df7a20 */ /* 0x000fe20000410000 */
[----:B------:R-:W-:Y:S01]  /*2960*/  FSEL R240, R221, RZ, P4 ;  /* 0x000000ffddf07208 */ /* 0x000fe20002000000 */
[----:B------:R-:W-:Y:S01]  /*2970*/  @P1 FADD.FTZ R214, R214, R79 ;  /* 0x0000004fd6d61221 */ /* 0x000fe20000010000 */
[----:B------:R-:W-:Y:S01]  /*2980*/  @P0 LOP3.LUT P3, RZ, R147, 0xff0000, RZ, 0xc0, !PT ;  /* 0x00ff000093ff0812 */ /* 0x000fe2000786c0ff */
[----:B------:R-:W-:Y:S01]  /*2990*/  FMUL.FTZ R79, R235, c[0x0][0x1e8] ;  /* 0x00007a00eb4f7a20 */ /* 0x000fe20000410000 */
[----:B------:R-:W-:Y:S01]  /*29a0*/  @P0 LOP3.LUT P4, RZ, R147, 0xff000000, RZ, 0xc0, !PT ;  /* 0xff00000093ff0812 */ /* 0x000fe2000788c0ff */
[----:B------:R-:W-:Y:S01]  /*29b0*/  FMUL.FTZ R76, R216, c[0x0][0x1e8] ;  /* 0x00007a00d84c7a20 */ /* 0x000fe20000410000 */
[----:B------:R-:W-:Y:S01]  /*29c0*/  FSEL R243, R223, RZ, P2 ;  /* 0x000000ffdff37208 */ /* 0x000fe20001000000 */
[----:B------:R-:W-:Y:S01]  /*29d0*/  FMUL.FTZ R81, R214, c[0x0][0x1e8] ;  /* 0x00007a00d6517a20 */ /* 0x000fe20000410000 */
[----:B------:R-:W-:Y:S01]  /*29e0*/  @P0 FSEL R221, R221, RZ, P3 ;  /* 0x000000ffdddd0208 */ /* 0x000fe20001800000 */
[-CC-:B------:R-:W-:Y:S01]  /*29f0*/  FFMA.FTZ R92, R92, R232.reuse, R103.reuse ;  /* 0x000000e85c5c7223 */ /* 0x180fe20000010067 */
[----:B------:R-:W-:Y:S01]  /*2a00*/  @P0 FSEL R223, R223, RZ, P4 ;  /* 0x000000ffdfdf0208 */ /* 0x000fe20002000000 */
[----:B------:R-:W-:Y:S01]  /*2a10*/  FFMA.FTZ R95, R95, R232, R103 ;  /* 0x000000e85f5f7223 */ /* 0x000fe20000010067 */
[C---:B------:R-:W-:Y:S01]  /*2a20*/  LOP3.LUT P3, RZ, R74.reuse, 0xff00, RZ, 0xc0, !PT ;  /* 0x0000ff004aff7812 */ /* 0x040fe2000786c0ff */
[----:B------:R-:W-:Y:S01]  /*2a30*/  FADD.FTZ R92, R85, -R92 ;  /* 0x8000005c555c7221 */ /* 0x000fe20000010000 */
[----:B------:R-:W-:Y:S01]  /*2a40*/  LOP3.LUT P4, RZ, R74, 0xff0000, RZ, 0xc0, !PT ;  /* 0x00ff00004aff7812 */ /* 0x000fe2000788c0ff */
[----:B------:R-:W-:Y:S01]  /*2a50*/  FADD.FTZ R98, R98, -R95 ;  /* 0x8000005f62627221 */ /* 0x000fe20000010000 */
[----:B------:R-:W-:Y:S01]  /*2a60*/  FSEL R89, R79, RZ, P6 ;  /* 0x000000ff4f597208 */ /* 0x000fe20003000000 */
[----:B------:R-:W-:Y:S01]  /*2a70*/  FMUL.FTZ R92, R213, R92 ;  /* 0x0000005cd55c7220 */ /* 0x000fe20000410000 */
[----:B------:R-:W-:Y:S01]  /*2a80*/  @P0 LOP3.LUT P2, RZ, R148, 0xff00, RZ, 0xc0, !PT ;  /* 0x0000ff0094ff0812 */ /* 0x000fe2000784c0ff */
[-CC-:B------:R-:W-:Y:S01]  /*2a90*/  FFMA.FTZ R244, R90, R232.reuse, R103.reuse ;  /* 0x000000e85af47223 */ /* 0x180fe20000010067 */
[----:B------:R-:W-:Y:S01]  /*2aa0*/  @P0 LOP3.LUT P6, RZ, R148, 0xff0000, RZ, 0xc0, !PT ;  /* 0x00ff000094ff0812 */ /* 0x000fe200078cc0ff */
[----:B------:R-:W-:Y:S01]  /*2ab0*/  FFMA.FTZ R93, R93, R232, R103 ;  /* 0x000000e85d5d7223 */ /* 0x000fe20000010067 */
[----:B------:R-:W-:Y:S01]  /*2ac0*/  FSEL R82, R76, RZ, P3 ;  /* 0x000000ff4c527208 */ /* 0x000fe20001800000 */
[----:B------:R-:W-:Y:S01]  /*2ad0*/  FADD.FTZ R244, R225, -R244 ;  /* 0x800000f4e1f47221 */ /* 0x000fe20000010000 */
[----:B------:R-:W-:Y:S01]  /*2ae0*/  FSEL R84, R81, RZ, P4 ;  /* 0x000000ff51547208 */ /* 0x000fe20002000000 */
[----:B------:R-:W-:Y:S01]  /*2af0*/  FADD.FTZ R86, R86, -R93 ;  /* 0x8000005d56567221 */ /* 0x000fe20000010000 */
[----:B------:R-:W-:Y:S01]  /*2b00*/  @P0 FSEL R76, R76, RZ, P2 ;  /* 0x000000ff4c4c0208 */ /* 0x000fe20001000000 */
[----:B------:R-:W-:Y:S01]  /*2b10*/  FMUL.FTZ R244, R213, R244 ;  /* 0x000000f4d5f47220 */ /* 0x000fe20000410000 */
[----:B------:R-:W-:Y:S01]  /*2b20*/  @P0 FSEL R81, R81, RZ, P6 ;  /* 0x000000ff51510208 */ /* 0x000fe20003000000 */
[-CC-:B------:R-:W-:Y:S01]  /*2b30*/  FFMA.FTZ R91, R91, R232.reuse, R103.reuse ;  /* 0x000000e85b5b7223 */ /* 0x180fe20000010067 */
[----:B------:R-:W-:Y:S01]  /*2b40*/  LOP3.LUT P3, RZ, R75, 0xff, RZ, 0xc0, !PT ;  /* 0x000000ff4bff7812 */ /* 0x000fe2000786c0ff */
[-CC-:B------:R-:W-:Y:S01]  /*2b50*/  FFMA.FTZ R99, R99, R232.reuse, R103.reuse ;  /* 0x000000e863637223 */ /* 0x180fe20000010067 */
[----:B------:R-:W-:Y:S01]  /*2b60*/  LOP3.LUT P2, RZ, R75, 0xff00, RZ, 0xc0, !PT ;  /* 0x0000ff004bff7812 */ /* 0x000fe2000784c0ff */
[----:B------:R-:W-:Y:S01]  /*2b70*/  FFMA.FTZ R105, R105, R232, R103 ;  /* 0x000000e869697223 */ /* 0x000fe20000010067 */
[C---:B------:R-:W-:Y:S01]  /*2b80*/  LOP3.LUT P4, RZ, R75.reuse, 0xff0000, RZ, 0xc0, !PT ;  /* 0x00ff00004bff7812 */ /* 0x040fe2000788c0ff */
[----:B------:R-:W-:Y:S01]  /*2b90*/  FADD.FTZ R226, R226, -R91 ;  /* 0x8000005be2e27221 */ /* 0x000fe20000010000 */
[----:B------:R-:W-:Y:S01]  /*2ba0*/  LOP3.LUT P6, RZ, R75, 0xff000000, RZ, 0xc0, !PT ;  /* 0xff0000004bff7812 */ /* 0x000fe200078cc0ff */
[----:B------:R-:W-:Y:S01]  /*2bb0*/  @P1 HADD2.F32 R75, -RZ, R57.H1_H1 ;  /* 0x30000039ff4b1230 */ /* 0x000fe20000004100 */
[----:B------:R-:W-:Y:S01]  /*2bc0*/  @P0 FSEL R79, R79, RZ, P5 ;  /* 0x000000ff4f4f0208 */ /* 0x000fe20002800000 */
[----:B------:R-:W-:Y:S01]  /*2bd0*/  FMUL.FTZ R251, R213, R86 ;  /* 0x00000056d5fb7220 */ /* 0x000fe20000410000 */
[----:B------:R-:W-:Y:S01]  /*2be0*/  LOP3.LUT P5, RZ, R74, 0xff000000, RZ, 0xc0, !PT ;  /* 0xff0000004aff7812 */ /* 0x000fe200078ac0ff */
[--C-:B------:R-:W-:Y:S01]  /*2bf0*/  @P1 HADD2.F32 R74, -RZ, R58.reuse.H0_H0 ;  /* 0x2000003aff4a1230 */ /* 0x100fe20000004100 */
[----:B------:R-:W-:Y:S01]  /*2c00*/  @P1 FADD.FTZ R92, R92, R75 ;  /* 0x0000004b5c5c1221 */ /* 0x000fe20000010000 */
[----:B------:R-:W-:Y:S01]  /*2c10*/  MOV R75, R72 ;  /* 0x00000048004b7202 */ /* 0x000fe20000000f00 */
[----:B------:R-:W-:Y:S01]  /*2c20*/  FFMA.FTZ R248, R94, R232, R103 ;  /* 0x000000e85ef87223 */ /* 0x000fe20000010067 */
[----:B------:R-:W-:Y:S01]  /*2c30*/  @P1 HADD2.F32 R85, -RZ, R59.H0_H0 ;  /* 0x2000003bff551230 */ /* 0x000fe20000004100 */
[----:B------:R-:W-:Y:S01]  /*2c40*/  FMUL.FTZ R95, R92, c[0x0][0x1e8] ;  /* 0x00007a005c5f7a20 */ /* 0x000fe20000410000 */
[----:B------:R-:W-:Y:S01]  /*2c50*/  @P0 F2FP.PACK_AB R221, RZ, R221 ;  /* 0x000000ddffdd023e */ /* 0x000fe200000000ff */
[----:B------:R-:W-:Y:S01]  /*2c60*/  FADD.FTZ R104, R104, -R99 ;  /* 0x8000006368687221 */ /* 0x000fe20000010000 */
[----:B------:R-:W-:Y:S01]  /*2c70*/  @P0 F2FP.PACK_AB R78, RZ, R78 ;  /* 0x0000004eff4e023e */ /* 0x000fe200000000ff */
[----:B------:R-:W-:Y:S01]  /*2c80*/  FADD.FTZ R106, R106, -R105 ;  /* 0x800000696a6a7221 */ /* 0x000fe20000010000 */
[----:B------:R-:W-:Y:S01]  /*2c90*/  FSEL R245, R95, RZ, P5 ;  /* 0x000000ff5ff57208 */ /* 0x000fe20002800000 */
[----:B------:R-:W-:Y:S01]  /*2ca0*/  @P1 FADD.FTZ R251, R251, R74 ;  /* 0x0000004afbfb1221 */ /* 0x000fe20000010000 */
[----:B------:R-:W-:Y:S01]  /*2cb0*/  @P0 LOP3.LUT P5, RZ, R148, 0xff000000, RZ, 0xc0, !PT ;  /* 0xff00000094ff0812 */ /* 0x000fe200078ac0ff */
[----:B------:R-:W-:Y:S01]  /*2cc0*/  FMUL.FTZ R246, R213, R226 ;  /* 0x000000e2d5f67220 */ /* 0x000fe20000410000 */
[----:B------:R-:W-:Y:S01]  /*2cd0*/  @P1 HADD2.F32 R74, -RZ, R61.H0_H0 ;  /* 0x2000003dff4a1230 */ /* 0x000fe20000004100 */
[----:B------:R-:W-:Y:S01]  /*2ce0*/  FADD.FTZ R248, R87, -R248 ;  /* 0x800000f857f87221 */ /* 0x000fe20000010000 */
[----:B------:R-:W-:Y:S01]  /*2cf0*/  @P0 FSEL R95, R95, RZ, P5 ;  /* 0x000000ff5f5f0208 */ /* 0x000fe20002800000 */
[----:B------:R-:W-:Y:S01]  /*2d00*/  FMUL.FTZ R99, R213, R104 ;  /* 0x00000068d5637220 */ /* 0x000fe20000410000 */
[----:B------:R-:W-:Y:S01]  /*2d10*/  LOP3.LUT P5, RZ, R75, 0xff, RZ, 0xc0, !PT ;  /* 0x000000ff4bff7812 */ /* 0x000fe200078ac0ff */
[----:B------:R-:W-:Y:S01]  /*2d20*/  @P1 HADD2.F32 R75, -RZ, R58.H1_H1 ;  /* 0x3000003aff4b1230 */ /* 0x000fe20000004100 */
[----:B------:R-:W-:Y:S01]  /*2d30*/  FFMA.FTZ R227, R227, R232, R103 ;  /* 0x000000e8e3e37223 */ /* 0x000fe20000010067 */
[----:B------:R-:W-:Y:S01]  /*2d40*/  @P0 F2FP.PACK_AB R224, RZ, R224 ;  /* 0x000000e0ffe0023e */ /* 0x000fe200000000ff */
[----:B------:R-:W-:Y:S01]  /*2d50*/  FMUL.FTZ R104, R213, R106 ;  /* 0x0000006ad5687220 */ /* 0x000fe20000410000 */
[----:B------:R-:W-:Y:S01]  /*2d60*/  @P0 F2FP.PACK_AB R223, RZ, R223 ;  /* 0x000000dfffdf023e */ /* 0x000fe200000000ff */
[----:B------:R-:W-:Y:S01]  /*2d70*/  @P1 FADD.FTZ R244, R244, R75 ;  /* 0x0000004bf4f41221 */ /* 0x000fe20000010000 */
[----:B------:R-:W-:Y:S01]  /*2d80*/  @P1 HADD2.F32 R75, -RZ, R59.H1_H1 ;  /* 0x3000003bff4b1230 */ /* 0x000fe20000004100 */
[----:B------:R-:W-:Y:S01]  /*2d90*/  @P1 FADD.FTZ R246, R246, R85 ;  /* 0x00000055f6f61221 */ /* 0x000fe20000010000 */
[----:B------:R-:W-:Y:S01]  /*2da0*/  @P1 HADD2.F32 R85, -RZ, R60.H0_H0 ;  /* 0x2000003cff551230 */ /* 0x000fe20000004100 */
[----:B------:R-:W-:Y:S01]  /*2db0*/  FMUL.FTZ R225, R244, c[0x0][0x1e8] ;  /* 0x00007a00f4e17a20 */ /* 0x000fe20000410000 */
[----:B------:R-:W-:Y:S01]  /*2dc0*/  @P0 PRMT R69, R218, 0x7610, R69 ;  /* 0x00007610da450816 */ /* 0x000fe20000000045 */
[----:B------:R-:W-:Y:S01]  /*2dd0*/  FMUL.FTZ R106, R251, c[0x0][0x1e8] ;  /* 0x00007a00fb6a7a20 */ /* 0x000fe20000410000 */
[----:B------:R-:W-:Y:S01]  /*2de0*/  @P0 PRMT R70, R88, 0x7610, R70 ;  /* 0x0000761058460816 */ /* 0x000fe20000000046 */
[----:B------:R-:W-:Y:S01]  /*2df0*/  FMUL.FTZ R248, R213, R248 ;  /* 0x000000f8d5f87220 */ /* 0x000fe20000410000 */
[----:B------:R-:W-:Y:S01]  /*2e00*/  FSEL R242, R225, RZ, P2 ;  /* 0x000000ffe1f27208 */ /* 0x000fe20001000000 */
[----:B------:R-:W-:Y:S01]  /*2e10*/  FMUL.FTZ R98, R213, R98 ;  /* 0x00000062d5627220 */ /* 0x000fe20000410000 */
[----:B------:R-:W-:Y:S01]  /*2e20*/  ISETP.NE.U32.AND P2, PT, RZ, c[0x0][0x258], PT ;  /* 0x00009600ff007a0c */ /* 0x000fe20003f45070 */
[----:B------:R-:W-:Y:S01]  /*2e30*/  FADD.FTZ R228, R228, -R227 ;  /* 0x800000e3e4e47221 */ /* 0x000fe20000010000 */
[----:B------:R-:W-:Y:S01]  /*2e40*/  FSEL R247, R106, RZ, P3 ;  /* 0x000000ff6af77208 */ /* 0x000fe20001800000 */
[----:B------:R-:W-:Y:S01]  /*2e50*/  @P1 FADD.FTZ R248, R248, R75 ;  /* 0x0000004bf8f81221 */ /* 0x000fe20000010000 */
[----:B------:R-:W-:Y:S01]  /*2e60*/  ISETP.NE.AND.EX P2, PT, RZ, c[0x0][0x25c], PT, P2 ;  /* 0x00009700ff007a0c */ /* 0x000fe20003f45320 */
[----:B------:R-:W-:Y:S01]  /*2e70*/  @P1 FADD.FTZ R99, R99, R74 ;  /* 0x0000004a63631221 */ /* 0x000fe20000010000 */
[----:B------:R-:W-:Y:S01]  /*2e80*/  @P1 HADD2.F32 R75, -RZ, R62.H0_H0 ;  /* 0x2000003eff4b1230 */ /* 0x000fe20000004100 */
[----:B------:R-:W-:Y:S01]  /*2e90*/  FMUL.FTZ R226, R246, c[0x0][0x1e8] ;  /* 0x00007a00f6e27a20 */ /* 0x000fe20000410000 */
[----:B------:R-:W-:Y:S01]  /*2ea0*/  @P1 HADD2.F32 R74, -RZ, R63.H0_H0 ;  /* 0x2000003fff4a1230 */ /* 0x000fe20000004100 */
[----:B------:R-:W-:Y:S01]  /*2eb0*/  @P1 FADD.FTZ R98, R98, R85 ;  /* 0x0000005562621221 */ /* 0x000fe20000010000 */
[----:B------:R-:W-:Y:S01]  /*2ec0*/  @P0 LOP3.LUT P3, RZ, R149, 0xff, RZ, 0xc0, !PT ;  /* 0x000000ff95ff0812 */ /* 0x000fe2000786c0ff */
[----:B------:R-:W-:Y:S01]  /*2ed0*/  FMUL.FTZ R105, R213, R228 ;  /* 0x000000e4d5697220 */ /* 0x000fe20000410000 */
[----:B------:R-:W-:Y:S01]  /*2ee0*/  FSEL R249, R226, RZ, P4 ;  /* 0x000000ffe2f97208 */ /* 0x000fe20002000000 */
[----:B------:R-:W-:Y:S01]  /*2ef0*/  FMUL.FTZ R227, R248, c[0x0][0x1e8] ;  /* 0x00007a00f8e37a20 */ /* 0x000fe20000410000 */
[----:B------:R-:W-:Y:S01]  /*2f00*/  @P0 FSEL R106, R106, RZ, P3 ;  /* 0x000000ff6a6a0208 */ /* 0x000fe20001800000 */
[----:B------:R-:W-:Y:S01]  /*2f10*/  FMUL.FTZ R85, R98, c[0x0][0x1e8] ;  /* 0x00007a0062557a20 */ /* 0x000fe20000410000 */
[C---:B------:R-:W-:Y:S01]  /*2f20*/  @P0 LOP3.LUT P3, RZ, R149.reuse, 0xff00, RZ, 0xc0, !PT ;  /* 0x0000ff0095ff0812 */ /* 0x040fe2000786c0ff */
[----:B------:R-:W-:Y:S01]  /*2f30*/  @P1 FADD.FTZ R104, R104, R75 ;  /* 0x0000004b68681221 */ /* 0x000fe20000010000 */
[----:B------:R-:W-:Y:S01]  /*2f40*/  @P0 LOP3.LUT P4, RZ, R149, 0xff000000, RZ, 0xc0, !PT ;  /* 0xff00000095ff0812 */ /* 0x000fe2000788c0ff */
[----:B------:R-:W-:Y:S01]  /*2f50*/  @P1 FADD.FTZ R105, R105, R74 ;  /* 0x0000004a69691221 */ /* 0x000fe20000010000 */
[----:B------:R-:W-:Y:S01]  /*2f60*/  FSEL R250, R227, RZ, P6 ;  /* 0x000000ffe3fa7208 */ /* 0x000fe20003000000 */
[-CC-:B------:R-:W-:Y:S01]  /*2f70*/  FFMA.FTZ R96, R96, R232.reuse, R103.reuse ;  /* 0x000000e860607223 */ /* 0x180fe20000010067 */
[----:B------:R-:W-:Y:S01]  /*2f80*/  @P2 F2FP.PACK_AB R231, RZ, R231 ;  /* 0x000000e7ffe7223e */ /* 0x000fe200000000ff */
[-CC-:B------:R-:W-:Y:S01]  /*2f90*/  FFMA.FTZ R100, R100, R232.reuse, R103.reuse ;  /* 0x000000e864647223 */ /* 0x180fe20000010067 */
[----:B------:R-:W-:Y:S01]  /*2fa0*/  @P2 F2FP.PACK_AB R233, RZ, R233 ;  /* 0x000000e9ffe9223e */ /* 0x000fe200000000ff */
[--C-:B------:R-:W-:Y:S01]  /*2fb0*/  FFMA.FTZ R102, R102, R232, R103.reuse ;  /* 0x000000e866667223 */ /* 0x100fe20000010067 */
[----:B------:R-:W-:Y:S01]  /*2fc0*/  @P2 F2FP.PACK_AB R80, RZ, R80 ;  /* 0x00000050ff50223e */ /* 0x000fe200000000ff */
[----:B------:R-:W-:Y:S01]  /*2fd0*/  FFMA.FTZ R230, R230, R232, R103 ;  /* 0x000000e8e6e67223 */ /* 0x000fe20000010067 */
[----:B------:R-:W-:Y:S01]  /*2fe0*/  HFMA2.MMA R103, -RZ, RZ, 0, 9.5367431640625e-07 ;  /* 0x00000010ff677435 */ /* 0x000fe200000001ff */
[----:B------:R-:W-:Y:S01]  /*2ff0*/  @P2 F2FP.PACK_AB R238, RZ, R238 ;  /* 0x000000eeffee223e */ /* 0x000fe200000000ff */
[----:B------:R-:W-:Y:S01]  /*3000*/  FMUL.FTZ R86, R99, c[0x0][0x1e8] ;  /* 0x00007a0063567a20 */ /* 0x000fe20000410000 */
[----:B------:R-:W-:Y:S01]  /*3010*/  @P0 FSEL R225, R225, RZ, P3 ;  /* 0x000000ffe1e10208 */ /* 0x000fe20001800000 */
[----:B------:R-:W-:Y:S01]  /*3020*/  FMUL.FTZ R87, R104, c[0x0][0x1e8] ;  /* 0x00007a0068577a20 */ /* 0x000fe20000410000 */
[----:B------:R-:W-:Y:S01]  /*3030*/  @P0 FSEL R227, R227, RZ, P4 ;  /* 0x000000ffe3e30208 */ /* 0x000fe20002000000 */
[----:B------:R-:W-:Y:S01]  /*3040*/  FMUL.FTZ R90, R105, c[0x0][0x1e8] ;  /* 0x00007a00695a7a20 */ /* 0x000fe20000410000 */
[----:B------:R-:W-:Y:S01]  /*3050*/  FSEL R91, R85, RZ, P5 ;  /* 0x000000ff555b7208 */ /* 0x000fe20002800000 */
[----:B------:R-:W-:Y:S01]  /*3060*/  IMAD R74, R211, c[0x0][0x168], RZ ;  /* 0x00005a00d34a7a24 */ /* 0x000fe200078e02ff */
[----:B------:R-:W-:Y:S01]  /*3070*/  @P0 LOP3.LUT P3, RZ, R149, 0xff0000, RZ, 0xc0, !PT ;  /* 0x00ff000095ff0812 */ /* 0x000fe2000786c0ff */
[----:B------:R-:W-:Y:S01]  /*3080*/  FADD.FTZ R96, R97, -R96 ;  /* 0x8000006061607221 */ /* 0x000fe20000010000 */
[----:B------:R-:W-:Y:S01]  /*3090*/  LOP3.LUT P6, RZ, R72, 0xff0000, RZ, 0xc0, !PT ;  /* 0x00ff000048ff7812 */ /* 0x000fe200078cc0ff */
[----:B------:R-:W-:Y:S01]  /*30a0*/  FADD.FTZ R230, R107, -R230 ;  /* 0x800000e66be67221 */ /* 0x000fe20000010000 */
[----:B------:R-:W-:Y:S01]  /*30b0*/  LOP3.LUT P4, RZ, R73, 0xff, RZ, 0xc0, !PT ;  /* 0x000000ff49ff7812 */ /* 0x000fe2000788c0ff */
[----:B------:R-:W-:Y:S01]  /*30c0*/  FADD.FTZ R100, R101, -R100 ;  /* 0x8000006465647221 */ /* 0x000fe20000010000 */
[----:B------:R-:W-:Y:S01]  /*30d0*/  LOP3.LUT P5, RZ, R73, 0xff0000, RZ, 0xc0, !PT ;  /* 0x00ff000049ff7812 */ /* 0x000fe200078ac0ff */
[----:B------:R-:W-:Y:S01]  /*30e0*/  FADD.FTZ R102, R229, -R102 ;  /* 0x80000066e5667221 */ /* 0x000fe20000010000 */
[----:B------:R-:W-:Y:S01]  /*30f0*/  @P2 F2FP.PACK_AB R234, RZ, R234 ;  /* 0x000000eaffea223e */ /* 0x000fe200000000ff */
[C---:B------:R-:W-:Y:S01]  /*3100*/  FMUL.FTZ R101, R213.reuse, R100 ;  /* 0x00000064d5657220 */ /* 0x040fe20000410000 */
[----:B------:R-:W-:Y:S01]  /*3110*/  @P2 F2FP.PACK_AB R83, RZ, R83 ;  /* 0x00000053ff53223e */ /* 0x000fe200000000ff */
[C---:B------:R-:W-:Y:S01]  /*3120*/  FMUL.FTZ R100, R213.reuse, R102 ;  /* 0x00000066d5647220 */ /* 0x040fe20000410000 */
[----:B------:R-:W-:Y:S01]  /*3130*/  @P2 F2FP.PACK_AB R237, RZ, R237 ;  /* 0x000000edffed223e */ /* 0x000fe200000000ff */
[----:B------:R-:W-:Y:S01]  /*3140*/  FMUL.FTZ R102, R213, R230 ;  /* 0x000000e6d5667220 */ /* 0x000fe20000410000 */
[----:B------:R-:W-:-:S02]  /*3150*/  @P2 F2FP.PACK_AB R241, RZ, R241 ;  /* 0x000000f1fff1223e */ /* 0x000fc400000000ff */
[----:B------:R-:W-:Y:S02]  /*3160*/  @P2 PRMT R64, R231, 0x7610, R64 ;  /* 0x00007610e7402816 */ /* 0x000fe40000000040 */
[----:B------:R-:W-:Y:S02]  /*3170*/  @P2 PRMT R65, R233, 0x7610, R65 ;  /* 0x00007610e9412816 */ /* 0x000fe40000000041 */
[----:B------:R-:W-:Y:S01]  /*3180*/  @P2 PRMT R66, R80, 0x7610, R66 ;  /* 0x0000761050422816 */ /* 0x000fe20000000042 */
[----:B------:R-:W-:Y:S01]  /*3190*/  FMUL.FTZ R80, R213, R96 ;  /* 0x00000060d5507220 */ /* 0x000fe20000410000 */
[----:B------:R-:W-:Y:S01]  /*31a0*/  @P2 PRMT R67, R238, 0x7610, R67 ;  /* 0x00007610ee432816 */ /* 0x000fe20000000043 */
[----:B------:R-:W-:Y:S01]  /*31b0*/  IMAD.WIDE.U32 R96, R212, R103, c[0x0][0x248] ;  /* 0x00009200d4607625 */ /* 0x000fe200078e0067 */
[----:B------:R-:W-:Y:S02]  /*31c0*/  @P0 FSEL R226, R226, RZ, P3 ;  /* 0x000000ffe2e20208 */ /* 0x000fe40001800000 */
        /* <DEDUP_REMOVED lines=10> */
[----:B------:R-:W-:Y:S01]  /*3270*/  @P1 HADD2.F32 R83, -RZ, R63.H1_H1 ;  /* 0x3000003fff531230 */ /* 0x000fe20000004100 */
[----:B------:R-:W-:Y:S01]  /*3280*/  @P2 PRMT R66, R66, 0x5410, R237 ;  /* 0x0000541042422816 */ /* 0x000fe200000000ed */
[----:B------:R-:W-:Y:S01]  /*3290*/  @P0 IMAD.WIDE.U32 R212, R212, R103, c[0x0][0x250] ;  /* 0x00009400d4d40625 */ /* 0x000fe200078e0067 */
[----:B------:R-:W-:Y:S02]  /*32a0*/  @P2 PRMT R67, R67, 0x5410, R241 ;  /* 0x0000541043432816 */ /* 0x000fe400000000f1 */
[----:B------:R-:W-:Y:S01]  /*32b0*/  @P2 F2FP.PACK_AB R235, RZ, R235 ;  /* 0x000000ebffeb223e */ /* 0x000fe200000000ff */
[----:B------:R-:W-:Y:S01]  /*32c0*/  @P1 FADD.FTZ R102, R102, R83 ;  /* 0x0000005366661221 */ /* 0x000fe20000010000 */
[----:B------:R-:W-:Y:S01]  /*32d0*/  @P2 F2FP.PACK_AB R214, RZ, R214 ;  /* 0x000000d6ffd6223e */ /* 0x000fe200000000ff */
[----:B------:R0:W-:Y:S01]  /*32e0*/  @P2 STG.E.128 [R72.64], R64 ;  /* 0x0000004048002986 */ /* 0x0001e2000c101d04 */
[----:B------:R-:W-:-:S02]  /*32f0*/  @P2 F2FP.PACK_AB R251, RZ, R251 ;  /* 0x000000fbfffb223e */ /* 0x000fc400000000ff */
[----:B------:R-:W-:Y:S02]  /*3300*/  @P2 F2FP.PACK_AB R246, RZ, R246 ;  /* 0x000000f6fff6223e */ /* 0x000fe400000000ff */
[----:B------:R-:W-:Y:S02]  /*3310*/  F2FP.PACK_AB R75, R243, R240 ;  /* 0x000000f0f34b723e */ /* 0x000fe400000000ff */
[----:B------:R-:W-:Y:S02]  /*3320*/  @P0 PRMT R71, R221, 0x7610, R71 ;  /* 0x00007610dd470816 */ /* 0x000fe40000000047 */
[----:B------:R-:W-:Y:S02]  /*3330*/  @P2 F2FP.PACK_AB R216, RZ, R216 ;  /* 0x000000d8ffd8223e */ /* 0x000fe400000000ff */
[----:B------:R-:W-:Y:S02]  /*3340*/  @P2 F2FP.PACK_AB R92, RZ, R92 ;  /* 0x0000005cff5c223e */ /* 0x000fe400000000ff */
[----:B------:R-:W-:-:S02]  /*3350*/  @P2 F2FP.PACK_AB R244, RZ, R244 ;  /* 0x000000f4fff4223e */ /* 0x000fc400000000ff */
[----:B------:R-:W-:Y:S02]  /*3360*/  @P2 F2FP.PACK_AB R248, RZ, R248 ;  /* 0x000000f8fff8223e */ /* 0x000fe400000000ff */
[----:B------:R-:W-:Y:S01]  /*3370*/  @P0 PRMT R68, R68, 0x5410, R215 ;  /* 0x0000541044440816 */ /* 0x000fe200000000d7 */
[----:B0-----:R-:W-:Y:S01]  /*3380*/  @P1 HADD2.F32 R72, -RZ, R61.H1_H1 ;  /* 0x3000003dff481230 */ /* 0x001fe20000004100 */
[----:B------:R-:W-:Y:S02]  /*3390*/  SHF.R.S32.HI R73, RZ, 0x1f, R74 ;  /* 0x0000001fff497819 */ /* 0x000fe4000001144a */
[----:B------:R-:W-:Y:S02]  /*33a0*/  @P2 PRMT R64, R235, 0x7610, R64 ;  /* 0x00007610eb402816 */ /* 0x000fe40000000040 */
[----:B------:R-:W-:Y:S01]  /*33b0*/  LEA.HI R107, R73, R74, RZ, 0x3 ;  /* 0x0000004a496b7211 */ /* 0x000fe200078f18ff */
[----:B------:R-:W-:Y:S01]  /*33c0*/  @P1 HADD2.F32 R73, -RZ, R60.H1_H1 ;  /* 0x3000003cff491230 */ /* 0x000fe20000004100 */
[----:B------:R-:W-:Y:S01]  /*33d0*/  @P1 FADD.FTZ R101, R101, R72 ;  /* 0x0000004865651221 */ /* 0x000fe20000010000 */
[----:B------:R-:W-:-:S02]  /*33e0*/  F2FP.PACK_AB R74, R239, R236 ;  /* 0x000000ecef4a723e */ /* 0x000fc400000000ff */
[----:B------:R-:W-:Y:S01]  /*33f0*/  F2FP.PACK_AB R72, R219, R220 ;  /* 0x000000dcdb48723e */ /* 0x000fe200000000ff */
[----:B------:R-:W-:Y:S01]  /*3400*/  @P1 FADD.FTZ R80, R80, R73 ;  /* 0x0000004950501221 */ /* 0x000fe20000010000 */
[----:B------:R-:W-:Y:S01]  /*3410*/  @P1 HADD2.F32 R73, -RZ, R62.H1_H1 ;  /* 0x3000003eff491230 */ /* 0x000fe20000004100 */
[----:B------:R-:W-:Y:S02]  /*3420*/  @P2 PRMT R65, R214, 0x7610, R65 ;  /* 0x00007610d6412816 */ /* 0x000fe40000000041 */
[----:B------:R-:W-:Y:S02]  /*3430*/  @P2 PRMT R66, R251, 0x7610, R66 ;  /* 0x00007610fb422816 */ /* 0x000fe40000000042 */
[----:B------:R-:W-:Y:S01]  /*3440*/  @P1 FADD.FTZ R100, R100, R73 ;  /* 0x0000004964641221 */ /* 0x000fe20000010000 */
[----:B------:R-:W-:Y:S02]  /*3450*/  F2FP.PACK_AB R73, R77, R222 ;  /* 0x000000de4d49723e */ /* 0x000fe400000000ff */
[----:B------:R-:W-:-:S02]  /*3460*/  @P2 PRMT R67, R246, 0x7610, R67 ;  /* 0x00007610f6432816 */ /* 0x000fc40000000043 */
[----:B------:R-:W-:Y:S01]  /*3470*/  @P0 PRMT R69, R69, 0x5410, R78 ;  /* 0x0000541045450816 */ /* 0x000fe2000000004e */
[----:B------:R0:W-:Y:S01]  /*3480*/  STG.E.128 [R96.64], R72 ;  /* 0x0000004860007986 */ /* 0x0001e2000c101d04 */
[----:B------:R-:W-:Y:S02]  /*3490*/  @P0 PRMT R70, R70, 0x5410, R224 ;  /* 0x0000541046460816 */ /* 0x000fe400000000e0 */
[----:B------:R-:W-:Y:S02]  /*34a0*/  @P0 PRMT R71, R71, 0x5410, R223 ;  /* 0x0000541047470816 */ /* 0x000fe400000000df */
[----:B------:R-:W-:Y:S02]  /*34b0*/  @P2 PRMT R64, R64, 0x5410, R216 ;  /* 0x0000541040402816 */ /* 0x000fe400000000d8 */
[----:B------:R-:W-:Y:S01]  /*34c0*/  @P2 PRMT R65, R65, 0x5410, R92 ;  /* 0x0000541041412816 */ /* 0x000fe2000000005c */
[----:B------:R-:W-:Y:S01]  /*34d0*/  @P0 STG.E.128 [R212.64], R68 ;  /* 0x00000044d4000986 */ /* 0x000fe2000c101d04 */
[----:B------:R-:W-:-:S02]  /*34e0*/  @P2 PRMT R66, R66, 0x5410, R244 ;  /* 0x0000541042422816 */ /* 0x000fc400000000f4 */
[----:B------:R-:W-:Y:S02]  /*34f0*/  @P2 PRMT R67, R67, 0x5410, R248 ;  /* 0x0000541043432816 */ /* 0x000fe400000000f8 */
[----:B------:R-:W-:Y:S02]  /*3500*/  @P2 F2FP.PACK_AB R98, RZ, R98 ;  /* 0x00000062ff62223e */ /* 0x000fe400000000ff */
[----:B------:R-:W-:Y:S02]  /*3510*/  @P0 F2FP.PACK_AB R79, RZ, R79 ;  /* 0x0000004fff4f023e */ /* 0x000fe400000000ff */
[----:B------:R-:W-:Y:S02]  /*3520*/  @P0 F2FP.PACK_AB R81, RZ, R81 ;  /* 0x00000051ff51023e */ /* 0x000fe400000000ff */
[----:B0-----:R-:W-:Y:S01]  /*3530*/  F2FP.PACK_AB R72, R82, R89 ;  /* 0x000000595248723e */ /* 0x001fe200000000ff */
[----:B------:R-:W-:Y:S01]  /*3540*/  @P2 IMAD.WIDE.U32 R88, R160, R103, c[0x0][0x258] ;  /* 0x00009600a0582625 */ /* 0x000fe200078e0067 */
[----:B------:R-:W-:-:S02]  /*3550*/  F2FP.PACK_AB R75, R250, R249 ;  /* 0x000000f9fa4b723e */ /* 0x000fc400000000ff */
[----:B------:R-:W-:Y:S01]  /*3560*/  F2FP.PACK_AB R74, R242, R247 ;  /* 0x000000f7f24a723e */ /* 0x000fe200000000ff */
[----:B------:R-:W-:Y:S01]  /*3570*/  IMAD.WIDE.U32 R82, R160, R103, c[0x0][0x248] ;  /* 0x00009200a0527625 */ /* 0x000fe200078e0067 */
[----:B------:R-:W-:Y:S01]  /*3580*/  F2FP.PACK_AB R73, R245, R84 ;  /* 0x00000054f549723e */ /* 0x000fe200000000ff */
[----:B------:R-:W-:Y:S01]  /*3590*/  @P2 STG.E.128 [R88.64], R64 ;  /* 0x0000004058002986 */ /* 0x000fe2000c101d04 */
[----:B------:R-:W-:Y:S01]  /*35a0*/  @P2 F2FP.PACK_AB R84, RZ, R100 ;  /* 0x00000064ff54223e */ /* 0x000fe200000000ff */
[----:B------:R-:W-:Y:S01]  /*35b0*/  FMUL.FTZ R100, R100, c[0x0][0x1e8] ;  /* 0x00007a0064647a20 */ /* 0x000fe20000410000 */
[----:B------:R-:W-:Y:S01]  /*35c0*/  @P0 F2FP.PACK_AB R106, RZ, R106 ;  /* 0x0000006aff6a023e */ /* 0x000fe200000000ff */
[----:B------:R0:W-:Y:S01]  /*35d0*/  STG.E.128 [R82.64], R72 ;  /* 0x0000004852007986 */ /* 0x0001e2000c101d04 */
[----:B------:R-:W-:Y:S02]  /*35e0*/  @P0 F2FP.PACK_AB R226, RZ, R226 ;  /* 0x000000e2ffe2023e */ /* 0x000fe400000000ff */
[----:B------:R-:W-:-:S02]  /*35f0*/  @P2 F2FP.PACK_AB R99, RZ, R99 ;  /* 0x00000063ff63223e */ /* 0x000fc400000000ff */
[----:B------:R-:W-:Y:S02]  /*3600*/  @P2 F2FP.PACK_AB R104, RZ, R104 ;  /* 0x00000068ff68223e */ /* 0x000fe400000000ff */
[----:B------:R-:W-:Y:S02]  /*3610*/  @P2 F2FP.PACK_AB R105, RZ, R105 ;  /* 0x00000069ff69223e */ /* 0x000fe400000000ff */
[----:B------:R-:W-:Y:S02]  /*3620*/  @P2 F2FP.PACK_AB R78, RZ, R80 ;  /* 0x00000050ff4e223e */ /* 0x000fe400000000ff */
[----:B------:R-:W-:Y:S02]  /*3630*/  @P0 MOV R77, R150 ;  /* 0x00000096004d0202 */ /* 0x000fe40000000f00 */
[----:B------:R-:W-:Y:S02]  /*3640*/  @P0 F2FP.PACK_AB R76, RZ, R76 ;  /* 0x0000004cff4c023e */ /* 0x000fe400000000ff */
[----:B------:R-:W-:-:S02]  /*3650*/  @P0 F2FP.PACK_AB R95, RZ, R95 ;  /* 0x0000005fff5f023e */ /* 0x000fc400000000ff */
[----:B------:R-:W-:Y:S01]  /*3660*/  @P0 F2FP.PACK_AB R225, RZ, R225 ;  /* 0x000000e1ffe1023e */ /* 0x000fe200000000ff */
[----:B0-----:R-:W-:Y:S01]  /*3670*/  FMUL.FTZ R82, R80, c[0x0][0x1e8] ;  /* 0x00007a0050527a20 */ /* 0x001fe20000410000 */
[----:B------:R-:W-:Y:S01]  /*3680*/  @P2 F2FP.PACK_AB R83, RZ, R101 ;  /* 0x00000065ff53223e */ /* 0x000fe200000000ff */
[----:B------:R-:W-:Y:S01]  /*3690*/  FMUL.FTZ R101, R101, c[0x0][0x1e8] ;  /* 0x00007a0065657a20 */ /* 0x000fe20000410000 */
[----:B------:R-:W-:Y:S02]  /*36a0*/  FSEL R73, R100, RZ, P4 ;  /* 0x000000ff64497208 */ /* 0x000fe40002000000 */
[----:B------:R-:W-:Y:S02]  /*36b0*/  @P0 F2FP.PACK_AB R227, RZ, R227 ;  /* 0x000000e3ffe3023e */ /* 0x000fe400000000ff */
[----:B------:R-:W-:Y:S02]  /*36c0*/  FSEL R80, R101, RZ, P6 ;  /* 0x000000ff65507208 */ /* 0x000fe40003000000 */
[----:B------:R-:W-:-:S02]  /*36d0*/  @P0 PRMT R68, R79, 0x7610, R68 ;  /* 0x000076104f440816 */ /* 0x000fc40000000044 */
[----:B------:R-:W-:Y:S02]  /*36e0*/  @P0 PRMT R69, R81, 0x7610, R69 ;  /* 0x0000761051450816 */ /* 0x000fe40000000045 */
[----:B------:R-:W-:Y:S02]  /*36f0*/  @P0 PRMT R70, R106, 0x7610, R70 ;  /* 0x000076106a460816 */ /* 0x000fe40000000046 */
[----:B------:R-:W-:Y:S02]  /*3700*/  @P0 PRMT R71, R226, 0x7610, R71 ;  /* 0x00007610e2470816 */ /* 0x000fe40000000047 */
[----:B------:R-:W-:Y:S02]  /*3710*/  @P2 PRMT R64, R98, 0x7610, R64 ;  /* 0x0000761062402816 */ /* 0x000fe40000000040 */
[----:B------:R-:W-:Y:S02]  /*3720*/  LOP3.LUT R220, R0, 0x1f, RZ, 0xc0, !PT ;  /* 0x0000001f00dc7812 */ /* 0x000fe400078ec0ff */
[----:B------:R-:W-:Y:S01]  /*3730*/  @P2 F2FP.PACK_AB R89, RZ, R102 ;  /* 0x00000066ff59223e */ /* 0x000fe200000000ff */
[----:B------:R-:W-:Y:S01]  /*3740*/  FMUL.FTZ R102, R102, c[0x0][0x1e8] ;  /* 0x00007a0066667a20 */ /* 0x000fe20000410000 */
[----:B------:R-:W-:-:S02]  /*3750*/  @P2 PRMT R65, R99, 0x7610, R65 ;  /* 0x0000761063412816 */ /* 0x000fc40000000041 */
[----:B------:R-:W-:Y:S02]  /*3760*/  @P2 PRMT R66, R104, 0x7610, R66 ;  /* 0x0000761068422816 */ /* 0x000fe40000000042 */
[----:B------:R-:W-:Y:S02]  /*3770*/  @P2 PRMT R67, R105, 0x7610, R67 ;  /* 0x0000761069432816 */ /* 0x000fe40000000043 */
[----:B------:R-:W-:Y:S02]  /*3780*/  F2FP.PACK_AB R74, R73, R94 ;  /* 0x0000005e494a723e */ /* 0x000fe400000000ff */
[----:B------:R-:W-:Y:S01]  /*3790*/  F2FP.PACK_AB R73, R80, R93 ;  /* 0x0000005d5049723e */ /* 0x000fe200000000ff */
[----:B------:R-:W-:Y:S01]  /*37a0*/  @P0 IMAD.WIDE.U32 R80, R160, R103, c[0x0][0x250] ;  /* 0x00009400a0500625 */ /* 0x000fe200078e0067 */
[----:B------:R-:W-:Y:S02]  /*37b0*/  @P0 LOP3.LUT P1, RZ, R77, 0xff, RZ, 0xc0, !PT ;  /* 0x000000ff4dff0812 */ /* 0x000fe4000782c0ff */
[----:B------:R-:W-:-:S02]  /*37c0*/  @P0 PRMT R68, R68, 0x5410, R76 ;  /* 0x0000541044440816 */ /* 0x000fc4000000004c */
[----:B------:R-:W-:Y:S02]  /*37d0*/  @P0 PRMT R69, R69, 0x5410, R95 ;  /* 0x0000541045450816 */ /* 0x000fe4000000005f */
[----:B------:R-:W-:Y:S02]  /*37e0*/  @P0 PRMT R70, R70, 0x5410, R225 ;  /* 0x0000541046460816 */ /* 0x000fe400000000e1 */
[----:B------:R-:W-:Y:S02]  /*37f0*/  @P0 PRMT R71, R71, 0x5410, R227 ;  /* 0x0000541047470816 */ /* 0x000fe400000000e3 */
[----:B------:R-:W-:Y:S01]  /*3800*/  @P2 PRMT R64, R64, 0x5410, R78 ;  /* 0x0000541040402816 */ /* 0x000fe2000000004e */
[----:B------:R-:W-:Y:S01]  /*3810*/  @P2 IMAD.WIDE.U32 R78, R159, R103, c[0x0][0x258] ;  /* 0x000096009f4e2625 */ /* 0x000fe200078e0067 */
[----:B------:R-:W-:Y:S01]  /*3820*/  LEA.HI.SX32 R77, R107, R220, 0x1d ;  /* 0x000000dc6b4d7211 */ /* 0x000fe200078feaff */
[----:B------:R0:W-:Y:S01]  /*3830*/  @P0 STG.E.128 [R80.64], R68 ;  /* 0x0000004450000986 */ /* 0x0001e2000c101d04 */
[----:B------:R-:W-:-:S02]  /*3840*/  @P2 PRMT R65, R65, 0x5410, R83 ;  /* 0x0000541041412816 */ /* 0x000fc40000000053 */
[----:B------:R-:W-:Y:S02]  /*3850*/  @P2 PRMT R66, R66, 0x5410, R84 ;  /* 0x0000541042422816 */ /* 0x000fe40000000054 */
[----:B------:R-:W-:Y:S02]  /*3860*/  @P2 PRMT R67, R67, 0x5410, R89 ;  /* 0x0000541043432816 */ /* 0x000fe40000000059 */
[----:B------:R-:W-:Y:S02]  /*3870*/  FSEL R72, R82, RZ, P3 ;  /* 0x000000ff52487208 */ /* 0x000fe40001800000 */
[----:B------:R-:W-:Y:S01]  /*3880*/  IADD3 R76, R77, 0x40, RZ ;  /* 0x000000404d4c7810 */ /* 0x000fe20007ffe0ff */
[----:B------:R-:W-:Y:S01]  /*3890*/  @P2 STG.E.128 [R78.64], R64 ;  /* 0x000000404e002986 */ /* 0x000fe2000c101d04 */
[----:B------:R-:W-:Y:S02]  /*38a0*/  FSEL R75, R102, RZ, P5 ;  /* 0x000000ff664b7208 */ /* 0x000fe40002800000 */
[C---:B------:R-:W-:Y:S01]  /*38b0*/  @P0 LOP3.LUT P3, RZ, R150.reuse, 0xff0000, RZ, 0xc0, !PT ;  /* 0x00ff000096ff0812 */ /* 0x040fe2000786c0ff */
[----:B------:R-:W-:Y:S01]  /*38c0*/  IMAD.WIDE.U32 R76, R103, R76, c[0x0][0x248] ;  /* 0x00009200674c7625 */ /* 0x000fe200078e004c */
[----:B------:R-:W-:-:S02]  /*38d0*/  @P0 LOP3.LUT P2, RZ, R150, 0xff00, RZ, 0xc0, !PT ;  /* 0x0000ff0096ff0812 */ /* 0x000fc4000784c0ff */
[----:B------:R-:W-:Y:S02]  /*38e0*/  @P0 FSEL R85, R85, RZ, P1 ;  /* 0x000000ff55550208 */ /* 0x000fe40000800000 */
[----:B------:R-:W-:Y:S02]  /*38f0*/  @P0 LOP3.LUT P1, RZ, R151, 0xff, RZ, 0xc0, !PT ;  /* 0x000000ff97ff0812 */ /* 0x000fe4000782c0ff */
[----:B------:R-:W-:Y:S02]  /*3900*/  F2FP.PACK_AB R75, R75, R228 ;  /* 0x000000e44b4b723e */ /* 0x000fe400000000ff */
[----:B------:R-:W-:Y:S02]  /*3910*/  F2FP.PACK_AB R72, R72, R91 ;  /* 0x0000005b4848723e */ /* 0x000fe400000000ff */
[----:B------:R-:W-:Y:S02]  /*3920*/  @P0 LOP3.LUT P4, RZ, R150, 0xff000000, RZ, 0xc0, !PT ;  /* 0xff00000096ff0812 */ /* 0x000fe4000788c0ff */
[----:B------:R-:W-:Y:S01]  /*3930*/  @P0 FSEL R86, R86, RZ, P3 ;  /* 0x000000ff56560208 */ /* 0x000fe20001800000 */
[----:B------:R1:W-:Y:S01]  /*3940*/  STG.E.128 [R76.64], R72 ;  /* 0x000000484c007986 */ /* 0x0003e2000c101d04 */
[----:B0-----:R-:W-:-:S02]  /*3950*/  @P0 FSEL R80, R82, RZ, P2 ;  /* 0x000000ff52500208 */ /* 0x001fc40001000000 */
[C---:B------:R-:W-:Y:S02]  /*3960*/  @P0 LOP3.LUT P3, RZ, R151.reuse, 0xff0000, RZ, 0xc0, !PT ;  /* 0x00ff000097ff0812 */ /* 0x040fe4000786c0ff */
[----:B------:R-:W-:Y:S02]  /*3970*/  @P0 LOP3.LUT P2, RZ, R151, 0xff00, RZ, 0xc0, !PT ;  /* 0x0000ff0097ff0812 */ /* 0x000fe4000784c0ff */
[----:B------:R-:W-:Y:S02]  /*3980*/  @P0 FSEL R87, R87, RZ, P1 ;  /* 0x000000ff57570208 */ /* 0x000fe40000800000 */
[----:B------:R-:W-:Y:S02]  /*3990*/  @P0 FSEL R81, R101, RZ, P4 ;  /* 0x000000ff65510208 */ /* 0x000fe40002000000 */
[----:B------:R-:W-:Y:S02]  /*39a0*/  @P0 LOP3.LUT P4, RZ, R151, 0xff000000, RZ, 0xc0, !PT ;  /* 0xff00000097ff0812 */ /* 0x000fe4000788c0ff */
[----:B------:R-:W-:-:S02]  /*39b0*/  @P0 FSEL R90, R90, RZ, P3 ;  /* 0x000000ff5a5a0208 */ /* 0x000fc40001800000 */
[----:B------:R-:W-:Y:S02]  /*39c0*/  @P0 F2FP.PACK_AB R87, RZ, R87 ;  /* 0x00000057ff57023e */ /* 0x000fe400000000ff */
[----:B------:R-:W-:Y:S02]  /*39d0*/  @P0 F2FP.PACK_AB R85, RZ, R85 ;  /* 0x00000055ff55023e */ /* 0x000fe400000000ff */
[----:B-1----:R-:W-:Y:S02]  /*39e0*/  @P0 FSEL R72, R100, RZ, P2 ;  /* 0x000000ff64480208 */ /* 0x002fe40001000000 */
[----:B------:R-:W-:Y:S02]  /*39f0*/  @P0 F2FP.PACK_AB R86, RZ, R86 ;  /* 0x00000056ff56023e */ /* 0x000fe400000000ff */
[----:B------:R-:W-:Y:S02]  /*3a00*/  @P0 FSEL R73, R102, RZ, P4 ;  /* 0x000000ff66490208 */ /* 0x000fe40002000000 */
[----:B------:R-:W-:-:S02]  /*3a10*/  @P0 F2FP.PACK_AB R90, RZ, R90 ;  /* 0x0000005aff5a023e */ /* 0x000fc400000000ff */
[----:B------:R-:W-:Y:S02]  /*3a20*/  @P0 F2FP.PACK_AB R74, RZ, R72 ;  /* 0x00000048ff4a023e */ /* 0x000fe400000000ff */
[----:B------:R-:W-:Y:S02]  /*3a30*/  @P0 PRMT R70, R87, 0x7610, R70 ;  /* 0x0000761057460816 */ /* 0x000fe40000000046 */
[----:B------:R-:W-:Y:S02]  /*3a40*/  @P0 F2FP.PACK_AB R80, RZ, R80 ;  /* 0x00000050ff50023e */ /* 0x000fe400000000ff */
[----:B------:R-:W-:Y:S02]  /*3a50*/  @P0 F2FP.PACK_AB R81, RZ, R81 ;  /* 0x00000051ff51023e */ /* 0x000fe400000000ff */
[----:B------:R-:W-:Y:S01]  /*3a60*/  @P0 F2FP.PACK_AB R75, RZ, R73 ;  /* 0x00000049ff4b023e */ /* 0x000fe200000000ff */
[----:B------:R-:W-:Y:S01]  /*3a70*/  @P0 IMAD.WIDE.U32 R72, R159, R103, c[0x0][0x250] ;  /* 0x000094009f480625 */ /* 0x000fe200078e0067 */
[----:B------:R-:W-:-:S02]  /*3a80*/  @P0 PRMT R68, R85, 0x7610, R68 ;  /* 0x0000761055440816 */ /* 0x000fc40000000044 */
[----:B------:R-:W-:Y:S02]  /*3a90*/  @P0 PRMT R69, R86, 0x7610, R69 ;  /* 0x0000761056450816 */ /* 0x000fe40000000045 */
[----:B------:R-:W-:Y:S02]  /*3aa0*/  @P0 PRMT R71, R90, 0x7610, R71 ;  /* 0x000076105a470816 */ /* 0x000fe40000000047 */
[----:B------:R-:W-:Y:S02]  /*3ab0*/  @P0 PRMT R70, R70, 0x5410, R74 ;  /* 0x0000541046460816 */ /* 0x000fe4000000004a */
[----:B------:R-:W-:Y:S02]  /*3ac0*/  MOV R74, c[0x0][0x160] ;  /* 0x00005800004a7a02 */ /* 0x000fe40000000f00 */
[----:B------:R-:W-:Y:S02]  /*3ad0*/  @P0 PRMT R68, R68, 0x5410, R80 ;  /* 0x0000541044440816 */ /* 0x000fe40000000050 */
[----:B------:R-:W-:-:S02]  /*3ae0*/  @P0 PRMT R69, R69, 0x5410, R81 ;  /* 0x0000541045450816 */ /* 0x000fc40000000051 */
[----:B------:R-:W-:Y:S02]  /*3af0*/  @P0 PRMT R71, R71, 0x5410, R75 ;  /* 0x0000541047470816 */ /* 0x000fe4000000004b */
[----:B------:R-:W-:-:S03]  /*3b00*/  LEA R211, R74, R211, 0x2 ;  /* 0x000000d34ad37211 */ /* 0x000fc600078e10ff */
[----:B------:R0:W-:Y:S01]  /*3b10*/  @P0 STG.E.128 [R72.64], R68 ;  /* 0x0000004448000986 */ /* 0x0001e2000c101d04 */
[----:B------:R-:W-:-:S13]  /*3b20*/  ISETP.GE.AND P0, PT, R211, c[0x0][0x164], PT ;  /* 0x00005900d3007a0c */ /* 0x000fda0003f06270 */
[----:B0-----:R-:W-:Y:S01]  /*3b30*/  @P0 CALL.REL.NOINC `(.L_x_320) ;  /* 0x0000001000000944 */ /* 0x001fe20003c00000 */
[----:B------:R-:W-:Y:S05]  /*3b40*/  BRA `(.L_x_321) ;  /* 0xffffcf4000007947 */ /* 0x000fea000383ffff */
.L_x_320:
[----:B------:R-:W-:Y:S05]  /*3b50*/  BSYNC B1 ;  /* 0x0000000000017941 */ /* 0x000fea0003800000 */
.L_x_317:
        /* <DEDUP_REMOVED lines=78> */
.L_x_316:
[----:B------:R-:W-:Y:S05]  /*4040*/  BSYNC B0 ;  /* 0x0000000000007941 */ /* 0x000fea0003800000 */
.L_x_314:
        /* <DEDUP_REMOVED lines=267> */
.L_x_318:
[----:B------:R-:W-:Y:S01]  /*5100*/  HFMA2.MMA R234, -RZ, RZ, 0, 5.9604644775390625e-08 ;  /* 0x00000001ffea7435 */ /* 0x000fe200000001ff */
[----:B------:R-:W-:-:S02]  /*5110*/  MOV R231, R238 ;  /* 0x000000ee00e77202 */ /* 0x000fc40000000f00 */
[----:B------:R-:W-:Y:S02]  /*5120*/  MOV R239, 0x1f ;  /* 0x0000001f00ef7802 */ /* 0x000fe40000000f00 */
[----:B------:R-:W-:Y:S02]  /*5130*/  MOV R242, 0xffffffff ;  /* 0xffffffff00f27802 */ /* 0x000fe40000000f00 */
[----:B------:R-:W-:Y:S02]  /*5140*/  MOV R232, 0x5160 ;  /* 0x0000516000e87802 */ /* 0x000fe40000000f00 */
[----:B-----5:R-:W-:Y:S05]  /*5150*/  CALL.REL.NOINC `($__internal_17_$__cuda_sm70_shflsync_bfly_p) ;  /* 0x0000045000007944 */ /* 0x020fea0003c00000 */
[----:B-1----:R-:W-:Y:S01]  /*5160*/  MOV R103, R231 ;  /* 0x000000e700677202 */ /* 0x002fe20000000f00 */
[----:B0-----:R-:W-:Y:S05]  /*5170*/  BRA `(.L_x_322) ;  /* 0xffffd04000007947 */ /* 0x001fea000383ffff */
.L_x_319:
[----:B------:R-:W-:Y:S01]  /*5180*/  HFMA2.MMA R234, -RZ, RZ, 0, 5.9604644775390625e-08 ;  /* 0x00000001ffea7435 */ /* 0x000fe200000001ff */
[----:B------:R-:W-:Y:S02]  /*5190*/  MOV R231, R240 ;  /* 0x000000f000e77202 */ /* 0x000fe40000000f00 */
[----:B------:R-:W-:Y:S02]  /*51a0*/  MOV R239, 0x1f ;  /* 0x0000001f00ef7802 */ /* 0x000fe40000000f00 */
[----:B------:R-:W-:-:S02]  /*51b0*/  MOV R242, 0xffffffff ;  /* 0xffffffff00f27802 */ /* 0x000fc40000000f00 */
[----:B------:R-:W-:Y:S02]  /*51c0*/  MOV R232, 0x51e0 ;  /* 0x000051e000e87802 */ /* 0x000fe40000000f00 */
[----:B01---5:R-:W-:Y:S05]  /*51d0*/  CALL.REL.NOINC `($__internal_17_$__cuda_sm70_shflsync_bfly_p) ;  /* 0x000003d000007944 */ /* 0x023fea0003c00000 */
[----:B------:R-:W-:Y:S01]  /*51e0*/  FADD.FTZ R238, R238, R103 ;  /* 0x00000067eeee7221 */ /* 0x000fe20000010000 */
[----:B0-----:R-:W-:Y:S01]  /*51f0*/  HFMA2.MMA R234, -RZ, RZ, 0, 1.1920928955078125e-07 ;  /* 0x00000002ffea7435 */ /* 0x001fe200000001ff */
[----:B-1----:R-:W-:Y:S01]  /*5200*/  FADD.FTZ R240, R240, R231 ;  /* 0x000000e7f0f07221 */ /* 0x002fe20000010000 */
[----:B------:R-:W-:Y:S02]  /*5210*/  MOV R239, 0x1f ;  /* 0x0000001f00ef7802 */ /* 0x000fe40000000f00 */
[----:B------:R-:W-:Y:S02]  /*5220*/  MOV R242, 0xffffffff ;  /* 0xffffffff00f27802 */ /* 0x000fe40000000f00 */
[----:B------:R-:W-:Y:S02]  /*5230*/  MOV R231, R238 ;  /* 0x000000ee00e77202 */ /* 0x000fe40000000f00 */
[----:B------:R-:W-:Y:S02]  /*5240*/  MOV R232, 0x5260 ;  /* 0x0000526000e87802 */ /* 0x000fe40000000f00 */
[----:B------:R-:W-:Y:S05]  /*5250*/  CALL.REL.NOINC `($__internal_17_$__cuda_sm70_shflsync_bfly_p) ;  /* 0x0000035000007944 */ /* 0x000fea0003c00000 */
[----:B0-----:R-:W-:Y:S01]  /*5260*/  HFMA2.MMA R234, -RZ, RZ, 0, 1.1920928955078125e-07 ;  /* 0x00000002ffea7435 */ /* 0x001fe200000001ff */
[----:B-1----:R-:W-:-:S02]  /*5270*/  MOV R103, R231 ;  /* 0x000000e700677202 */ /* 0x002fc40000000f00 */
[----:B------:R-:W-:Y:S02]  /*5280*/  MOV R231, R240 ;  /* 0x000000f000e77202 */ /* 0x000fe40000000f00 */
[----:B------:R-:W-:Y:S02]  /*5290*/  MOV R239, 0x1f ;  /* 0x0000001f00ef7802 */ /* 0x000fe40000000f00 */
[----:B------:R-:W-:Y:S02]  /*52a0*/  MOV R242, 0xffffffff ;  /* 0xffffffff00f27802 */ /* 0x000fe40000000f00 */
[----:B------:R-:W-:Y:S02]  /*52b0*/  MOV R232, 0x52d0 ;  /* 0x000052d000e87802 */ /* 0x000fe40000000f00 */
[----:B------:R-:W-:Y:S05]  /*52c0*/  CALL.REL.NOINC `($__internal_17_$__cuda_sm70_shflsync_bfly_p) ;  /* 0x000002e000007944 */ /* 0x000fea0003c00000 */
[----:B------:R-:W-:Y:S01]  /*52d0*/  FADD.FTZ R238, R103, R238 ;  /* 0x000000ee67ee7221 */ /* 0x000fe20000010000 */
[----:B0-----:R-:W-:Y:S01]  /*52e0*/  HFMA2.MMA R234, -RZ, RZ, 0, 2.384185791015625e-07 ;  /* 0x00000004ffea7435 */ /* 0x001fe200000001ff */
[----:B-1----:R-:W-:Y:S01]  /*52f0*/  FADD.FTZ R240, R240, R231 ;  /* 0x000000e7f0f07221 */ /* 0x002fe20000010000 */
[----:B------:R-:W-:Y:S02]  /*5300*/  MOV R239, 0x1f ;  /* 0x0000001f00ef7802 */ /* 0x000fe40000000f00 */
[----:B------:R-:W-:-:S02]  /*5310*/  MOV R242, 0xffffffff ;  /* 0xffffffff00f27802 */ /* 0x000fc40000000f00 */
[----:B------:R-:W-:Y:S02]  /*5320*/  MOV R231, R238 ;  /* 0x000000ee00e77202 */ /* 0x000fe40000000f00 */
[----:B------:R-:W-:Y:S02]  /*5330*/  MOV R232, 0x5350 ;  /* 0x0000535000e87802 */ /* 0x000fe40000000f00 */
[----:B------:R-:W-:Y:S05]  /*5340*/  CALL.REL.NOINC `($__internal_17_$__cuda_sm70_shflsync_bfly_p) ;  /* 0x0000026000007944 */ /* 0x000fea0003c00000 */
[----:B0-----:R-:W-:Y:S01]  /*5350*/  HFMA2.MMA R234, -RZ, RZ, 0, 2.384185791015625e-07 ;  /* 0x00000004ffea7435 */ /* 0x001fe200000001ff */
[----:B-1----:R-:W-:Y:S02]  /*5360*/  MOV R103, R231 ;  /* 0x000000e700677202 */ /* 0x002fe40000000f00 */
[----:B------:R-:W-:Y:S02]  /*5370*/  MOV R231, R240 ;  /* 0x000000f000e77202 */ /* 0x000fe40000000f00 */
[----:B------:R-:W-:Y:S02]  /*5380*/  MOV R239, 0x1f ;  /* 0x0000001f00ef7802 */ /* 0x000fe40000000f00 */
[----:B------:R-:W-:Y:S02]  /*5390*/  MOV R242, 0xffffffff ;  /* 0xffffffff00f27802 */ /* 0x000fe40000000f00 */
[----:B------:R-:W-:-:S02]  /*53a0*/  MOV R232, 0x53c0 ;  /* 0x000053c000e87802 */ /* 0x000fc40000000f00 */
[----:B------:R-:W-:Y:S05]  /*53b0*/  CALL.REL.NOINC `($__internal_17_$__cuda_sm70_shflsync_bfly_p) ;  /* 0x000001f000007944 */ /* 0x000fea0003c00000 */
[----:B------:R-:W-:Y:S01]  /*53c0*/  FADD.FTZ R238, R103, R238 ;  /* 0x000000ee67ee7221 */ /* 0x000fe20000010000 */
[----:B0-----:R-:W-:Y:S01]  /*53d0*/  HFMA2.MMA R234, -RZ, RZ, 0, 4.76837158203125e-07 ;  /* 0x00000008ffea7435 */ /* 0x001fe200000001ff */
[----:B-1----:R-:W-:Y:S01]  /*53e0*/  FADD.FTZ R240, R240, R231 ;  /* 0x000000e7f0f07221 */ /* 0x002fe20000010000 */
[----:B------:R-:W-:-:S02]  /*53f0*/  MOV R239, 0x1f ;  /* 0x0000001f00ef7802 */ /* 0x000fc40000000f00 */
[----:B------:R-:W-:Y:S02]  /*5400*/  MOV R242, 0xffffffff ;  /* 0xffffffff00f27802 */ /* 0x000fe40000000f00 */
[----:B------:R-:W-:Y:S02]  /*5410*/  MOV R231, R238 ;  /* 0x000000ee00e77202 */ /* 0x000fe40000000f00 */
[----:B------:R-:W-:Y:S02]  /*5420*/  MOV R232, 0x5440 ;  /* 0x0000544000e87802 */ /* 0x000fe40000000f00 */
[----:B------:R-:W-:Y:S05]  /*5430*/  CALL.REL.NOINC `($__internal_17_$__cuda_sm70_shflsync_bfly_p) ;  /* 0x0000017000007944 */ /* 0x000fea0003c00000 */
[----:B0-----:R-:W-:Y:S01]  /*5440*/  HFMA2.MMA R234, -RZ, RZ, 0, 4.76837158203125e-07 ;  /* 0x00000008ffea7435 */ /* 0x001fe200000001ff */
[----:B-1----:R-:W-:Y:S02]  /*5450*/  MOV R103, R231 ;  /* 0x000000e700677202 */ /* 0x002fe40000000f00 */
[----:B------:R-:W-:Y:S02]  /*5460*/  MOV R231, R240 ;  /* 0x000000f000e77202 */ /* 0x000fe40000000f00 */
[----:B------:R-:W-:Y:S02]  /*5470*/  MOV R239, 0x1f ;  /* 0x0000001f00ef7802 */ /* 0x000fe40000000f00 */
[----:B------:R-:W-:-:S02]  /*5480*/  MOV R242, 0xffffffff ;  /* 0xffffffff00f27802 */ /* 0x000fc40000000f00 */
[----:B------:R-:W-:Y:S02]  /*5490*/  MOV R232, 0x54b0 ;  /* 0x000054b000e87802 */ /* 0x000fe40000000f00 */
[----:B------:R-:W-:Y:S05]  /*54a0*/  CALL.REL.NOINC `($__internal_17_$__cuda_sm70_shflsync_bfly_p) ;  /* 0x0000010000007944 */ /* 0x000fea0003c00000 */
[----:B------:R-:W-:Y:S01]  /*54b0*/  FADD.FTZ R235, R103, R238 ;  /* 0x000000ee67eb7221 */ /* 0x000fe20000010000 */
[----:B0-----:R-:W-:Y:S01]  /*54c0*/  HFMA2.MMA R234, -RZ, RZ, 0, 9.5367431640625e-07 ;  /* 0x00000010ffea7435 */ /* 0x001fe200000001ff */
[----:B-1----:R-:W-:Y:S01]  /*54d0*/  FADD.FTZ R238, R240, R231 ;  /* 0x000000e7f0ee7221 */ /* 0x002fe20000010000 */
[----:B------:R-:W-:Y:S02]  /*54e0*/  MOV R239, 0x1f ;  /* 0x0000001f00ef7802 */ /* 0x000fe40000000f00 */
[----:B------:R-:W-:Y:S02]  /*54f0*/  MOV R242, 0xffffffff ;  /* 0xffffffff00f27802 */ /* 0x000fe40000000f00 */
[----:B------:R-:W-:Y:S02]  /*5500*/  MOV R231, R235 ;  /* 0x000000eb00e77202 */ /* 0x000fe40000000f00 */
[----:B------:R-:W-:Y:S02]  /*5510*/  MOV R232, 0x5530 ;  /* 0x0000553000e87802 */ /* 0x000fe40000000f00 */
[----:B------:R-:W-:Y:S05]  /*5520*/  CALL.REL.NOINC `($__internal_17_$__cuda_sm70_shflsync_bfly_p) ;  /* 0x0000008000007944 */ /* 0x000fea0003c00000 */
[----:B0-----:R-:W-:Y:S01]  /*5530*/  HFMA2.MMA R234, -RZ, RZ, 0, 9.5367431640625e-07 ;  /* 0x00000010ffea7435 */ /* 0x001fe200000001ff */
[----:B-1----:R-:W-:-:S02]  /*5540*/  MOV R240, R231 ;  /* 0x000000e700f07202 */ /* 0x002fc40000000f00 */
[----:B------:R-:W-:Y:S02]  /*5550*/  MOV R231, R238 ;  /* 0x000000ee00e77202 */ /* 0x000fe40000000f00 */
[----:B------:R-:W-:Y:S02]  /*5560*/  MOV R239, 0x1f ;  /* 0x0000001f00ef7802 */ /* 0x000fe40000000f00 */
[----:B------:R-:W-:Y:S02]  /*5570*/  MOV R242, 0xffffffff ;  /* 0xffffffff00f27802 */ /* 0x000fe40000000f00 */
[----:B------:R-:W-:Y:S02]  /*5580*/  MOV R232, 0x55a0 ;  /* 0x000055a000e87802 */ /* 0x000fe40000000f00 */
[----:B------:R-:W-:Y:S05]  /*5590*/  CALL.REL.NOINC `($__internal_17_$__cuda_sm70_shflsync_bfly_p) ;  /* 0x0000001000007944 */ /* 0x000fea0003c00000 */
[----:B01----:R-:W-:Y:S05]  /*55a0*/  BRA `(.L_x_323) ;  /* 0xffffcd3000007947 */ /* 0x003fea000383ffff */
        .weak           $__internal_17_$__cuda_sm70_shflsync_bfly_p
        .type           $__internal_17_$__cuda_sm70_shflsync_bfly_p,@function
        .size           $__internal_17_$__cuda_sm70_shflsync_bfly_p,(.L_x_2254 - $__internal_17_$__cuda_sm70_shflsync_bfly_p)
$__internal_17_$__cuda_sm70_shflsync_bfly_p:
[----:B------:R-:W-:Y:S01]  /*55b0*/  HFMA2.MMA R233, -RZ, RZ, 0, 0 ;  /* 0x00000000ffe97435 */ /* 0x000fe200000001ff */
[----:B------:R-:W-:Y:S04]  /*55c0*/  WARPSYNC R242 ;  /* 0x000000f200007348 */ /* 0x000fe80003800000 */
[----:B------:R0:W1:Y:S01]  /*55d0*/  SHFL.BFLY PT, R231, R231, R234, R239 ;  /* 0x0c0000eae7e77389 */ /* 0x00006200000e00ef */
[----:B------:R-:W-:Y:S05]  /*55e0*/  RET.REL.NODEC R232 `(_ZN10layer_norm31ln_parallel_residual_bwd_kernelINS_13Kernel_traitsI6__halfS2_S2_S2_fjLj768ELj1ELj4ELj1ELj16ENS_18Kernel_traits_baseILj768ES2_S2_S2_S2_fjLj128EEEEELb1ELb0ELb1EEEvNS_9BwdParamsE) ;  /* 0xffffaa10e8007950 */ /* 0x000fea0003c3ffff */
.L_x_324:
        /* <DEDUP_REMOVED lines=9> */
.L_x_2254:


//--------------------- .text._ZN10layer_norm22ln_bwd_finalize_kernelINS_22Kernel_traits_finalizeILj768E6__halfS2_S2_S2_fjLb0ELj1024ELj4ENS_18Kernel_traits_baseILj768ES2_S2_S2_S2_fjLj1024EEEEELb0ELb0EEEvNS_9BwdParamsE --------------------------
	.section	.text._ZN10layer_norm22ln_bwd_finalize_kernelINS_22Kernel_traits_finalizeILj768E6__halfS2_S2_S2_fjLb0ELj1024ELj4ENS_18Kernel_traits_baseILj768ES2_S2_S2_S2_fjLj1024EEEEELb0ELb0EEEvNS_9BwdParamsE,"ax",@progbits
	.sectioninfo	@"SHI_REGISTERS=30"
	.align	128
        .global         _ZN10layer_norm22ln_bwd_finalize_kernelINS_22Kernel_traits_finalizeILj768E6__halfS2_S2_S2_fjLb0ELj1024ELj4ENS_18Kernel_traits_baseILj768ES2_S2_S2_S2_fjLj1024EEEEELb0ELb0EEEvNS_9BwdParamsE
        .type           _ZN10layer_norm22ln_bwd_finalize_kernelINS_22Kernel_traits_finalizeILj768E6__halfS2_S2_S2_fjLb0ELj1024ELj4ENS_18Kernel_traits_baseILj768ES2_S2_S2_S2_fjLj1024EEEEELb0ELb0EEEvNS_9BwdParamsE,@function
        .size           _ZN10layer_norm22ln_bwd_finalize_kernelINS_22Kernel_traits_finalizeILj768E6__halfS2_S2_S2_fjLb0ELj1024ELj4ENS_18Kernel_traits_baseILj768ES2_S2_S2_S2_fjLj1024EEEEELb0ELb0EEEvNS_9BwdParamsE,(.L_x_2255 - _ZN10layer_norm22ln_bwd_finalize_kernelINS_22Kernel_traits_finalizeILj768E6__halfS2_S2_S2_fjLb0ELj1024ELj4ENS_18Kernel_traits_baseILj768ES2_S2_S2_S2_fjLj1024EEEEELb0ELb0EEEvNS_9BwdParamsE)
        .other          _ZN10layer_norm22ln_bwd_finalize_kernelINS_22Kernel_traits_finalizeILj768E6__halfS2_S2_S2_fjLb0ELj1024ELj4ENS_18Kernel_traits_baseILj768ES2_S2_S2_S2_fjLj1024EEEEELb0ELb0EEEvNS_9BwdParamsE,@"STO_CUDA_ENTRY STV_DEFAULT"
_ZN10layer_norm22ln_bwd_finalize_kernelINS_22Kernel_traits_finalizeILj768E6__halfS2_S2_S2_fjLb0ELj1024ELj4ENS_18Kernel_traits_baseILj768ES2_S2_S2_S2_fjLj1024EEEEELb0ELb0EEEvNS_9BwdParamsE:
.text._ZN10layer_norm22ln_bwd_finalize_kernelINS_22Kernel_traits_finalizeILj768E6__halfS2_S2_S2_fjLb0ELj1024ELj4ENS_18Kernel_traits_baseILj768ES2_S2_S2_S2_fjLj1024EEEEELb0ELb0EEEvNS_9BwdParamsE:
        /* <DEDUP_REMOVED lines=19> */
.L_x_338:
        /* <DEDUP_REMOVED lines=28> */
.L_x_329:
        /* <DEDUP_REMOVED lines=35> */
.L_x_328:
[----:B------:R-:W-:Y:S05]  /*0520*/  BSYNC B1 ;  /* 0x0000000000017941 */ /* 0x000fea0003800000 */
.L_x_327:
        /* <DEDUP_REMOVED lines=23> */
.L_x_331:
[----:B------:R-:W-:Y:S05]  /*06a0*/  BSYNC B1 ;  /* 0x0000000000017941 */ /* 0x000fea0003800000 */
.L_x_330:
        /* <DEDUP_REMOVED lines=11> */
.L_x_332:
[----:B------:R-:W-:Y:S05]  /*0760*/  BSYNC B1 ;  /* 0x0000000000017941 */ /* 0x000fea0003800000 */
.L_x_326:
[----:B------:R-:W-:Y:S05]  /*0770*/  BSYNC B0 ;  /* 0x0000000000007941 */ /* 0x000fea0003800000 */
.L_x_325:
        /* <DEDUP_REMOVED lines=11> */
.L_x_339:
        /* <DEDUP_REMOVED lines=18> */
.L_x_340:
[----:B---3--:R-:W-:Y:S02]  /*0950*/  FADD.FTZ R4, R4, R9 ;  /* 0x0000000904047221 */ /* 0x008fe40000010000 */
[----:B-12---:R-:W-:-:S03]  /*0960*/  FADD.FTZ R6, R5, R6 ;  /* 0x0000000605067221 */ /* 0x006fc60000010000 */
[----:B------:R1:W-:Y:S04]  /*0970*/  @!P1 STS [R17.X4+0x2000], R4 ;  /* 0x0020000411009388 */ /* 0x0003e80000004800 */
[----:B------:R1:W-:Y:S02]  /*0980*/  @!P1 STS [R17.X4+0x2080], R6 ;  /* 0x0020800611009388 */ /* 0x0003e40000004800 */
.L_x_333:
        /* <DEDUP_REMOVED lines=12> */
[----:B0-----:R-:W-:Y:S01]  /*0a50*/  F2FP.PACK_AB R7, R5, R4 ;  /* 0x000000040507723e */ /* 0x001fe200000000ff */
[----:B------:R-:W-:Y:S01]  /*0a60*/  IMAD.WIDE.U32 R4, R19, R10, c[0x0][0x260] ;  /* 0x0000980013047625 */ /* 0x000fe200078e000a */
[----:B-1----:R-:W-:-:S03]  /*0a70*/  F2FP.PACK_AB R9, R9, R8 ;  /* 0x000000080909723e */ /* 0x002fc600000000ff */
[----:B------:R0:W-:Y:S04]  /*0a80*/  STG.E [R2.64], R7 ;  /* 0x0000000702007986 */ /* 0x0001e8000c101904 */
[----:B------:R0:W-:Y:S02]  /*0a90*/  STG.E [R4.64], R9 ;  /* 0x0000000904007986 */ /* 0x0001e4000c101904 */
.L_x_337:
[----:B------:R-:W-:Y:S05]  /*0aa0*/  BSYNC B0 ;  /* 0x0000000000007941 */ /* 0x000fea0003800000 */
.L_x_336:
[C---:B------:R-:W-:Y:S02]  /*0ab0*/  ISETP.GT.U32.AND P1, PT, R18.reuse, -0x301, PT ;  /* 0xfffffcff1200780c */ /* 0x040fe40003f24070 */
[----:B------:R-:W-:Y:S02]  /*0ac0*/  IADD3 R18, R18, 0x300, RZ ;  /* 0x0000030012127810 */ /* 0x000fe40007ffe0ff */
[----:B------:R-:W-:-:S09]  /*0ad0*/  IADD3 R19, R19, 0x180, RZ ;  /* 0x0000018013137810 */ /* 0x000fd20007ffe0ff */
[----:B01----:R-:W-:Y:S05]  /*0ae0*/  @P1 BRA `(.L_x_338) ;  /* 0xfffff64000001947 */ /* 0x003fea000383ffff */
[----:B------:R-:W-:Y:S05]  /*0af0*/  EXIT ;  /* 0x000000000000794d */ /* 0x000fea0003800000 */
.L_x_334:
[----:B--2---:R-:W-:Y:S01]  /*0b00*/  IMAD.MOV.U32 R9, RZ, RZ, R5 ;  /* 0x000000ffff097224 */ /* 0x004fe200078e0005 */
[----:B------:R-:W-:Y:S01]  /*0b10*/  MOV R8, 0x1 ;  /* 0x0000000100087802 */ /* 0x000fe20000000f00 */
[----:B------:R-:W-:Y:S01]  /*0b20*/  IMAD.MOV.U32 R7, RZ, RZ, 0x1f ;  /* 0x0000001fff077424 */ /* 0x000fe200078e00ff */
[----:B------:R-:W-:Y:S02]  /*0b30*/  MOV R10, 0xffffffff ;  /* 0xffffffff000a7802 */ /* 0x000fe40000000f00 */
[----:B------:R-:W-:Y:S02]  /*0b40*/  MOV R2, 0xb60 ;  /* 0x00000b6000027802 */ /* 0x000fe40000000f00 */
[----:B01----:R-:W-:Y:S05]  /*0b50*/  CALL.REL.NOINC `($__internal_18_$__cuda_sm70_shflsync_bfly_p) ;  /* 0x000003b000007944 */ /* 0x003fea0003c00000 */
[----:B-1----:R-:W-:Y:S01]  /*0b60*/  IMAD.MOV.U32 R2, RZ, RZ, R7 ;  /* 0x000000ffff027224 */ /* 0x002fe200078e0007 */
[----:B0-----:R-:W-:Y:S05]  /*0b70*/  BRA `(.L_x_339) ;  /* 0xfffffcb000007947 */ /* 0x001fea000383ffff */
.L_x_335:
[----:B------:R-:W-:Y:S01]  /*0b80*/  HFMA2.MMA R8, -RZ, RZ, 0, 1.1920928955078125e-07 ;  /* 0x00000002ff087435 */ /* 0x000fe200000001ff */
[----:B------:R-:W-:Y:S01]  /*0b90*/  IMAD.MOV.U32 R7, RZ, RZ, 0x1f ;  /* 0x0000001fff077424 */ /* 0x000fe200078e00ff */
[----:B------:R-:W-:Y:S02]  /*0ba0*/  MOV R10, 0xffffffff ;  /* 0xffffffff000a7802 */ /* 0x000fe40000000f00 */
[----:B------:R-:W-:-:S02]  /*0bb0*/  MOV R2, 0xbd0 ;  /* 0x00000bd000027802 */ /* 0x000fc40000000f00 */
[----:B012---:R-:W-:Y:S05]  /*0bc0*/  CALL.REL.NOINC `($__internal_18_$__cuda_sm70_shflsync_bfly_p) ;  /* 0x0000034000007944 */ /* 0x007fea0003c00000 */
[----:B01----:R-:W-:Y:S01]  /*0bd0*/  FADD.FTZ R9, R9, R7 ;  /* 0x0000000709097221 */ /* 0x003fe20000010000 */
[----:B------:R-:W-:Y:S01]  /*0be0*/  HFMA2.MMA R7, -RZ, RZ, 0, 1.847743988037109375e-06 ;  /* 0x0000001fff077435 */ /* 0x000fe200000001ff */
[----:B------:R-:W-:Y:S01]  /*0bf0*/  IMAD.MOV.U32 R8, RZ, RZ, 0x4 ;  /* 0x00000004ff087424 */ /* 0x000fe200078e00ff */
[----:B------:R-:W-:Y:S01]  /*0c00*/  MOV R2, 0xc30 ;  /* 0x00000c3000027802 */ /* 0x000fe20000000f00 */
[----:B------:R-:W-:-:S03]  /*0c10*/  IMAD.MOV.U32 R10, RZ, RZ, -0x1 ;  /* 0xffffffffff0a7424 */ /* 0x000fc600078e00ff */
[----:B------:R-:W-:Y:S05]  /*0c20*/  CALL.REL.NOINC `($__internal_18_$__cuda_sm70_shflsync_bfly_p) ;  /* 0x000002e000007944 */ /* 0x000fea0003c00000 */
[----:B01----:R-:W-:Y:S01]  /*0c30*/  FADD.FTZ R9, R9, R7 ;  /* 0x0000000709097221 */ /* 0x003fe20000010000 */
[----:B------:R-:W-:Y:S01]  /*0c40*/  HFMA2.MMA R7, -RZ, RZ, 0, 1.847743988037109375e-06 ;  /* 0x0000001fff077435 */ /* 0x000fe200000001ff */
[----:B------:R-:W-:Y:S01]  /*0c50*/  MOV R8, 0x8 ;  /* 0x0000000800087802 */ /* 0x000fe20000000f00 */
[----:B------:R-:W-:Y:S01]  /*0c60*/  IMAD.MOV.U32 R10, RZ, RZ, -0x1 ;  /* 0xffffffffff0a7424 */ /* 0x000fe200078e00ff */
[----:B------:R-:W-:-:S03]  /*0c70*/  MOV R2, 0xc90 ;  /* 0x00000c9000027802 */ /* 0x000fc60000000f00 */
[----:B------:R-:W-:Y:S05]  /*0c80*/  CALL.REL.NOINC `($__internal_18_$__cuda_sm70_shflsync_bfly_p) ;  /* 0x0000028000007944 */ /* 0x000fea0003c00000 */
[----:B-1----:R-:W-:Y:S01]  /*0c90*/  FADD.FTZ R6, R9, R7 ;  /* 0x0000000709067221 */ /* 0x002fe20000010000 */
[----:B------:R-:W-:Y:S01]  /*0ca0*/  HFMA2.MMA R7, -RZ, RZ, 0, 1.847743988037109375e-06 ;  /* 0x0000001fff077435 */ /* 0x000fe200000001ff */
[----:B0-----:R-:W-:Y:S01]  /*0cb0*/  MOV R8, 0x10 ;  /* 0x0000001000087802 */ /* 0x001fe20000000f00 */
[----:B------:R-:W-:Y:S01]  /*0cc0*/  IMAD.MOV.U32 R10, RZ, RZ, -0x1 ;  /* 0xffffffffff0a7424 */ /* 0x000fe200078e00ff */
[----:B------:R-:W-:-:S02]  /*0cd0*/  MOV R2, 0xd00 ;  /* 0x00000d0000027802 */ /* 0x000fc40000000f00 */
[----:B------:R-:W-:Y:S02]  /*0ce0*/  MOV R9, R6 ;  /* 0x0000000600097202 */ /* 0x000fe40000000f00 */
[----:B------:R-:W-:Y:S05]  /*0cf0*/  CALL.REL.NOINC `($__internal_18_$__cuda_sm70_shflsync_bfly_p) ;  /* 0x0000021000007944 */ /* 0x000fea0003c00000 */
[----:B0-----:R-:W-:Y:S01]  /*0d00*/  HFMA2.MMA R8, -RZ, RZ, 0, 5.9604644775390625e-08 ;  /* 0x00000001ff087435 */ /* 0x001fe200000001ff */
[----:B-1----:R-:W-:Y:S01]  /*0d10*/  MOV R5, R7 ;  /* 0x0000000700057202 */ /* 0x002fe20000000f00 */
[----:B------:R-:W-:Y:S01]  /*0d20*/  IMAD.MOV.U32 R9, RZ, RZ, R4 ;  /* 0x000000ffff097224 */ /* 0x000fe200078e0004 */
[----:B------:R-:W-:Y:S01]  /*0d30*/  MOV R7, 0x1f ;  /* 0x0000001f00077802 */ /* 0x000fe20000000f00 */
[----:B------:R-:W-:Y:S01]  /*0d40*/  IMAD.MOV.U32 R10, RZ, RZ, -0x1 ;  /* 0xffffffffff0a7424 */ /* 0x000fe200078e00ff */
[----:B------:R-:W-:Y:S02]  /*0d50*/  MOV R2, 0xd70 ;  /* 0x00000d7000027802 */ /* 0x000fe40000000f00 */
[----:B------:R-:W-:Y:S05]  /*0d60*/  CALL.REL.NOINC `($__internal_18_$__cuda_sm70_shflsync_bfly_p) ;  /* 0x000001a000007944 */ /* 0x000fea0003c00000 */
[----:B0-----:R-:W-:Y:S01]  /*0d70*/  HFMA2.MMA R8, -RZ, RZ, 0, 1.1920928955078125e-07 ;  /* 0x00000002ff087435 */ /* 0x001fe200000001ff */
[----:B-1----:R-:W-:Y:S01]  /*0d80*/  FADD.FTZ R9, R4, R7 ;  /* 0x0000000704097221 */ /* 0x002fe20000010000 */
[----:B------:R-:W-:Y:S01]  /*0d90*/  MOV R7, 0x1f ;  /* 0x0000001f00077802 */ /* 0x000fe20000000f00 */
[----:B------:R-:W-:Y:S01]  /*0da0*/  IMAD.MOV.U32 R10, RZ, RZ, -0x1 ;  /* 0xffffffffff0a7424 */ /* 0x000fe200078e00ff */
[----:B------:R-:W-:Y:S02]  /*0db0*/  MOV R2, 0xdd0 ;  /* 0x00000dd000027802 */ /* 0x000fe40000000f00 */
[----:B------:R-:W-:Y:S05]  /*0dc0*/  CALL.REL.NOINC `($__internal_18_$__cuda_sm70_shflsync_bfly_p) ;  /* 0x0000014000007944 */ /* 0x000fea0003c00000 */
[----:B0-----:R-:W-:Y:S01]  /*0dd0*/  HFMA2.MMA R8, -RZ, RZ, 0, 2.384185791015625e-07 ;  /* 0x00000004ff087435 */ /* 0x001fe200000001ff */
[----:B-1----:R-:W-:Y:S01]  /*0de0*/  FADD.FTZ R9, R9, R7 ;  /* 0x0000000709097221 */ /* 0x002fe20000010000 */
[----:B------:R-:W-:Y:S01]  /*0df0*/  MOV R7, 0x1f ;  /* 0x0000001f00077802 */ /* 0x000fe20000000f00 */
[----:B------:R-:W-:Y:S01]  /*0e00*/  IMAD.MOV.U32 R10, RZ, RZ, -0x1 ;  /* 0xffffffffff0a7424 */ /* 0x000fe200078e00ff */
[----:B------:R-:W-:-:S02]  /*0e10*/  MOV R2, 0xe30 ;  /* 0x00000e3000027802 */ /* 0x000fc40000000f00 */
[----:B------:R-:W-:Y:S05]  /*0e20*/  CALL.REL.NOINC `($__internal_18_$__cuda_sm70_shflsync_bfly_p) ;  /* 0x000000e000007944 */ /* 0x000fea0003c00000 */
[----:B0-----:R-:W-:Y:S01]  /*0e30*/  HFMA2.MMA R8, -RZ, RZ, 0, 4.76837158203125e-07 ;  /* 0x00000008ff087435 */ /* 0x001fe200000001ff */
[----:B-1----:R-:W-:Y:S01]  /*0e40*/  FADD.FTZ R9, R9, R7 ;  /* 0x0000000709097221 */ /* 0x002fe20000010000 */
[----:B------:R-:W-:Y:S01]  /*0e50*/  MOV R7, 0x1f ;  /* 0x0000001f00077802 */ /* 0x000fe20000000f00 */
[----:B------:R-:W-:Y:S01]  /*0e60*/  IMAD.MOV.U32 R10, RZ, RZ, -0x1 ;  /* 0xffffffffff0a7424 */ /* 0x000fe200078e00ff */
[----:B------:R-:W-:-:S02]  /*0e70*/  MOV R2, 0xe90 ;  /* 0x00000e9000027802 */ /* 0x000fc40000000f00 */
[----:B------:R-:W-:Y:S05]  /*0e80*/  CALL.REL.NOINC `($__internal_18_$__cuda_sm70_shflsync_bfly_p) ;  /* 0x0000008000007944 */ /* 0x000fea0003c00000 */
[----:B0-----:R-:W-:Y:S01]  /*0e90*/  HFMA2.MMA R8, -RZ, RZ, 0, 9.5367431640625e-07 ;  /* 0x00000010ff087435 */ /* 0x001fe200000001ff */
[----:B-1----:R-:W-:Y:S01]  /*0ea0*/  FADD.FTZ R9, R9, R7 ;  /* 0x0000000709097221 */ /* 0x002fe20000010000 */
[----:B------:R-:W-:Y:S01]  /*0eb0*/  MOV R7, 0x1f ;  /* 0x0000001f00077802 */ /* 0x000fe20000000f00 */
[----:B------:R-:W-:Y:S01]  /*0ec0*/  IMAD.MOV.U32 R10, RZ, RZ, -0x1 ;  /* 0xffffffffff0a7424 */ /* 0x000fe200078e00ff */
[----:B------:R-:W-:-:S02]  /*0ed0*/  MOV R2, 0xef0 ;  /* 0x00000ef000027802 */ /* 0x000fc40000000f00 */
[----:B------:R-:W-:Y:S05]  /*0ee0*/  CALL.REL.NOINC `($__internal_18_$__cuda_sm70_shflsync_bfly_p) ;  /* 0x0000002000007944 */ /* 0x000fea0003c00000 */
[----:B-1----:R-:W-:Y:S01]  /*0ef0*/  MOV R4, R7 ;  /* 0x0000000700047202 */ /* 0x002fe20000000f00 */
[----:B0-----:R-:W-:Y:S05]  /*0f00*/  BRA `(.L_x_340) ;  /* 0xfffffa4000007947 */ /* 0x001fea000383ffff */
        .weak           $__internal_18_$__cuda_sm70_shflsync_bfly_p
        .type           $__internal_18_$__cuda_sm70_shflsync_bfly_p,@function
        .size           $__internal_18_$__cuda_sm70_shflsync_bfly_p,(.L_x_2255 - $__internal_18_$__cuda_sm70_shflsync_bfly_p)
$__internal_18_$__cuda_sm70_shflsync_bfly_p:
[----:B------:R-:W-:Y:S01]  /*0f10*/  HFMA2.MMA R3, -RZ, RZ, 0, 0 ;  /* 0x00000000ff037435 */ /* 0x000fe200000001ff */
[----:B------:R-:W-:Y:S04]  /*0f20*/  WARPSYNC R10 ;  /* 0x0000000a00007348 */ /* 0x000fe80003800000 */
[----:B------:R0:W1:Y:S01]  /*0f30*/  SHFL.BFLY PT, R7, R9, R8, R7 ;  /* 0x0c00000809077389 */ /* 0x00006200000e0007 */
[----:B------:R-:W-:Y:S05]  /*0f40*/  RET.REL.NODEC R2 `(_ZN10layer_norm22ln_bwd_finalize_kernelINS_22Kernel_traits_finalizeILj768E6__halfS2_S2_S2_fjLb0ELj1024ELj4ENS_18Kernel_traits_baseILj768ES2_S2_S2_S2_fjLj1024EEEEELb0ELb0EEEvNS_9BwdParamsE) ;  /* 0xfffff0b002007950 */ /* 0x000fea0003c3ffff */
.L_x_341:
        /* <DEDUP_REMOVED lines=11> */
.L_x_2255:


//--------------------- .text._ZN10layer_norm40ln_parallel_residual_bwd_finalize_kernelINS_22Kernel_traits_finalizeILj768E6__halfS2_S2_S2_fjLb0ELj1024ELj4ENS_18Kernel_traits_baseILj768ES2_S2_S2_S2_fjLj1024EEEEELb0EEEvNS_9BwdParamsE --------------------------
	.section	.text._ZN10layer_norm40ln_parallel_residual_bwd_finalize_kernelINS_22Kernel_traits_finalizeILj768E6__halfS2_S2_S2_fjLb0ELj1024ELj4ENS_18Kernel_traits_baseILj768ES2_S2_S2_S2_fjLj1024EEEEELb0EEEvNS_9BwdParamsE,"ax",@progbits
	.sectioninfo	@"SHI_REGISTERS=32"
	.align	128
        .global         _ZN10layer_norm40ln_parallel_residual_bwd_finalize_kernelINS_22Kernel_traits_finalizeILj768E6__halfS2_S2_S2_fjLb0ELj1024ELj4ENS_18Kernel_traits_baseILj768ES2_S2_S2_S2_fjLj1024EEEEELb0EEEvNS_9BwdParamsE
        .type           _ZN10layer_norm40ln_parallel_residual_bwd_finalize_kernelINS_22Kernel_traits_finalizeILj768E6__halfS2_S2_S2_fjLb0ELj1024ELj4ENS_18Kernel_traits_baseILj768ES2_S2_S2_S2_fjLj1024EEEEELb0EEEvNS_9BwdParamsE,@function
        .size           _ZN10layer_norm40ln_parallel_residual_bwd_finalize_kernelINS_22Kernel_traits_finalizeILj768E6__halfS2_S2_S2_fjLb0ELj1024ELj4ENS_18Kernel_traits_baseILj768ES2_S2_S2_S2_fjLj1024EEEEELb0EEEvNS_9BwdParamsE,(.L_x_2256 - _ZN10layer_norm40ln_parallel_residual_bwd_finalize_kernelINS_22Kernel_traits_finalizeILj768E6__halfS2_S2_S2_fjLb0ELj1024ELj4ENS_18Kernel_traits_baseILj768ES2_S2_S2_S2_fjLj1024EEEEELb0EEEvNS_9BwdParamsE)
        .other          _ZN10layer_norm40ln_parallel_residual_bwd_finalize_kernelINS_22Kernel_traits_finalizeILj768E6__halfS2_S2_S2_fjLb0ELj1024ELj4ENS_18Kernel_traits_baseILj768ES2_S2_S2_S2_fjLj1024EEEEELb0EEEvNS_9BwdParamsE,@"STO_CUDA_ENTRY STV_DEFAULT"
_ZN10layer_norm40ln_parallel_residual_bwd_finalize_kernelINS_22Kernel_traits_finalizeILj768E6__halfS2_S2_S2_fjLb0ELj1024ELj4ENS_18Kernel_traits_baseILj768ES2_S2_S2_S2_fjLj1024EEEEELb0EEEvNS_9BwdParamsE:
.text._ZN10layer_norm40ln_parallel_residual_bwd_finalize_kernelINS_22Kernel_traits_finalizeILj768E6__halfS2_S2_S2_fjLb0ELj1024ELj4ENS_18Kernel_traits_baseILj768ES2_S2_S2_S2_fjLj1024EEEEELb0EEEvNS_9BwdParamsE:
        /* <DEDUP_REMOVED lines=19> */
.L_x_356:
        /* <DEDUP_REMOVED lines=36> */
.L_x_346:
        /* <DEDUP_REMOVED lines=59> */
.L_x_345:
[----:B------:R-:W-:Y:S05]  /*0720*/  BSYNC B1 ;  /* 0x0000000000017941 */ /* 0x000fea0003800000 */
.L_x_344:
        /* <DEDUP_REMOVED lines=35> */
.L_x_348:
[----:B------:R-:W-:Y:S05]  /*0960*/  BSYNC B1 ;  /* 0x0000000000017941 */ /* 0x000fea0003800000 */
.L_x_347:
        /* <DEDUP_REMOVED lines=17> */
.L_x_349:
[----:B------:R-:W-:Y:S05]  /*0a80*/  BSYNC B1 ;  /* 0x0000000000017941 */ /* 0x000fea0003800000 */
.L_x_343:
[----:B------:R-:W-:Y:S05]  /*0a90*/  BSYNC B0 ;  /* 0x0000000000007941 */ /* 0x000fea0003800000 */
.L_x_342:
        /* <DEDUP_REMOVED lines=14> */
.L_x_357:
        /* <DEDUP_REMOVED lines=36> */
.L_x_358:
        /* <DEDUP_REMOVED lines=11> */
.L_x_350:
        /* <DEDUP_REMOVED lines=13> */
[----:B0-----:R-:W-:Y:S01]  /*0f40*/  F2FP.PACK_AB R23, R9, R8 ;  /* 0x000000080917723e */ /* 0x001fe200000000ff */
[----:B------:R-:W-:Y:S01]  /*0f50*/  IMAD.WIDE.U32 R8, R5, R18, c[0x0][0x268] ;  /* 0x00009a0005087625 */ /* 0x000fe200078e0012 */
[----:B-1----:R-:W-:-:S03]  /*0f60*/  F2FP.PACK_AB R17, R13, R12 ;  /* 0x0000000c0d11723e */ /* 0x002fc600000000ff */
[----:B------:R-:W-:Y:S01]  /*0f70*/  IMAD.WIDE.U32 R12, R5, R18, c[0x0][0x278] ;  /* 0x00009e00050c7625 */ /* 0x000fe200078e0012 */
[----:B--2---:R-:W-:-:S03]  /*0f80*/  F2FP.PACK_AB R21, R11, R10 ;  /* 0x0000000a0b15723e */ /* 0x004fc600000000ff */
[----:B------:R-:W-:Y:S01]  /*0f90*/  IMAD.WIDE.U32 R10, R5, R18, c[0x0][0x260] ;  /* 0x00009800050a7625 */ /* 0x000fe200078e0012 */
[----:B------:R0:W-:Y:S01]  /*0fa0*/  STG.E [R8.64], R17 ;  /* 0x0000001108007986 */ /* 0x0001e2000c101904 */
[----:B---3--:R-:W-:Y:S02]  /*0fb0*/  F2FP.PACK_AB R19, R15, R14 ;  /* 0x0000000e0f13723e */ /* 0x008fe400000000ff */
[----:B------:R-:W-:-:S03]  /*0fc0*/  IMAD.WIDE.U32 R14, R5, R18, c[0x0][0x270] ;  /* 0x00009c00050e7625 */ /* 0x000fc600078e0012 */
[----:B------:R0:W-:Y:S04]  /*0fd0*/  STG.E [R10.64], R19 ;  /* 0x000000130a007986 */ /* 0x0001e8000c101904 */
[----:B------:R0:W-:Y:S04]  /*0fe0*/  STG.E [R12.64], R21 ;  /* 0x000000150c007986 */ /* 0x0001e8000c101904 */
[----:B------:R0:W-:Y:S02]  /*0ff0*/  STG.E [R14.64], R23 ;  /* 0x000000170e007986 */ /* 0x0001e4000c101904 */
.L_x_354:
[----:B------:R-:W-:Y:S05]  /*1000*/  BSYNC B0 ;  /* 0x0000000000007941 */ /* 0x000fea0003800000 */
.L_x_353:
[C---:B------:R-:W-:Y:S02]  /*1010*/  ISETP.GT.U32.AND P1, PT, R4.reuse, -0x301, PT ;  /* 0xfffffcff0400780c */ /* 0x040fe40003f24070 */
[----:B------:R-:W-:-:S02]  /*1020*/  IADD3 R4, R4, 0x300, RZ ;  /* 0x0000030004047810 */ /* 0x000fc40007ffe0ff */
[----:B------:R-:W-:-:S09]  /*1030*/  IADD3 R5, R5, 0x180, RZ ;  /* 0x0000018005057810 */ /* 0x000fd20007ffe0ff */
[----:B0-----:R-:W-:Y:S01]  /*1040*/  @!P1 CALL.REL.NOINC `(.L_x_355) ;  /* 0x0000001000009944 */ /* 0x001fe20003c00000 */
[----:B------:R-:W-:Y:S05]  /*1050*/  BRA `(.L_x_356) ;  /* 0xfffff0d000007947 */ /* 0x000fea000383ffff */
.L_x_355:
[----:B------:R-:W-:Y:S05]  /*1060*/  EXIT ;  /* 0x000000000000794d */ /* 0x000fea0003800000 */
.L_x_351:
[----:B------:R-:W-:Y:S01]  /*1070*/  HFMA2.MMA R17, -RZ, RZ, 0, 1.847743988037109375e-06 ;  /* 0x0000001fff117435 */ /* 0x000fe200000001ff */
[----:B----4-:R-:W-:Y:S01]  /*1080*/  IMAD.MOV.U32 R19, RZ, RZ, R12 ;  /* 0x000000ffff137224 */ /* 0x010fe200078e000c */
[----:B------:R-:W-:Y:S02]  /*1090*/  MOV R16, 0x1 ;  /* 0x0000000100107802 */ /* 0x000fe40000000f00 */
[----:B------:R-:W-:Y:S02]  /*10a0*/  MOV R14, 0xffffffff ;  /* 0xffffffff000e7802 */ /* 0x000fe40000000f00 */
[----:B------:R-:W-:Y:S02]  /*10b0*/  MOV R8, 0x10d0 ;  /* 0x000010d000087802 */ /* 0x000fe40000000f00 */
[----:B0123--:R-:W-:Y:S05]  /*10c0*/  CALL.REL.NOINC `($__internal_19_$__cuda_sm70_shflsync_bfly_p) ;  /* 0x000007b000007944 */ /* 0x00ffea0003c00000 */
[----:B01----:R-:W-:Y:S05]  /*10d0*/  BRA `(.L_x_357) ;  /* 0xfffffaa000007947 */ /* 0x003fea000383ffff */
.L_x_352:
[----:B------:R-:W-:Y:S01]  /*10e0*/  HFMA2.MMA R16, -RZ, RZ, 0, 1.1920928955078125e-07 ;  /* 0x00000002ff107435 */ /* 0x000fe200000001ff */
[----:B------:R-:W-:Y:S01]  /*10f0*/  IMAD.MOV.U32 R19, RZ, RZ, R12 ;  /* 0x000000ffff137224 */ /* 0x000fe200078e000c */
[----:B------:R-:W-:Y:S02]  /*1100*/  MOV R17, 0x1f ;  /* 0x0000001f00117802 */ /* 0x000fe40000000f00 */
[----:B------:R-:W-:-:S02]  /*1110*/  MOV R14, 0xffffffff ;  /* 0xffffffff000e7802 */ /* 0x000fc40000000f00 */
[----:B------:R-:W-:Y:S02]  /*1120*/  MOV R8, 0x1140 ;  /* 0x0000114000087802 */ /* 0x000fe40000000f00 */
[----:B-123--:R-:W-:Y:S05]  /*1130*/  CALL.REL.NOINC `($__internal_19_$__cuda_sm70_shflsync_bfly_p) ;  /* 0x0000074000007944 */ /* 0x00efea0003c00000 */
[----:B0-----:R-:W-:Y:S01]  /*1140*/  HFMA2.MMA R17, -RZ, RZ, 0, 1.847743988037109375e-06 ;  /* 0x0000001fff117435 */ /* 0x001fe200000001ff */
[----:B-1----:R-:W-:Y:S01]  /*1150*/  FADD.FTZ R19, R12, R14 ;  /* 0x0000000e0c137221 */ /* 0x002fe20000010000 */
[----:B------:R-:W-:Y:S01]  /*1160*/  MOV R14, 0xffffffff ;  /* 0xffffffff000e7802 */ /* 0x000fe20000000f00 */
[----:B------:R-:W-:Y:S01]  /*1170*/  IMAD.MOV.U32 R16, RZ, RZ, 0x4 ;  /* 0x00000004ff107424 */ /* 0x000fe200078e00ff */
[----:B------:R-:W-:Y:S02]  /*1180*/  MOV R8, 0x11a0 ;  /* 0x000011a000087802 */ /* 0x000fe40000000f00 */
[----:B------:R-:W-:Y:S05]  /*1190*/  CALL.REL.NOINC `($__internal_19_$__cuda_sm70_shflsync_bfly_p) ;  /* 0x000006e000007944 */ /* 0x000fea0003c00000 */
[----:B0-----:R-:W-:Y:S01]  /*11a0*/  HFMA2.MMA R16, -RZ, RZ, 0, 4.76837158203125e-07 ;  /* 0x00000008ff107435 */ /* 0x001fe200000001ff */
[----:B-1----:R-:W-:Y:S01]  /*11b0*/  FADD.FTZ R19, R19, R14 ;  /* 0x0000000e13137221 */ /* 0x002fe20000010000 */
[----:B------:R-:W-:Y:S01]  /*11c0*/  MOV R14, 0xffffffff ;  /* 0xffffffff000e7802 */ /* 0x000fe20000000f00 */
[----:B------:R-:W-:Y:S01]  /*11d0*/  IMAD.MOV.U32 R17, RZ, RZ, 0x1f ;  /* 0x0000001fff117424 */ /* 0x000fe200078e00ff */
[----:B------:R-:W-:Y:S02]  /*11e0*/  MOV R8, 0x1200 ;  /* 0x0000120000087802 */ /* 0x000fe40000000f00 */
[----:B------:R-:W-:Y:S05]  /*11f0*/  CALL.REL.NOINC `($__internal_19_$__cuda_sm70_shflsync_bfly_p) ;  /* 0x0000068000007944 */ /* 0x000fea0003c00000 */
[----:B-1----:R-:W-:Y:S01]  /*1200*/  FADD.FTZ R12, R19, R14 ;  /* 0x0000000e130c7221 */ /* 0x002fe20000010000 */
[----:B0-----:R-:W-:Y:S01]  /*1210*/  HFMA2.MMA R16, -RZ, RZ, 0, 9.5367431640625e-07 ;  /* 0x00000010ff107435 */ /* 0x001fe200000001ff */
[----:B------:R-:W-:Y:S01]  /*1220*/  MOV R17, 0x1f ;  /* 0x0000001f00117802 */ /* 0x000fe20000000f00 */
[----:B------:R-:W-:Y:S01]  /*1230*/  IMAD.MOV.U32 R14, RZ, RZ, -0x1 ;  /* 0xffffffffff0e7424 */ /* 0x000fe200078e00ff */
[----:B------:R-:W-:-:S02]  /*1240*/  MOV R8, 0x1270 ;  /* 0x0000127000087802 */ /* 0x000fc40000000f00 */
[----:B------:R-:W-:Y:S02]  /*1250*/  MOV R19, R12 ;  /* 0x0000000c00137202 */ /* 0x000fe40000000f00 */
[----:B------:R-:W-:Y:S05]  /*1260*/  CALL.REL.NOINC `($__internal_19_$__cuda_sm70_shflsync_bfly_p) ;  /* 0x0000061000007944 */ /* 0x000fea0003c00000 */
[----:B0-----:R-:W-:Y:S01]  /*1270*/  HFMA2.MMA R17, -RZ, RZ, 0, 1.847743988037109375e-06 ;  /* 0x0000001fff117435 */ /* 0x001fe200000001ff */
[----:B-1----:R-:W-:Y:S01]  /*1280*/  MOV R15, R14 ;  /* 0x0000000e000f7202 */ /* 0x002fe20000000f00 */
[----:B------:R-:W-:Y:S01]  /*1290*/  IMAD.MOV.U32 R16, RZ, RZ, 0x1 ;  /* 0x00000001ff107424 */ /* 0x000fe200078e00ff */
[----:B------:R-:W-:Y:S02]  /*12a0*/  MOV R19, R13 ;  /* 0x0000000d00137202 */ /* 0x000fe40000000f00 */
[----:B------:R-:W-:Y:S02]  /*12b0*/  MOV R14, 0xffffffff ;  /* 0xffffffff000e7802 */ /* 0x000fe40000000f00 */
[----:B------:R-:W-:Y:S02]  /*12c0*/  MOV R8, 0x12e0 ;  /* 0x000012e000087802 */ /* 0x000fe40000000f00 */
[----:B------:R-:W-:Y:S05]  /*12d0*/  CALL.REL.NOINC `($__internal_19_$__cuda_sm70_shflsync_bfly_p) ;  /* 0x000005a000007944 */ /* 0x000fea0003c00000 */
[----:B0-----:R-:W-:Y:S01]  /*12e0*/  HFMA2.MMA R16, -RZ, RZ, 0, 1.1920928955078125e-07 ;  /* 0x00000002ff107435 */ /* 0x001fe200000001ff */
[----:B-1----:R-:W-:Y:S01]  /*12f0*/  FADD.FTZ R19, R13, R14 ;  /* 0x0000000e0d137221 */ /* 0x002fe20000010000 */
[----:B------:R-:W-:Y:S01]  /*1300*/  MOV R14, 0xffffffff ;  /* 0xffffffff000e7802 */ /* 0x000fe20000000f00 */
[----:B------:R-:W-:Y:S01]  /*1310*/  IMAD.MOV.U32 R17, RZ, RZ, 0x1f ;  /* 0x0000001fff117424 */ /* 0x000fe200078e00ff */
[----:B------:R-:W-:-:S02]  /*1320*/  MOV R8, 0x1340 ;  /* 0x0000134000087802 */ /* 0x000fc40000000f00 */
[----:B------:R-:W-:Y:S05]  /*1330*/  CALL.REL.NOINC `($__internal_19_$__cuda_sm70_shflsync_bfly_p) ;  /* 0x0000054000007944 */ /* 0x000fea0003c00000 */
[----:B0-----:R-:W-:Y:S01]  /*1340*/  HFMA2.MMA R16, -RZ, RZ, 0, 2.384185791015625e-07 ;  /* 0x00000004ff107435 */ /* 0x001fe200000001ff */
[----:B-1----:R-:W-:Y:S01]  /*1350*/  FADD.FTZ R19, R19, R14 ;  /* 0x0000000e13137221 */ /* 0x002fe20000010000 */
[----:B------:R-:W-:Y:S01]  /*1360*/  MOV R17, 0x1f ;  /* 0x0000001f00117802 */ /* 0x000fe20000000f00 */
[----:B------:R-:W-:Y:S01]  /*1370*/  IMAD.MOV.U32 R14, RZ, RZ, -0x1 ;  /* 0xffffffffff0e7424 */ /* 0x000fe200078e00ff */
[----:B------:R-:W-:-:S02]  /*1380*/  MOV R8, 0x13a0 ;  /* 0x000013a000087802 */ /* 0x000fc40000000f00 */
[----:B------:R-:W-:Y:S05]  /*1390*/  CALL.REL.NOINC `($__internal_19_$__cuda_sm70_shflsync_bfly_p) ;  /* 0x000004e000007944 */ /* 0x000fea0003c00000 */
[----:B0-----:R-:W-:Y:S01]  /*13a0*/  HFMA2.MMA R16, -RZ, RZ, 0, 4.76837158203125e-07 ;  /* 0x00000008ff107435 */ /* 0x001fe200000001ff */
[----:B-1----:R-:W-:Y:S01]  /*13b0*/  FADD.FTZ R19, R19, R14 ;  /* 0x0000000e13137221 */ /* 0x002fe20000010000 */
[----:B------:R-:W-:-:S02]  /*13c0*/  MOV R17, 0x1f ;  /* 0x0000001f00117802 */ /* 0x000fc40000000f00 */
[----:B------:R-:W-:Y:S02]  /*13d0*/  MOV R14, 0xffffffff ;  /* 0xffffffff000e7802 */ /* 0x000fe40000000f00 */
[----:B------:R-:W-:Y:S02]  /*13e0*/  MOV R8, 0x1400 ;  /* 0x0000140000087802 */ /* 0x000fe40000000f00 */
[----:B------:R-:W-:Y:S05]  /*13f0*/  CALL.REL.NOINC `($__internal_19_$__cuda_sm70_shflsync_bfly_p) ;  /* 0x0000048000007944 */ /* 0x000fea0003c00000 */
[----:B-1----:R-:W-:Y:S01]  /*1400*/  FADD.FTZ R13, R19, R14 ;  /* 0x0000000e130d7221 */ /* 0x002fe20000010000 */
[----:B0-----:R-:W-:Y:S01]  /*1410*/  HFMA2.MMA R17, -RZ, RZ, 0, 1.847743988037109375e-06 ;  /* 0x0000001fff117435 */ /* 0x001fe200000001ff */
[----:B------:R-:W-:Y:S01]  /*1420*/  IMAD.MOV.U32 R16, RZ, RZ, 0x10 ;  /* 0x00000010ff107424 */ /* 0x000fe200078e00ff */
[----:B------:R-:W-:Y:S02]  /*1430*/  MOV R14, 0xffffffff ;  /* 0xffffffff000e7802 */ /* 0x000fe40000000f00 */
[----:B------:R-:W-:Y:S02]  /*1440*/  MOV R19, R13 ;  /* 0x0000000d00137202 */ /* 0x000fe40000000f00 */
[----:B------:R-:W-:Y:S02]  /*1450*/  MOV R8, 0x1470 ;  /* 0x0000147000087802 */ /* 0x000fe40000000f00 */
[----:B------:R-:W-:Y:S05]  /*1460*/  CALL.REL.NOINC `($__internal_19_$__cuda_sm70_shflsync_bfly_p) ;  /* 0x0000041000007944 */ /* 0x000fea0003c00000 */
[----:B0-----:R-:W-:Y:S01]  /*1470*/  HFMA2.MMA R16, -RZ, RZ, 0, 5.9604644775390625e-08 ;  /* 0x00000001ff107435 */ /* 0x001fe200000001ff */
[----:B-1----:R-:W-:Y:S01]  /*1480*/  IMAD.MOV.U32 R18, RZ, RZ, R14 ;  /* 0x000000ffff127224 */ /* 0x002fe200078e000e */
[----:B------:R-:W-:Y:S01]  /*1490*/  MOV R19, R11 ;  /* 0x0000000b00137202 */ /* 0x000fe20000000f00 */
[----:B------:R-:W-:Y:S01]  /*14a0*/  IMAD.MOV.U32 R14, RZ, RZ, -0x1 ;  /* 0xffffffffff0e7424 */ /* 0x000fe200078e00ff */
[----:B------:R-:W-:-:S02]  /*14b0*/  MOV R17, 0x1f ;  /* 0x0000001f00117802 */ /* 0x000fc40000000f00 */
[----:B------:R-:W-:Y:S02]  /*14c0*/  MOV R8, 0x14e0 ;  /* 0x000014e000087802 */ /* 0x000fe40000000f00 */
[----:B------:R-:W-:Y:S05]  /*14d0*/  CALL.REL.NOINC `($__internal_19_$__cuda_sm70_shflsync_bfly_p) ;  /* 0x000003a000007944 */ /* 0x000fea0003c00000 */
[----:B0-----:R-:W-:Y:S01]  /*14e0*/  HFMA2.MMA R16, -RZ, RZ, 0, 1.1920928955078125e-07 ;  /* 0x00000002ff107435 */ /* 0x001fe200000001ff */
[----:B-1----:R-:W-:Y:S01]  /*14f0*/  FADD.FTZ R19, R11, R14 ;  /* 0x0000000e0b137221 */ /* 0x002fe20000010000 */
[----:B------:R-:W-:Y:S02]  /*1500*/  MOV R17, 0x1f ;  /* 0x0000001f00117802 */ /* 0x000fe40000000f00 */
[----:B------:R-:W-:Y:S02]  /*1510*/  MOV R14, 0xffffffff ;  /* 0xffffffff000e7802 */ /* 0x000fe40000000f00 */
[----:B------:R-:W-:Y:S02]  /*1520*/  MOV R8, 0x1540 ;  /* 0x0000154000087802 */ /* 0x000fe40000000f00 */
[----:B------:R-:W-:Y:S05]  /*1530*/  CALL.REL.NOINC `($__internal_19_$__cuda_sm70_shflsync_bfly_p) ;  /* 0x0000034000007944 */ /* 0x000fea0003c00000 */
[----:B0-----:R-:W-:Y:S01]  /*1540*/  HFMA2.MMA R17, -RZ, RZ, 0, 1.847743988037109375e-06 ;  /* 0x0000001fff117435 */ /* 0x001fe200000001ff */
[----:B-1----:R-:W-:Y:S01]  /*1550*/  FADD.FTZ R19, R19, R14 ;  /* 0x0000000e13137221 */ /* 0x002fe20000010000 */
[----:B------:R-:W-:Y:S01]  /*1560*/  MOV R14, 0xffffffff ;  /* 0xffffffff000e7802 */ /* 0x000fe20000000f00 */
[----:B------:R-:W-:Y:S01]  /*1570*/  IMAD.MOV.U32 R16, RZ, RZ, 0x4 ;  /* 0x00000004ff107424 */ /* 0x000fe200078e00ff */
[----:B------:R-:W-:-:S02]  /*1580*/  MOV R8, 0x15a0 ;  /* 0x000015a000087802 */ /* 0x000fc40000000f00 */
[----:B------:R-:W-:Y:S05]  /*1590*/  CALL.REL.NOINC `($__internal_19_$__cuda_sm70_shflsync_bfly_p) ;  /* 0x000002e000007944 */ /* 0x000fea0003c00000 */
[----:B0-----:R-:W-:Y:S01]  /*15a0*/  HFMA2.MMA R16, -RZ, RZ, 0, 4.76837158203125e-07 ;  /* 0x00000008ff107435 */ /* 0x001fe200000001ff */
[----:B-1----:R-:W-:Y:S01]  /*15b0*/  FADD.FTZ R19, R19, R14 ;  /* 0x0000000e13137221 */ /* 0x002fe20000010000 */
[----:B------:R-:W-:Y:S01]  /*15c0*/  MOV R14, 0xffffffff ;  /* 0xffffffff000e7802 */ /* 0x000fe20000000f00 */
[----:B------:R-:W-:Y:S01]  /*15d0*/  IMAD.MOV.U32 R17, RZ, RZ, 0x1f ;  /* 0x0000001fff117424 */ /* 0x000fe200078e00ff */
[----:B------:R-:W-:-:S02]  /*15e0*/  MOV R8, 0x1600 ;  /* 0x0000160000087802 */ /* 0x000fc40000000f00 */
        /* <DEDUP_REMOVED lines=33> */
[----:B0-----:R-:W-:Y:S01]  /*1800*/  HFMA2.MMA R17, -RZ, RZ, 0, 1.847743988037109375e-06 ;  /* 0x0000001fff117435 */ /* 0x001fe200000001ff */
[----:B-1----:R-:W-:Y:S01]  /*1810*/  FADD.FTZ R19, R19, R14 ;  /* 0x0000000e13137221 */ /* 0x002fe20000010000 */
[----:B------:R-:W-:Y:S01]  /*1820*/  MOV R14, 0xffffffff ;  /* 0xffffffff000e7802 */ /* 0x000fe20000000f00 */
[----:B------:R-:W-:Y:S01]  /*1830*/  IMAD.MOV.U32 R16, RZ, RZ, 0x10 ;  /* 0x00000010ff107424 */ /* 0x000fe200078e00ff */
[----:B------:R-:W-:Y:S02]  /*1840*/  MOV R8, 0x1860 ;  /* 0x0000186000087802 */ /* 0x000fe40000000f00 */
[----:B------:R-:W-:Y:S05]  /*1850*/  CALL.REL.NOINC `($__internal_19_$__cuda_sm70_shflsync_bfly_p) ;  /* 0x0000002000007944 */ /* 0x000fea0003c00000 */
[----:B-1----:R-:W-:Y:S01]  /*1860*/  MOV R8, R14 ;  /* 0x0000000e00087202 */ /* 0x002fe20000000f00 */
[----:B0-----:R-:W-:Y:S05]  /*1870*/  BRA `(.L_x_358) ;  /* 0xfffff54000007947 */ /* 0x001fea000383ffff */
        .weak           $__internal_19_$__cuda_sm70_shflsync_bfly_p
        .type           $__internal_19_$__cuda_sm70_shflsync_bfly_p,@function
        .size           $__internal_19_$__cuda_sm70_shflsync_bfly_p,(.L_x_2256 - $__internal_19_$__cuda_sm70_shflsync_bfly_p)
$__internal_19_$__cuda_sm70_shflsync_bfly_p:
[----:B------:R-:W-:Y:S01]  /*1880*/  HFMA2.MMA R9, -RZ, RZ, 0, 0 ;  /* 0x00000000ff097435 */ /* 0x000fe200000001ff */
[----:B------:R-:W-:Y:S04]  /*1890*/  WARPSYNC R14 ;  /* 0x0000000e00007348 */ /* 0x000fe80003800000 */
[----:B------:R0:W1:Y:S01]  /*18a0*/  SHFL.BFLY PT, R14, R19, R16, R17 ;  /* 0x0c000010130e7389 */ /* 0x00006200000e0011 */
[----:B------:R-:W-:Y:S05]  /*18b0*/  RET.REL.NODEC R8 `(_ZN10layer_norm40ln_parallel_residual_bwd_finalize_kernelINS_22Kernel_traits_finalizeILj768E6__halfS2_S2_S2_fjLb0ELj1024ELj4ENS_18Kernel_traits_baseILj768ES2_S2_S2_S2_fjLj1024EEEEELb0EEEvNS_9BwdParamsE) ;  /* 0xffffe74008007950 */ /* 0x000fea0003c3ffff */
.L_x_359:
        /* <DEDUP_REMOVED lines=12> */
.L_x_2256:


//--------------------- .text._ZN10layer_norm31ln_parallel_residual_bwd_kernelINS_13Kernel_traitsI6__halfS2_S2_S2_fjLj768ELj1ELj4ELj1ELj16ENS_18Kernel_traits_baseILj768ES2_S2_S2_S2_fjLj128EEEEELb1ELb1ELb0EEEvNS_9BwdParamsE --------------------------
	.section	.text._ZN10layer_norm31ln_parallel_residual_bwd_kernelINS_13Kernel_traitsI6__halfS2_S2_S2_fjLj768ELj1ELj4ELj1ELj16ENS_18Kernel_traits_baseILj768ES2_S2_S2_S2_fjLj128EEEEELb1ELb1ELb0EEEvNS_9BwdParamsE,"ax",@progbits
	.sectioninfo	@"SHI_REGISTERS=189"
	.align	128
        .global         _ZN10layer_norm31ln_parallel_residual_bwd_kernelINS_13Kernel_traitsI6__halfS2_S2_S2_fjLj768ELj1ELj4ELj1ELj16ENS_18Kernel_traits_baseILj768ES2_S2_S2_S2_fjLj128EEEEELb1ELb1ELb0EEEvNS_9BwdParamsE
        .type           _ZN10layer_norm31ln_parallel_residual_bwd_kernelINS_13Kernel_traitsI6__halfS2_S2_S2_fjLj768ELj1ELj4ELj1ELj16ENS_18Kernel_traits_baseILj768ES2_S2_S2_S2_fjLj128EEEEELb1ELb1ELb0EEEvNS_9BwdParamsE,@function
        .size           _ZN10layer_norm31ln_parallel_residual_bwd_kernelINS_13Kernel_traitsI6__halfS2_S2_S2_fjLj768ELj1ELj4ELj1ELj16ENS_18Kernel_traits_baseILj768ES2_S2_S2_S2_fjLj128EEEEELb1ELb1ELb0EEEvNS_9BwdParamsE,(.L_x_2257 - _ZN10layer_norm31ln_parallel_residual_bwd_kernelINS_13Kernel_traitsI6__halfS2_S2_S2_fjLj768ELj1ELj4ELj1ELj16ENS_18Kernel_traits_baseILj768ES2_S2_S2_S2_fjLj128EEEEELb1ELb1ELb0EEEvNS_9BwdParamsE)
        .other          _ZN10layer_norm31ln_parallel_residual_bwd_kernelINS_13Kernel_traitsI6__halfS2_S2_S2_fjLj768ELj1ELj4ELj1ELj16ENS_18Kernel_traits_baseILj768ES2_S2_S2_S2_fjLj128EEEEELb1ELb1ELb0EEEvNS_9BwdParamsE,@"STO_CUDA_ENTRY STV_DEFAULT"
_ZN10layer_norm31ln_parallel_residual_bwd_kernelINS_13Kernel_traitsI6__halfS2_S2_S2_fjLj768ELj1ELj4ELj1ELj16ENS_18Kernel_traits_baseILj768ES2_S2_S2_S2_fjLj128EEEEELb1ELb1ELb0EEEvNS_9BwdParamsE:
.text._ZN10layer_norm31ln_parallel_residual_bwd_kernelINS_13Kernel_traitsI6__halfS2_S2_S2_fjLj768ELj1ELj4ELj1ELj16ENS_18Kernel_traits_baseILj768ES2_S2_S2_S2_fjLj128EEEEELb1ELb1ELb0EEEvNS_9BwdParamsE:
        /* <DEDUP_REMOVED lines=15> */
[----:B------:R-:W-:-:S03]  /*00f0*/  @P4 LOP3.LUT R4, R4, 0x20, RZ, 0xfc, !PT ;  /* 0x0000002004044812 */ /* 0x000fc600078efcff */
[----:B------:R-:W-:Y:S01]  /*0100*/  @P2 IMAD.MOV.U32 R5, RZ, RZ, 0x10 ;  /* 0x00000010ff052424 */ /* 0x000fe200078e00ff */
        /* <DEDUP_REMOVED lines=37> */
[----:B------:R-:W-:Y:S01]  /*0360*/  HFMA2.MMA R57, -RZ, RZ, 0, 0 ;  /* 0x00000000ff397435 */ /* 0x000fe200000001ff */
        /* <DEDUP_REMOVED lines=23> */
[----:B0-----:R-:W-:Y:S02]  /*04e0*/  HADD2.F32 R113, -RZ, R67.H1_H1 ;  /* 0x30000043ff717230 */ /* 0x001fe40000004100 */
.L_x_376:
        /* <DEDUP_REMOVED lines=38> */
[----:B------:R-:W-:Y:S01]  /*0750*/  IADD3 R168, R115, 0x20, RZ ;  /* 0x0000002073a87810 */ /* 0x000fe20007ffe0ff */
[--C-:B--2---:R-:W-:Y:S02]  /*0760*/  HADD2.F32 R149, -RZ, R72.reuse.H0_H0 ;  /* 0x20000048ff957230 */ /* 0x104fe40000004100 */
[--C-:B------:R-:W-:Y:S02]  /*0770*/  HADD2.F32 R159, -RZ, R73.reuse.H1_H1 ;  /* 0x30000049ff9f7230 */ /* 0x100fe40000004100 */
[----:B------:R-:W-:Y:S01]  /*0780*/  HADD2.F32 R157, -RZ, R73.H0_H0 ;  /* 0x20000049ff9d7230 */ /* 0x000fe20000004100 */
[C---:B------:R-:W-:Y:S01]  /*0790*/  FADD.FTZ R149, -R162.reuse, R149 ;  /* 0x00000095a2957221 */ /* 0x040fe20000010100 */
[----:B------:R-:W-:Y:S01]  /*07a0*/  HADD2.F32 R155, -RZ, R72.H1_H1 ;  /* 0x30000048ff9b7230 */ /* 0x000fe20000004100 */
[----:B------:R-:W-:Y:S01]  /*07b0*/  FADD.FTZ R159, -R162, R159 ;  /* 0x0000009fa29f7221 */ /* 0x000fe20000010100 */
[--C-:B---3--:R-:W-:Y:S01]  /*07c0*/  HADD2.F32 R73, -RZ, R76.reuse.H0_H0 ;  /* 0x2000004cff497230 */ /* 0x108fe20000004100 */
[----:B-----5:R-:W-:Y:S01]  /*07d0*/  FMUL.FTZ R149, R116, R149 ;  /* 0x0000009574957220 */ /* 0x020fe20000410000 */
[----:B------:R-:W-:Y:S01]  /*07e0*/  HADD2.F32 R72, -RZ, R77.H1_H1 ;  /* 0x3000004dff487230 */ /* 0x000fe20000004100 */
[----:B0-----:R-:W-:Y:S01]  /*07f0*/  FADD.FTZ R153, -R162, R157 ;  /* 0x0000009da2997221 */ /* 0x001fe20000010100 */
[----:B------:R-:W-:Y:S01]  /*0800*/  HADD2.F32 R76, -RZ, R76.H1_H1 ;  /* 0x3000004cff4c7230 */ /* 0x000fe20000004100 */
[----:B------:R-:W-:Y:S01]  /*0810*/  FMUL.FTZ R154, R116, R159 ;  /* 0x0000009f749a7220 */ /* 0x000fe20000410000 */
[--C-:B------:R-:W-:Y:S01]  /*0820*/  HADD2.F32 R165, -RZ, R75.reuse.H0_H0 ;  /* 0x2000004bffa57230 */ /* 0x100fe20000004100 */
[----:B------:R-:W-:Y:S01]  /*0830*/  FADD.FTZ R155, -R162, R155 ;  /* 0x0000009ba29b7221 */ /* 0x000fe20000010100 */
[----:B------:R-:W-:Y:S01]  /*0840*/  HADD2.F32 R167, -RZ, R75.H1_H1 ;  /* 0x3000004bffa77230 */ /* 0x000fe20000004100 */
[----:B------:R-:W-:Y:S01]  /*0850*/  FMUL.FTZ R152, R90, R73 ;  /* 0x000000495a987220 */ /* 0x000fe20000410000 */
[----:B------:R-:W-:Y:S01]  /*0860*/  HADD2.F32 R75, -RZ, R77.H0_H0 ;  /* 0x2000004dff4b7230 */ /* 0x000fe20000004100 */
[----:B------:R-:W-:-:S02]  /*0870*/  FADD.FTZ R32, R32, R73 ;  /* 0x0000004920207221 */ /* 0x000fc40000010000 */
[----:B------:R-:W-:Y:S02]  /*0880*/  FFMA.FTZ R56, R149, R73, R56 ;  /* 0x0000004995387223 */ /* 0x000fe40000010038 */
[----:B------:R-:W-:Y:S02]  /*0890*/  FMUL.FTZ R153, R116, R153 ;  /* 0x0000009974997220 */ /* 0x000fe40000410000 */
[----:B------:R-:W-:Y:S02]  /*08a0*/  FADD.FTZ R35, R35, R72 ;  /* 0x0000004823237221 */ /* 0x000fe40000010000 */
[-C--:B------:R-:W-:Y:S02]  /*08b0*/  FFMA.FTZ R59, R154, R72.reuse, R59 ;  /* 0x000000489a3b7223 */ /* 0x080fe4000001003b */
[----:B------:R-:W-:Y:S02]  /*08c0*/  FMUL.FTZ R157, R93, R72 ;  /* 0x000000485d9d7220 */ /* 0x000fe40000410000 */
[----:B-1----:R-:W-:-:S02]  /*08d0*/  FMUL.FTZ R150, R116, R155 ;  /* 0x0000009b74967220 */ /* 0x002fc40000410000 */
[----:B------:R-:W-:Y:S02]  /*08e0*/  FMUL.FTZ R151, R91, R76 ;  /* 0x0000004c5b977220 */ /* 0x000fe40000410000 */
[----:B------:R-:W-:Y:S02]  /*08f0*/  FADD.FTZ R72, RZ, R152 ;  /* 0x00000098ff487221 */ /* 0x000fe40000010000 */
[----:B------:R-:W-:Y:S01]  /*0900*/  FFMA.FTZ R73, R149, R152, RZ ;  /* 0x0000009895497223 */ /* 0x000fe200000100ff */
[----:B------:R-:W-:Y:S01]  /*0910*/  HADD2.F32 R161, -RZ, R74.H0_H0 ;  /* 0x2000004affa17230 */ /* 0x000fe20000004100 */
[----:B------:R-:W-:Y:S02]  /*0920*/  FADD.FTZ R34, R34, R75 ;  /* 0x0000004b22227221 */ /* 0x000fe40000010000 */
[-C--:B------:R-:W-:Y:S02]  /*0930*/  FFMA.FTZ R58, R153, R75.reuse, R58 ;  /* 0x0000004b993a7223 */ /* 0x080fe4000001003a */
[----:B------:R-:W-:-:S02]  /*0940*/  FMUL.FTZ R156, R92, R75 ;  /* 0x0000004b5c9c7220 */ /* 0x000fc40000410000 */
[----:B------:R-:W-:Y:S02]  /*0950*/  FADD.FTZ R75, R72, R151 ;  /* 0x00000097484b7221 */ /* 0x000fe40000010000 */
[----:B------:R-:W-:Y:S01]  /*0960*/  FFMA.FTZ R73, R150, R151, R73 ;  /* 0x0000009796497223 */ /* 0x000fe20000010049 */
[----:B------:R-:W-:Y:S01]  /*0970*/  HADD2.F32 R163, -RZ, R74.H1_H1 ;  /* 0x3000004affa37230 */ /* 0x000fe20000004100 */
[C---:B------:R-:W-:Y:S01]  /*0980*/  FADD.FTZ R155, -R162.reuse, R161 ;  /* 0x000000a1a29b7221 */ /* 0x040fe20000010100 */
[--C-:B------:R-:W-:Y:S01]  /*0990*/  HADD2.F32 R77, -RZ, R78.reuse.H0_H0 ;  /* 0x2000004eff4d7230 */ /* 0x100fe20000004100 */
[----:B------:R-:W-:Y:S02]  /*09a0*/  FADD.FTZ R72, R75, R156 ;  /* 0x0000009c4b487221 */ /* 0x000fe40000010000 */
[----:B------:R-:W-:Y:S01]  /*09b0*/  FFMA.FTZ R73, R153, R156, R73 ;  /* 0x0000009c99497223 */ /* 0x000fe20000010049 */
[----:B------:R-:W-:Y:S01]  /*09c0*/  HADD2.F32 R78, -RZ, R78.H1_H1 ;  /* 0x3000004eff4e7230 */ /* 0x000fe20000004100 */
[----:B------:R-:W-:-:S02]  /*09d0*/  FADD.FTZ R161, -R162, R165 ;  /* 0x000000a5a2a17221 */ /* 0x000fc40000010100 */
[----:B------:R-:W-:Y:S02]  /*09e0*/  FMUL.FTZ R155, R116, R155 ;  /* 0x0000009b749b7220 */ /* 0x000fe40000410000 */
[----:B------:R-:W-:Y:S02]  /*09f0*/  FMUL.FTZ R158, R94, R77 ;  /* 0x0000004d5e9e7220 */ /* 0x000fe40000410000 */
[----:B------:R-:W-:Y:S02]  /*0a00*/  FADD.FTZ R163, -R162, R163 ;  /* 0x000000a3a2a37221 */ /* 0x000fe40000010100 */
[----:B------:R-:W-:Y:S02]  /*0a10*/  FADD.FTZ R75, R72, R157 ;  /* 0x0000009d484b7221 */ /* 0x000fe40000010000 */
[----:B------:R-:W-:Y:S01]  /*0a20*/  FFMA.FTZ R73, R154, R157, R73 ;  /* 0x0000009d9a497223 */ /* 0x000fe20000010049 */
[----:B------:R-:W-:Y:S01]  /*0a30*/  HADD2.F32 R164, -RZ, R79.H0_H0 ;  /* 0x2000004fffa47230 */ /* 0x000fe20000004100 */
[----:B------:R-:W-:-:S02]  /*0a40*/  FMUL.FTZ R161, R116, R161 ;  /* 0x000000a174a17220 */ /* 0x000fc40000410000 */
[----:B------:R-:W-:Y:S02]  /*0a50*/  FMUL.FTZ R160, R116, R163 ;  /* 0x000000a374a07220 */ /* 0x000fe40000410000 */
[----:B------:R-:W-:Y:S02]  /*0a60*/  FMUL.FTZ R159, R96, R78 ;  /* 0x0000004e609f7220 */ /* 0x000fe40000410000 */
[----:B------:R-:W-:Y:S02]  /*0a70*/  FADD.FTZ R72, R75, R158 ;  /* 0x0000009e4b487221 */ /* 0x000fe40000010000 */
[----:B------:R-:W-:Y:S01]  /*0a80*/  FFMA.FTZ R73, R155, R158, R73 ;  /* 0x0000009e9b497223 */ /* 0x000fe20000010049 */
[----:B------:R-:W-:Y:S01]  /*0a90*/  HADD2.F32 R74, -RZ, R79.H1_H1 ;  /* 0x3000004fff4a7230 */ /* 0x000fe20000004100 */
        /* <DEDUP_REMOVED lines=20> */
.L_x_363:
[----:B0-----:R-:W-:Y:S05]  /*0be0*/  BSYNC B1 ;  /* 0x0000000000017941 */ /* 0x001fea0003800000 */
.L_x_362:
        /* <DEDUP_REMOVED lines=24> */
[--C-:B--2---:R-:W-:Y:S02]  /*0d70*/  HADD2.F32 R125, -RZ, R76.reuse.H1_H1 ;  /* 0x3000004cff7d7230 */ /* 0x104fe40000004100 */
[----:B------:R-:W-:Y:S02]  /*0d80*/  HADD2.F32 R117, -RZ, R76.H0_H0 ;  /* 0x2000004cff757230 */ /* 0x000fe40000004100 */
[--C-:B------:R-:W-:Y:S01]  /*0d90*/  HADD2.F32 R127, -RZ, R77.reuse.H0_H0 ;  /* 0x2000004dff7f7230 */ /* 0x100fe20000004100 */
[C---:B------:R-:W-:Y:S01]  /*0da0*/  FADD.FTZ R125, -R162.reuse, R125 ;  /* 0x0000007da27d7221 */ /* 0x040fe20000010100 */
[----:B------:R-:W-:Y:S02]  /*0db0*/  HADD2.F32 R129, -RZ, R77.H1_H1 ;  /* 0x3000004dff817230 */ /* 0x000fe40000004100 */
[----:B------:R-:W-:Y:S01]  /*0dc0*/  HADD2.F32 R131, -RZ, R78.H0_H0 ;  /* 0x2000004eff837230 */ /* 0x000fe20000004100 */
[----:B------:R-:W-:Y:S01]  /*0dd0*/  FADD.FTZ R117, -R162, R117 ;  /* 0x00000075a2757221 */ /* 0x000fe20000010100 */
[--C-:B---3--:R-:W-:Y:S01]  /*0de0*/  HADD2.F32 R77, -RZ, R72.reuse.H0_H0 ;  /* 0x20000048ff4d7230 */ /* 0x108fe20000004100 */
[----:B-----5:R-:W-:Y:S01]  /*0df0*/  FMUL.FTZ R118, R116, R125 ;  /* 0x0000007d74767220 */ /* 0x020fe20000410000 */
[----:B------:R-:W-:Y:S01]  /*0e00*/  HADD2.F32 R72, -RZ, R72.H1_H1 ;  /* 0x30000048ff487230 */ /* 0x000fe20000004100 */
[----:B------:R-:W-:Y:S01]  /*0e10*/  FADD.FTZ R125, -R162, R131 ;  /* 0x00000083a27d7221 */ /* 0x000fe20000010100 */
[--C-:B------:R-:W-:Y:S01]  /*0e20*/  HADD2.F32 R171, -RZ, R79.reuse.H0_H0 ;  /* 0x2000004fffab7230 */ /* 0x100fe20000004100 */
[----:B------:R-:W-:Y:S01]  /*0e30*/  FMUL.FTZ R117, R116, R117 ;  /* 0x0000007574757220 */ /* 0x000fe20000410000 */
[----:B------:R-:W-:Y:S01]  /*0e40*/  HADD2.F32 R175, -RZ, R79.H1_H1 ;  /* 0x3000004fffaf7230 */ /* 0x000fe20000004100 */
[----:B-1----:R-:W-:Y:S01]  /*0e50*/  FMUL.FTZ R120, R98, R77 ;  /* 0x0000004d62787220 */ /* 0x002fe20000410000 */
[----:B------:R-:W-:-:S02]  /*0e60*/  HADD2.F32 R79, -RZ, R73.H0_H0 ;  /* 0x20000049ff4f7230 */ /* 0x000fc40000004100 */
[----:B------:R-:W-:Y:S01]  /*0e70*/  HADD2.F32 R76, -RZ, R73.H1_H1 ;  /* 0x30000049ff4c7230 */ /* 0x000fe20000004100 */
[----:B------:R-:W-:Y:S01]  /*0e80*/  FADD.FTZ R25, R25, R72 ;  /* 0x0000004819197221 */ /* 0x000fe20000010000 */
[----:B------:R-:W-:Y:S01]  /*0e90*/  HADD2.F32 R73, -RZ, R74.H0_H0 ;  /* 0x2000004aff497230 */ /* 0x000fe20000004100 */
[-C--:B------:R-:W-:Y:S02]  /*0ea0*/  FFMA.FTZ R49, R118, R72.reuse, R49 ;  /* 0x0000004876317223 */ /* 0x080fe40000010031 */
[----:B------:R-:W-:Y:S02]  /*0eb0*/  FMUL.FTZ R121, R99, R72 ;  /* 0x0000004863797220 */ /* 0x000fe40000410000 */
[----:B------:R-:W-:Y:S02]  /*0ec0*/  FMUL.FTZ R125, R116, R125 ;  /* 0x0000007d747d7220 */ /* 0x000fe40000410000 */
[----:B0-----:R-:W-:Y:S02]  /*0ed0*/  FADD.FTZ R123, -R162, R127 ;  /* 0x0000007fa27b7221 */ /* 0x001fe40000010100 */
        /* <DEDUP_REMOVED lines=9> */
[----:B------:R-:W-:Y:S01]  /*0f70*/  FFMA.FTZ R167, R118, R121, R167 ;  /* 0x0000007976a77223 */ /* 0x000fe200000100a7 */
[----:B------:R-:W-:Y:S01]  /*0f80*/  HADD2.F32 R133, -RZ, R78.H1_H1 ;  /* 0x3000004eff857230 */ /* 0x000fe20000004100 */
[----:B------:R-:W-:Y:S02]  /*0f90*/  FMUL.FTZ R122, R116, R129 ;  /* 0x00000081747a7220 */ /* 0x000fe40000410000 */
[----:B------:R-:W-:Y:S02]  /*0fa0*/  FMUL.FTZ R127, R101, R76 ;  /* 0x0000004c657f7220 */ /* 0x000fe40000410000 */
[----:B------:R-:W-:-:S02]  /*0fb0*/  FADD.FTZ R72, R73, R124 ;  /* 0x0000007c49487221 */ /* 0x000fc40000010000 */
[----:B------:R-:W-:Y:S01]  /*0fc0*/  FFMA.FTZ R167, R123, R124, R167 ;  /* 0x0000007c7ba77223 */ /* 0x000fe200000100a7 */
[----:B------:R-:W-:Y:S01]  /*0fd0*/  HADD2.F32 R74, -RZ, R74.H1_H1 ;  /* 0x3000004aff4a7230 */ /* 0x000fe20000004100 */
[----:B------:R-:W-:Y:S02]  /*0fe0*/  FADD.FTZ R133, -R162, R133 ;  /* 0x00000085a2857221 */ /* 0x000fe40000010100 */
[----:B------:R-:W-:Y:S02]  /*0ff0*/  FADD.FTZ R73, R72, R127 ;  /* 0x0000007f48497221 */ /* 0x000fe40000010000 */
[----:B------:R-:W-:Y:S01]  /*1000*/  FFMA.FTZ R167, R122, R127, R167 ;  /* 0x0000007f7aa77223 */ /* 0x000fe200000100a7 */
[----:B------:R-:W-:Y:S01]  /*1010*/  HADD2.F32 R173, -RZ, R75.H0_H0 ;  /* 0x2000004bffad7230 */ /* 0x000fe20000004100 */
[----:B------:R-:W-:Y:S02]  /*1020*/  FMUL.FTZ R128, R116, R133 ;  /* 0x0000008574807220 */ /* 0x000fe40000410000 */
[----:B------:R-:W-:-:S02]  /*1030*/  FADD.FTZ R131, -R162, R171 ;  /* 0x000000aba2837221 */ /* 0x000fc40000010100 */
[----:B------:R-:W-:Y:S02]  /*1040*/  FMUL.FTZ R129, R103, R74 ;  /* 0x0000004a67817220 */ /* 0x000fe40000410000 */
[----:B------:R-:W-:Y:S02]  /*1050*/  FADD.FTZ R72, R73, R126 ;  /* 0x0000007e49487221 */ /* 0x000fe40000010000 */
[----:B------:R-:W-:Y:S01]  /*1060*/  FFMA.FTZ R167, R125, R126, R167 ;  /* 0x0000007e7da77223 */ /* 0x000fe200000100a7 */
[----:B------:R-:W-:Y:S01]  /*1070*/  HADD2.F32 R78, -RZ, R75.H1_H1 ;  /* 0x3000004bff4e7230 */ /* 0x000fe20000004100 */
[----:B------:R-:W-:Y:S02]  /*1080*/  FMUL.FTZ R131, R116, R131 ;  /* 0x0000008374837220 */ /* 0x000fe40000410000 */
[----:B------:R-:W-:Y:S02]  /*1090*/  FMUL.FTZ R130, R104, R173 ;  /* 0x000000ad68827220 */ /* 0x000fe40000410000 */
[----:B------:R-:W-:-:S02]  /*10a0*/  FADD.FTZ R133, -R162, R175 ;  /* 0x000000afa2857221 */ /* 0x000fc40000010100 */
        /* <DEDUP_REMOVED lines=20> */
.L_x_365:
[----:B------:R-:W-:Y:S05]  /*11f0*/  BSYNC B1 ;  /* 0x0000000000017941 */ /* 0x000fea0003800000 */
.L_x_364:
        /* <DEDUP_REMOVED lines=8> */
[----:B------:R-:W-:Y:S01]  /*1280*/  ISETP.NE.U32.AND P0, PT, RZ, c[0x0][0x218], PT ;  /* 0x00008600ff007a0c */ /* 0x000fe20003f05070 */
[----:B------:R-:W-:Y:S01]  /*1290*/  IMAD.SHL.U32 R136, R168, 0x8, RZ ;  /* 0x00000008a8887824 */ /* 0x000fe200078e00ff */
[----:B------:R-:W-:Y:S02]  /*12a0*/  SHF.R.U32.HI R119, RZ, 0x1d, R168 ;  /* 0x0000001dff777819 */ /* 0x000fe400000116a8 */
[----:B------:R-:W-:Y:S02]  /*12b0*/  ISETP.NE.AND.EX P0, PT, RZ, c[0x0][0x21c], PT, P0 ;  /* 0x00008700ff007a0c */ /* 0x000fe40003f05300 */
[----:B------:R-:W-:-:S04]  /*12c0*/  ISETP.NE.U32.AND P1, PT, RZ, c[0x0][0x250], PT ;  /* 0x00009400ff007a0c */ /* 0x000fc80003f25070 */
[----:B------:R-:W-:-:S07]  /*12d0*/  ISETP.NE.AND.EX P1, PT, RZ, c[0x0][0x254], PT, P1 ;  /* 0x00009500ff007a0c */ /* 0x000fce0003f25310 */
        /* <DEDUP_REMOVED lines=9> */
[--C-:B--2---:R-:W-:Y:S02]  /*1370*/  HADD2.F32 R141, -RZ, R77.reuse.H0_H0 ;  /* 0x2000004dff8d7230 */ /* 0x104fe40000004100 */
[----:B------:R-:W-:Y:S02]  /*1380*/  HADD2.F32 R77, -RZ, R77.H1_H1 ;  /* 0x3000004dff4d7230 */ /* 0x000fe40000004100 */
[--C-:B------:R-:W-:Y:S02]  /*1390*/  HADD2.F32 R139, -RZ, R76.reuse.H1_H1 ;  /* 0x3000004cff8b7230 */ /* 0x100fe40000004100 */
[----:B------:R-:W-:Y:S01]  /*13a0*/  HADD2.F32 R119, -RZ, R76.H0_H0 ;  /* 0x2000004cff777230 */ /* 0x000fe20000004100 */
[C---:B0-----:R-:W-:Y:S01]  /*13b0*/  FADD.FTZ R135, -R162.reuse, R141 ;  /* 0x0000008da2877221 */ /* 0x041fe20000010100 */
[----:B------:R-:W-:Y:S01]  /*13c0*/  HADD2.F32 R143, -RZ, R78.H0_H0 ;  /* 0x2000004eff8f7230 */ /* 0x000fe20000004100 */
[C---:B------:R-:W-:Y:S01]  /*13d0*/  FADD.FTZ R141, -R162.reuse, R77 ;  /* 0x0000004da28d7221 */ /* 0x040fe20000010100 */
[--C-:B------:R-:W-:Y:S01]  /*13e0*/  HADD2.F32 R147, -RZ, R79.reuse.H0_H0 ;  /* 0x2000004fff937230 */ /* 0x100fe20000004100 */
[C---:B------:R-:W-:Y:S01]  /*13f0*/  FADD.FTZ R139, -R162.reuse, R139 ;  /* 0x0000008ba28b7221 */ /* 0x040fe20000010100 */
[----:B------:R-:W-:Y:S01]  /*1400*/  HADD2.F32 R79, -RZ, R79.H1_H1 ;  /* 0x3000004fff4f7230 */ /* 0x000fe20000004100 */
[C---:B------:R-:W-:Y:S01]  /*1410*/  FADD.FTZ R119, -R162.reuse, R119 ;  /* 0x00000077a2777221 */ /* 0x040fe20000010100 */
[--C-:B---3--:R-:W-:Y:S01]  /*1420*/  HADD2.F32 R77, -RZ, R72.reuse.H0_H0 ;  /* 0x20000048ff4d7230 */ /* 0x108fe20000004100 */
[----:B------:R-:W-:Y:S01]  /*1430*/  FADD.FTZ R143, -R162, R143 ;  /* 0x0000008fa28f7221 */ /* 0x000fe20000010100 */
[----:B------:R-:W-:Y:S01]  /*1440*/  HADD2.F32 R72, -RZ, R72.H1_H1 ;  /* 0x30000048ff487230 */ /* 0x000fe20000004100 */
[----:B-----5:R-:W-:Y:S01]  /*1450*/  FMUL.FTZ R134, R116, R139 ;  /* 0x0000008b74867220 */ /* 0x020fe20000410000 */
[--C-:B------:R-:W-:Y:S01]  /*1460*/  HADD2.F32 R76, -RZ, R73.reuse.H1_H1 ;  /* 0x30000049ff4c7230 */ /* 0x100fe20000004100 */
[----:B------:R-:W-:Y:S01]  /*1470*/  FADD.FTZ R173, -R162, R79 ;  /* 0x0000004fa2ad7221 */ /* 0x000fe20000010100 */
[----:B------:R-:W-:Y:S01]  /*1480*/  HADD2.F32 R79, -RZ, R73.H0_H0 ;  /* 0x20000049ff4f7230 */ /* 0x000fe20000004100 */
[----:B------:R-:W-:-:S02]  /*1490*/  FMUL.FTZ R119, R116, R119 ;  /* 0x0000007774777220 */ /* 0x000fc40000410000 */
[----:B-1----:R-:W-:Y:S01]  /*14a0*/  FMUL.FTZ R136, R106, R77 ;  /* 0x0000004d6a887220 */ /* 0x002fe20000410000 */
[----:B------:R-:W-:Y:S01]  /*14b0*/  HADD2.F32 R73, -RZ, R74.H0_H0 ;  /* 0x2000004aff497230 */ /* 0x000fe20000004100 */
[----:B------:R-:W-:Y:S02]  /*14c0*/  FMUL.FTZ R138, R116, R141 ;  /* 0x0000008d748a7220 */ /* 0x000fe40000410000 */
[----:B------:R-:W-:Y:S02]  /*14d0*/  FADD.FTZ R17, R17, R72 ;  /* 0x0000004811117221 */ /* 0x000fe40000010000 */
[-C--:B------:R-:W-:Y:S02]  /*14e0*/  FFMA.FTZ R41, R134, R72.reuse, R41 ;  /* 0x0000004886297223 */ /* 0x080fe40000010029 */
[----:B------:R-:W-:Y:S02]  /*14f0*/  FMUL.FTZ R137, R107, R72 ;  /* 0x000000486b897220 */ /* 0x000fe40000410000 */
[----:B------:R-:W-:-:S02]  /*1500*/  FMUL.FTZ R141, R116, R143 ;  /* 0x0000008f748d7220 */ /* 0x000fc40000410000 */
[----:B------:R-:W-:Y:S02]  /*1510*/  FADD.FTZ R72, R165, R136 ;  /* 0x00000088a5487221 */ /* 0x000fe40000010000 */
[----:B------:R-:W-:Y:S02]  /*1520*/  FFMA.FTZ R167, R119, R136, R167 ;  /* 0x0000008877a77223 */ /* 0x000fe400000100a7 */
[----:B------:R-:W-:Y:S02]  /*1530*/  FADD.FTZ R12, R12, R73 ;  /* 0x000000490c0c7221 */ /* 0x000fe40000010000 */
[-C--:B------:R-:W-:Y:S02]  /*1540*/  FFMA.FTZ R36, R141, R73.reuse, R36 ;  /* 0x000000498d247223 */ /* 0x080fe40000010024 */
[----:B------:R-:W-:Y:S02]  /*1550*/  FMUL.FTZ R142, R110, R73 ;  /* 0x000000496e8e7220 */ /* 0x000fe40000410000 */
[----:B------:R-:W-:-:S02]  /*1560*/  FMUL.FTZ R135, R116, R135 ;  /* 0x0000008774877220 */ /* 0x000fc40000410000 */
[----:B------:R-:W-:Y:S02]  /*1570*/  FMUL.FTZ R140, R108, R79 ;  /* 0x0000004f6c8c7220 */ /* 0x000fe40000410000 */
[----:B------:R-:W-:Y:S02]  /*1580*/  FADD.FTZ R73, R72, R137 ;  /* 0x0000008948497221 */ /* 0x000fe40000010000 */
[----:B------:R-:W-:Y:S01]  /*1590*/  FFMA.FTZ R167, R134, R137, R167 ;  /* 0x0000008986a77223 */ /* 0x000fe200000100a7 */
[----:B------:R-:W-:Y:S01]  /*15a0*/  HADD2.F32 R145, -RZ, R78.H1_H1 ;  /* 0x3000004eff917230 */ /* 0x000fe20000004100 */
[----:B------:R-:W-:Y:S02]  /*15b0*/  FMUL.FTZ R139, R109, R76 ;  /* 0x0000004c6d8b7220 */ /* 0x000fe40000410000 */
[----:B------:R-:W-:Y:S02]  /*15c0*/  FADD.FTZ R72, R73, R140 ;  /* 0x0000008c49487221 */ /* 0x000fe40000010000 */
[----:B------:R-:W-:Y:S01]  /*15d0*/  FFMA.FTZ R167, R135, R140, R167 ;  /* 0x0000008c87a77223 */ /* 0x000fe200000100a7 */
[----:B------:R-:W-:Y:S01]  /*15e0*/  HADD2.F32 R74, -RZ, R74.H1_H1 ;  /* 0x3000004aff4a7230 */ /* 0x000fe20000004100 */
[----:B------:R-:W-:-:S02]  /*15f0*/  FADD.FTZ R145, -R162, R145 ;  /* 0x00000091a2917221 */ /* 0x000fc40000010100 */
[----:B------:R-:W-:Y:S02]  /*1600*/  FADD.FTZ R73, R72, R139 ;  /* 0x0000008b48497221 */ /* 0x000fe40000010000 */
[----:B------:R-:W-:Y:S01]  /*1610*/  FFMA.FTZ R167, R138, R139, R167 ;  /* 0x0000008b8aa77223 */ /* 0x000fe200000100a7 */
[----:B------:R-:W-:Y:S01]  /*1620*/  HADD2.F32 R171, -RZ, R75.H0_H0 ;  /* 0x2000004bffab7230 */ /* 0x000fe20000004100 */
[----:B------:R-:W-:Y:S02]  /*1630*/  FADD.FTZ R147, -R162, R147 ;  /* 0x00000093a2937221 */ /* 0x000fe40000010100 */
[----:B------:R-:W-:Y:S02]  /*1640*/  FMUL.FTZ R144, R116, R145 ;  /* 0x0000009174907220 */ /* 0x000fe40000410000 */
[----:B------:R-:W-:Y:S02]  /*1650*/  FMUL.FTZ R143, R111, R74 ;  /* 0x0000004a6f8f7220 */ /* 0x000fe40000410000 */
[----:B------:R-:W-:-:S02]  /*1660*/  FADD.FTZ R72, R73, R142 ;  /* 0x0000008e49487221 */ /* 0x000fc40000010000 */
[----:B------:R-:W-:Y:S01]  /*1670*/  FFMA.FTZ R167, R141, R142, R167 ;  /* 0x0000008e8da77223 */ /* 0x000fe200000100a7 */
[----:B------:R-:W-:Y:S01]  /*1680*/  HADD2.F32 R78, -RZ, R75.H1_H1 ;  /* 0x3000004bff4e7230 */ /* 0x000fe20000004100 */
[----:B------:R-:W-:Y:S02]  /*1690*/  FMUL.FTZ R145, R116, R147 ;  /* 0x0000009374917220 */ /* 0x000fe40000410000 */
        /* <DEDUP_REMOVED lines=21> */
.L_x_367:
[----:B------:R-:W-:Y:S05]  /*17f0*/  BSYNC B1 ;  /* 0x0000000000017941 */ /* 0x000fea0003800000 */
.L_x_366:
[----:B------:R-:W-:Y:S05]  /*1800*/  BRA.DIV ~URZ, `(.L_x_368) ;  /* 0x000027d27f007947 */ /* 0x000fea000b800000 */
[----:B------:R0:W1:Y:S02]  /*1810*/  SHFL.BFLY PT, R74, R165, 0x1, 0x1f ;  /* 0x0c201f00a54a7f89 */ /* 0x00006400000e0000 */
.L_x_377:
        /* <DEDUP_REMOVED lines=18> */
.L_x_378:
        /* <DEDUP_REMOVED lines=14> */
[-CC-:B-1----:R-:W-:Y:S02]  /*1a20*/  FFMA.FTZ R77, R153, R168.reuse, R173.reuse ;  /* 0x000000a8994d7223 */ /* 0x182fe400000100ad */
[----:B-----5:R-:W-:Y:S02]  /*1a30*/  FMUL.FTZ R73, R116, R73 ;  /* 0x0000004974497220 */ /* 0x020fe40000410000 */
[----:B------:R-:W-:Y:S01]  /*1a40*/  @P6 HADD2.F32 R72, -RZ, R8.H0_H0 ;  /* 0x20000008ff486230 */ /* 0x000fe20000004100 */
[----:B------:R-:W-:Y:S01]  /*1a50*/  FADD.FTZ R75, R151, -R74 ;  /* 0x8000004a974b7221 */ /* 0x000fe20000010000 */
[--C-:B------:R-:W-:Y:S01]  /*1a60*/  @P6 HADD2.F32 R74, -RZ, R9.reuse.H0_H0 ;  /* 0x20000009ff4a6230 */ /* 0x100fe20000004100 */
[----:B0-----:R-:W-:Y:S01]  /*1a70*/  FFMA.FTZ R165, R155, R168, R173 ;  /* 0x000000a89ba57223 */ /* 0x001fe200000100ad */
[----:B------:R-:W-:Y:S01]  /*1a80*/  @P6 HADD2.F32 R167, -RZ, R10.H0_H0 ;  /* 0x2000000affa76230 */ /* 0x000fe20000004100 */
[----:B------:R-:W-:Y:S01]  /*1a90*/  @P6 FADD.FTZ R73, R73, R72 ;  /* 0x0000004849496221 */ /* 0x000fe20000010000 */
[----:B------:R-:W-:Y:S01]  /*1aa0*/  MOV R72, R2 ;  /* 0x0000000200487202 */ /* 0x000fe20000000f00 */
[----:B------:R-:W-:Y:S01]  /*1ab0*/  FADD.FTZ R77, R156, -R77 ;  /* 0x8000004d9c4d7221 */ /* 0x000fe20000010000 */
[----:B------:R-:W-:Y:S01]  /*1ac0*/  @P6 HADD2.F32 R76, -RZ, R9.H1_H1 ;  /* 0x30000009ff4c6230 */ /* 0x000fe20000004100 */
[----:B------:R-:W-:Y:S01]  /*1ad0*/  FMUL.FTZ R78, R73, c[0x0][0x1e8] ;  /* 0x00007a00494e7a20 */ /* 0x000fe20000410000 */
[----:B------:R-:W-:Y:S01]  /*1ae0*/  LOP3.LUT P1, RZ, R72, 0xff, RZ, 0xc0, !PT ;  /* 0x000000ff48ff7812 */ /* 0x000fe2000782c0ff */
[C---:B------:R-:W-:Y:S01]  /*1af0*/  FMUL.FTZ R75, R116.reuse, R75 ;  /* 0x0000004b744b7220 */ /* 0x040fe20000410000 */
[----:B------:R-:W-:Y:S01]  /*1b00*/  @P0 MOV R72, R80 ;  /* 0x0000005000480202 */ /* 0x000fe20000000f00 */
[----:B------:R-:W-:Y:S01]  /*1b10*/  FMUL.FTZ R77, R116, R77 ;  /* 0x0000004d744d7220 */ /* 0x000fe20000410000 */
[----:B------:R-:W-:Y:S01]  /*1b20*/  FSEL R170, R78, RZ, P1 ;  /* 0x000000ff4eaa7208 */ /* 0x000fe20000800000 */
[----:B------:R-:W-:Y:S01]  /*1b30*/  FADD.FTZ R165, R158, -R165 ;  /* 0x800000a59ea57221 */ /* 0x000fe20000010000 */
[----:B------:R-:W-:Y:S01]  /*1b40*/  @P0 LOP3.LUT P1, RZ, R72, 0xff, RZ, 0xc0, !PT ;  /* 0x000000ff48ff0812 */ /* 0x000fe2000782c0ff */
[----:B------:R-:W-:-:S02]  /*1b50*/  FFMA.FTZ R72, R154, R168, R173 ;  /* 0x000000a89a487223 */ /* 0x000fc400000100ad */
[----:B------:R-:W-:Y:S02]  /*1b60*/  @P6 FADD.FTZ R77, R77, R74 ;  /* 0x0000004a4d4d6221 */ /* 0x000fe40000010000 */
[----:B------:R-:W-:Y:S01]  /*1b70*/  FADD.FTZ R79, R157, -R72 ;  /* 0x800000489d4f7221 */ /* 0x000fe20000010000 */
[----:B------:R-:W-:Y:S01]  /*1b80*/  @P6 HADD2.F32 R72, -RZ, R8.H1_H1 ;  /* 0x30000008ff486230 */ /* 0x000fe20000004100 */
[-C--:B------:R-:W-:Y:S02]  /*1b90*/  FFMA.FTZ R74, R160, R168.reuse, R173 ;  /* 0x000000a8a04a7223 */ /* 0x080fe400000100ad */
[C---:B------:R-:W-:Y:S02]  /*1ba0*/  FMUL.FTZ R79, R116.reuse, R79 ;  /* 0x0000004f744f7220 */ /* 0x040fe40000410000 */
[----:B------:R-:W-:Y:S02]  /*1bb0*/  @P6 FADD.FTZ R75, R75, R72 ;  /* 0x000000484b4b6221 */ /* 0x000fe40000010000 */
[----:B------:R-:W-:Y:S01]  /*1bc0*/  FMUL.FTZ R72, R116, R165 ;  /* 0x000000a574487220 */ /* 0x000fe20000410000 */
[----:B------:R-:W-:Y:S01]  /*1bd0*/  @P0 FSEL R165, R78, RZ, P1 ;  /* 0x000000ff4ea50208 */ /* 0x000fe20000800000 */
[----:B------:R-:W-:Y:S01]  /*1be0*/  FMUL.FTZ R172, R75, c[0x0][0x1e8] ;  /* 0x00007a004bac7a20 */ /* 0x000fe20000410000 */
[----:B------:R-:W-:Y:S01]  /*1bf0*/  LOP3.LUT P1, RZ, R2, 0xff00, RZ, 0xc0, !PT ;  /* 0x0000ff0002ff7812 */ /* 0x000fe2000782c0ff */
[----:B------:R-:W-:Y:S01]  /*1c00*/  @P6 FADD.FTZ R72, R72, R167 ;  /* 0x000000a748486221 */ /* 0x000fe20000010000 */
[----:B------:R-:W-:Y:S01]  /*1c10*/  @P0 F2FP.PACK_AB R165, RZ, R165 ;  /* 0x000000a5ffa5023e */ /* 0x000fe200000000ff */
[----:B------:R-:W-:Y:S01]  /*1c20*/  FADD.FTZ R167, R159, -R74 ;  /* 0x8000004a9fa77221 */ /* 0x000fe20000010000 */
[----:B------:R-:W-:Y:S01]  /*1c30*/  FSEL R175, R172, RZ, P1 ;  /* 0x000000ffacaf7208 */ /* 0x000fe20000800000 */
[----:B------:R-:W-:Y:S01]  /*1c40*/  FMUL.FTZ R174, R77, c[0x0][0x1e8] ;  /* 0x00007a004dae7a20 */ /* 0x000fe20000410000 */
[----:B------:R-:W-:Y:S01]  /*1c50*/  @P6 HADD2.F32 R74, -RZ, R10.H1_H1 ;  /* 0x3000000aff4a6230 */ /* 0x000fe20000004100 */
[----:B------:R-:W-:Y:S01]  /*1c60*/  @P6 FADD.FTZ R79, R79, R76 ;  /* 0x0000004c4f4f6221 */ /* 0x000fe20000010000 */
[----:B------:R-:W-:Y:S01]  /*1c70*/  LOP3.LUT P1, RZ, R2, 0xff0000, RZ, 0xc0, !PT ;  /* 0x00ff000002ff7812 */ /* 0x000fe2000782c0ff */
[----:B------:R-:W-:Y:S01]  /*1c80*/  FMUL.FTZ R167, R116, R167 ;  /* 0x000000a774a77220 */ /* 0x000fe20000410000 */
[----:B------:R-:W-:Y:S01]  /*1c90*/  @P6 HADD2.F32 R76, -RZ, R11.H1_H1 ;  /* 0x3000000bff4c6230 */ /* 0x000fe20000004100 */
[-CC-:B------:R-:W-:Y:S01]  /*1ca0*/  FFMA.FTZ R171, R161, R168.reuse, R173.reuse ;  /* 0x000000a8a1ab7223 */ /* 0x180fe200000100ad */
[----:B------:R-:W-:Y:S01]  /*1cb0*/  FSEL R78, R174, RZ, P1 ;  /* 0x000000ffae4e7208 */ /* 0x000fe20000800000 */
[----:B------:R-:W-:Y:S01]  /*1cc0*/  FMUL.FTZ R176, R79, c[0x0][0x1e8] ;  /* 0x00007a004fb07a20 */ /* 0x000fe20000410000 */
[----:B------:R-:W-:Y:S01]  /*1cd0*/  LOP3.LUT P1, RZ, R2, 0xff000000, RZ, 0xc0, !PT ;  /* 0xff00000002ff7812 */ /* 0x000fe2000782c0ff */
[----:B------:R-:W-:Y:S01]  /*1ce0*/  @P6 FADD.FTZ R167, R167, R74 ;  /* 0x0000004aa7a76221 */ /* 0x000fe20000010000 */
[----:B------:R-:W-:Y:S01]  /*1cf0*/  @P0 PRMT R68, R165, 0x7610, R68 ;  /* 0x00007610a5440816 */ /* 0x000fe20000000044 */
[----:B------:R-:W-:Y:S01]  /*1d00*/  FFMA.FTZ R74, R166, R168, R173 ;  /* 0x000000a8a64a7223 */ /* 0x000fe200000100ad */
[----:B------:R-:W-:Y:S01]  /*1d10*/  FSEL R177, R176, RZ, P1 ;  /* 0x000000ffb0b17208 */ /* 0x000fe20000800000 */
[----:B------:R-:W-:Y:S01]  /*1d20*/  FADD.FTZ R171, R164, -R171 ;  /* 0x800000aba4ab7221 */ /* 0x000fe20000010000 */
[----:B------:R-:W-:Y:S01]  /*1d30*/  LOP3.LUT P1, RZ, R3, 0xff, RZ, 0xc0, !PT ;  /* 0x000000ff03ff7812 */ /* 0x000fe2000782c0ff */
[----:B------:R-:W-:-:S02]  /*1d40*/  FMUL.FTZ R178, R72, c[0x0][0x1e8] ;  /* 0x00007a0048b27a20 */ /* 0x000fc40000410000 */
[----:B------:R-:W-:Y:S01]  /*1d50*/  FADD.FTZ R173, R163, -R74 ;  /* 0x8000004aa3ad7221 */ /* 0x000fe20000010000 */
[----:B------:R-:W-:Y:S01]  /*1d60*/  @P6 HADD2.F32 R74, -RZ, R11.H0_H0 ;  /* 0x2000000bff4a6230 */ /* 0x000fe20000004100 */
[----:B------:R-:W-:Y:S01]  /*1d70*/  FMUL.FTZ R171, R116, R171 ;  /* 0x000000ab74ab7220 */ /* 0x000fe20000410000 */
[----:B------:R-:W-:Y:S01]  /*1d80*/  FSEL R179, R178, RZ, P1 ;  /* 0x000000ffb2b37208 */ /* 0x000fe20000800000 */
[----:B------:R-:W-:Y:S01]  /*1d90*/  FMUL.FTZ R180, R167, c[0x0][0x1e8] ;  /* 0x00007a00a7b47a20 */ /* 0x000fe20000410000 */
[----:B------:R-:W-:Y:S01]  /*1da0*/  LOP3.LUT P1, RZ, R3, 0xff00, RZ, 0xc0, !PT ;  /* 0x0000ff0003ff7812 */ /* 0x000fe2000782c0ff */
[----:B------:R-:W-:Y:S02]  /*1db0*/  FMUL.FTZ R173, R116, R173 ;  /* 0x000000ad74ad7220 */ /* 0x000fe40000410000 */
[----:B------:R-:W-:Y:S01]  /*1dc0*/  @P6 FADD.FTZ R171, R171, R74 ;  /* 0x0000004aabab6221 */ /* 0x000fe20000010000 */
[----:B------:R-:W-:Y:S01]  /*1dd0*/  FSEL R182, R180, RZ, P1 ;  /* 0x000000ffb4b67208 */ /* 0x000fe20000800000 */
[----:B------:R-:W-:Y:S01]  /*1de0*/  @P6 FADD.FTZ R173, R173, R76 ;  /* 0x0000004cadad6221 */ /* 0x000fe20000010000 */
[----:B------:R-:W-:Y:S01]  /*1df0*/  ISETP.NE.U32.AND P1, PT, RZ, c[0x0][0x258], PT ;  /* 0x00009600ff007a0c */ /* 0x000fe20003f25070 */
[----:B------:R-:W-:Y:S01]  /*1e00*/  FMUL.FTZ R181, R171, c[0x0][0x1e8] ;  /* 0x00007a00abb57a20 */ /* 0x000fe20000410000 */
[----:B------:R-:W-:Y:S01]  /*1e10*/  LOP3.LUT P6, RZ, R3, 0xff0000, RZ, 0xc0, !PT ;  /* 0x00ff000003ff7812 */ /* 0x000fe200078cc0ff */
[----:B------:R-:W-:Y:S01]  /*1e20*/  FMUL.FTZ R184, R173, c[0x0][0x1e8] ;  /* 0x00007a00adb87a20 */ /* 0x000fe20000410000 */
[----:B------:R-:W-:-:S02]  /*1e30*/  ISETP.NE.AND.EX P1, PT, RZ, c[0x0][0x25c], PT, P1 ;  /* 0x00009700ff007a0c */ /* 0x000fc40003f25310 */
[----:B------:R-:W-:Y:S02]  /*1e40*/  FSEL R183, R181, RZ, P6 ;  /* 0x000000ffb5b77208 */ /* 0x000fe40003000000 */
[----:B------:R-:W-:Y:S02]  /*1e50*/  LOP3.LUT P6, RZ, R3, 0xff000000, RZ, 0xc0, !PT ;  /* 0xff00000003ff7812 */ /* 0x000fe400078cc0ff */
[----:B------:R-:W-:Y:S02]  /*1e60*/  F2FP.PACK_AB R74, R182, R179 ;  /* 0x000000b3b64a723e */ /* 0x000fe400000000ff */
[----:B------:R-:W-:Y:S02]  /*1e70*/  FSEL R186, R184, RZ, P6 ;  /* 0x000000ffb8ba7208 */ /* 0x000fe40003000000 */
[----:B------:R-:W-:-:S03]  /*1e80*/  ISETP.NE.U32.AND P6, PT, RZ, c[0x0][0x258], PT ;  /* 0x00009600ff007a0c */ /* 0x000fc60003fc5070 */
[----:B------:R-:W-:Y:S02]  /*1e90*/  @P1 F2FP.PACK_AB R73, RZ, R73 ;  /* 0x00000049ff49123e */ /* 0x000fe400000000ff */
[----:B------:R-:W-:Y:S02]  /*1ea0*/  ISETP.NE.AND.EX P6, PT, RZ, c[0x0][0x25c], PT, P6 ;  /* 0x00009700ff007a0c */ /* 0x000fe40003fc5360 */
[----:B------:R-:W-:Y:S02]  /*1eb0*/  @P1 F2FP.PACK_AB R77, RZ, R77 ;  /* 0x0000004dff4d123e */ /* 0x000fe400000000ff */
[----:B------:R-:W-:Y:S02]  /*1ec0*/  @P1 F2FP.PACK_AB R72, RZ, R72 ;  /* 0x00000048ff48123e */ /* 0x000fe400000000ff */
[----:B------:R-:W-:Y:S02]  /*1ed0*/  @P1 F2FP.PACK_AB R171, RZ, R171 ;  /* 0x000000abffab123e */ /* 0x000fe400000000ff */
[----:B------:R-:W-:-:S02]  /*1ee0*/  @P1 PRMT R64, R73, 0x7610, R64 ;  /* 0x0000761049401816 */ /* 0x000fc40000000040 */
[----:B------:R-:W-:Y:S02]  /*1ef0*/  @P1 F2FP.PACK_AB R76, RZ, R75 ;  /* 0x0000004bff4c123e */ /* 0x000fe400000000ff */
[----:B------:R-:W-:Y:S01]  /*1f00*/  F2FP.PACK_AB R73, R177, R78 ;  /* 0x0000004eb149723e */ /* 0x000fe200000000ff */
[----:B------:R-:W-:Y:S01]  /*1f10*/  IMAD.MOV.U32 R78, RZ, RZ, 0x10 ;  /* 0x00000010ff4e7424 */ /* 0x000fe200078e00ff */
[----:B------:R-:W-:Y:S02]  /*1f20*/  @P1 F2FP.PACK_AB R79, RZ, R79 ;  /* 0x0000004fff4f123e */ /* 0x000fe400000000ff */
[----:B------:R-:W-:Y:S02]  /*1f30*/  @P1 F2FP.PACK_AB R167, RZ, R167 ;  /* 0x000000a7ffa7123e */ /* 0x000fe400000000ff */
[----:B------:R-:W-:Y:S02]  /*1f40*/  @P1 F2FP.PACK_AB R173, RZ, R173 ;  /* 0x000000adffad123e */ /* 0x000fe400000000ff */
[----:B------:R-:W-:-:S02]  /*1f50*/  @P1 PRMT R65, R77, 0x7610, R65 ;  /* 0x000076104d411816 */ /* 0x000fc40000000041 */
[----:B------:R-:W-:Y:S02]  /*1f60*/  @P1 PRMT R66, R72, 0x7610, R66 ;  /* 0x0000761048421816 */ /* 0x000fe40000000042 */
[----:B------:R-:W-:Y:S02]  /*1f70*/  @P1 PRMT R67, R171, 0x7610, R67 ;  /* 0x00007610ab431816 */ /* 0x000fe40000000043 */
[----:B------:R-:W-:Y:S01]  /*1f80*/  @P1 PRMT R64, R64, 0x5410, R76 ;  /* 0x0000541040401816 */ /* 0x000fe2000000004c */
[-C--:B------:R-:W-:Y:S01]  /*1f90*/  @P6 IMAD.WIDE.U32 R76, R115, R78.reuse, c[0x0][0x258] ;  /* 0x00009600734c6625 */ /* 0x080fe200078e004e */
[----:B------:R-:W-:Y:S02]  /*1fa0*/  @P1 PRMT R65, R65, 0x5410, R79 ;  /* 0x0000541041411816 */ /* 0x000fe4000000004f */
[----:B------:R-:W-:Y:S01]  /*1fb0*/  @P1 PRMT R66, R66, 0x5410, R167 ;  /* 0x0000541042421816 */ /* 0x000fe200000000a7 */
[----:B------:R-:W-:Y:S01]  /*1fc0*/  IMAD.WIDE.U32 R78, R115, R78, c[0x0][0x248] ;  /* 0x00009200734e7625 */ /* 0x000fe200078e004e */
[----:B------:R-:W-:-:S02]  /*1fd0*/  @P1 PRMT R67, R67, 0x5410, R173 ;  /* 0x0000541043431816 */ /* 0x000fc400000000ad */
[C---:B------:R-:W-:Y:S02]  /*1fe0*/  @P0 LOP3.LUT P1, RZ, R80.reuse, 0xff00, RZ, 0xc0, !PT ;  /* 0x0000ff0050ff0812 */ /* 0x040fe4000782c0ff */
[----:B------:R-:W-:Y:S01]  /*1ff0*/  F2FP.PACK_AB R72, R175, R170 ;  /* 0x000000aaaf48723e */ /* 0x000fe200000000ff */
[----:B------:R0:W-:Y:S01]  /*2000*/  @P6 STG.E.128 [R76.64], R64 ;  /* 0x000000404c006986 */ /* 0x0001e2000c101d04 */
[----:B------:R-:W-:Y:S02]  /*2010*/  @P0 LOP3.LUT P6, RZ, R80, 0xff0000, RZ, 0xc0, !PT ;  /* 0x00ff000050ff0812 */ /* 0x000fe400078cc0ff */
[----:B------:R-:W-:Y:S02]  /*2020*/  @P0 FSEL R167, R172, RZ, P1 ;  /* 0x000000ffaca70208 */ /* 0x000fe40000800000 */
[----:B------:R-:W-:Y:S02]  /*2030*/  @P0 LOP3.LUT P1, RZ, R80, 0xff000000, RZ, 0xc0, !PT ;  /* 0xff00000050ff0812 */ /* 0x000fe4000782c0ff */
[----:B------:R-:W-:-:S02]  /*2040*/  @P0 FSEL R170, R174, RZ, P6 ;  /* 0x000000ffaeaa0208 */ /* 0x000fc40003000000 */
[C---:B------:R-:W-:Y:S02]  /*2050*/  @P0 LOP3.LUT P6, RZ, R81.reuse, 0xff, RZ, 0xc0, !PT ;  /* 0x000000ff51ff0812 */ /* 0x040fe400078cc0ff */
[----:B------:R-:W-:Y:S02]  /*2060*/  F2FP.PACK_AB R75, R186, R183 ;  /* 0x000000b7ba4b723e */ /* 0x000fe400000000ff */
[----:B------:R-:W-:Y:S02]  /*2070*/  @P0 FSEL R171, R176, RZ, P1 ;  /* 0x000000ffb0ab0208 */ /* 0x000fe40000800000 */
[----:B------:R-:W-:Y:S01]  /*2080*/  @P0 LOP3.LUT P1, RZ, R81, 0xff00, RZ, 0xc0, !PT ;  /* 0x0000ff0051ff0812 */ /* 0x000fe2000782c0ff */
[----:B------:R1:W-:Y:S01]  /*2090*/  STG.E.128 [R78.64], R72 ;  /* 0x000000484e007986 */ /* 0x0003e2000c101d04 */
[----:B------:R-:W-:Y:S02]  /*20a0*/  @P0 F2FP.PACK_AB R170, RZ, R170 ;  /* 0x000000aaffaa023e */ /* 0x000fe400000000ff */
[----:B0-----:R-:W-:-:S02]  /*20b0*/  @P0 FSEL R76, R178, RZ, P6 ;  /* 0x000000ffb24c0208 */ /* 0x001fc40003000000 */
[----:B------:R-:W-:Y:S02]  /*20c0*/  @P0 LOP3.LUT P6, RZ, R81, 0xff0000, RZ, 0xc0, !PT ;  /* 0x00ff000051ff0812 */ /* 0x000fe400078cc0ff */
[----:B------:R-:W-:Y:S02]  /*20d0*/  @P0 F2FP.PACK_AB R76, RZ, R76 ;  /* 0x0000004cff4c023e */ /* 0x000fe400000000ff */
[----:B------:R-:W-:Y:S02]  /*20e0*/  @P0 F2FP.PACK_AB R167, RZ, R167 ;  /* 0x000000a7ffa7023e */ /* 0x000fe400000000ff */
[----:B------:R-:W-:Y:S02]  /*20f0*/  @P0 F2FP.PACK_AB R171, RZ, R171 ;  /* 0x000000abffab023e */ /* 0x000fe400000000ff */
[----:B------:R-:W-:Y:S02]  /*2100*/  @P0 PRMT R69, R170, 0x7610, R69 ;  /* 0x00007610aa450816 */ /* 0x000fe40000000045 */
[----:B------:R-:W-:-:S02]  /*2110*/  @P0 PRMT R70, R76, 0x7610, R70 ;  /* 0x000076104c460816 */ /* 0x000fc40000000046 */
[----:B------:R-:W-:Y:S02]  /*2120*/  @P0 PRMT R68, R68, 0x5410, R167 ;  /* 0x0000541044440816 */ /* 0x000fe400000000a7 */
[----:B-1----:R-:W-:Y:S02]  /*2130*/  @P0 FSEL R72, R180, RZ, P1 ;  /* 0x000000ffb4480208 */ /* 0x002fe40000800000 */
[----:B------:R-:W-:Y:S02]  /*2140*/  @P0 LOP3.LUT P1, RZ, R81, 0xff000000, RZ, 0xc0, !PT ;  /* 0xff00000051ff0812 */ /* 0x000fe4000782c0ff */
[----:B------:R-:W-:Y:S02]  /*2150*/  @P0 FSEL R73, R181, RZ, P6 ;  /* 0x000000ffb5490208 */ /* 0x000fe40003000000 */
[----:B------:R-:W-:Y:S02]  /*2160*/  @P0 FSEL R75, R184, RZ, P1 ;  /* 0x000000ffb84b0208 */ /* 0x000fe40000800000 */
[----:B------:R-:W-:-:S02]  /*2170*/  @P0 F2FP.PACK_AB R73, RZ, R73 ;  /* 0x00000049ff49023e */ /* 0x000fc400000000ff */
[----:B------:R-:W-:Y:S02]  /*2180*/  @P0 F2FP.PACK_AB R74, RZ, R72 ;  /* 0x00000048ff4a023e */ /* 0x000fe400000000ff */
[----:B------:R-:W-:Y:S02]  /*2190*/  @P0 F2FP.PACK_AB R75, RZ, R75 ;  /* 0x0000004bff4b023e */ /* 0x000fe400000000ff */
[----:B------:R-:W-:Y:S02]  /*21a0*/  @P0 LEA R72, P1, R115, c[0x0][0x250], 0x4 ;  /* 0x0000940073480a11 */ /* 0x000fe400078220ff */
[----:B------:R-:W-:Y:S02]  /*21b0*/  @P0 PRMT R71, R73, 0x7610, R71 ;  /* 0x0000761049470816 */ /* 0x000fe40000000047 */
[----:B------:R-:W-:Y:S02]  /*21c0*/  @P0 LEA.HI.X R73, R115, c[0x0][0x254], RZ, 0x4, P1 ;  /* 0x0000950073490a11 */ /* 0x000fe400008f24ff */
[----:B------:R-:W-:-:S02]  /*21d0*/  @P0 PRMT R69, R69, 0x5410, R171 ;  /* 0x0000541045450816 */ /* 0x000fc400000000ab */
[----:B------:R-:W-:Y:S02]  /*21e0*/  @P0 PRMT R70, R70, 0x5410, R74 ;  /* 0x0000541046460816 */ /* 0x000fe4000000004a */
[----:B------:R-:W-:Y:S02]  /*21f0*/  @P0 PRMT R71, R71, 0x5410, R75 ;  /* 0x0000541047470816 */ /* 0x000fe4000000004b */
[----:B------:R-:W-:-:S03]  /*2200*/  IADD3 R115, R115, 0x20, RZ ;  /* 0x0000002073737810 */ /* 0x000fc60007ffe0ff */
[----:B------:R0:W-:Y:S04]  /*2210*/  @P0 STG.E.128 [R72.64], R68 ;  /* 0x0000004448000986 */ /* 0x0001e8000c101d04 */
.L_x_371:
[----:B------:R-:W-:Y:S05]  /*2220*/  BSYNC B1 ;  /* 0x0000000000017941 */ /* 0x000fea0003800000 */
.L_x_370:
        /* <DEDUP_REMOVED lines=12> */
[----:B------:R-:W-:Y:S01]  /*22f0*/  @P6 HADD2.F32 R72, -RZ, R4.H0_H0 ;  /* 0x20000004ff486230 */ /* 0x000fe20000004100 */
[-CC-:B-1----:R-:W-:Y:S01]  /*2300*/  FFMA.FTZ R77, R123, R168.reuse, R173.reuse ;  /* 0x000000a87b4d7223 */ /* 0x182fe200000100ad */
[--C-:B------:R-:W-:Y:S01]  /*2310*/  @P6 HADD2.F32 R74, -RZ, R5.reuse.H0_H0 ;  /* 0x20000005ff4a6230 */ /* 0x100fe20000004100 */
[----:B------:R-:W-:Y:S01]  /*2320*/  FFMA.FTZ R165, R125, R168, R173 ;  /* 0x000000a87da57223 */ /* 0x000fe200000100ad */
[----:B------:R-:W-:Y:S01]  /*2330*/  @P6 HADD2.F32 R76, -RZ, R5.H1_H1 ;  /* 0x30000005ff4c6230 */ /* 0x000fe20000004100 */
[----:B------:R-:W-:Y:S01]  /*2340*/  @P6 FADD.FTZ R73, R73, R72 ;  /* 0x0000004849496221 */ /* 0x000fe20000010000 */
[----:B------:R-:W-:Y:S01]  /*2350*/  MOV R72, R84 ;  /* 0x0000005400487202 */ /* 0x000fe20000000f00 */
[----:B------:R-:W-:Y:S01]  /*2360*/  FMUL.FTZ R75, R116, R75 ;  /* 0x0000004b744b7220 */ /* 0x000fe20000410000 */
[----:B------:R-:W-:Y:S01]  /*2370*/  @P6 HADD2.F32 R167, -RZ, R6.H0_H0 ;  /* 0x20000006ffa76230 */ /* 0x000fe20000004100 */
[----:B------:R-:W-:Y:S01]  /*2380*/  FMUL.FTZ R78, R73, c[0x0][0x1e8] ;  /* 0x00007a00494e7a20 */ /* 0x000fe20000410000 */
[----:B------:R-:W-:Y:S01]  /*2390*/  LOP3.LUT P1, RZ, R72, 0xff, RZ, 0xc0, !PT ;  /* 0x000000ff48ff7812 */ /* 0x000fe2000782c0ff */
[----:B------:R-:W-:Y:S01]  /*23a0*/  FADD.FTZ R77, R124, -R77 ;  /* 0x8000004d7c4d7221 */ /* 0x000fe20000010000 */
[----:B------:R-:W-:Y:S01]  /*23b0*/  @P0 MOV R72, R82 ;  /* 0x0000005200480202 */ /* 0x000fe20000000f00 */
[----:B------:R-:W-:Y:S01]  /*23c0*/  FADD.FTZ R165, R126, -R165 ;  /* 0x800000a57ea57221 */ /* 0x000fe20000010000 */
[----:B------:R-:W-:Y:S01]  /*23d0*/  FSEL R170, R78, RZ, P1 ;  /* 0x000000ff4eaa7208 */ /* 0x000fe20000800000 */
[----:B------:R-:W-:Y:S01]  /*23e0*/  FMUL.FTZ R77, R116, R77 ;  /* 0x0000004d744d7220 */ /* 0x000fe20000410000 */
        /* <DEDUP_REMOVED lines=12> */
[----:B------:R-:W-:Y:S01]  /*24b0*/  FMUL.FTZ R174, R77, c[0x0][0x1e8] ;  /* 0x00007a004dae7a20 */ /* 0x000fe20000410000 */
[----:B------:R-:W-:Y:S01]  /*24c0*/  @P0 F2FP.PACK_AB R165, RZ, R165 ;  /* 0x000000a5ffa5023e */ /* 0x000fe200000000ff */
[----:B------:R-:W-:Y:S01]  /*24d0*/  @P6 FADD.FTZ R79, R79, R76 ;  /* 0x0000004c4f4f6221 */ /* 0x000fe20000010000 */
[----:B------:R-:W-:Y:S01]  /*24e0*/  FSEL R175, R172, RZ, P1 ;  /* 0x000000ffacaf7208 */ /* 0x000fe20000800000 */
[----:B------:R-:W-:Y:S01]  /*24f0*/  @P6 FADD.FTZ R72, R72, R167 ;  /* 0x000000a748486221 */ /* 0x000fe20000010000 */
[----:B------:R-:W-:Y:S01]  /*2500*/  LOP3.LUT P1, RZ, R84, 0xff0000, RZ, 0xc0, !PT ;  /* 0x00ff000054ff7812 */ /* 0x000fe2000782c0ff */
[----:B------:R-:W-:Y:S01]  /*2510*/  FADD.FTZ R167, R129, -R74 ;  /* 0x8000004a81a77221 */ /* 0x000fe20000010000 */
[----:B------:R-:W-:Y:S01]  /*2520*/  @P6 HADD2.F32 R74, -RZ, R6.H1_H1 ;  /* 0x30000006ff4a6230 */ /* 0x000fe20000004100 */
[-CC-:B------:R-:W-:Y:S01]  /*2530*/  FFMA.FTZ R171, R131, R168.reuse, R173.reuse ;  /* 0x000000a883ab7223 */ /* 0x180fe200000100ad */
[----:B------:R-:W-:Y:S01]  /*2540*/  FSEL R78, R174, RZ, P1 ;  /* 0x000000ffae4e7208 */ /* 0x000fe20000800000 */
[----:B------:R-:W-:Y:S01]  /*2550*/  FMUL.FTZ R176, R79, c[0x0][0x1e8] ;  /* 0x00007a004fb07a20 */ /* 0x000fe20000410000 */
[----:B------:R-:W-:Y:S01]  /*2560*/  LOP3.LUT P1, RZ, R84, 0xff000000, RZ, 0xc0, !PT ;  /* 0xff00000054ff7812 */ /* 0x000fe2000782c0ff */
[----:B------:R-:W-:Y:S01]  /*2570*/  FMUL.FTZ R167, R116, R167 ;  /* 0x000000a774a77220 */ /* 0x000fe20000410000 */
[--C-:B------:R-:W-:Y:S01]  /*2580*/  @P6 HADD2.F32 R76, -RZ, R7.reuse.H1_H1 ;  /* 0x30000007ff4c6230 */ /* 0x100fe20000004100 */
[----:B------:R-:W-:Y:S01]  /*2590*/  FFMA.FTZ R173, R133, R168, R173 ;  /* 0x000000a885ad7223 */ /* 0x000fe200000100ad */
[----:B------:R-:W-:Y:S01]  /*25a0*/  FSEL R177, R176, RZ, P1 ;  /* 0x000000ffb0b17208 */ /* 0x000fe20000800000 */
[----:B------:R-:W-:Y:S01]  /*25b0*/  FADD.FTZ R171, R130, -R171 ;  /* 0x800000ab82ab7221 */ /* 0x000fe20000010000 */
[----:B------:R-:W-:Y:S01]  /*25c0*/  LOP3.LUT P1, RZ, R85, 0xff, RZ, 0xc0, !PT ;  /* 0x000000ff55ff7812 */ /* 0x000fe2000782c0ff */
[----:B------:R-:W-:Y:S01]  /*25d0*/  @P6 FADD.FTZ R167, R167, R74 ;  /* 0x0000004aa7a76221 */ /* 0x000fe20000010000 */
[----:B------:R-:W-:Y:S01]  /*25e0*/  @P6 HADD2.F32 R74, -RZ, R7.H0_H0 ;  /* 0x20000007ff4a6230 */ /* 0x000fe20000004100 */
[----:B------:R-:W-:Y:S01]  /*25f0*/  FMUL.FTZ R178, R72, c[0x0][0x1e8] ;  /* 0x00007a0048b27a20 */ /* 0x000fe20000410000 */
[----:B------:R-:W-:Y:S01]  /*2600*/  @P0 PRMT R68, R165, 0x7610, R68 ;  /* 0x00007610a5440816 */ /* 0x000fe20000000044 */
[----:B------:R-:W-:-:S02]  /*2610*/  FADD.FTZ R173, R132, -R173 ;  /* 0x800000ad84ad7221 */ /* 0x000fc40000010000 */
        /* <DEDUP_REMOVED lines=75> */
.L_x_373:
[----:B------:R-:W-:Y:S05]  /*2ad0*/  BSYNC B1 ;  /* 0x0000000000017941 */ /* 0x000fea0003800000 */
.L_x_372:
[----:B------:R-:W-:Y:S01]  /*2ae0*/  BSSY B1, `(.L_x_374) ;  /* 0x0000089000017945 */ /* 0x000fe20003800000 */
[----:B------:R-:W-:Y:S05]  /*2af0*/  @!P2 BRA `(.L_x_375) ;  /* 0x000008700000a947 */ /* 0x000fea0003800000 */
[----:B------:R-:W-:Y:S02]  /*2b00*/  ISETP.NE.U32.AND P0, PT, RZ, c[0x0][0x218], PT ;  /* 0x00008600ff007a0c */ /* 0x000fe40003f05070 */
[----:B------:R-:W-:Y:S02]  /*2b10*/  FSEL R75, R162, RZ, !P5 ;  /* 0x000000ffa24b7208 */ /* 0x000fe40006800000 */
[----:B------:R-:W-:Y:S02]  /*2b20*/  ISETP.NE.AND.EX P0, PT, RZ, c[0x0][0x21c], PT, P0 ;  /* 0x00008700ff007a0c */ /* 0x000fe40003f05300 */
[----:B0-----:R-:W-:Y:S01]  /*2b30*/  MOV R72, R88 ;  /* 0x0000005800487202 */ /* 0x001fe20000000f00 */
[-CC-:B------:R-:W-:Y:S01]  /*2b40*/  FFMA.FTZ R73, R119, R168.reuse, R75.reuse ;  /* 0x000000a877497223 */ /* 0x180fe2000001004b */
[----:B------:R-:W-:Y:S01]  /*2b50*/  LOP3.LUT P1, RZ, R88, 0xff00, RZ, 0xc0, !PT ;  /* 0x0000ff0058ff7812 */ /* 0x000fe2000782c0ff */
[-C--:B------:R-:W-:Y:S01]  /*2b60*/  FFMA.FTZ R165, R141, R168.reuse, R75 ;  /* 0x000000a88da57223 */ /* 0x080fe2000001004b */
[----:B------:R-:W-:Y:S01]  /*2b70*/  LOP3.LUT P5, RZ, R72, 0xff, RZ, 0xc0, !PT ;  /* 0x000000ff48ff7812 */ /* 0x000fe200078ac0ff */
[----:B------:R-:W-:Y:S01]  /*2b80*/  FADD.FTZ R73, R136, -R73 ;  /* 0x8000004988497221 */ /* 0x000fe20000010000 */
[----:B------:R-:W-:Y:S01]  /*2b90*/  LOP3.LUT P6, RZ, R88, 0xff0000, RZ, 0xc0, !PT ;  /* 0x00ff000058ff7812 */ /* 0x000fe200078cc0ff */
[----:B------:R-:W-:-:S02]  /*2ba0*/  FFMA.FTZ R74, R134, R168, R75 ;  /* 0x000000a8864a7223 */ /* 0x000fc4000001004b */
[----:B-----5:R-:W-:Y:S02]  /*2bb0*/  FMUL.FTZ R73, R116, R73 ;  /* 0x0000004974497220 */ /* 0x020fe40000410000 */
[----:B------:R-:W-:Y:S01]  /*2bc0*/  @P0 HADD2.F32 R72, -RZ, R60.H0_H0 ;  /* 0x2000003cff480230 */ /* 0x000fe20000004100 */
[----:B------:R-:W-:Y:S01]  /*2bd0*/  FADD.FTZ R165, R142, -R165 ;  /* 0x800000a58ea57221 */ /* 0x000fe20000010000 */
[----:B------:R-:W-:Y:S01]  /*2be0*/  @P0 HADD2.F32 R78, -RZ, R62.H0_H0 ;  /* 0x2000003eff4e0230 */ /* 0x000fe20000004100 */
[-CC-:B-1----:R-:W-:Y:S01]  /*2bf0*/  FFMA.FTZ R77, R135, R168.reuse, R75.reuse ;  /* 0x000000a8874d7223 */ /* 0x182fe2000001004b */
[----:B------:R-:W-:Y:S01]  /*2c00*/  @P0 HADD2.F32 R175, -RZ, R63.H1_H1 ;  /* 0x3000003fffaf0230 */ /* 0x000fe20000004100 */
[----:B------:R-:W-:Y:S01]  /*2c10*/  @P0 FADD.FTZ R73, R73, R72 ;  /* 0x0000004849490221 */ /* 0x000fe20000010000 */
[----:B------:R-:W-:Y:S01]  /*2c20*/  @P0 HADD2.F32 R72, -RZ, R60.H1_H1 ;  /* 0x3000003cff480230 */ /* 0x000fe20000004100 */
[-CC-:B------:R-:W-:Y:S02]  /*2c30*/  FFMA.FTZ R76, R138, R168.reuse, R75.reuse ;  /* 0x000000a88a4c7223 */ /* 0x180fe4000001004b */
[----:B------:R-:W-:-:S02]  /*2c40*/  FFMA.FTZ R162, R144, R168, R75 ;  /* 0x000000a890a27223 */ /* 0x000fc4000001004b */
[-CC-:B------:R-:W-:Y:S02]  /*2c50*/  FFMA.FTZ R171, R145, R168.reuse, R75.reuse ;  /* 0x000000a891ab7223 */ /* 0x180fe4000001004b */
[----:B------:R-:W-:Y:S02]  /*2c60*/  FFMA.FTZ R168, R148, R168, R75 ;  /* 0x000000a894a87223 */ /* 0x000fe4000001004b */
[----:B------:R-:W-:Y:S01]  /*2c70*/  FADD.FTZ R75, R137, -R74 ;  /* 0x8000004a894b7221 */ /* 0x000fe20000010000 */
[----:B------:R-:W-:Y:S01]  /*2c80*/  @P0 HADD2.F32 R74, -RZ, R61.H0_H0 ;  /* 0x2000003dff4a0230 */ /* 0x000fe20000004100 */
[----:B------:R-:W-:Y:S02]  /*2c90*/  FMUL.FTZ R165, R116, R165 ;  /* 0x000000a574a57220 */ /* 0x000fe40000410000 */
[----:B------:R-:W-:Y:S02]  /*2ca0*/  FMUL.FTZ R170, R73, c[0x0][0x1e8] ;  /* 0x00007a0049aa7a20 */ /* 0x000fe40000410000 */
[----:B------:R-:W-:-:S02]  /*2cb0*/  FADD.FTZ R77, R140, -R77 ;  /* 0x8000004d8c4d7221 */ /* 0x000fc40000010000 */
[----:B------:R-:W-:Y:S02]  /*2cc0*/  FMUL.FTZ R75, R116, R75 ;  /* 0x0000004b744b7220 */ /* 0x000fe40000410000 */
[----:B------:R-:W-:Y:S01]  /*2cd0*/  @P0 FADD.FTZ R165, R165, R78 ;  /* 0x0000004ea5a50221 */ /* 0x000fe20000010000 */
[----:B------:R-:W-:Y:S01]  /*2ce0*/  FSEL R78, R170, RZ, P5 ;  /* 0x000000ffaa4e7208 */ /* 0x000fe20002800000 */
[----:B------:R-:W-:Y:S01]  /*2cf0*/  FMUL.FTZ R77, R116, R77 ;  /* 0x0000004d744d7220 */ /* 0x000fe20000410000 */
[----:B------:R-:W-:Y:S01]  /*2d00*/  ISETP.NE.U32.AND P5, PT, RZ, c[0x0][0x258], PT ;  /* 0x00009600ff007a0c */ /* 0x000fe20003fa5070 */
[----:B------:R-:W-:Y:S02]  /*2d10*/  FADD.FTZ R171, R146, -R171 ;  /* 0x800000ab92ab7221 */ /* 0x000fe40000010000 */
[----:B------:R-:W-:Y:S01]  /*2d20*/  @P0 FADD.FTZ R75, R75, R72 ;  /* 0x000000484b4b0221 */ /* 0x000fe20000010000 */
[----:B------:R-:W-:Y:S01]  /*2d30*/  ISETP.NE.AND.EX P5, PT, RZ, c[0x0][0x25c], PT, P5 ;  /* 0x00009700ff007a0c */ /* 0x000fe20003fa5350 */
[----:B------:R-:W-:Y:S01]  /*2d40*/  @P0 FADD.FTZ R77, R77, R74 ;  /* 0x0000004a4d4d0221 */ /* 0x000fe20000010000 */
[----:B------:R-:W-:Y:S01]  /*2d50*/  @P0 HADD2.F32 R74, -RZ, R63.H0_H0 ;  /* 0x2000003fff4a0230 */ /* 0x000fe20000004100 */
[----:B------:R-:W-:Y:S01]  /*2d60*/  FADD.FTZ R79, R139, -R76 ;  /* 0x8000004c8b4f7221 */ /* 0x000fe20000010000 */
[----:B------:R-:W-:Y:S01]  /*2d70*/  @P0 HADD2.F32 R76, -RZ, R61.H1_H1 ;  /* 0x3000003dff4c0230 */ /* 0x000fe20000004100 */
[----:B------:R-:W-:Y:S01]  /*2d80*/  FADD.FTZ R167, R143, -R162 ;  /* 0x800000a28fa77221 */ /* 0x000fe20000010000 */
[----:B------:R-:W-:Y:S01]  /*2d90*/  @P0 HADD2.F32 R72, -RZ, R62.H1_H1 ;  /* 0x3000003eff480230 */ /* 0x000fe20000004100 */
[----:B------:R-:W-:-:S02]  /*2da0*/  FADD.FTZ R173, R147, -R168 ;  /* 0x800000a893ad7221 */ /* 0x000fc40000010000 */
[C---:B------:R-:W-:Y:S02]  /*2db0*/  FMUL.FTZ R171, R116.reuse, R171 ;  /* 0x000000ab74ab7220 */ /* 0x040fe40000410000 */
[----:B------:R-:W-:Y:S02]  /*2dc0*/  FMUL.FTZ R172, R75, c[0x0][0x1e8] ;  /* 0x00007a004bac7a20 */ /* 0x000fe40000410000 */
[C---:B------:R-:W-:Y:S01]  /*2dd0*/  FMUL.FTZ R79, R116.reuse, R79 ;  /* 0x0000004f744f7220 */ /* 0x040fe20000410000 */
[----:B------:R-:W-:Y:S01]  /*2de0*/  @P5 F2FP.PACK_AB R73, RZ, R73 ;  /* 0x00000049ff49523e */ /* 0x000fe200000000ff */
[----:B------:R-:W-:Y:S01]  /*2df0*/  FMUL.FTZ R167, R116, R167 ;  /* 0x000000a774a77220 */ /* 0x000fe20000410000 */
[----:B------:R-:W-:Y:S01]  /*2e00*/  FSEL R177, R172, RZ, P1 ;  /* 0x000000ffacb17208 */ /* 0x000fe20000800000 */
[----:B------:R-:W-:Y:S01]  /*2e10*/  FMUL.FTZ R116, R116, R173 ;  /* 0x000000ad74747220 */ /* 0x000fe20000410000 */
[----:B------:R-:W-:Y:S01]  /*2e20*/  ISETP.NE.U32.AND P1, PT, RZ, c[0x0][0x250], PT ;  /* 0x00009400ff007a0c */ /* 0x000fe20003f25070 */
[----:B------:R-:W-:Y:S01]  /*2e30*/  @P0 FADD.FTZ R171, R171, R74 ;  /* 0x0000004aabab0221 */ /* 0x000fe20000010000 */
[----:B------:R-:W-:Y:S01]  /*2e40*/  @P5 PRMT R64, R73, 0x7610, R64 ;  /* 0x0000761049405816 */ /* 0x000fe20000000040 */
[----:B------:R-:W-:Y:S01]  /*2e50*/  FMUL.FTZ R174, R77, c[0x0][0x1e8] ;  /* 0x00007a004dae7a20 */ /* 0x000fe20000410000 */
[----:B------:R-:W-:Y:S01]  /*2e60*/  ISETP.NE.AND.EX P1, PT, RZ, c[0x0][0x254], PT, P1 ;  /* 0x00009500ff007a0c */ /* 0x000fe20003f25310 */
[----:B------:R-:W-:Y:S01]  /*2e70*/  @P0 FADD.FTZ R79, R79, R76 ;  /* 0x0000004c4f4f0221 */ /* 0x000fe20000010000 */
[----:B------:R-:W-:Y:S01]  /*2e80*/  @P5 F2FP.PACK_AB R76, RZ, R75 ;  /* 0x0000004bff4c523e */ /* 0x000fe200000000ff */
[----:B------:R-:W-:Y:S01]  /*2e90*/  @P0 FADD.FTZ R167, R167, R72 ;  /* 0x00000048a7a70221 */ /* 0x000fe20000010000 */
[----:B------:R-:W-:Y:S01]  /*2ea0*/  FSEL R176, R174, RZ, P6 ;  /* 0x000000ffaeb07208 */ /* 0x000fe20003000000 */
[----:B------:R-:W-:Y:S01]  /*2eb0*/  @P0 FADD.FTZ R116, R116, R175 ;  /* 0x000000af74740221 */ /* 0x000fe20000010000 */
[----:B------:R-:W-:Y:S01]  /*2ec0*/  LOP3.LUT P0, RZ, R89, 0xff0000, RZ, 0xc0, !PT ;  /* 0x00ff000059ff7812 */ /* 0x000fe2000780c0ff */
[----:B------:R-:W-:Y:S01]  /*2ed0*/  FMUL.FTZ R173, R171, c[0x0][0x1e8] ;  /* 0x00007a00abad7a20 */ /* 0x000fe20000410000 */
[----:B------:R-:W-:Y:S01]  /*2ee0*/  LOP3.LUT P6, RZ, R88, 0xff000000, RZ, 0xc0, !PT ;  /* 0xff00000058ff7812 */ /* 0x000fe200078cc0ff */
[----:B------:R-:W-:Y:S01]  /*2ef0*/  FMUL.FTZ R178, R79, c[0x0][0x1e8] ;  /* 0x00007a004fb27a20 */ /* 0x000fe20000410000 */
[----:B------:R-:W-:Y:S01]  /*2f00*/  @P5 F2FP.PACK_AB R77, RZ, R77 ;  /* 0x0000004dff4d523e */ /* 0x000fe200000000ff */
[----:B------:R-:W-:Y:S01]  /*2f10*/  FMUL.FTZ R175, R116, c[0x0][0x1e8] ;  /* 0x00007a0074af7a20 */ /* 0x000fe20000410000 */
[----:B------:R-:W-:Y:S01]  /*2f20*/  FSEL R75, R173, RZ, P0 ;  /* 0x000000ffad4b7208 */ /* 0x000fe20000000000 */
[----:B------:R-:W-:Y:S01]  /*2f30*/  FMUL.FTZ R180, R165, c[0x0][0x1e8] ;  /* 0x00007a00a5b47a20 */ /* 0x000fe20000410000 */
[----:B------:R-:W-:Y:S01]  /*2f40*/  LOP3.LUT P0, RZ, R89, 0xff000000, RZ, 0xc0, !PT ;  /* 0xff00000059ff7812 */ /* 0x000fe2000780c0ff */
[----:B------:R-:W-:Y:S01]  /*2f50*/  FMUL.FTZ R168, R167, c[0x0][0x1e8] ;  /* 0x00007a00a7a87a20 */ /* 0x000fe20000410000 */
[----:B------:R-:W-:-:S02]  /*2f60*/  FSEL R179, R178, RZ, P6 ;  /* 0x000000ffb2b37208 */ /* 0x000fc40003000000 */
[----:B------:R-:W-:Y:S02]  /*2f70*/  LOP3.LUT P6, RZ, R89, 0xff, RZ, 0xc0, !PT ;  /* 0x000000ff59ff7812 */ /* 0x000fe400078cc0ff */
[----:B------:R-:W-:Y:S02]  /*2f80*/  FSEL R182, R175, RZ, P0 ;  /* 0x000000ffafb67208 */ /* 0x000fe40000000000 */
[----:B------:R-:W-:Y:S02]  /*2f90*/  ISETP.NE.U32.AND P0, PT, RZ, c[0x0][0x258], PT ;  /* 0x00009600ff007a0c */ /* 0x000fe40003f05070 */
[----:B------:R-:W-:Y:S02]  /*2fa0*/  FSEL R181, R180, RZ, P6 ;  /* 0x000000ffb4b57208 */ /* 0x000fe40003000000 */
[----:B------:R-:W-:Y:S02]  /*2fb0*/  LOP3.LUT P6, RZ, R89, 0xff00, RZ, 0xc0, !PT ;  /* 0x0000ff0059ff7812 */ /* 0x000fe400078cc0ff */
[----:B------:R-:W-:-:S02]  /*2fc0*/  ISETP.NE.AND.EX P0, PT, RZ, c[0x0][0x25c], PT, P0 ;  /* 0x00009700ff007a0c */ /* 0x000fc40003f05300 */
[----:B------:R-:W-:Y:S02]  /*2fd0*/  @P1 MOV R72, R86 ;  /* 0x0000005600481202 */ /* 0x000fe40000000f00 */
[----:B------:R-:W-:Y:S02]  /*2fe0*/  FSEL R74, R168, RZ, P6 ;  /* 0x000000ffa84a7208 */ /* 0x000fe40003000000 */
[----:B------:R-:W-:Y:S02]  /*2ff0*/  @P1 LOP3.LUT P6, RZ, R72, 0xff, RZ, 0xc0, !PT ;  /* 0x000000ff48ff1812 */ /* 0x000fe400078cc0ff */
[----:B------:R-:W-:Y:S02]  /*3000*/  @P5 F2FP.PACK_AB R165, RZ, R165 ;  /* 0x000000a5ffa5523e */ /* 0x000fe400000000ff */
[----:B------:R-:W-:Y:S02]  /*3010*/  @P5 F2FP.PACK_AB R171, RZ, R171 ;  /* 0x000000abffab523e */ /* 0x000fe400000000ff */
[----:B------:R-:W-:Y:S01]  /*3020*/  F2FP.PACK_AB R72, R177, R78 ;  /* 0x0000004eb148723e */ /* 0x000fe200000000ff */
[----:B------:R-:W-:Y:S01]  /*3030*/  IMAD.MOV.U32 R78, RZ, RZ, 0x10 ;  /* 0x00000010ff4e7424 */ /* 0x000fe200078e00ff */
[----:B------:R-:W-:-:S02]  /*3040*/  @P5 F2FP.PACK_AB R79, RZ, R79 ;  /* 0x0000004fff4f523e */ /* 0x000fc400000000ff */
[----:B------:R-:W-:Y:S02]  /*3050*/  @P5 F2FP.PACK_AB R162, RZ, R116 ;  /* 0x00000074ffa2523e */ /* 0x000fe400000000ff */
[----:B------:R-:W-:Y:S02]  /*3060*/  @P5 PRMT R65, R77, 0x7610, R65 ;  /* 0x000076104d415816 */ /* 0x000fe40000000041 */
[----:B------:R-:W-:Y:S02]  /*3070*/  @P5 F2FP.PACK_AB R167, RZ, R167 ;  /* 0x000000a7ffa7523e */ /* 0x000fe400000000ff */
        /* <DEDUP_REMOVED lines=13> */
[----:B------:R-:W-:Y:S02]  /*3150*/  F2FP.PACK_AB R74, R74, R181 ;  /* 0x000000b54a4a723e */ /* 0x000fe400000000ff */
[----:B------:R-:W-:Y:S02]  /*3160*/  F2FP.PACK_AB R73, R179, R176 ;  /* 0x000000b0b349723e */ /* 0x000fe400000000ff */
[----:B------:R-:W-:Y:S02]  /*3170*/  F2FP.PACK_AB R75, R182, R75 ;  /* 0x0000004bb64b723e */ /* 0x000fe400000000ff */
[----:B------:R-:W-:Y:S02]  /*3180*/  @P1 LOP3.LUT P5, RZ, R86, 0xff0000, RZ, 0xc0, !PT ;  /* 0x00ff000056ff1812 */ /* 0x000fe400078ac0ff */
[----:B------:R-:W-:Y:S01]  /*3190*/  @P1 LOP3.LUT P0, RZ, R87, 0xff, RZ, 0xc0, !PT ;  /* 0x000000ff57ff1812 */ /* 0x000fe2000780c0ff */
[----:B------:R1:W-:Y:S01]  /*31a0*/  STG.E.128 [R76.64], R72 ;  /* 0x000000484c007986 */ /* 0x0003e2000c101d04 */
[----:B------:R-:W-:-:S02]  /*31b0*/  @P1 FSEL R167, R178, RZ, P6 ;  /* 0x000000ffb2a71208 */ /* 0x000fc40003000000 */
[C---:B------:R-:W-:Y:S02]  /*31c0*/  @P1 LOP3.LUT P6, RZ, R87.reuse, 0xff0000, RZ, 0xc0, !PT ;  /* 0x00ff000057ff1812 */ /* 0x040fe400078cc0ff */
[----:B------:R-:W-:Y:S02]  /*31d0*/  @P1 FSEL R165, R174, RZ, P5 ;  /* 0x000000ffaea51208 */ /* 0x000fe40002800000 */
[C---:B------:R-:W-:Y:S02]  /*31e0*/  @P1 LOP3.LUT P5, RZ, R87.reuse, 0xff00, RZ, 0xc0, !PT ;  /* 0x0000ff0057ff1812 */ /* 0x040fe400078ac0ff */
[----:B0-----:R-:W-:Y:S02]  /*31f0*/  @P1 FSEL R78, R180, RZ, P0 ;  /* 0x000000ffb44e1208 */ /* 0x001fe40000000000 */
[----:B------:R-:W-:Y:S02]  /*3200*/  @P1 LOP3.LUT P0, RZ, R87, 0xff000000, RZ, 0xc0, !PT ;  /* 0xff00000057ff1812 */ /* 0x000fe4000780c0ff */
[----:B------:R-:W-:-:S02]  /*3210*/  @P1 F2FP.PACK_AB R116, RZ, R116 ;  /* 0x00000074ff74123e */ /* 0x000fc400000000ff */
[----:B------:R-:W-:Y:S02]  /*3220*/  @P1 F2FP.PACK_AB R165, RZ, R165 ;  /* 0x000000a5ffa5123e */ /* 0x000fe400000000ff */
[----:B------:R-:W-:Y:S02]  /*3230*/  @P1 F2FP.PACK_AB R78, RZ, R78 ;  /* 0x0000004eff4e123e */ /* 0x000fe400000000ff */
[----:B-1----:R-:W-:Y:S02]  /*3240*/  @P1 FSEL R73, R173, RZ, P6 ;  /* 0x000000ffad491208 */ /* 0x002fe40003000000 */
[----:B------:R-:W-:Y:S02]  /*3250*/  @P1 FSEL R72, R168, RZ, P5 ;  /* 0x000000ffa8481208 */ /* 0x000fe40002800000 */
[----:B------:R-:W-:Y:S02]  /*3260*/  @P1 FSEL R75, R175, RZ, P0 ;  /* 0x000000ffaf4b1208 */ /* 0x000fe40000000000 */
[----:B------:R-:W-:-:S02]  /*3270*/  @P1 F2FP.PACK_AB R73, RZ, R73 ;  /* 0x00000049ff49123e */ /* 0x000fc400000000ff */
[----:B------:R-:W-:Y:S02]  /*3280*/  @P1 F2FP.PACK_AB R74, RZ, R72 ;  /* 0x00000048ff4a123e */ /* 0x000fe400000000ff */
[----:B------:R-:W-:Y:S02]  /*3290*/  @P1 F2FP.PACK_AB R162, RZ, R162 ;  /* 0x000000a2ffa2123e */ /* 0x000fe400000000ff */
[----:B------:R-:W-:Y:S02]  /*32a0*/  @P1 F2FP.PACK_AB R167, RZ, R167 ;  /* 0x000000a7ffa7123e */ /* 0x000fe400000000ff */
[----:B------:R-:W-:Y:S02]  /*32b0*/  @P1 F2FP.PACK_AB R75, RZ, R75 ;  /* 0x0000004bff4b123e */ /* 0x000fe400000000ff */
        /* <DEDUP_REMOVED lines=11> */
.L_x_375:
[----:B------:R-:W-:Y:S05]  /*3370*/  BSYNC B1 ;  /* 0x0000000000017941 */ /* 0x000fea0003800000 */
.L_x_374:
[----:B0-----:R-:W-:-:S04]  /*3380*/  MOV R73, c[0x0][0x160] ;  /* 0x0000580000497a02 */ /* 0x001fc80000000f00 */
[----:B------:R-:W-:-:S04]  /*3390*/  LEA R114, R73, R114, 0x2 ;  /* 0x0000007249727211 */ /* 0x000fc800078e10ff */
[----:B------:R-:W-:-:S13]  /*33a0*/  ISETP.GE.AND P0, PT, R114, c[0x0][0x164], PT ;  /* 0x0000590072007a0c */ /* 0x000fda0003f06270 */
[----:B-1---5:R-:W-:Y:S01]  /*33b0*/  @P0 CALL.REL.NOINC `(.L_x_361) ;  /* 0x0000001000000944 */ /* 0x022fe20003c00000 */
[----:B------:R-:W-:Y:S05]  /*33c0*/  BRA `(.L_x_376) ;  /* 0xffffd12000007947 */ /* 0x000fea000383ffff */
.L_x_361:
[----:B0-----:R-:W-:Y:S05]  /*33d0*/  BSYNC B0 ;  /* 0x0000000000007941 */ /* 0x001fea0003800000 */
.L_x_360:
[----:B------:R-:W-:Y:S01]  /*33e0*/  SHF.R.U32.HI R2, RZ, 0x5, R0 ;  /* 0x00000005ff027819 */ /* 0x000fe20000011600 */
[----:B------:R-:W-:Y:S01]  /*33f0*/  WARPSYNC 0xffffffff ;  /* 0xffffffff00007948 */ /* 0x000fe20003800000 */
[C---:B------:R-:W-:Y:S02]  /*3400*/  LOP3.LUT R3, R0.reuse, 0x1f, RZ, 0xc0, !PT ;  /* 0x0000001f00037812 */ /* 0x040fe400078ec0ff */
[----:B------:R-:W-:-:S03]  /*3410*/  IADD3 R7, -R0, 0x7f, RZ ;  /* 0x0000007f00077810 */ /* 0x000fc60007ffe1ff */
[----:B------:R-:W-:-:S04]  /*3420*/  IMAD R2, R2, 0x60, R3 ;  /* 0x0000006002027824 */ /* 0x000fc800078e0203 */
[----:B------:R-:W-:-:S05]  /*3430*/  IMAD.SHL.U32 R2, R2, 0x20, RZ ;  /* 0x0000002002027824 */ /* 0x000fca00078e00ff */
        /* <DEDUP_REMOVED lines=73> */
[----:B-1----:R-:W-:-:S04]  /*38d0*/  IADD3.X R45, RZ, RZ, RZ, P6, !PT ;  /* 0x000000ffff2d7210 */ /* 0x002fc800037fe4ff */
[C---:B------:R-:W-:Y:S02]  /*38e0*/  SHF.L.U64.HI R45, R28.reuse, 0x2, R45 ;  /* 0x000000021c2d7819 */ /* 0x040fe4000001022d */
[----:B------:R-:W-:-:S04]  /*38f0*/  SHF.L.U32 R28, R28, 0x2, RZ ;  /* 0x000000021c1c7819 */ /* 0x000fc800000006ff */
[----:B------:R-:W-:-:S04]  /*3900*/  IADD3 R30, P6, R28, c[0x0][0x228], RZ ;  /* 0x00008a001c1e7a10 */ /* 0x000fc80007fde0ff */
[C---:B------:R-:W-:Y:S01]  /*3910*/  IADD3.X R47, R45.reuse, c[0x0][0x22c], RZ, P6, !PT ;  /* 0x00008b002d2f7a10 */ /* 0x040fe200037fe4ff */
[----:B0-----:R-:W-:Y:S01]  /*3920*/  @P5 IMAD.MOV.U32 R2, RZ, RZ, R30 ;  /* 0x000000ffff025224 */ /* 0x001fe200078e001e */
[----:B------:R-:W-:Y:S02]  /*3930*/  IADD3 R28, P6, R28, c[0x0][0x220], RZ ;  /* 0x000088001c1c7a10 */ /* 0x000fe40007fde0ff */
[-C--:B------:R-:W-:Y:S01]  /*3940*/  @P5 MOV R3, R47.reuse ;  /* 0x0000002f00035202 */ /* 0x080fe20000000f00 */
[----:B------:R-:W0:Y:S01]  /*3950*/  LDS R12, [R0.X4+0x400] ;  /* 0x00040000000c7984 */ /* 0x000e220000004800 */
[----:B------:R-:W-:Y:S02]  /*3960*/  IADD3.X R45, R45, c[0x0][0x224], RZ, P6, !PT ;  /* 0x000089002d2d7a10 */ /* 0x000fe400037fe4ff */
[----:B------:R-:W-:Y:S01]  /*3970*/  @P5 IADD3 R30, P6, R30, 0x200, RZ ;  /* 0x000002001e1e5810 */ /* 0x000fe20007fde0ff */
[----:B------:R-:W1:Y:S01]  /*3980*/  LDS R29, [R0.X4+0x1000] ;  /* 0x00100000001d7984 */ /* 0x000e620000004800 */
[----:B------:R-:W-:Y:S01]  /*3990*/  @P5 MOV R4, R28 ;  /* 0x0000001c00045202 */ /* 0x000fe20000000f00 */
[----:B------:R-:W-:Y:S01]  /*39a0*/  @P5 IMAD.MOV.U32 R5, RZ, RZ, R45 ;  /* 0x000000ffff055224 */ /* 0x000fe200078e002d */
[----:B------:R-:W-:Y:S01]  /*39b0*/  @P5 IADD3.X R47, RZ, R47, RZ, P6, !PT ;  /* 0x0000002fff2f5210 */ /* 0x000fe200037fe4ff */
[----:B------:R-:W2:Y:S01]  /*39c0*/  LDS R24, [R0.X4] ;  /* 0x0000000000187984 */ /* 0x000ea20000004800 */
[----:B------:R-:W-:Y:S01]  /*39d0*/  @P5 IADD3 R28, P6, R28, 0x200, RZ ;  /* 0x000002001c1c5810 */ /* 0x000fe20007fde0ff */
[----:B------:R-:W-:Y:S01]  /*39e0*/  @P4 IMAD.MOV.U32 R6, RZ, RZ, R30 ;  /* 0x000000ffff064224 */ /* 0x000fe200078e001e */
[----:B------:R-:W-:Y:S01]  /*39f0*/  @P4 MOV R7, R47 ;  /* 0x0000002f00074202 */ /* 0x000fe20000000f00 */
[----:B------:R-:W3:Y:S01]  /*3a00*/  LDS R27, [R0.X4+0xc00] ;  /* 0x000c0000001b7984 */ /* 0x000ee20000004800 */
[----:B------:R-:W-:-:S02]  /*3a10*/  @P5 IADD3.X R45, RZ, R45, RZ, P6, !PT ;  /* 0x0000002dff2d5210 */ /* 0x000fc400037fe4ff */
[----:B------:R-:W-:Y:S01]  /*3a20*/  @P4 IADD3 R30, P6, R30, 0x200, RZ ;  /* 0x000002001e1e4810 */ /* 0x000fe20007fde0ff */
[----:B------:R-:W4:Y:S01]  /*3a30*/  LDS R14, [R0.X4+0x800] ;  /* 0x00080000000e7984 */ /* 0x000f220000004800 */
[----:B------:R-:W-:Y:S02]  /*3a40*/  @P4 MOV R8, R28 ;  /* 0x0000001c00084202 */ /* 0x000fe40000000f00 */
[----:B------:R-:W-:Y:S01]  /*3a50*/  @P4 IADD3.X R47, RZ, R47, RZ, P6, !PT ;  /* 0x0000002fff2f4210 */ /* 0x000fe200037fe4ff */
[----:B------:R-:W4:Y:S01]  /*3a60*/  LDS R31, [R0.X4+0x1400] ;  /* 0x00140000001f7984 */ /* 0x000f220000004800 */
[----:B------:R-:W-:-:S03]  /*3a70*/  @P4 IADD3 R28, P6, R28, 0x200, RZ ;  /* 0x000002001c1c4810 */ /* 0x000fc60007fde0ff */
        /* <DEDUP_REMOVED lines=27> */
[----:B0-----:R-:W-:Y:S02]  /*3c30*/  FADD.FTZ R16, R16, R9 ;  /* 0x0000000910107221 */ /* 0x001fe40000010000 */
[----:B------:R-:W-:Y:S01]  /*3c40*/  @P4 IMAD.MOV.U32 R9, RZ, RZ, R45 ;  /* 0x000000ffff094224 */ /* 0x000fe200078e002d */
[----:B------:R-:W0:Y:S01]  /*3c50*/  LDS R27, [R0.X4+0x2200] ;  /* 0x00220000001b7984 */ /* 0x000e220000004800 */
[----:B-1----:R-:W-:Y:S01]  /*3c60*/  FADD.FTZ R18, R11, R10 ;  /* 0x0000000a0b127221 */ /* 0x002fe20000010000 */
[----:B------:R-:W-:Y:S01]  /*3c70*/  @P4 IADD3.X R45, RZ, R45, RZ, P6, !PT ;  /* 0x0000002dff2d4210 */ /* 0x000fe200037fe4ff */
[----:B------:R-:W-:Y:S01]  /*3c80*/  @P3 IMAD.MOV.U32 R10, RZ, RZ, R30 ;  /* 0x000000ffff0a3224 */ /* 0x000fe200078e001e */
[----:B------:R-:W1:Y:S01]  /*3c90*/  LDS R31, [R0.X4+0x2e00] ;  /* 0x002e0000001f7984 */ /* 0x000e620000004800 */
[----:B--2---:R-:W-:Y:S01]  /*3ca0*/  FADD.FTZ R24, R24, R33 ;  /* 0x0000002118187221 */ /* 0x004fe20000010000 */
[----:B------:R-:W-:Y:S01]  /*3cb0*/  @P3 IADD3 R30, P6, R30, 0x200, RZ ;  /* 0x000002001e1e3810 */ /* 0x000fe20007fde0ff */
[----:B---3--:R-:W-:Y:S01]  /*3cc0*/  FADD.FTZ R35, R12, R35 ;  /* 0x000000230c237221 */ /* 0x008fe20000010000 */
[----:B------:R-:W-:-:S02]  /*3cd0*/  @P3 MOV R11, R47 ;  /* 0x0000002f000b3202 */ /* 0x000fc40000000f00 */
[----:B------:R-:W-:Y:S01]  /*3ce0*/  @P3 MOV R12, R28 ;  /* 0x0000001c000c3202 */ /* 0x000fe20000000f00 */
[----:B----4-:R-:W-:Y:S01]  /*3cf0*/  FADD.FTZ R39, R24, R39 ;  /* 0x0000002718277221 */ /* 0x010fe20000010000 */
[----:B------:R-:W-:Y:S02]  /*3d00*/  @P3 IADD3.X R47, RZ, R47, RZ, P6, !PT ;  /* 0x0000002fff2f3210 */ /* 0x000fe400037fe4ff */
[----:B------:R-:W-:Y:S01]  /*3d10*/  @P3 IADD3 R28, P6, R28, 0x200, RZ ;  /* 0x000002001c1c3810 */ /* 0x000fe20007fde0ff */
[----:B------:R-:W-:Y:S01]  /*3d20*/  FADD.FTZ R20, R13, R20 ;  /* 0x000000140d147221 */ /* 0x000fe20000010000 */
[----:B------:R2:W-:Y:S01]  /*3d30*/  @P5 STG.E [R2.64], R39 ;  /* 0x0000002702005986 */ /* 0x0005e2000c101904 */
[----:B------:R-:W-:Y:S01]  /*3d40*/  @P3 IMAD.MOV.U32 R13, RZ, RZ, R45 ;  /* 0x000000ffff0d3224 */ /* 0x000fe200078e002d */
[----:B------:R-:W-:Y:S01]  /*3d50*/  @P3 IADD3.X R45, RZ, R45, RZ, P6, !PT ;  /* 0x0000002dff2d3210 */ /* 0x000fe200037fe4ff */
[----:B------:R-:W-:Y:S01]  /*3d60*/  FADD.FTZ R41, R18, R41 ;  /* 0x0000002912297221 */ /* 0x000fe20000010000 */
[----:B------:R3:W-:Y:S01]  /*3d70*/  @P5 STG.E [R4.64], R15 ;  /* 0x0000000f04005986 */ /* 0x0007e2000c101904 */
[----:B------:R-:W-:-:S03]  /*3d80*/  FADD.FTZ R35, R35, R22 ;  /* 0x0000001623237221 */ /* 0x000fc60000010000 */
[----:B------:R4:W-:Y:S01]  /*3d90*/  @P4 STG.E [R6.64], R41 ;  /* 0x0000002906004986 */ /* 0x0009e2000c101904 */
[----:B------:R-:W-:Y:S01]  /*3da0*/  FADD.FTZ R14, R14, R37 ;  /* 0x000000250e0e7221 */ /* 0x000fe20000010000 */
        /* <DEDUP_REMOVED lines=16> */
[----:B------:R-:W-:Y:S01]  /*3eb0*/  @P1 IMAD.MOV.U32 R9, RZ, RZ, R45 ;  /* 0x000000ffff091224 */ /* 0x000fe200078e002d */
[----:B------:R-:W-:Y:S01]  /*3ec0*/  @P1 IADD3 R28, P4, R28, 0x200, RZ ;  /* 0x000002001c1c1810 */ /* 0x000fe20007f9e0ff */
[----:B------:R2:W-:Y:S01]  /*3ed0*/  @P2 STG.E [R2.64], R29 ;  /* 0x0000001d02002986 */ /* 0x0005e2000c101904 */
[----:B------:R-:W-:Y:S01]  /*3ee0*/  @P1 IADD3 R30, P3, R30, 0x200, RZ ;  /* 0x000002001e1e1810 */ /* 0x000fe20007f7e0ff */
[----:B0-----:R-:W-:Y:S01]  /*3ef0*/  FADD.FTZ R16, R16, R27 ;  /* 0x0000001b10107221 */ /* 0x001fe20000010000 */
[----:B------:R-:W-:Y:S01]  /*3f00*/  @P1 IADD3.X R45, RZ, R45, RZ, P4, !PT ;  /* 0x0000002dff2d1210 */ /* 0x000fe200027fe4ff */
[----:B------:R0:W-:Y:S01]  /*3f10*/  @P2 STG.E [R4.64], R21 ;  /* 0x0000001504002986 */ /* 0x0001e2000c101904 */
[----:B------:R-:W-:Y:S01]  /*3f20*/  @P1 IADD3.X R47, RZ, R47, RZ, P3, !PT ;  /* 0x0000002fff2f1210 */ /* 0x000fe20001ffe4ff */
        /* <DEDUP_REMOVED lines=11> */
.L_x_368:
[----:B------:R-:W-:Y:S01]  /*3fe0*/  HFMA2.MMA R76, -RZ, RZ, 0, 5.9604644775390625e-08 ;  /* 0x00000001ff4c7435 */ /* 0x000fe200000001ff */
[----:B------:R-:W-:Y:S01]  /*3ff0*/  MOV R75, R165 ;  /* 0x000000a5004b7202 */ /* 0x000fe20000000f00 */
[----:B------:R-:W-:Y:S01]  /*4000*/  IMAD.MOV.U32 R162, RZ, RZ, 0x1f ;  /* 0x0000001fffa27424 */ /* 0x000fe200078e00ff */
[----:B------:R-:W-:-:S02]  /*4010*/  MOV R171, 0xffffffff ;  /* 0xffffffff00ab7802 */ /* 0x000fc40000000f00 */
[----:B------:R-:W-:Y:S02]  /*4020*/  MOV R72, 0x4040 ;  /* 0x0000404000487802 */ /* 0x000fe40000000f00 */
[----:B-----5:R-:W-:Y:S05]  /*4030*/  CALL.REL.NOINC `($__internal_20_$__cuda_sm70_shflsync_bfly_p) ;  /* 0x0000046000007944 */ /* 0x020fea0003c00000 */
[----:B-1----:R-:W-:Y:S01]  /*4040*/  MOV R74, R76 ;  /* 0x0000004c004a7202 */ /* 0x002fe20000000f00 */
[----:B0-----:R-:W-:Y:S05]  /*4050*/  BRA `(.L_x_377) ;  /* 0xffffd7c000007947 */ /* 0x001fea000383ffff */
.L_x_369:
[----:B------:R-:W-:Y:S01]  /*4060*/  HFMA2.MMA R76, -RZ, RZ, 0, 5.9604644775390625e-08 ;  /* 0x00000001ff4c7435 */ /* 0x000fe200000001ff */
[----:B------:R-:W-:Y:S01]  /*4070*/  IMAD.MOV.U32 R75, RZ, RZ, R167 ;  /* 0x000000ffff4b7224 */ /* 0x000fe200078e00a7 */
[----:B------:R-:W-:Y:S01]  /*4080*/  MOV R162, 0x1f ;  /* 0x0000001f00a27802 */ /* 0x000fe20000000f00 */
[----:B------:R-:W-:Y:S01]  /*4090*/  IMAD.MOV.U32 R171, RZ, RZ, -0x1 ;  /* 0xffffffffffab7424 */ /* 0x000fe200078e00ff */
[----:B------:R-:W-:Y:S02]  /*40a0*/  MOV R72, 0x40c0 ;  /* 0x000040c000487802 */ /* 0x000fe40000000f00 */
[----:B01---5:R-:W-:Y:S05]  /*40b0*/  CALL.REL.NOINC `($__internal_20_$__cuda_sm70_shflsync_bfly_p) ;  /* 0x000003e000007944 */ /* 0x023fea0003c00000 */
[----:B------:R-:W-:Y:S01]  /*40c0*/  FADD.FTZ R165, R74, R165 ;  /* 0x000000a54aa57221 */ /* 0x000fe20000010000 */
[----:B0-----:R-:W-:Y:S01]  /*40d0*/  MOV R162, 0x1f ;  /* 0x0000001f00a27802 */ /* 0x001fe20000000f00 */
[----:B-1----:R-:W-:Y:S01]  /*40e0*/  FADD.FTZ R167, R167, R76 ;  /* 0x0000004ca7a77221 */ /* 0x002fe20000010000 */
[----:B------:R-:W-:Y:S01]  /*40f0*/  HFMA2.MMA R76, -RZ, RZ, 0, 1.1920928955078125e-07 ;  /* 0x00000002ff4c7435 */ /* 0x000fe200000001ff */
[----:B------:R-:W-:Y:S01]  /*4100*/  IMAD.MOV.U32 R171, RZ, RZ, -0x1 ;  /* 0xffffffffffab7424 */ /* 0x000fe200078e00ff */
[----:B------:R-:W-:-:S02]  /*4110*/  MOV R75, R165 ;  /* 0x000000a5004b7202 */ /* 0x000fc40000000f00 */
[----:B------:R-:W-:Y:S02]  /*4120*/  MOV R72, 0x4140 ;  /* 0x0000414000487802 */ /* 0x000fe40000000f00 */
[----:B------:R-:W-:Y:S05]  /*4130*/  CALL.REL.NOINC `($__internal_20_$__cuda_sm70_shflsync_bfly_p) ;  /* 0x0000036000007944 */ /* 0x000fea0003c00000 */
[----:B-1----:R-:W-:Y:S01]  /*4140*/  MOV R74, R76 ;  /* 0x0000004c004a7202 */ /* 0x002fe20000000f00 */
[----:B------:R-:W-:Y:S01]  /*4150*/  HFMA2.MMA R76, -RZ, RZ, 0, 1.1920928955078125e-07 ;  /* 0x00000002ff4c7435 */ /* 0x000fe200000001ff */
[----:B0-----:R-:W-:Y:S01]  /*4160*/  IMAD.MOV.U32 R75, RZ, RZ, R167 ;  /* 0x000000ffff4b7224 */ /* 0x001fe200078e00a7 */
[----:B------:R-:W-:Y:S01]  /*4170*/  MOV R162, 0x1f ;  /* 0x0000001f00a27802 */ /* 0x000fe20000000f00 */
[----:B------:R-:W-:Y:S01]  /*4180*/  IMAD.MOV.U32 R171, RZ, RZ, -0x1 ;  /* 0xffffffffffab7424 */ /* 0x000fe200078e00ff */
[----:B------:R-:W-:Y:S02]  /*4190*/  MOV R72, 0x41b0 ;  /* 0x000041b000487802 */ /* 0x000fe40000000f00 */
[----:B------:R-:W-:Y:S05]  /*41a0*/  CALL.REL.NOINC `($__internal_20_$__cuda_sm70_shflsync_bfly_p) ;  /* 0x000002f000007944 */ /* 0x000fea0003c00000 */
[----:B------:R-:W-:Y:S01]  /*41b0*/  FADD.FTZ R165, R74, R165 ;  /* 0x000000a54aa57221 */ /* 0x000fe20000010000 */
[----:B0-----:R-:W-:Y:S01]  /*41c0*/  MOV R162, 0x1f ;  /* 0x0000001f00a27802 */ /* 0x001fe20000000f00 */
[----:B-1----:R-:W-:Y:S01]  /*41d0*/  FADD.FTZ R167, R167, R76 ;  /* 0x0000004ca7a77221 */ /* 0x002fe20000010000 */
[----:B------:R-:W-:Y:S01]  /*41e0*/  HFMA2.MMA R76, -RZ, RZ, 0, 2.384185791015625e-07 ;  /* 0x00000004ff4c7435 */ /* 0x000fe200000001ff */
[----:B------:R-:W-:Y:S01]  /*41f0*/  IMAD.MOV.U32 R171, RZ, RZ, -0x1 ;  /* 0xffffffffffab7424 */ /* 0x000fe200078e00ff */
[----:B------:R-:W-:-:S02]  /*4200*/  MOV R75, R165 ;  /* 0x000000a5004b7202 */ /* 0x000fc40000000f00 */
[----:B------:R-:W-:Y:S02]  /*4210*/  MOV R72, 0x4230 ;  /* 0x0000423000487802 */ /* 0x000fe40000000f00 */
[----:B------:R-:W-:Y:S05]  /*4220*/  CALL.REL.NOINC `($__internal_20_$__cuda_sm70_shflsync_bfly_p) ;  /* 0x0000027000007944 */ /* 0x000fea0003c00000 */
[----:B-1----:R-:W-:Y:S01]  /*4230*/  MOV R74, R76 ;  /* 0x0000004c004a7202 */ /* 0x002fe20000000f00 */
[----:B------:R-:W-:Y:S01]  /*4240*/  HFMA2.MMA R76, -RZ, RZ, 0, 2.384185791015625e-07 ;  /* 0x00000004ff4c7435 */ /* 0x000fe200000001ff */
        /* <DEDUP_REMOVED lines=8> */
[----:B------:R-:W-:Y:S01]  /*42d0*/  HFMA2.MMA R76, -RZ, RZ, 0, 4.76837158203125e-07 ;  /* 0x00000008ff4c7435 */ /* 0x000fe200000001ff */
[----:B------:R-:W-:Y:S01]  /*42e0*/  IMAD.MOV.U32 R171, RZ, RZ, -0x1 ;  /* 0xffffffffffab7424 */ /* 0x000fe200078e00ff */
[----:B------:R-:W-:-:S02]  /*42f0*/  MOV R75, R77 ;  /* 0x0000004d004b7202 */ /* 0x000fc40000000f00 */
[----:B------:R-:W-:Y:S02]  /*4300*/  MOV R72, 0x4320 ;  /* 0x0000432000487802 */ /* 0x000fe40000000f00 */
[----:B------:R-:W-:Y:S05]  /*4310*/  CALL.REL.NOINC `($__internal_20_$__cuda_sm70_shflsync_bfly_p) ;  /* 0x0000018000007944 */ /* 0x000fea0003c00000 */
[----:B-1----:R-:W-:Y:S01]  /*4320*/  MOV R74, R76 ;  /* 0x0000004c004a7202 */ /* 0x002fe20000000f00 */
[----:B------:R-:W-:Y:S01]  /*4330*/  HFMA2.MMA R76, -RZ, RZ, 0, 4.76837158203125e-07 ;  /* 0x00000008ff4c7435 */ /* 0x000fe200000001ff */
        /* <DEDUP_REMOVED lines=8> */
[----:B------:R-:W-:Y:S01]  /*43c0*/  HFMA2.MMA R76, -RZ, RZ, 0, 9.5367431640625e-07 ;  /* 0x00000010ff4c7435 */ /* 0x000fe200000001ff */
[----:B------:R-:W-:Y:S01]  /*43d0*/  IMAD.MOV.U32 R171, RZ, RZ, -0x1 ;  /* 0xffffffffffab7424 */ /* 0x000fe200078e00ff */
[----:B------:R-:W-:-:S02]  /*43e0*/  MOV R75, R77 ;  /* 0x0000004d004b7202 */ /* 0x000fc40000000f00 */
[----:B------:R-:W-:Y:S02]  /*43f0*/  MOV R72, 0x4410 ;  /* 0x0000441000487802 */ /* 0x000fe40000000f00 */
[----:B------:R-:W-:Y:S05]  /*4400*/  CALL.REL.NOINC `($__internal_20_$__cuda_sm70_shflsync_bfly_p) ;  /* 0x0000009000007944 */ /* 0x000fea0003c00000 */
[----:B-1----:R-:W-:Y:S01]  /*4410*/  MOV R78, R76 ;  /* 0x0000004c004e7202 */ /* 0x002fe20000000f00 */
[----:B------:R-:W-:Y:S01]  /*4420*/  HFMA2.MMA R76, -RZ, RZ, 0, 9.5367431640625e-07 ;  /* 0x00000010ff4c7435 */ /* 0x000fe200000001ff */
[----:B0-----:R-:W-:Y:S01]  /*4430*/  IMAD.MOV.U32 R75, RZ, RZ, R79 ;  /* 0x000000ffff4b7224 */ /* 0x001fe200078e004f */
[----:B------:R-:W-:Y:S01]  /*4440*/  MOV R162, 0x1f ;  /* 0x0000001f00a27802 */ /* 0x000fe20000000f00 */
[----:B------:R-:W-:Y:S01]  /*4450*/  IMAD.MOV.U32 R171, RZ, RZ, -0x1 ;  /* 0xffffffffffab7424 */ /* 0x000fe200078e00ff */
[----:B------:R-:W-:Y:S02]  /*4460*/  MOV R72, 0x4480 ;  /* 0x0000448000487802 */ /* 0x000fe40000000f00 */
[----:B------:R-:W-:Y:S05]  /*4470*/  CALL.REL.NOINC `($__internal_20_$__cuda_sm70_shflsync_bfly_p) ;  /* 0x0000002000007944 */ /* 0x000fea0003c00000 */
[----:B-1----:R-:W-:Y:S01]  /*4480*/  MOV R72, R76 ;  /* 0x0000004c00487202 */ /* 0x002fe20000000f00 */
[----:B0-----:R-:W-:Y:S05]  /*4490*/  BRA `(.L_x_378) ;  /* 0xffffd4a000007947 */ /* 0x001fea000383ffff */
        .weak           $__internal_20_$__cuda_sm70_shflsync_bfly_p
        .type           $__internal_20_$__cuda_sm70_shflsync_bfly_p,@function
        .size           $__internal_20_$__cuda_sm70_shflsync_bfly_p,(.L_x_2257 - $__internal_20_$__cuda_sm70_shflsync_bfly_p)
$__internal_20_$__cuda_sm70_shflsync_bfly_p:
[----:B------:R-:W-:Y:S01]  /*44a0*/  HFMA2.MMA R73, -RZ, RZ, 0, 0 ;  /* 0x00000000ff497435 */ /* 0x000fe200000001ff */
[----:B------:R-:W-:Y:S04]  /*44b0*/  WARPSYNC R171 ;  /* 0x000000ab00007348 */ /* 0x000fe80003800000 */
[----:B------:R0:W1:Y:S01]  /*44c0*/  SHFL.BFLY PT, R76, R75, R76, R162 ;  /* 0x0c00004c4b4c7389 */ /* 0x00006200000e00a2 */
[----:B------:R-:W-:Y:S05]  /*44d0*/  RET.REL.NODEC R72 `(_ZN10layer_norm31ln_parallel_residual_bwd_kernelINS_13Kernel_traitsI6__halfS2_S2_S2_fjLj768ELj1ELj4ELj1ELj16ENS_18Kernel_traits_baseILj768ES2_S2_S2_S2_fjLj128EEEEELb1ELb1ELb0EEEvNS_9BwdParamsE) ;  /* 0xffffbb2048007950 */ /* 0x000fea0003c3ffff */
.L_x_379:
        /* <DEDUP_REMOVED lines=10> */
.L_x_2257:


//--------------------- .text._ZN10layer_norm22ln_bwd_finalize_kernelINS_22Kernel_traits_finalizeILj768E6__halfS2_S2_S2_fjLb0ELj1024ELj4ENS_18Kernel_traits_baseILj768ES2_S2_S2_S2_fjLj1024EEEEELb0ELb1EEEvNS_9BwdParamsE --------------------------
	.section	.text._ZN10layer_norm22ln_bwd_finalize_kernelINS_22Kernel_traits_finalizeILj768E6__halfS2_S2_S2_fjLb0ELj1024ELj4ENS_18Kernel_traits_baseILj768ES2_S2_S2_S2_fjLj1024EEEEELb0ELb1EEEvNS_9BwdParamsE,"ax",@progbits
	.sectioninfo	@"SHI_REGISTERS=32"
	.align	128
        .global         _ZN10layer_norm22ln_bwd_finalize_kernelINS_22Kernel_traits_finalizeILj768E6__halfS2_S2_S2_fjLb0ELj1024ELj4ENS_18Kernel_traits_baseILj768ES2_S2_S2_S2_fjLj1024EEEEELb0ELb1EEEvNS_9BwdParamsE
        .type           _ZN10layer_norm22ln_bwd_finalize_kernelINS_22Kernel_traits_finalizeILj768E6__halfS2_S2_S2_fjLb0ELj1024ELj4ENS_18Kernel_traits_baseILj768ES2_S2_S2_S2_fjLj1024EEEEELb0ELb1EEEvNS_9BwdParamsE,@function
        .size           _ZN10layer_norm22ln_bwd_finalize_kernelINS_22Kernel_traits_finalizeILj768E6__halfS2_S2_S2_fjLb0ELj1024ELj4ENS_18Kernel_traits_baseILj768ES2_S2_S2_S2_fjLj1024EEEEELb0ELb1EEEvNS_9BwdParamsE,(.L_x_2258 - _ZN10layer_norm22ln_bwd_finalize_kernelINS_22Kernel_traits_finalizeILj768E6__halfS2_S2_S2_fjLb0ELj1024ELj4ENS_18Kernel_traits_baseILj768ES2_S2_S2_S2_fjLj1024EEEEELb0ELb1EEEvNS_9BwdParamsE)
        .other          _ZN10layer_norm22ln_bwd_finalize_kernelINS_22Kernel_traits_finalizeILj768E6__halfS2_S2_S2_fjLb0ELj1024ELj4ENS_18Kernel_traits_baseILj768ES2_S2_S2_S2_fjLj1024EEEEELb0ELb1EEEvNS_9BwdParamsE,@"STO_CUDA_ENTRY STV_DEFAULT"
_ZN10layer_norm22ln_bwd_finalize_kernelINS_22Kernel_traits_finalizeILj768E6__halfS2_S2_S2_fjLb0ELj1024ELj4ENS_18Kernel_traits_baseILj768ES2_S2_S2_S2_fjLj1024EEEEELb0ELb1EEEvNS_9BwdParamsE:
.text._ZN10layer_norm22ln_bwd_finalize_kernelINS_22Kernel_traits_finalizeILj768E6__halfS2_S2_S2_fjLb0ELj1024ELj4ENS_18Kernel_traits_baseILj768ES2_S2_S2_S2_fjLj1024EEEEELb0ELb1EEEvNS_9BwdParamsE:
        /* <DEDUP_REMOVED lines=19> */
.L_x_392:
        /* <DEDUP_REMOVED lines=27> */
.L_x_384:
        /* <DEDUP_REMOVED lines=35> */
.L_x_383:
[----:B------:R-:W-:Y:S05]  /*0510*/  BSYNC B1 ;  /* 0x0000000000017941 */ /* 0x000fea0003800000 */
.L_x_382:
        /* <DEDUP_REMOVED lines=23> */
.L_x_386:
[----:B------:R-:W-:Y:S05]  /*0690*/  BSYNC B1 ;  /* 0x0000000000017941 */ /* 0x000fea0003800000 */
.L_x_385:
        /* <DEDUP_REMOVED lines=10> */
.L_x_381:
[----:B------:R-:W-:Y:S05]  /*0740*/  BSYNC B0 ;  /* 0x0000000000007941 */ /* 0x000fea0003800000 */
.L_x_380:
        /* <DEDUP_REMOVED lines=11> */
.L_x_393:
        /* <DEDUP_REMOVED lines=18> */
.L_x_394:
[----:B------:R-:W-:Y:S01]  /*0920*/  @!P1 SHF.R.U32.HI R2, RZ, 0x3, R0 ;  /* 0x00000003ff029819 */ /* 0x000fe20000011600 */
[----:B---3--:R-:W-:Y:S02]  /*0930*/  FADD.FTZ R5, R5, R10 ;  /* 0x0000000a05057221 */ /* 0x008fe40000010000 */
[----:B--2---:R-:W-:Y:S01]  /*0940*/  FADD.FTZ R7, R7, R4 ;  /* 0x0000000407077221 */ /* 0x004fe20000010000 */
[----:B------:R-:W-:-:S05]  /*0950*/  @!P1 LOP3.LUT R2, R2, 0x1ffffffc, RZ, 0xc0, !PT ;  /* 0x1ffffffc02029812 */ /* 0x000fca00078ec0ff */
[----:B------:R2:W-:Y:S04]  /*0960*/  @!P1 STS [R2+0x2000], R5 ;  /* 0x0020000502009388 */ /* 0x0005e80000000800 */
[----:B------:R2:W-:Y:S02]  /*0970*/  @!P1 STS [R2+0x2080], R7 ;  /* 0x0020800702009388 */ /* 0x0005e40000000800 */
.L_x_387:
[----:B0-----:R-:W-:Y:S01]  /*0980*/  WARPSYNC 0xffffffff ;  /* 0xffffffff00007948 */ /* 0x001fe20003800000 */
[----:B------:R-:W-:Y:S06]  /*0990*/  BAR.SYNC.DEFER_BLOCKING 0x0 ;  /* 0x0000000000007b1d */ /* 0x000fec0000010000 */
[----:B------:R-:W-:Y:S01]  /*09a0*/  BSSY B0, `(.L_x_390) ;  /* 0x000000b000007945 */ /* 0x000fe20003800000 */
[----:B------:R-:W-:Y:S05]  /*09b0*/  @!P0 BRA `(.L_x_391) ;  /* 0x0000009000008947 */ /* 0x000fea0003800000 */
[----:B--2---:R-:W0:Y:S01]  /*09c0*/  LDS.64 R2, [R16.X8+0x2000] ;  /* 0x0020000010027984 */ /* 0x004e220000008a00 */
[----:B------:R-:W-:-:S03]  /*09d0*/  HFMA2.MMA R6, -RZ, RZ, 0, 2.384185791015625e-07 ;  /* 0x00000004ff067435 */ /* 0x000fc600000001ff */
[----:B-1----:R-:W1:Y:S01]  /*09e0*/  LDS.64 R4, [R16.X8+0x2080] ;  /* 0x0020800010047984 */ /* 0x002e620000008a00 */
[----:B0-----:R-:W-:-:S06]  /*09f0*/  F2FP.PACK_AB R7, R3, R2 ;  /* 0x000000020307723e */ /* 0x001fcc00000000ff */
[----:B------:R-:W-:Y:S01]  /*0a00*/  IMAD.WIDE.U32 R2, R19, R6, c[0x0][0x268] ;  /* 0x00009a0013027625 */ /* 0x000fe200078e0006 */
[----:B-1----:R-:W-:-:S03]  /*0a10*/  F2FP.PACK_AB R9, R5, R4 ;  /* 0x000000040509723e */ /* 0x002fc600000000ff */
[----:B------:R-:W-:Y:S01]  /*0a20*/  IMAD.WIDE.U32 R4, R19, R6, c[0x0][0x260] ;  /* 0x0000980013047625 */ /* 0x000fe200078e0006 */
[----:B------:R0:W-:Y:S04]  /*0a30*/  STG.E [R2.64], R7 ;  /* 0x0000000702007986 */ /* 0x0001e8000c101904 */
[----:B------:R0:W-:Y:S02]  /*0a40*/  STG.E [R4.64], R9 ;  /* 0x0000000904007986 */ /* 0x0001e4000c101904 */
.L_x_391:
[----:B------:R-:W-:Y:S05]  /*0a50*/  BSYNC B0 ;  /* 0x0000000000007941 */ /* 0x000fea0003800000 */
.L_x_390:
[C---:B------:R-:W-:Y:S02]  /*0a60*/  ISETP.GT.U32.AND P1, PT, R18.reuse, -0x301, PT ;  /* 0xfffffcff1200780c */ /* 0x040fe40003f24070 */
[----:B------:R-:W-:Y:S02]  /*0a70*/  IADD3 R18, R18, 0x300, RZ ;  /* 0x0000030012127810 */ /* 0x000fe40007ffe0ff */
[----:B------:R-:W-:-:S09]  /*0a80*/  IADD3 R19, R19, 0x180, RZ ;  /* 0x0000018013137810 */ /* 0x000fd20007ffe0ff */
[----:B012---:R-:W-:Y:S05]  /*0a90*/  @P1 BRA `(.L_x_392) ;  /* 0xfffff69000001947 */ /* 0x007fea000383ffff */
[----:B------:R-:W-:Y:S05]  /*0aa0*/  EXIT ;  /* 0x000000000000794d */ /* 0x000fea0003800000 */
.L_x_388:
[----:B--2---:R-:W-:Y:S01]  /*0ab0*/  IMAD.MOV.U32 R10, RZ, RZ, R4 ;  /* 0x000000ffff0a7224 */ /* 0x004fe200078e0004 */
[----:B------:R-:W-:Y:S01]  /*0ac0*/  MOV R9, 0x1 ;  /* 0x0000000100097802 */ /* 0x000fe20000000f00 */
[----:B------:R-:W-:Y:S01]  /*0ad0*/  IMAD.MOV.U32 R6, RZ, RZ, 0x1f ;  /* 0x0000001fff067424 */ /* 0x000fe200078e00ff */
[----:B------:R-:W-:Y:S02]  /*0ae0*/  MOV R11, 0xffffffff ;  /* 0xffffffff000b7802 */ /* 0x000fe40000000f00 */
[----:B------:R-:W-:Y:S02]  /*0af0*/  MOV R2, 0xb10 ;  /* 0x00000b1000027802 */ /* 0x000fe40000000f00 */
[----:B01----:R-:W-:Y:S05]  /*0b00*/  CALL.REL.NOINC `($__internal_21_$__cuda_sm70_shflsync_bfly_p) ;  /* 0x000003c000007944 */ /* 0x003fea0003c00000 */
[----:B-1----:R-:W-:Y:S01]  /*0b10*/  IMAD.MOV.U32 R3, RZ, RZ, R6 ;  /* 0x000000ffff037224 */ /* 0x002fe200078e0006 */
[----:B0-----:R-:W-:Y:S05]  /*0b20*/  BRA `(.L_x_393) ;  /* 0xfffffcd000007947 */ /* 0x001fea000383ffff */
.L_x_389:
[----:B------:R-:W-:Y:S01]  /*0b30*/  HFMA2.MMA R6, -RZ, RZ, 0, 1.847743988037109375e-06 ;  /* 0x0000001fff067435 */ /* 0x000fe200000001ff */
[----:B------:R-:W-:Y:S01]  /*0b40*/  MOV R10, R13 ;  /* 0x0000000d000a7202 */ /* 0x000fe20000000f00 */
[----:B------:R-:W-:Y:S01]  /*0b50*/  IMAD.MOV.U32 R9, RZ, RZ, 0x2 ;  /* 0x00000002ff097424 */ /* 0x000fe200078e00ff */
[----:B------:R-:W-:Y:S01]  /*0b60*/  MOV R2, 0xb90 ;  /* 0x00000b9000027802 */ /* 0x000fe20000000f00 */
[----:B------:R-:W-:-:S02]  /*0b70*/  IMAD.MOV.U32 R11, RZ, RZ, -0x1 ;  /* 0xffffffffff0b7424 */ /* 0x000fc400078e00ff */
[----:B012---:R-:W-:Y:S05]  /*0b80*/  CALL.REL.NOINC `($__internal_21_$__cuda_sm70_shflsync_bfly_p) ;  /* 0x0000034000007944 */ /* 0x007fea0003c00000 */
[----:B01----:R-:W-:Y:S01]  /*0b90*/  FADD.FTZ R10, R13, R6 ;  /* 0x000000060d0a7221 */ /* 0x003fe20000010000 */
[----:B------:R-:W-:Y:S01]  /*0ba0*/  HFMA2.MMA R6, -RZ, RZ, 0, 1.847743988037109375e-06 ;  /* 0x0000001fff067435 */ /* 0x000fe200000001ff */
[----:B------:R-:W-:Y:S01]  /*0bb0*/  MOV R9, 0x4 ;  /* 0x0000000400097802 */ /* 0x000fe20000000f00 */
[----:B------:R-:W-:Y:S01]  /*0bc0*/  IMAD.MOV.U32 R11, RZ, RZ, -0x1 ;  /* 0xffffffffff0b7424 */ /* 0x000fe200078e00ff */
[----:B------:R-:W-:-:S03]  /*0bd0*/  MOV R2, 0xbf0 ;  /* 0x00000bf000027802 */ /* 0x000fc60000000f00 */
[----:B------:R-:W-:Y:S05]  /*0be0*/  CALL.REL.NOINC `($__internal_21_$__cuda_sm70_shflsync_bfly_p) ;  /* 0x000002e000007944 */ /* 0x000fea0003c00000 */
[----:B01----:R-:W-:Y:S01]  /*0bf0*/  FADD.FTZ R10, R10, R6 ;  /* 0x000000060a0a7221 */ /* 0x003fe20000010000 */
[----:B------:R-:W-:Y:S01]  /*0c00*/  HFMA2.MMA R6, -RZ, RZ, 0, 1.847743988037109375e-06 ;  /* 0x0000001fff067435 */ /* 0x000fe200000001ff */
[----:B------:R-:W-:Y:S01]  /*0c10*/  MOV R9, 0x8 ;  /* 0x0000000800097802 */ /* 0x000fe20000000f00 */
[----:B------:R-:W-:Y:S01]  /*0c20*/  IMAD.MOV.U32 R11, RZ, RZ, -0x1 ;  /* 0xffffffffff0b7424 */ /* 0x000fe200078e00ff */
[----:B------:R-:W-:-:S03]  /*0c30*/  MOV R2, 0xc50 ;  /* 0x00000c5000027802 */ /* 0x000fc60000000f00 */
[----:B------:R-:W-:Y:S05]  /*0c40*/  CALL.REL.NOINC `($__internal_21_$__cuda_sm70_shflsync_bfly_p) ;  /* 0x0000028000007944 */ /* 0x000fea0003c00000 */
[----:B-1----:R-:W-:Y:S01]  /*0c50*/  FADD.FTZ R4, R10, R6 ;  /* 0x000000060a047221 */ /* 0x002fe20000010000 */
[----:B------:R-:W-:Y:S01]  /*0c60*/  HFMA2.MMA R6, -RZ, RZ, 0, 1.847743988037109375e-06 ;  /* 0x0000001fff067435 */ /* 0x000fe200000001ff */
[----:B0-----:R-:W-:Y:S01]  /*0c70*/  MOV R9, 0x10 ;  /* 0x0000001000097802 */ /* 0x001fe20000000f00 */
[----:B------:R-:W-:Y:S01]  /*0c80*/  IMAD.MOV.U32 R11, RZ, RZ, -0x1 ;  /* 0xffffffffff0b7424 */ /* 0x000fe200078e00ff */
[----:B------:R-:W-:-:S02]  /*0c90*/  MOV R2, 0xcc0 ;  /* 0x00000cc000027802 */ /* 0x000fc40000000f00 */
[----:B------:R-:W-:Y:S02]  /*0ca0*/  MOV R10, R4 ;  /* 0x00000004000a7202 */ /* 0x000fe40000000f00 */
[----:B------:R-:W-:Y:S05]  /*0cb0*/  CALL.REL.NOINC `($__internal_21_$__cuda_sm70_shflsync_bfly_p) ;  /* 0x0000021000007944 */ /* 0x000fea0003c00000 */
[----:B0-----:R-:W-:Y:S01]  /*0cc0*/  HFMA2.MMA R9, -RZ, RZ, 0, 5.9604644775390625e-08 ;  /* 0x00000001ff097435 */ /* 0x001fe200000001ff */
[----:B-1----:R-:W-:Y:S01]  /*0cd0*/  MOV R7, R6 ;  /* 0x0000000600077202 */ /* 0x002fe20000000f00 */
[----:B------:R-:W-:Y:S01]  /*0ce0*/  IMAD.MOV.U32 R10, RZ, RZ, R5 ;  /* 0x000000ffff0a7224 */ /* 0x000fe200078e0005 */
[----:B------:R-:W-:Y:S01]  /*0cf0*/  MOV R6, 0x1f ;  /* 0x0000001f00067802 */ /* 0x000fe20000000f00 */
[----:B------:R-:W-:Y:S01]  /*0d00*/  IMAD.MOV.U32 R11, RZ, RZ, -0x1 ;  /* 0xffffffffff0b7424 */ /* 0x000fe200078e00ff */
[----:B------:R-:W-:Y:S02]  /*0d10*/  MOV R2, 0xd30 ;  /* 0x00000d3000027802 */ /* 0x000fe40000000f00 */
[----:B------:R-:W-:Y:S05]  /*0d20*/  CALL.REL.NOINC `($__internal_21_$__cuda_sm70_shflsync_bfly_p) ;  /* 0x000001a000007944 */ /* 0x000fea0003c00000 */
[----:B0-----:R-:W-:Y:S01]  /*0d30*/  HFMA2.MMA R9, -RZ, RZ, 0, 1.1920928955078125e-07 ;  /* 0x00000002ff097435 */ /* 0x001fe200000001ff */
[----:B-1----:R-:W-:Y:S01]  /*0d40*/  FADD.FTZ R10, R5, R6 ;  /* 0x00000006050a7221 */ /* 0x002fe20000010000 */
[----:B------:R-:W-:Y:S01]  /*0d50*/  MOV R6, 0x1f ;  /* 0x0000001f00067802 */ /* 0x000fe20000000f00 */
[----:B------:R-:W-:Y:S01]  /*0d60*/  IMAD.MOV.U32 R11, RZ, RZ, -0x1 ;  /* 0xffffffffff0b7424 */ /* 0x000fe200078e00ff */
[----:B------:R-:W-:Y:S02]  /*0d70*/  MOV R2, 0xd90 ;  /* 0x00000d9000027802 */ /* 0x000fe40000000f00 */
[----:B------:R-:W-:Y:S05]  /*0d80*/  CALL.REL.NOINC `($__internal_21_$__cuda_sm70_shflsync_bfly_p) ;  /* 0x0000014000007944 */ /* 0x000fea0003c00000 */
[----:B0-----:R-:W-:Y:S01]  /*0d90*/  HFMA2.MMA R9, -RZ, RZ, 0, 2.384185791015625e-07 ;  /* 0x00000004ff097435 */ /* 0x001fe200000001ff */
[----:B-1----:R-:W-:Y:S01]  /*0da0*/  FADD.FTZ R10, R10, R6 ;  /* 0x000000060a0a7221 */ /* 0x002fe20000010000 */
[----:B------:R-:W-:Y:S01]  /*0db0*/  MOV R6, 0x1f ;  /* 0x0000001f00067802 */ /* 0x000fe20000000f00 */
[----:B------:R-:W-:Y:S01]  /*0dc0*/  IMAD.MOV.U32 R11, RZ, RZ, -0x1 ;  /* 0xffffffffff0b7424 */ /* 0x000fe200078e00ff */
[----:B------:R-:W-:-:S02]  /*0dd0*/  MOV R2, 0xdf0 ;  /* 0x00000df000027802 */ /* 0x000fc40000000f00 */
[----:B------:R-:W-:Y:S05]  /*0de0*/  CALL.REL.NOINC `($__internal_21_$__cuda_sm70_shflsync_bfly_p) ;  /* 0x000000e000007944 */ /* 0x000fea0003c00000 */
[----:B0-----:R-:W-:Y:S01]  /*0df0*/  HFMA2.MMA R9, -RZ, RZ, 0, 4.76837158203125e-07 ;  /* 0x00000008ff097435 */ /* 0x001fe200000001ff */
[----:B-1----:R-:W-:Y:S01]  /*0e00*/  FADD.FTZ R10, R10, R6 ;  /* 0x000000060a0a7221 */ /* 0x002fe20000010000 */
[----:B------:R-:W-:Y:S01]  /*0e10*/  MOV R6, 0x1f ;  /* 0x0000001f00067802 */ /* 0x000fe20000000f00 */
[----:B------:R-:W-:Y:S01]  /*0e20*/  IMAD.MOV.U32 R11, RZ, RZ, -0x1 ;  /* 0xffffffffff0b7424 */ /* 0x000fe200078e00ff */
[----:B------:R-:W-:-:S02]  /*0e30*/  MOV R2, 0xe50 ;  /* 0x00000e5000027802 */ /* 0x000fc40000000f00 */
[----:B------:R-:W-:Y:S05]  /*0e40*/  CALL.REL.NOINC `($__internal_21_$__cuda_sm70_shflsync_bfly_p) ;  /* 0x0000008000007944 */ /* 0x000fea0003c00000 */
[----:B0-----:R-:W-:Y:S01]  /*0e50*/  HFMA2.MMA R9, -RZ, RZ, 0, 9.5367431640625e-07 ;  /* 0x00000010ff097435 */ /* 0x001fe200000001ff */
[----:B-1----:R-:W-:Y:S01]  /*0e60*/  FADD.FTZ R10, R10, R6 ;  /* 0x000000060a0a7221 */ /* 0x002fe20000010000 */
[----:B------:R-:W-:Y:S01]  /*0e70*/  MOV R6, 0x1f ;  /* 0x0000001f00067802 */ /* 0x000fe20000000f00 */
[----:B------:R-:W-:Y:S01]  /*0e80*/  IMAD.MOV.U32 R11, RZ, RZ, -0x1 ;  /* 0xffffffffff0b7424 */ /* 0x000fe200078e00ff */
[----:B------:R-:W-:-:S02]  /*0e90*/  MOV R2, 0xeb0 ;  /* 0x00000eb000027802 */ /* 0x000fc40000000f00 */
[----:B------:R-:W-:Y:S05]  /*0ea0*/  CALL.REL.NOINC `($__internal_21_$__cuda_sm70_shflsync_bfly_p) ;  /* 0x0000002000007944 */ /* 0x000fea0003c00000 */
[----:B-1----:R-:W-:Y:S01]  /*0eb0*/  MOV R5, R6 ;  /* 0x0000000600057202 */ /* 0x002fe20000000f00 */
[----:B0-----:R-:W-:Y:S05]  /*0ec0*/  BRA `(.L_x_394) ;  /* 0xfffffa5000007947 */ /* 0x001fea000383ffff */
        .weak           $__internal_21_$__cuda_sm70_shflsync_bfly_p
        .type           $__internal_21_$__cuda_sm70_shflsync_bfly_p,@function
        .size           $__internal_21_$__cuda_sm70_shflsync_bfly_p,(.L_x_2258 - $__internal_21_$__cuda_sm70_shflsync_bfly_p)
$__internal_21_$__cuda_sm70_shflsync_bfly_p:
[----:B------:R-:W-:Y:S01]  /*0ed0*/  HFMA2.MMA R3, -RZ, RZ, 0, 0 ;  /* 0x00000000ff037435 */ /* 0x000fe200000001ff */
[----:B------:R-:W-:Y:S04]  /*0ee0*/  WARPSYNC R11 ;  /* 0x0000000b00007348 */ /* 0x000fe80003800000 */
[----:B------:R0:W1:Y:S01]  /*0ef0*/  SHFL.BFLY PT, R6, R10, R9, R6 ;  /* 0x0c0000090a067389 */ /* 0x00006200000e0006 */
[----:B------:R-:W-:Y:S05]  /*0f00*/  RET.REL.NODEC R2 `(_ZN10layer_norm22ln_bwd_finalize_kernelINS_22Kernel_traits_finalizeILj768E6__halfS2_S2_S2_fjLb0ELj1024ELj4ENS_18Kernel_traits_baseILj768ES2_S2_S2_S2_fjLj1024EEEEELb0ELb1EEEvNS_9BwdParamsE) ;  /* 0xfffff0f002007950 */ /* 0x000fea0003c3ffff */
.L_x_395:
        /* <DEDUP_REMOVED lines=15> */
.L_x_2258:


//--------------------- .text._ZN10layer_norm40ln_parallel_residual_bwd_finalize_kernelINS_22Kernel_traits_finalizeILj768E6__halfS2_S2_S2_fjLb0ELj1024ELj4ENS_18Kernel_traits_baseILj768ES2_S2_S2_S2_fjLj1024EEEEELb1EEEvNS_9BwdParamsE --------------------------
	.section	.text._ZN10layer_norm40ln_parallel_residual_bwd_finalize_kernelINS_22Kernel_traits_finalizeILj768E6__halfS2_S2_S2_fjLb0ELj1024ELj4ENS_18Kernel_traits_baseILj768ES2_S2_S2_S2_fjLj1024EEEEELb1EEEvNS_9BwdParamsE,"ax",@progbits
	.sectioninfo	@"SHI_REGISTERS=32"
	.align	128
        .global         _ZN10layer_norm40ln_parallel_residual_bwd_finalize_kernelINS_22Kernel_traits_finalizeILj768E6__halfS2_S2_S2_fjLb0ELj1024ELj4ENS_18Kernel_traits_baseILj768ES2_S2_S2_S2_fjLj1024EEEEELb1EEEvNS_9BwdParamsE
        .type           _ZN10layer_norm40ln_parallel_residual_bwd_finalize_kernelINS_22Kernel_traits_finalizeILj768E6__halfS2_S2_S2_fjLb0ELj1024ELj4ENS_18Kernel_traits_baseILj768ES2_S2_S2_S2_fjLj1024EEEEELb1EEEvNS_9BwdParamsE,@function
        .size           _ZN10layer_norm40ln_parallel_residual_bwd_finalize_kernelINS_22Kernel_traits_finalizeILj768E6__halfS2_S2_S2_fjLb0ELj1024ELj4ENS_18Kernel_traits_baseILj768ES2_S2_S2_S2_fjLj1024EEEEELb1EEEvNS_9BwdParamsE,(.L_x_2259 - _ZN10layer_norm40ln_parallel_residual_bwd_finalize_kernelINS_22Kernel_traits_finalizeILj768E6__halfS2_S2_S2_fjLb0ELj1024ELj4ENS_18Kernel_traits_baseILj768ES2_S2_S2_S2_fjLj1024EEEEELb1EEEvNS_9BwdParamsE)
        .other          _ZN10layer_norm40ln_parallel_residual_bwd_finalize_kernelINS_22Kernel_traits_finalizeILj768E6__halfS2_S2_S2_fjLb0ELj1024ELj4ENS_18Kernel_traits_baseILj768ES2_S2_S2_S2_fjLj1024EEEEELb1EEEvNS_9BwdParamsE,@"STO_CUDA_ENTRY STV_DEFAULT"
_ZN10layer_norm40ln_parallel_residual_bwd_finalize_kernelINS_22Kernel_traits_finalizeILj768E6__halfS2_S2_S2_fjLb0ELj1024ELj4ENS_18Kernel_traits_baseILj768ES2_S2_S2_S2_fjLj1024EEEEELb1EEEvNS_9BwdParamsE:
.text._ZN10layer_norm40ln_parallel_residual_bwd_finalize_kernelINS_22Kernel_traits_finalizeILj768E6__halfS2_S2_S2_fjLb0ELj1024ELj4ENS_18Kernel_traits_baseILj768ES2_S2_S2_S2_fjLj1024EEEEELb1EEEvNS_9BwdParamsE:
        /* <DEDUP_REMOVED lines=19> */
.L_x_409:
        /* <DEDUP_REMOVED lines=37> */
.L_x_400:
        /* <DEDUP_REMOVED lines=59> */
.L_x_399:
[----:B------:R-:W-:Y:S05]  /*0730*/  BSYNC B1 ;  /* 0x0000000000017941 */ /* 0x000fea0003800000 */
.L_x_398:
        /* <DEDUP_REMOVED lines=35> */
.L_x_402:
[----:B------:R-:W-:Y:S05]  /*0970*/  BSYNC B1 ;  /* 0x0000000000017941 */ /* 0x000fea0003800000 */
.L_x_401:
        /* <DEDUP_REMOVED lines=16> */
.L_x_397:
[----:B------:R-:W-:Y:S05]  /*0a80*/  BSYNC B0 ;  /* 0x0000000000007941 */ /* 0x000fea0003800000 */
.L_x_396:
        /* <DEDUP_REMOVED lines=14> */
.L_x_410:
        /* <DEDUP_REMOVED lines=36> */
.L_x_411:
        /* <DEDUP_REMOVED lines=11> */
.L_x_403:
        /* <DEDUP_REMOVED lines=23> */
.L_x_407:
[----:B------:R-:W-:Y:S05]  /*0fd0*/  BSYNC B0 ;  /* 0x0000000000007941 */ /* 0x000fea0003800000 */
.L_x_406:
[C---:B------:R-:W-:Y:S02]  /*0fe0*/  ISETP.GT.U32.AND P1, PT, R4.reuse, -0x301, PT ;  /* 0xfffffcff0400780c */ /* 0x040fe40003f24070 */
[----:B------:R-:W-:-:S02]  /*0ff0*/  IADD3 R4, R4, 0x300, RZ ;  /* 0x0000030004047810 */ /* 0x000fc40007ffe0ff */
[----:B------:R-:W-:-:S09]  /*1000*/  IADD3 R5, R5, 0x180, RZ ;  /* 0x0000018005057810 */ /* 0x000fd20007ffe0ff */
[----:B0-----:R-:W-:Y:S01]  /*1010*/  @!P1 CALL.REL.NOINC `(.L_x_408) ;  /* 0x0000001000009944 */ /* 0x001fe20003c00000 */
[----:B------:R-:W-:Y:S05]  /*1020*/  BRA `(.L_x_409) ;  /* 0xfffff10000007947 */ /* 0x000fea000383ffff */
.L_x_408:
[----:B------:R-:W-:Y:S05]  /*1030*/  EXIT ;  /* 0x000000000000794d */ /* 0x000fea0003800000 */
.L_x_404:
[----:B------:R-:W-:Y:S01]  /*1040*/  HFMA2.MMA R17, -RZ, RZ, 0, 1.847743988037109375e-06 ;  /* 0x0000001fff117435 */ /* 0x000fe200000001ff */
[----:B----4-:R-:W-:Y:S01]  /*1050*/  MOV R19, R12 ;  /* 0x0000000c00137202 */ /* 0x010fe20000000f00 */
[----:B------:R-:W-:Y:S01]  /*1060*/  IMAD.MOV.U32 R16, RZ, RZ, 0x1 ;  /* 0x00000001ff107424 */ /* 0x000fe200078e00ff */
[----:B------:R-:W-:Y:S02]  /*1070*/  MOV R14, 0xffffffff ;  /* 0xffffffff000e7802 */ /* 0x000fe40000000f00 */
[----:B------:R-:W-:Y:S02]  /*1080*/  MOV R8, 0x10a0 ;  /* 0x000010a000087802 */ /* 0x000fe40000000f00 */
[----:B0123--:R-:W-:Y:S05]  /*1090*/  CALL.REL.NOINC `($__internal_22_$__cuda_sm70_shflsync_bfly_p) ;  /* 0x000007b000007944 */ /* 0x00ffea0003c00000 */
[----:B01----:R-:W-:Y:S05]  /*10a0*/  BRA `(.L_x_410) ;  /* 0xfffffac000007947 */ /* 0x003fea000383ffff */
.L_x_405:
[----:B------:R-:W-:Y:S01]  /*10b0*/  HFMA2.MMA R17, -RZ, RZ, 0, 1.847743988037109375e-06 ;  /* 0x0000001fff117435 */ /* 0x000fe200000001ff */
[----:B------:R-:W-:Y:S01]  /*10c0*/  MOV R19, R12 ;  /* 0x0000000c00137202 */ /* 0x000fe20000000f00 */
[----:B------:R-:W-:Y:S01]  /*10d0*/  IMAD.MOV.U32 R16, RZ, RZ, 0x2 ;  /* 0x00000002ff107424 */ /* 0x000fe200078e00ff */
[----:B------:R-:W-:Y:S02]  /*10e0*/  MOV R14, 0xffffffff ;  /* 0xffffffff000e7802 */ /* 0x000fe40000000f00 */
[----:B------:R-:W-:-:S02]  /*10f0*/  MOV R8, 0x1110 ;  /* 0x0000111000087802 */ /* 0x000fc40000000f00 */
[----:B-123--:R-:W-:Y:S05]  /*1100*/  CALL.REL.NOINC `($__internal_22_$__cuda_sm70_shflsync_bfly_p) ;  /* 0x0000074000007944 */ /* 0x00efea0003c00000 */
[----:B0-----:R-:W-:Y:S01]  /*1110*/  HFMA2.MMA R16, -RZ, RZ, 0, 2.384185791015625e-07 ;  /* 0x00000004ff107435 */ /* 0x001fe200000001ff */
[----:B-1----:R-:W-:Y:S01]  /*1120*/  FADD.FTZ R19, R12, R14 ;  /* 0x0000000e0c137221 */ /* 0x002fe20000010000 */
[----:B------:R-:W-:Y:S01]  /*1130*/  MOV R14, 0xffffffff ;  /* 0xffffffff000e7802 */ /* 0x000fe20000000f00 */
[----:B------:R-:W-:Y:S01]  /*1140*/  IMAD.MOV.U32 R17, RZ, RZ, 0x1f ;  /* 0x0000001fff117424 */ /* 0x000fe200078e00ff */
[----:B------:R-:W-:-:S02]  /*1150*/  MOV R8, 0x1170 ;  /* 0x0000117000087802 */ /* 0x000fc40000000f00 */
[----:B------:R-:W-:Y:S05]  /*1160*/  CALL.REL.NOINC `($__internal_22_$__cuda_sm70_shflsync_bfly_p) ;  /* 0x000006e000007944 */ /* 0x000fea0003c00000 */
[----:B0-----:R-:W-:Y:S01]  /*1170*/  HFMA2.MMA R16, -RZ, RZ, 0, 4.76837158203125e-07 ;  /* 0x00000008ff107435 */ /* 0x001fe200000001ff */
[----:B-1----:R-:W-:Y:S01]  /*1180*/  FADD.FTZ R19, R19, R14 ;  /* 0x0000000e13137221 */ /* 0x002fe20000010000 */
[----:B------:R-:W-:Y:S01]  /*1190*/  MOV R17, 0x1f ;  /* 0x0000001f00117802 */ /* 0x000fe20000000f00 */
[----:B------:R-:W-:Y:S01]  /*11a0*/  IMAD.MOV.U32 R14, RZ, RZ, -0x1 ;  /* 0xffffffffff0e7424 */ /* 0x000fe200078e00ff */
[----:B------:R-:W-:-:S02]  /*11b0*/  MOV R8, 0x11d0 ;  /* 0x000011d000087802 */ /* 0x000fc40000000f00 */
[----:B------:R-:W-:Y:S05]  /*11c0*/  CALL.REL.NOINC `($__internal_22_$__cuda_sm70_shflsync_bfly_p) ;  /* 0x0000068000007944 */ /* 0x000fea0003c00000 */
[----:B-1----:R-:W-:Y:S01]  /*11d0*/  FADD.FTZ R12, R19, R14 ;  /* 0x0000000e130c7221 */ /* 0x002fe20000010000 */
[----:B0-----:R-:W-:Y:S01]  /*11e0*/  HFMA2.MMA R16, -RZ, RZ, 0, 9.5367431640625e-07 ;  /* 0x00000010ff107435 */ /* 0x001fe200000001ff */
[----:B------:R-:W-:-:S02]  /*11f0*/  MOV R17, 0x1f ;  /* 0x0000001f00117802 */ /* 0x000fc40000000f00 */
[----:B------:R-:W-:Y:S01]  /*1200*/  MOV R14, 0xffffffff ;  /* 0xffffffff000e7802 */ /* 0x000fe20000000f00 */
[----:B------:R-:W-:Y:S01]  /*1210*/  IMAD.MOV.U32 R19, RZ, RZ, R12 ;  /* 0x000000ffff137224 */ /* 0x000fe200078e000c */
[----:B------:R-:W-:Y:S02]  /*1220*/  MOV R8, 0x1240 ;  /* 0x0000124000087802 */ /* 0x000fe40000000f00 */
[----:B------:R-:W-:Y:S05]  /*1230*/  CALL.REL.NOINC `($__internal_22_$__cuda_sm70_shflsync_bfly_p) ;  /* 0x0000061000007944 */ /* 0x000fea0003c00000 */
[----:B0-----:R-:W-:Y:S01]  /*1240*/  HFMA2.MMA R16, -RZ, RZ, 0, 5.9604644775390625e-08 ;  /* 0x00000001ff107435 */ /* 0x001fe200000001ff */
[----:B-1----:R-:W-:Y:S01]  /*1250*/  MOV R15, R14 ;  /* 0x0000000e000f7202 */ /* 0x002fe20000000f00 */
[----:B------:R-:W-:Y:S01]  /*1260*/  IMAD.MOV.U32 R17, RZ, RZ, 0x1f ;  /* 0x0000001fff117424 */ /* 0x000fe200078e00ff */
[----:B------:R-:W-:Y:S02]  /*1270*/  MOV R19, R13 ;  /* 0x0000000d00137202 */ /* 0x000fe40000000f00 */
[----:B------:R-:W-:Y:S02]  /*1280*/  MOV R14, 0xffffffff ;  /* 0xffffffff000e7802 */ /* 0x000fe40000000f00 */
[----:B------:R-:W-:Y:S02]  /*1290*/  MOV R8, 0x12b0 ;  /* 0x000012b000087802 */ /* 0x000fe40000000f00 */
[----:B------:R-:W-:Y:S05]  /*12a0*/  CALL.REL.NOINC `($__internal_22_$__cuda_sm70_shflsync_bfly_p) ;  /* 0x000005a000007944 */ /* 0x000fea0003c00000 */
[----:B0-----:R-:W-:Y:S01]  /*12b0*/  HFMA2.MMA R16, -RZ, RZ, 0, 1.1920928955078125e-07 ;  /* 0x00000002ff107435 */ /* 0x001fe200000001ff */
[----:B-1----:R-:W-:Y:S01]  /*12c0*/  FADD.FTZ R19, R13, R14 ;  /* 0x0000000e0d137221 */ /* 0x002fe20000010000 */
[----:B------:R-:W-:Y:S01]  /*12d0*/  MOV R17, 0x1f ;  /* 0x0000001f00117802 */ /* 0x000fe20000000f00 */
[----:B------:R-:W-:Y:S01]  /*12e0*/  IMAD.MOV.U32 R14, RZ, RZ, -0x1 ;  /* 0xffffffffff0e7424 */ /* 0x000fe200078e00ff */
[----:B------:R-:W-:-:S02]  /*12f0*/  MOV R8, 0x1310 ;  /* 0x0000131000087802 */ /* 0x000fc40000000f00 */
[----:B------:R-:W-:Y:S05]  /*1300*/  CALL.REL.NOINC `($__internal_22_$__cuda_sm70_shflsync_bfly_p) ;  /* 0x0000054000007944 */ /* 0x000fea0003c00000 */
[----:B0-----:R-:W-:Y:S01]  /*1310*/  HFMA2.MMA R16, -RZ, RZ, 0, 2.384185791015625e-07 ;  /* 0x00000004ff107435 */ /* 0x001fe200000001ff */
[----:B-1----:R-:W-:Y:S01]  /*1320*/  FADD.FTZ R19, R19, R14 ;  /* 0x0000000e13137221 */ /* 0x002fe20000010000 */
[----:B------:R-:W-:-:S02]  /*1330*/  MOV R17, 0x1f ;  /* 0x0000001f00117802 */ /* 0x000fc40000000f00 */
[----:B------:R-:W-:Y:S02]  /*1340*/  MOV R14, 0xffffffff ;  /* 0xffffffff000e7802 */ /* 0x000fe40000000f00 */
[----:B------:R-:W-:Y:S02]  /*1350*/  MOV R8, 0x1370 ;  /* 0x0000137000087802 */ /* 0x000fe40000000f00 */
[----:B------:R-:W-:Y:S05]  /*1360*/  CALL.REL.NOINC `($__internal_22_$__cuda_sm70_shflsync_bfly_p) ;  /* 0x000004e000007944 */ /* 0x000fea0003c00000 */
[----:B0-----:R-:W-:Y:S01]  /*1370*/  HFMA2.MMA R17, -RZ, RZ, 0, 1.847743988037109375e-06 ;  /* 0x0000001fff117435 */ /* 0x001fe200000001ff */
[----:B-1----:R-:W-:Y:S01]  /*1380*/  FADD.FTZ R19, R19, R14 ;  /* 0x0000000e13137221 */ /* 0x002fe20000010000 */
[----:B------:R-:W-:Y:S01]  /*1390*/  MOV R14, 0xffffffff ;  /* 0xffffffff000e7802 */ /* 0x000fe20000000f00 */
[----:B------:R-:W-:Y:S01]  /*13a0*/  IMAD.MOV.U32 R16, RZ, RZ, 0x8 ;  /* 0x00000008ff107424 */ /* 0x000fe200078e00ff */
[----:B------:R-:W-:Y:S02]  /*13b0*/  MOV R8, 0x13d0 ;  /* 0x000013d000087802 */ /* 0x000fe40000000f00 */
[----:B------:R-:W-:Y:S05]  /*13c0*/  CALL.REL.NOINC `($__internal_22_$__cuda_sm70_shflsync_bfly_p) ;  /* 0x0000048000007944 */ /* 0x000fea0003c00000 */
[----:B-1----:R-:W-:Y:S01]  /*13d0*/  FADD.FTZ R13, R19, R14 ;  /* 0x0000000e130d7221 */ /* 0x002fe20000010000 */
[----:B0-----:R-:W-:Y:S01]  /*13e0*/  HFMA2.MMA R16, -RZ, RZ, 0, 9.5367431640625e-07 ;  /* 0x00000010ff107435 */ /* 0x001fe200000001ff */
[----:B------:R-:W-:Y:S01]  /*13f0*/  IMAD.MOV.U32 R17, RZ, RZ, 0x1f ;  /* 0x0000001fff117424 */ /* 0x000fe200078e00ff */
[----:B------:R-:W-:Y:S02]  /*1400*/  MOV R14, 0xffffffff ;  /* 0xffffffff000e7802 */ /* 0x000fe40000000f00 */
[----:B------:R-:W-:-:S02]  /*1410*/  MOV R19, R13 ;  /* 0x0000000d00137202 */ /* 0x000fc40000000f00 */
[----:B------:R-:W-:Y:S02]  /*1420*/  MOV R8, 0x1440 ;  /* 0x0000144000087802 */ /* 0x000fe40000000f00 */
[----:B------:R-:W-:Y:S05]  /*1430*/  CALL.REL.NOINC `($__internal_22_$__cuda_sm70_shflsync_bfly_p) ;  /* 0x0000041000007944 */ /* 0x000fea0003c00000 */
[----:B0-----:R-:W-:Y:S01]  /*1440*/  HFMA2.MMA R16, -RZ, RZ, 0, 5.9604644775390625e-08 ;  /* 0x00000001ff107435 */ /* 0x001fe200000001ff */
[----:B-1----:R-:W-:Y:S01]  /*1450*/  MOV R18, R14 ;  /* 0x0000000e00127202 */ /* 0x002fe20000000f00 */
[----:B------:R-:W-:Y:S01]  /*1460*/  IMAD.MOV.U32 R19, RZ, RZ, R11 ;  /* 0x000000ffff137224 */ /* 0x000fe200078e000b */
[----:B------:R-:W-:Y:S02]  /*1470*/  MOV R17, 0x1f ;  /* 0x0000001f00117802 */ /* 0x000fe40000000f00 */
[----:B------:R-:W-:Y:S02]  /*1480*/  MOV R14, 0xffffffff ;  /* 0xffffffff000e7802 */ /* 0x000fe40000000f00 */
[----:B------:R-:W-:Y:S02]  /*1490*/  MOV R8, 0x14b0 ;  /* 0x000014b000087802 */ /* 0x000fe40000000f00 */
[----:B------:R-:W-:Y:S05]  /*14a0*/  CALL.REL.NOINC `($__internal_22_$__cuda_sm70_shflsync_bfly_p) ;  /* 0x000003a000007944 */ /* 0x000fea0003c00000 */
[----:B0-----:R-:W-:Y:S01]  /*14b0*/  HFMA2.MMA R17, -RZ, RZ, 0, 1.847743988037109375e-06 ;  /* 0x0000001fff117435 */ /* 0x001fe200000001ff */
[----:B-1----:R-:W-:Y:S01]  /*14c0*/  FADD.FTZ R19, R11, R14 ;  /* 0x0000000e0b137221 */ /* 0x002fe20000010000 */
[----:B------:R-:W-:Y:S01]  /*14d0*/  MOV R14, 0xffffffff ;  /* 0xffffffff000e7802 */ /* 0x000fe20000000f00 */
[----:B------:R-:W-:Y:S01]  /*14e0*/  IMAD.MOV.U32 R16, RZ, RZ, 0x2 ;  /* 0x00000002ff107424 */ /* 0x000fe200078e00ff */
[----:B------:R-:W-:-:S02]  /*14f0*/  MOV R8, 0x1510 ;  /* 0x0000151000087802 */ /* 0x000fc40000000f00 */
[----:B------:R-:W-:Y:S05]  /*1500*/  CALL.REL.NOINC `($__internal_22_$__cuda_sm70_shflsync_bfly_p) ;  /* 0x0000034000007944 */ /* 0x000fea0003c00000 */
        /* <DEDUP_REMOVED lines=44> */
[----:B0-----:R-:W-:Y:S01]  /*17d0*/  HFMA2.MMA R16, -RZ, RZ, 0, 9.5367431640625e-07 ;  /* 0x00000010ff107435 */ /* 0x001fe200000001ff */
[----:B-1----:R-:W-:Y:S01]  /*17e0*/  FADD.FTZ R19, R19, R14 ;  /* 0x0000000e13137221 */ /* 0x002fe20000010000 */
[----:B------:R-:W-:Y:S01]  /*17f0*/  MOV R14, 0xffffffff ;  /* 0xffffffff000e7802 */ /* 0x000fe20000000f00 */
[----:B------:R-:W-:Y:S01]  /*1800*/  IMAD.MOV.U32 R17, RZ, RZ, 0x1f ;  /* 0x0000001fff117424 */ /* 0x000fe200078e00ff */
[----:B------:R-:W-:-:S02]  /*1810*/  MOV R8, 0x1830 ;  /* 0x0000183000087802 */ /* 0x000fc40000000f00 */
[----:B------:R-:W-:Y:S05]  /*1820*/  CALL.REL.NOINC `($__internal_22_$__cuda_sm70_shflsync_bfly_p) ;  /* 0x0000002000007944 */ /* 0x000fea0003c00000 */
[----:B-1----:R-:W-:Y:S01]  /*1830*/  MOV R8, R14 ;  /* 0x0000000e00087202 */ /* 0x002fe20000000f00 */
[----:B0-----:R-:W-:Y:S05]  /*1840*/  BRA `(.L_x_411) ;  /* 0xfffff56000007947 */ /* 0x001fea000383ffff */
        .weak           $__internal_22_$__cuda_sm70_shflsync_bfly_p
        .type           $__internal_22_$__cuda_sm70_shflsync_bfly_p,@function
        .size           $__internal_22_$__cuda_sm70_shflsync_bfly_p,(.L_x_2259 - $__internal_22_$__cuda_sm70_shflsync_bfly_p)
$__internal_22_$__cuda_sm70_shflsync_bfly_p:
[----:B------:R-:W-:Y:S01]  /*1850*/  HFMA2.MMA R9, -RZ, RZ, 0, 0 ;  /* 0x00000000ff097435 */ /* 0x000fe200000001ff */
[----:B------:R-:W-:Y:S04]  /*1860*/  WARPSYNC R14 ;  /* 0x0000000e00007348 */ /* 0x000fe80003800000 */
[----:B------:R0:W1:Y:S01]  /*1870*/  SHFL.BFLY PT, R14, R19, R16, R17 ;  /* 0x0c000010130e7389 */ /* 0x00006200000e0011 */
[----:B------:R-:W-:Y:S05]  /*1880*/  RET.REL.NODEC R8 `(_ZN10layer_norm40ln_parallel_residual_bwd_finalize_kernelINS_22Kernel_traits_finalizeILj768E6__halfS2_S2_S2_fjLb0ELj1024ELj4ENS_18Kernel_traits_baseILj768ES2_S2_S2_S2_fjLj1024EEEEELb1EEEvNS_9BwdParamsE) ;  /* 0xffffe77008007950 */ /* 0x000fea0003c3ffff */
.L_x_412:
        /* <DEDUP_REMOVED lines=15> */
.L_x_2259:


//--------------------- .text._ZN10layer_norm31ln_parallel_residual_bwd_kernelINS_13Kernel_traitsI6__halfS2_S2_S2_fjLj768ELj1ELj4ELj1ELj16ENS_18Kernel_traits_baseILj768ES2_S2_S2_S2_fjLj128EEEEELb1ELb1ELb1EEEvNS_9BwdParamsE --------------------------
	.section	.text._ZN10layer_norm31ln_parallel_residual_bwd_kernelINS_13Kernel_traitsI6__halfS2_S2_S2_fjLj768ELj1ELj4ELj1ELj16ENS_18Kernel_traits_baseILj768ES2_S2_S2_S2_fjLj128EEEEELb1ELb1ELb1EEEvNS_9BwdParamsE,"ax",@progbits
	.sectioninfo	@"SHI_REGISTERS=182"
	.align	128
        .global         _ZN10layer_norm31ln_parallel_residual_bwd_kernelINS_13Kernel_traitsI6__halfS2_S2_S2_fjLj768ELj1ELj4ELj1ELj16ENS_18Kernel_traits_baseILj768ES2_S2_S2_S2_fjLj128EEEEELb1ELb1ELb1EEEvNS_9BwdParamsE
        .type           _ZN10layer_norm31ln_parallel_residual_bwd_kernelINS_13Kernel_traitsI6__halfS2_S2_S2_fjLj768ELj1ELj4ELj1ELj16ENS_18Kernel_traits_baseILj768ES2_S2_S2_S2_fjLj128EEEEELb1ELb1ELb1EEEvNS_9BwdParamsE,@function
        .size           _ZN10layer_norm31ln_parallel_residual_bwd_kernelINS_13Kernel_traitsI6__halfS2_S2_S2_fjLj768ELj1ELj4ELj1ELj16ENS_18Kernel_traits_baseILj768ES2_S2_S2_S2_fjLj128EEEEELb1ELb1ELb1EEEvNS_9BwdParamsE,(.L_x_2260 - _ZN10layer_norm31ln_parallel_residual_bwd_kernelINS_13Kernel_traitsI6__halfS2_S2_S2_fjLj768ELj1ELj4ELj1ELj16ENS_18Kernel_traits_baseILj768ES2_S2_S2_S2_fjLj128EEEEELb1ELb1ELb1EEEvNS_9BwdParamsE)
        .other          _ZN10layer_norm31ln_parallel_residual_bwd_kernelINS_13Kernel_traitsI6__halfS2_S2_S2_fjLj768ELj1ELj4ELj1ELj16ENS_18Kernel_traits_baseILj768ES2_S2_S2_S2_fjLj128EEEEELb1ELb1ELb1EEEvNS_9BwdParamsE,@"STO_CUDA_ENTRY STV_DEFAULT"
_ZN10layer_norm31ln_parallel_residual_bwd_kernelINS_13Kernel_traitsI6__halfS2_S2_S2_fjLj768ELj1ELj4ELj1ELj16ENS_18Kernel_traits_baseILj768ES2_S2_S2_S2_fjLj128EEEEELb1ELb1ELb1EEEvNS_9BwdParamsE:
.text._ZN10layer_norm31ln_parallel_residual_bwd_kernelINS_13Kernel_traitsI6__halfS2_S2_S2_fjLj768ELj1ELj4ELj1ELj16ENS_18Kernel_traits_baseILj768ES2_S2_S2_S2_fjLj128EEEEELb1ELb1ELb1EEEvNS_9BwdParamsE:
        /* <DEDUP_REMOVED lines=34> */
.L_x_414:
[----:B------:R-:W-:-:S04]  /*0220*/  SHF.L.U32 R2, R0, 0x4, RZ ;  /* 0x0000000400027819 */ /* 0x000fc800000006ff */
        /* <DEDUP_REMOVED lines=49> */
[--C-:B----4-:R-:W-:Y:S02]  /*0540*/  HADD2.F32 R121, -RZ, R12.reuse.H0_H0 ;  /* 0x2000000cff797230 */ /* 0x110fe40000004100 */
[----:B------:R-:W-:Y:S02]  /*0550*/  HADD2.F32 R122, -RZ, R12.H1_H1 ;  /* 0x3000000cff7a7230 */ /* 0x000fe40000004100 */
[----:B------:R-:W-:-:S02]  /*0560*/  HADD2.F32 R123, -RZ, R13.H0_H0 ;  /* 0x2000000dff7b7230 */ /* 0x000fc40000004100 */
[----:B------:R-:W-:Y:S02]  /*0570*/  HADD2.F32 R124, -RZ, R13.H1_H1 ;  /* 0x3000000dff7c7230 */ /* 0x000fe40000004100 */
[--C-:B------:R-:W-:Y:S02]  /*0580*/  HADD2.F32 R125, -RZ, R14.reuse.H0_H0 ;  /* 0x2000000eff7d7230 */ /* 0x100fe40000004100 */
[----:B------:R-:W-:Y:S02]  /*0590*/  HADD2.F32 R126, -RZ, R14.H1_H1 ;  /* 0x3000000eff7e7230 */ /* 0x000fe40000004100 */
[--C-:B------:R-:W-:Y:S02]  /*05a0*/  HADD2.F32 R127, -RZ, R15.reuse.H0_H0 ;  /* 0x2000000fff7f7230 */ /* 0x100fe40000004100 */
[----:B0-----:R-:W-:Y:S02]  /*05b0*/  HADD2.F32 R128, -RZ, R15.H1_H1 ;  /* 0x3000000fff807230 */ /* 0x001fe40000004100 */
.L_x_420:
        /* <DEDUP_REMOVED lines=10> */
[----:B------:R-:W-:Y:S01]  /*0660*/  IMAD.WIDE R52, R130, R135, c[0x0][0x1a0] ;  /* 0x0000680082347625 */ /* 0x000fe200078e0287 */
[----:B------:R-:W-:Y:S01]  /*0670*/  IADD3 R131, R133, 0x40, RZ ;  /* 0x0000004085837810 */ /* 0x000fe20007ffe0ff */
[----:B------:R-:W2:Y:S02]  /*0680*/  LDG.E.128 R24, [R24.64] ;  /* 0x0000000418187981 */ /* 0x000ea4000c1e1d00 */
[CC--:B------:R-:W-:Y:S02]  /*0690*/  IMAD.WIDE.U32 R32, R132.reuse, R142.reuse, c[0x0][0x188] ;  /* 0x0000620084207625 */ /* 0x0c0fe400078e008e */
[----:B------:R0:W3:Y:S02]  /*06a0*/  LDG.E R148, [R52.64] ;  /* 0x0000000434947981 */ /* 0x0000e4000c1e1900 */
[-C--:B------:R-:W-:Y:S02]  /*06b0*/  IMAD.WIDE.U32 R36, R132, R142.reuse, c[0x0][0x208] ;  /* 0x0000820084247625 */ /* 0x080fe400078e008e */
[----:B------:R-:W4:Y:S02]  /*06c0*/  LDG.E.128 R32, [R32.64] ;  /* 0x0000000420207981 */ /* 0x000f24000c1e1d00 */
[----:B------:R-:W-:-:S02]  /*06d0*/  IMAD.WIDE.U32 R40, R145, R142, c[0x0][0x188] ;  /* 0x0000620091287625 */ /* 0x000fc400078e008e */
[----:B------:R-:W4:Y:S02]  /*06e0*/  LDG.E.128 R36, [R36.64] ;  /* 0x0000000424247981 */ /* 0x000f24000c1e1d00 */
[-C--:B------:R-:W-:Y:S02]  /*06f0*/  IMAD.WIDE.U32 R28, R133, R142.reuse, c[0x0][0x208] ;  /* 0x00008200851c7625 */ /* 0x080fe400078e008e */
[----:B------:R-:W4:Y:S02]  /*0700*/  LDG.E.128 R40, [R40.64] ;  /* 0x0000000428287981 */ /* 0x000f24000c1e1d00 */
[----:B------:R-:W-:Y:S02]  /*0710*/  IMAD.WIDE.U32 R44, R131, R142, c[0x0][0x208] ;  /* 0x00008200832c7625 */ /* 0x000fe400078e008e */
[----:B------:R-:W4:Y:S02]  /*0720*/  LDG.E.128 R28, [R28.64] ;  /* 0x000000041c1c7981 */ /* 0x000f24000c1e1d00 */
[----:B------:R-:W-:-:S02]  /*0730*/  IMAD.WIDE R134, R130, R135, c[0x0][0x1a8] ;  /* 0x00006a0082867625 */ /* 0x000fc400078e0287 */
[----:B------:R-:W4:Y:S04]  /*0740*/  LDG.E.128 R44, [R44.64] ;  /* 0x000000042c2c7981 */ /* 0x000f28000c1e1d00 */
[----:B------:R1:W4:Y:S01]  /*0750*/  LDG.E R134, [R134.64] ;  /* 0x0000000486867981 */ /* 0x000322000c1e1900 */
[----:B------:R-:W-:-:S05]  /*0760*/  MOV R140, 0x8 ;  /* 0x00000008008c7802 */ /* 0x000fca0000000f00 */
        /* <DEDUP_REMOVED lines=8> */
[-C--:B------:R-:W-:Y:S01]  /*07f0*/  @P0 IMAD.WIDE.U32 R146, R145, R140.reuse, c[0x0][0x198] ;  /* 0x0000660091920625 */ /* 0x080fe200078e008c */
[----:B------:R2:W5:Y:S03]  /*0800*/  @P1 LDG.E.128 R8, [R138.64] ;  /* 0x000000048a081981 */ /* 0x000566000c1e1d00 */
[-C--:B0-----:R-:W-:Y:S01]  /*0810*/  @P0 IMAD.WIDE.U32 R52, R133, R140.reuse, c[0x0][0x198] ;  /* 0x0000660085340625 */ /* 0x081fe200078e008c */
[----:B------:R0:W5:Y:S03]  /*0820*/  @P0 LDG.E.64 R2, [R146.64] ;  /* 0x0000000492020981 */ /* 0x000166000c1e1b00 */
[CC--:B------:R-:W-:Y:S01]  /*0830*/  @P0 IMAD.WIDE.U32 R54, R132.reuse, R140.reuse, c[0x0][0x198] ;  /* 0x0000660084360625 */ /* 0x0c0fe200078e008c */
[----:B------:R0:W5:Y:S03]  /*0840*/  @P0 LDG.E.64 R50, [R52.64] ;  /* 0x0000000434320981 */ /* 0x000166000c1e1b00 */
[-C--:B------:R-:W-:Y:S01]  /*0850*/  IMAD.WIDE.U32 R144, R145, R140.reuse, c[0x0][0x190] ;  /* 0x0000640091907625 */ /* 0x080fe200078e008c */
[----:B------:R1:W5:Y:S03]  /*0860*/  @P0 LDG.E.64 R48, [R54.64] ;  /* 0x0000000436300981 */ /* 0x000366000c1e1b00 */
[----:B------:R-:W-:-:S04]  /*0870*/  IMAD.WIDE.U32 R140, R132, R140, c[0x0][0x190] ;  /* 0x00006400848c7625 */ /* 0x000fc800078e008c */
[----:B------:R-:W-:Y:S01]  /*0880*/  @P1 IMAD.WIDE.U32 R136, R133, R142, c[0x0][0x218] ;  /* 0x0000860085881625 */ /* 0x000fe200078e008e */
[----:B0-----:R4:W5:Y:S03]  /*0890*/  LDG.E.64 R52, [R140.64] ;  /* 0x000000048c347981 */ /* 0x001966000c1e1b00 */
[----:B------:R-:W-:Y:S01]  /*08a0*/  @P1 IMAD.WIDE.U32 R142, R142, R131, c[0x0][0x218] ;  /* 0x000086008e8e1625 */ /* 0x000fe200078e0083 */
[----:B------:R0:W5:Y:S04]  /*08b0*/  @P1 LDG.E.128 R4, [R136.64] ;  /* 0x0000000488041981 */ /* 0x000168000c1e1d00 */
[----:B------:R0:W5:Y:S04]  /*08c0*/  @P1 LDG.E.128 R12, [R142.64] ;  /* 0x000000048e0c1981 */ /* 0x000168000c1e1d00 */
[----:B-1----:R1:W5:Y:S01]  /*08d0*/  LDG.E.64 R54, [R144.64] ;  /* 0x0000000490367981 */ /* 0x002362000c1e1b00 */
[----:B--2---:R-:W-:-:S02]  /*08e0*/  HADD2.F32 R139, -RZ, R27.H0_H0 ;  /* 0x2000001bff8b7230 */ /* 0x004fc40000004100 */
[--C-:B------:R-:W-:Y:S02]  /*08f0*/  HADD2.F32 R135, -RZ, R24.reuse.H0_H0 ;  /* 0x20000018ff877230 */ /* 0x100fe40000004100 */
[----:B------:R-:W-:Y:S01]  /*0900*/  HADD2.F32 R27, -RZ, R27.H1_H1 ;  /* 0x3000001bff1b7230 */ /* 0x000fe20000004100 */
[----:B---3--:R-:W-:Y:S01]  /*0910*/  FSEL R164, R148, RZ, !P2 ;  /* 0x000000ff94a47208 */ /* 0x008fe20005000000 */
[----:B0-----:R-:W-:Y:S02]  /*0920*/  HADD2.F32 R136, -RZ, R24.H1_H1 ;  /* 0x30000018ff887230 */ /* 0x001fe40000004100 */
[--C-:B----4-:R-:W-:Y:S02]  /*0930*/  HADD2.F32 R140, -RZ, R32.reuse.H0_H0 ;  /* 0x20000020ff8c7230 */ /* 0x110fe40000004100 */
[----:B------:R-:W-:Y:S02]  /*0940*/  HADD2.F32 R32, -RZ, R32.H1_H1 ;  /* 0x30000020ff207230 */ /* 0x000fe40000004100 */
[----:B------:R-:W-:-:S02]  /*0950*/  HADD2.F32 R150, -RZ, R37.H0_H0 ;  /* 0x20000025ff967230 */ /* 0x000fc40000004100 */
[----:B------:R-:W-:Y:S02]  /*0960*/  HADD2.F32 R152, -RZ, R37.H1_H1 ;  /* 0x30000025ff987230 */ /* 0x000fe40000004100 */
[----:B------:R-:W-:Y:S01]  /*0970*/  HADD2.F32 R37, -RZ, R41.H0_H0 ;  /* 0x20000029ff257230 */ /* 0x000fe20000004100 */
[C---:B------:R-:W-:Y:S01]  /*0980*/  FADD.FTZ R135, -R164.reuse, R135 ;  /* 0x00000087a4877221 */ /* 0x040fe20000010100 */
[----:B------:R-:W-:Y:S01]  /*0990*/  HADD2.F32 R157, -RZ, R35.H1_H1 ;  /* 0x30000023ff9d7230 */ /* 0x000fe20000004100 */
[----:B------:R-:W-:Y:S01]  /*09a0*/  FADD.FTZ R27, -R164, R27 ;  /* 0x0000001ba41b7221 */ /* 0x000fe20000010100 */
[----:B------:R-:W-:Y:S02]  /*09b0*/  HADD2.F32 R24, -RZ, R28.H0_H0 ;  /* 0x2000001cff187230 */ /* 0x000fe40000004100 */
[--C-:B-1----:R-:W-:Y:S02]  /*09c0*/  HADD2.F32 R144, -RZ, R36.reuse.H0_H0 ;  /* 0x20000024ff907230 */ /* 0x102fe40000004100 */
[----:B------:R-:W-:-:S02]  /*09d0*/  HADD2.F32 R143, -RZ, R36.H1_H1 ;  /* 0x30000024ff8f7230 */ /* 0x000fc40000004100 */
[----:B------:R-:W-:Y:S01]  /*09e0*/  HADD2.F32 R158, -RZ, R42.H0_H0 ;  /* 0x2000002aff9e7230 */ /* 0x000fe20000004100 */
[C---:B------:R-:W-:Y:S01]  /*09f0*/  FADD.FTZ R163, -R164.reuse, R37 ;  /* 0x00000025a4a37221 */ /* 0x040fe20000010100 */
[----:B------:R-:W-:Y:S02]  /*0a00*/  HADD2.F32 R142, -RZ, R31.H0_H0 ;  /* 0x2000001fff8e7230 */ /* 0x000fe40000004100 */
[----:B------:R-:W-:Y:S01]  /*0a10*/  HADD2.F32 R155, -RZ, R35.H0_H0 ;  /* 0x20000023ff9b7230 */ /* 0x000fe20000004100 */
[----:B------:R-:W-:Y:S01]  /*0a20*/  FADD.FTZ R35, -R164, R32 ;  /* 0x00000020a4237221 */ /* 0x000fe20000010100 */
[----:B------:R-:W-:Y:S02]  /*0a30*/  HADD2.F32 R36, -RZ, R40.H0_H0 ;  /* 0x20000028ff247230 */ /* 0x000fe40000004100 */
[----:B------:R-:W-:Y:S01]  /*0a40*/  HADD2.F32 R42, -RZ, R42.H1_H1 ;  /* 0x3000002aff2a7230 */ /* 0x000fe20000004100 */
[C---:B------:R-:W-:Y:S01]  /*0a50*/  FMUL.FTZ R32, R134.reuse, R135 ;  /* 0x0000008786207220 */ /* 0x040fe20000410000 */
[----:B------:R-:W-:Y:S01]  /*0a60*/  HADD2.F32 R31, -RZ, R31.H1_H1 ;  /* 0x3000001fff1f7230 */ /* 0x000fe20000004100 */
[----:B------:R-:W-:Y:S01]  /*0a70*/  FMUL.FTZ R37, R134, R27 ;  /* 0x0000001b86257220 */ /* 0x000fe20000410000 */
[----:B------:R-:W-:-:S02]  /*0a80*/  HADD2.F32 R137, -RZ, R25.H0_H0 ;  /* 0x20000019ff897230 */ /* 0x000fc40000004100 */
[----:B------:R-:W-:Y:S02]  /*0a90*/  HADD2.F32 R28, -RZ, R28.H1_H1 ;  /* 0x3000001cff1c7230 */ /* 0x000fe40000004100 */
[--C-:B------:R-:W-:Y:S02]  /*0aa0*/  HADD2.F32 R149, -RZ, R33.reuse.H0_H0 ;  /* 0x20000021ff957230 */ /* 0x100fe40000004100 */
[----:B------:R-:W-:Y:S01]  /*0ab0*/  HADD2.F32 R151, -RZ, R33.H1_H1 ;  /* 0x30000021ff977230 */ /* 0x000fe20000004100 */
[C---:B------:R-:W-:Y:S01]  /*0ac0*/  FADD.FTZ R33, -R164.reuse, R139 ;  /* 0x0000008ba4217221 */ /* 0x040fe20000010100 */
[--C-:B------:R-:W-:Y:S02]  /*0ad0*/  HADD2.F32 R160, -RZ, R43.reuse.H0_H0 ;  /* 0x2000002bffa07230 */ /* 0x100fe40000004100 */
[----:B------:R-:W-:Y:S01]  /*0ae0*/  HADD2.F32 R162, -RZ, R43.H1_H1 ;  /* 0x3000002bffa27230 */ /* 0x000fe20000004100 */
[----:B------:R-:W-:Y:S01]  /*0af0*/  FADD.FTZ R43, -R164, R136 ;  /* 0x00000088a42b7221 */ /* 0x000fe20000010100 */
[----:B------:R-:W-:-:S02]  /*0b00*/  HADD2.F32 R168, -RZ, R47.H0_H0 ;  /* 0x2000002fffa87230 */ /* 0x000fc40000004100 */
[----:B------:R-:W-:Y:S01]  /*0b10*/  HADD2.F32 R175, -RZ, R47.H1_H1 ;  /* 0x3000002fffaf7230 */ /* 0x000fe20000004100 */
[-C--:B------:R-:W-:Y:S01]  /*0b20*/  FMUL.FTZ R47, R105, R24.reuse ;  /* 0x00000018692f7220 */ /* 0x080fe20000410000 */
[----:B------:R-:W-:Y:S01]  /*0b30*/  HADD2.F32 R25, -RZ, R25.H1_H1 ;  /* 0x30000019ff197230 */ /* 0x000fe20000004100 */
[C---:B------:R-:W-:Y:S01]  /*0b40*/  FADD.FTZ R139, -R164.reuse, R157 ;  /* 0x0000009da48b7221 */ /* 0x040fe20000010100 */
[--C-:B------:R-:W-:Y:S01]  /*0b50*/  HADD2.F32 R146, -RZ, R26.reuse.H0_H0 ;  /* 0x2000001aff927230 */ /* 0x100fe20000004100 */
[C---:B------:R-:W-:Y:S01]  /*0b60*/  FADD.FTZ R157, -R164.reuse, R36 ;  /* 0x00000024a49d7221 */ /* 0x040fe20000010100 */
[----:B------:R-:W-:Y:S01]  /*0b70*/  HADD2.F32 R147, -RZ, R26.H1_H1 ;  /* 0x3000001aff937230 */ /* 0x000fe20000004100 */
[C---:B------:R-:W-:Y:S01]  /*0b80*/  FADD.FTZ R167, -R164.reuse, R158 ;  /* 0x0000009ea4a77221 */ /* 0x040fe20000010100 */
[----:B------:R-:W-:Y:S01]  /*0b90*/  HADD2.F32 R26, -RZ, R29.H0_H0 ;  /* 0x2000001dff1a7230 */ /* 0x000fe20000004100 */
[----:B------:R-:W-:Y:S01]  /*0ba0*/  FADD.FTZ R169, -R164, R42 ;  /* 0x0000002aa4a97221 */ /* 0x000fe20000010100 */
[--C-:B------:R-:W-:Y:S01]  /*0bb0*/  HADD2.F32 R42, -RZ, R44.reuse.H0_H0 ;  /* 0x2000002cff2a7230 */ /* 0x100fe20000004100 */
[----:B------:R-:W-:Y:S01]  /*0bc0*/  FADD.FTZ R103, R24, R103 ;  /* 0x0000006718677221 */ /* 0x000fe20000010000 */
[----:B------:R-:W-:Y:S01]  /*0bd0*/  HADD2.F32 R158, -RZ, R44.H1_H1 ;  /* 0x3000002cff9e7230 */ /* 0x000fe20000004100 */
[----:B------:R-:W-:-:S02]  /*0be0*/  FFMA.FTZ R129, R32, R24, R129 ;  /* 0x0000001820817223 */ /* 0x000fc40000010081 */
[----:B------:R-:W-:Y:S02]  /*0bf0*/  FADD.FTZ R89, R31, R89 ;  /* 0x000000591f597221 */ /* 0x000fe40000010000 */
[-C--:B------:R-:W-:Y:S02]  /*0c00*/  FFMA.FTZ R92, R37, R31.reuse, R92 ;  /* 0x0000001f255c7223 */ /* 0x080fe4000001005c */
[----:B------:R-:W-:Y:S01]  /*0c10*/  FMUL.FTZ R36, R112, R31 ;  /* 0x0000001f70247220 */ /* 0x000fe20000410000 */
[----:B------:R-:W-:Y:S01]  /*0c20*/  HADD2.F32 R153, -RZ, R34.H0_H0 ;  /* 0x20000022ff997230 */ /* 0x000fe20000004100 */
[----:B------:R-:W-:Y:S02]  /*0c30*/  FADD.FTZ R137, -R164, R137 ;  /* 0x00000089a4897221 */ /* 0x000fe40000010100 */
[----:B------:R-:W-:Y:S02]  /*0c40*/  FMUL.FTZ R43, R134, R43 ;  /* 0x0000002b862b7220 */ /* 0x000fe40000410000 */
[----:B------:R-:W-:-:S02]  /*0c50*/  FMUL.FTZ R44, R106, R28 ;  /* 0x0000001c6a2c7220 */ /* 0x000fc40000410000 */
[----:B------:R-:W-:Y:S02]  /*0c60*/  FADD.FTZ R31, RZ, R47 ;  /* 0x0000002fff1f7221 */ /* 0x000fe40000010000 */
[----:B------:R-:W-:Y:S01]  /*0c70*/  FFMA.FTZ R24, R32, R47, RZ ;  /* 0x0000002f20187223 */ /* 0x000fe200000100ff */
[----:B------:R-:W-:Y:S01]  /*0c80*/  HADD2.F32 R34, -RZ, R34.H1_H1 ;  /* 0x30000022ff227230 */ /* 0x000fe20000004100 */
[----:B------:R-:W-:Y:S01]  /*0c90*/  FADD.FTZ R141, -R164, R25 ;  /* 0x00000019a48d7221 */ /* 0x000fe20000010100 */
[----:B------:R-:W-:Y:S01]  /*0ca0*/  HADD2.F32 R29, -RZ, R29.H1_H1 ;  /* 0x3000001dff1d7230 */ /* 0x000fe20000004100 */
[----:B------:R-:W-:Y:S02]  /*0cb0*/  FMUL.FTZ R135, R134, R137 ;  /* 0x0000008986877220 */ /* 0x000fe40000410000 */
[----:B------:R-:W-:Y:S02]  /*0cc0*/  FMUL.FTZ R136, R107, R26 ;  /* 0x0000001a6b887220 */ /* 0x000fe40000410000 */
[----:B------:R-:W-:-:S02]  /*0cd0*/  FADD.FTZ R31, R31, R44 ;  /* 0x0000002c1f1f7221 */ /* 0x000fc40000010000 */
[----:B------:R-:W-:Y:S01]  /*0ce0*/  FFMA.FTZ R24, R43, R44, R24 ;  /* 0x0000002c2b187223 */ /* 0x000fe20000010018 */
[--C-:B------:R-:W-:Y:S01]  /*0cf0*/  HADD2.F32 R156, -RZ, R39.reuse.H0_H0 ;  /* 0x20000027ff9c7230 */ /* 0x100fe20000004100 */
[C---:B------:R-:W-:Y:S01]  /*0d00*/  FADD.FTZ R173, -R164.reuse, R160 ;  /* 0x000000a0a4ad7221 */ /* 0x040fe20000010100 */
[----:B------:R-:W-:Y:S01]  /*0d10*/  HADD2.F32 R159, -RZ, R39.H1_H1 ;  /* 0x30000027ff9f7230 */ /* 0x000fe20000004100 */
[----:B------:R-:W-:Y:S01]  /*0d20*/  FADD.FTZ R25, -R164, R162 ;  /* 0x000000a2a4197221 */ /* 0x000fe20000010100 */
[----:B------:R-:W-:Y:S01]  /*0d30*/  HADD2.F32 R148, -RZ, R41.H1_H1 ;  /* 0x30000029ff947230 */ /* 0x000fe20000004100 */
[----:B------:R-:W-:Y:S01]  /*0d40*/  FMUL.FTZ R141, R134, R141 ;  /* 0x0000008d868d7220 */ /* 0x000fe20000410000 */
[--C-:B------:R-:W-:Y:S01]  /*0d50*/  HADD2.F32 R160, -RZ, R45.reuse.H0_H0 ;  /* 0x2000002dffa07230 */ /* 0x100fe20000004100 */
[C---:B------:R-:W-:Y:S01]  /*0d60*/  FADD.FTZ R147, -R164.reuse, R147 ;  /* 0x00000093a4937221 */ /* 0x040fe20000010100 */
[----:B------:R-:W-:Y:S01]  /*0d70*/  HADD2.F32 R162, -RZ, R45.H1_H1 ;  /* 0x3000002dffa27230 */ /* 0x000fe20000004100 */
[C---:B------:R-:W-:Y:S01]  /*0d80*/  FADD.FTZ R41, -R164.reuse, R140 ;  /* 0x0000008ca4297221 */ /* 0x040fe20000010100 */
[----:B------:R-:W-:Y:S01]  /*0d90*/  HADD2.F32 R138, -RZ, R30.H0_H0 ;  /* 0x2000001eff8a7230 */ /* 0x000fe20000004100 */
[----:B------:R-:W-:-:S02]  /*0da0*/  FADD.FTZ R39, -R164, R34 ;  /* 0x00000022a4277221 */ /* 0x000fc40000010100 */
[----:B------:R-:W-:Y:S02]  /*0db0*/  FMUL.FTZ R45, R134, R35 ;  /* 0x00000023862d7220 */ /* 0x000fe40000410000 */
[----:B------:R-:W-:Y:S02]  /*0dc0*/  FADD.FTZ R145, -R164, R146 ;  /* 0x00000092a4917221 */ /* 0x000fe40000010100 */
[----:B------:R-:W-:Y:S02]  /*0dd0*/  FMUL.FTZ R140, R108, R29 ;  /* 0x0000001d6c8c7220 */ /* 0x000fe40000410000 */
[----:B------:R-:W-:Y:S02]  /*0de0*/  FADD.FTZ R35, R31, R136 ;  /* 0x000000881f237221 */ /* 0x000fe40000010000 */
[----:B------:R-:W-:Y:S01]  /*0df0*/  FFMA.FTZ R24, R135, R136, R24 ;  /* 0x0000008887187223 */ /* 0x000fe20000010018 */
[----:B------:R-:W-:Y:S01]  /*0e00*/  HADD2.F32 R30, -RZ, R30.H1_H1 ;  /* 0x3000001eff1e7230 */ /* 0x000fe20000004100 */
[----:B------:R-:W-:-:S02]  /*0e10*/  FADD.FTZ R101, R28, R101 ;  /* 0x000000651c657221 */ /* 0x000fc40000010000 */
[----:B------:R-:W-:Y:S02]  /*0e20*/  FFMA.FTZ R104, R43, R28, R104 ;  /* 0x0000001c2b687223 */ /* 0x000fe40000010068 */
[----:B------:R-:W-:Y:S02]  /*0e30*/  FADD.FTZ R97, R29, R97 ;  /* 0x000000611d617221 */ /* 0x000fe40000010000 */
[----:B------:R-:W-:Y:S02]  /*0e40*/  FFMA.FTZ R100, R141, R29, R100 ;  /* 0x0000001d8d647223 */ /* 0x000fe40000010064 */
[C---:B------:R-:W-:Y:S02]  /*0e50*/  FMUL.FTZ R29, R134.reuse, R147 ;  /* 0x00000093861d7220 */ /* 0x040fe40000410000 */
        /* <DEDUP_REMOVED lines=10> */
[----:B------:R-:W-:Y:S02]  /*0f00*/  FMUL.FTZ R33, R134, R33 ;  /* 0x0000002186217220 */ /* 0x000fe40000410000 */
[----:B------:R-:W-:Y:S02]  /*0f10*/  FMUL.FTZ R34, R111, R142 ;  /* 0x0000008e6f227220 */ /* 0x000fe40000410000 */
[----:B------:R-:W-:Y:S02]  /*0f20*/  FADD.FTZ R39, R39, R30 ;  /* 0x0000001e27277221 */ /* 0x000fe40000010000 */
[----:B------:R-:W-:Y:S01]  /*0f30*/  FFMA.FTZ R24, R29, R30, R24 ;  /* 0x0000001e1d187223 */ /* 0x000fe20000010018 */
[----:B------:R-:W-:Y:S01]  /*0f40*/  HADD2.F32 R40, -RZ, R40.H1_H1 ;  /* 0x30000028ff287230 */ /* 0x000fe20000004100 */
[----:B------:R-:W-:-:S02]  /*0f50*/  FADD.FTZ R39, R39, R34 ;  /* 0x0000002227277221 */ /* 0x000fc40000010000 */
[----:B------:R-:W-:Y:S02]  /*0f60*/  FFMA.FTZ R24, R33, R34, R24 ;  /* 0x0000002221187223 */ /* 0x000fe40000010018 */
[----:B------:R-:W-:Y:S02]  /*0f70*/  FADD.FTZ R161, -R164, R40 ;  /* 0x00000028a4a17221 */ /* 0x000fe40000010100 */
[----:B------:R-:W-:Y:S02]  /*0f80*/  FMUL.FTZ R41, R134, R41 ;  /* 0x0000002986297220 */ /* 0x000fe40000410000 */
[----:B------:R-:W-:Y:S02]  /*0f90*/  FMUL.FTZ R40, R113, R144 ;  /* 0x0000009071287220 */ /* 0x000fe40000410000 */
[----:B------:R-:W-:Y:S02]  /*0fa0*/  FADD.FTZ R39, R39, R36 ;  /* 0x0000002427277221 */ /* 0x000fe40000010000 */
[----:B------:R-:W-:Y:S01]  /*0fb0*/  FFMA.FTZ R24, R37, R36, R24 ;  /* 0x0000002425187223 */ /* 0x000fe20000010018 */
[----:B------:R-:W-:Y:S01]  /*0fc0*/  HADD2.F32 R166, -RZ, R46.H1_H1 ;  /* 0x3000002effa67230 */ /* 0x000fe20000004100 */
[----:B------:R-:W-:-:S02]  /*0fd0*/  FADD.FTZ R149, -R164, R149 ;  /* 0x00000095a4957221 */ /* 0x000fc40000010100 */
[C---:B------:R-:W-:Y:S02]  /*0fe0*/  FADD.FTZ R151, -R164.reuse, R151 ;  /* 0x00000097a4977221 */ /* 0x040fe40000010100 */
[C---:B------:R-:W-:Y:S02]  /*0ff0*/  FADD.FTZ R153, -R164.reuse, R153 ;  /* 0x00000099a4997221 */ /* 0x040fe40000010100 */
[C---:B------:R-:W-:Y:S02]  /*1000*/  FADD.FTZ R155, -R164.reuse, R155 ;  /* 0x0000009ba49b7221 */ /* 0x040fe40000010100 */
[----:B------:R-:W-:Y:S01]  /*1010*/  FADD.FTZ R165, -R164, R148 ;  /* 0x00000094a4a57221 */ /* 0x000fe20000010100 */
[----:B------:R-:W-:Y:S01]  /*1020*/  HADD2.F32 R164, -RZ, R46.H0_H0 ;  /* 0x2000002effa47230 */ /* 0x000fe20000004100 */
[----:B------:R-:W-:Y:S02]  /*1030*/  FMUL.FTZ R46, R114, R143 ;  /* 0x0000008f722e7220 */ /* 0x000fe40000410000 */
[----:B------:R-:W-:-:S02]  /*1040*/  FADD.FTZ R39, R39, R40 ;  /* 0x0000002827277221 */ /* 0x000fc40000010000 */
[----:B------:R-:W-:Y:S02]  /*1050*/  FFMA.FTZ R24, R41, R40, R24 ;  /* 0x0000002829187223 */ /* 0x000fe40000010018 */
[----:B------:R-:W-:Y:S02]  /*1060*/  FADD.FTZ R95, R138, R95 ;  /* 0x0000005f8a5f7221 */ /* 0x000fe40000010000 */
[----:B------:R-:W-:Y:S02]  /*1070*/  FFMA.FTZ R98, R145, R138, R98 ;  /* 0x0000008a91627223 */ /* 0x000fe40000010062 */
[----:B------:R-:W-:Y:S02]  /*1080*/  FMUL.FTZ R137, R134, R149 ;  /* 0x0000009586897220 */ /* 0x000fe40000410000 */
[----:B------:R-:W-:Y:S02]  /*1090*/  FMUL.FTZ R138, R115, R150 ;  /* 0x00000096738a7220 */ /* 0x000fe40000410000 */
[----:B------:R-:W-:-:S02]  /*10a0*/  FADD.FTZ R149, R39, R46 ;  /* 0x0000002e27957221 */ /* 0x000fc40000010000 */
[----:B------:R-:W-:Y:S01]  /*10b0*/  FFMA.FTZ R24, R45, R46, R24 ;  /* 0x0000002e2d187223 */ /* 0x000fe20000010018 */
[----:B------:R-:W-:Y:S01]  /*10c0*/  HADD2.F32 R154, -RZ, R38.H0_H0 ;  /* 0x20000026ff9a7230 */ /* 0x000fe20000004100 */
[----:B------:R-:W-:Y:S02]  /*10d0*/  FADD.FTZ R87, R144, R87 ;  /* 0x0000005790577221 */ /* 0x000fe40000010000 */
[----:B------:R-:W-:Y:S02]  /*10e0*/  FFMA.FTZ R90, R41, R144, R90 ;  /* 0x00000090295a7223 */ /* 0x000fe4000001005a */
[----:B------:R-:W-:Y:S02]  /*10f0*/  FADD.FTZ R85, R143, R85 ;  /* 0x000000558f557221 */ /* 0x000fe40000010000 */
[----:B------:R-:W-:Y:S02]  /*1100*/  FFMA.FTZ R88, R45, R143, R88 ;  /* 0x0000008f2d587223 */ /* 0x000fe40000010058 */
[----:B------:R-:W-:-:S02]  /*1110*/  FMUL.FTZ R143, R134, R151 ;  /* 0x00000097868f7220 */ /* 0x000fc40000410000 */
[----:B------:R-:W-:Y:S02]  /*1120*/  FMUL.FTZ R144, R116, R152 ;  /* 0x0000009874907220 */ /* 0x000fe40000410000 */
[----:B------:R-:W-:Y:S02]  /*1130*/  FADD.FTZ R149, R149, R138 ;  /* 0x0000008a95957221 */ /* 0x000fe40000010000 */
[----:B------:R-:W-:Y:S01]  /*1140*/  FFMA.FTZ R24, R137, R138, R24 ;  /* 0x0000008a89187223 */ /* 0x000fe20000010018 */
[----:B------:R-:W-:Y:S01]  /*1150*/  HADD2.F32 R38, -RZ, R38.H1_H1 ;  /* 0x30000026ff267230 */ /* 0x000fe20000004100 */
        /* <DEDUP_REMOVED lines=83> */
.L_x_421:
        /* <DEDUP_REMOVED lines=18> */
.L_x_422:
[----:B--2---:R-:W-:Y:S01]  /*17b0*/  FADD.FTZ R166, R166, R163 ;  /* 0x000000a3a6a67221 */ /* 0x004fe20000010000 */
[----:B-----5:R-:W-:Y:S01]  /*17c0*/  MOV R161, R56 ;  /* 0x0000003800a17202 */ /* 0x020fe20000000f00 */
[----:B-1----:R-:W-:Y:S01]  /*17d0*/  FADD.FTZ R25, R24, R165 ;  /* 0x000000a518197221 */ /* 0x002fe20000010000 */
[----:B------:R-:W-:Y:S01]  /*17e0*/  @P0 MOV R162, R50 ;  /* 0x0000003200a20202 */ /* 0x000fe20000000f00 */
[----:B------:R-:W-:Y:S01]  /*17f0*/  FMUL.FTZ R166, R166, c[0x0][0x1e0] ;  /* 0x00007800a6a67a20 */ /* 0x000fe20000410000 */
[----:B------:R-:W-:Y:S01]  /*1800*/  @P1 HADD2.F32 R167, -RZ, R6.H0_H0 ;  /* 0x20000006ffa71230 */ /* 0x000fe20000004100 */
[----:B------:R-:W-:Y:S01]  /*1810*/  FMUL.FTZ R25, R25, c[0x0][0x1e0] ;  /* 0x0000780019197a20 */ /* 0x000fe20000410000 */
[----:B------:R-:W-:Y:S02]  /*1820*/  @P0 LOP3.LUT P3, RZ, R162, 0xff, RZ, 0xc0, !PT ;  /* 0x000000ffa2ff0812 */ /* 0x000fe4000786c0ff */
[----:B------:R-:W-:Y:S02]  /*1830*/  FSEL R24, R166, RZ, !P2 ;  /* 0x000000ffa6187208 */ /* 0x000fe40005000000 */
[----:B------:R-:W-:-:S02]  /*1840*/  LOP3.LUT P2, RZ, R161, 0xff, RZ, 0xc0, !PT ;  /* 0x000000ffa1ff7812 */ /* 0x000fc4000784c0ff */
[----:B------:R-:W-:Y:S01]  /*1850*/  LOP3.LUT P5, RZ, R56, 0xff00, RZ, 0xc0, !PT ;  /* 0x0000ff0038ff7812 */ /* 0x000fe200078ac0ff */
[-CC-:B------:R-:W-:Y:S01]  /*1860*/  FFMA.FTZ R32, R32, R25.reuse, R24.reuse ;  /* 0x0000001920207223 */ /* 0x180fe20000010018 */
[----:B------:R-:W-:Y:S01]  /*1870*/  @P0 LOP3.LUT P4, RZ, R50, 0xff00, RZ, 0xc0, !PT ;  /* 0x0000ff0032ff0812 */ /* 0x000fe2000788c0ff */
[-C--:B------:R-:W-:Y:S01]  /*1880*/  FFMA.FTZ R43, R43, R25.reuse, R24 ;  /* 0x000000192b2b7223 */ /* 0x080fe20000010018 */
[----:B------:R-:W-:Y:S01]  /*1890*/  LOP3.LUT P6, RZ, R56, 0xff0000, RZ, 0xc0, !PT ;  /* 0x00ff000038ff7812 */ /* 0x000fe200078cc0ff */
[----:B------:R-:W-:Y:S01]  /*18a0*/  FADD.FTZ R47, R47, -R32 ;  /* 0x800000202f2f7221 */ /* 0x000fe20000010000 */
[----:B------:R-:W-:Y:S01]  /*18b0*/  @P1 HADD2.F32 R32, -RZ, R4.H0_H0 ;  /* 0x20000004ff201230 */ /* 0x000fe20000004100 */
[----:B------:R-:W-:Y:S01]  /*18c0*/  FADD.FTZ R43, R44, -R43 ;  /* 0x8000002b2c2b7221 */ /* 0x000fe20000010000 */
[----:B------:R-:W-:Y:S01]  /*18d0*/  MOV R44, R52 ;  /* 0x00000034002c7202 */ /* 0x000fe20000000f00 */
[-CC-:B------:R-:W-:Y:S01]  /*18e0*/  FFMA.FTZ R161, R141, R25.reuse, R24.reuse ;  /* 0x000000198da17223 */ /* 0x180fe20000010018 */
[----:B------:R-:W-:Y:S01]  /*18f0*/  @P0 MOV R164, R48 ;  /* 0x0000003000a40202 */ /* 0x000fe20000000f00 */
[----:B------:R-:W-:-:S02]  /*1900*/  FFMA.FTZ R135, R135, R25, R24 ;  /* 0x0000001987877223 */ /* 0x000fc40000010018 */
[----:B------:R-:W-:Y:S01]  /*1910*/  FMUL.FTZ R141, R134, R47 ;  /* 0x0000002f868d7220 */ /* 0x000fe20000410000 */
[----:B------:R-:W-:Y:S01]  /*1920*/  @P1 HADD2.F32 R47, -RZ, R4.H1_H1 ;  /* 0x30000004ff2f1230 */ /* 0x000fe20000004100 */
[----:B------:R-:W-:Y:S02]  /*1930*/  FFMA.FTZ R145, R145, R25, R24 ;  /* 0x0000001991917223 */ /* 0x000fe40000010018 */
[----:B------:R-:W-:Y:S02]  /*1940*/  FADD.FTZ R161, R140, -R161 ;  /* 0x800000a18ca17221 */ /* 0x000fe40000010000 */
[----:B------:R-:W-:Y:S02]  /*1950*/  FMUL.FTZ R162, R134, R43 ;  /* 0x0000002b86a27220 */ /* 0x000fe40000410000 */
[----:B------:R-:W-:Y:S02]  /*1960*/  FADD.FTZ R135, R136, -R135 ;  /* 0x8000008788877221 */ /* 0x000fe40000010000 */
[----:B------:R-:W-:Y:S01]  /*1970*/  @P1 FADD.FTZ R141, R141, R32 ;  /* 0x000000208d8d1221 */ /* 0x000fe20000010000 */
[--C-:B------:R-:W-:Y:S01]  /*1980*/  @P1 HADD2.F32 R32, -RZ, R5.reuse.H1_H1 ;  /* 0x30000005ff201230 */ /* 0x100fe20000004100 */
[----:B0-----:R-:W-:Y:S01]  /*1990*/  FADD.FTZ R165, R146, -R145 ;  /* 0x8000009192a57221 */ /* 0x001fe20000010000 */
[----:B------:R-:W-:Y:S01]  /*19a0*/  @P1 HADD2.F32 R145, -RZ, R5.H0_H0 ;  /* 0x20000005ff911230 */ /* 0x000fe20000004100 */
[----:B------:R-:W-:-:S02]  /*19b0*/  FMUL.FTZ R163, R134, R161 ;  /* 0x000000a186a37220 */ /* 0x000fc40000410000 */
[----:B------:R-:W-:Y:S02]  /*19c0*/  @P1 FADD.FTZ R162, R162, R47 ;  /* 0x0000002fa2a21221 */ /* 0x000fe40000010000 */
[C---:B------:R-:W-:Y:S02]  /*19d0*/  FMUL.FTZ R140, R134.reuse, R135 ;  /* 0x00000087868c7220 */ /* 0x040fe40000410000 */
[----:B------:R-:W-:Y:S02]  /*19e0*/  FMUL.FTZ R135, R141, c[0x0][0x1e8] ;  /* 0x00007a008d877a20 */ /* 0x000fe40000410000 */
[----:B------:R-:W-:Y:S02]  /*19f0*/  FMUL.FTZ R146, R134, R165 ;  /* 0x000000a586927220 */ /* 0x000fe40000410000 */
[----:B------:R-:W-:Y:S01]  /*1a00*/  @P1 FADD.FTZ R163, R163, R32 ;  /* 0x00000020a3a31221 */ /* 0x000fe20000010000 */
[C---:B------:R-:W-:Y:S01]  /*1a10*/  FSEL R136, R135.reuse, RZ, P2 ;  /* 0x000000ff87887208 */ /* 0x040fe20001000000 */
[----:B------:R-:W-:Y:S01]  /*1a20*/  FMUL.FTZ R43, R162, c[0x0][0x1e8] ;  /* 0x00007a00a22b7a20 */ /* 0x000fe20000410000 */
[----:B------:R-:W-:Y:S01]  /*1a30*/  @P0 FSEL R135, R135, RZ, P3 ;  /* 0x000000ff87870208 */ /* 0x000fe20001800000 */
[----:B------:R-:W-:Y:S01]  /*1a40*/  @P1 FADD.FTZ R140, R140, R145 ;  /* 0x000000918c8c1221 */ /* 0x000fe20000010000 */
[----:B------:R-:W-:Y:S01]  /*1a50*/  LOP3.LUT P3, RZ, R56, 0xff000000, RZ, 0xc0, !PT ;  /* 0xff00000038ff7812 */ /* 0x000fe2000786c0ff */
[----:B------:R-:W-:Y:S01]  /*1a60*/  @P1 FADD.FTZ R146, R146, R167 ;  /* 0x000000a792921221 */ /* 0x000fe20000010000 */
[----:B------:R-:W-:Y:S01]  /*1a70*/  FSEL R145, R43, RZ, P5 ;  /* 0x000000ff2b917208 */ /* 0x000fe20002800000 */
[----:B------:R-:W-:Y:S01]  /*1a80*/  FMUL.FTZ R47, R163, c[0x0][0x1e8] ;  /* 0x00007a00a32f7a20 */ /* 0x000fe20000410000 */
[----:B------:R-:W-:Y:S01]  /*1a90*/  @P0 LOP3.LUT P5, RZ, R50, 0xff000000, RZ, 0xc0, !PT ;  /* 0xff00000032ff0812 */ /* 0x000fe200078ac0ff */
[----:B------:R-:W-:Y:S01]  /*1aa0*/  FMUL.FTZ R32, R140, c[0x0][0x1e8] ;  /* 0x00007a008c207a20 */ /* 0x000fe20000410000 */
[----:B------:R-:W-:Y:S01]  /*1ab0*/  @P0 LOP3.LUT P2, RZ, R50, 0xff0000, RZ, 0xc0, !PT ;  /* 0x00ff000032ff0812 */ /* 0x000fe2000784c0ff */
[----:B------:R-:W-:Y:S01]  /*1ac0*/  FMUL.FTZ R165, R146, c[0x0][0x1e8] ;  /* 0x00007a0092a57a20 */ /* 0x000fe20000410000 */
[----:B------:R-:W-:Y:S01]  /*1ad0*/  @P0 FSEL R43, R43, RZ, P4 ;  /* 0x000000ff2b2b0208 */ /* 0x000fe20002000000 */
[-CC-:B------:R-:W-:Y:S01]  /*1ae0*/  FFMA.FTZ R29, R29, R25.reuse, R24.reuse ;  /* 0x000000191d1d7223 */ /* 0x180fe20000010018 */
[----:B------:R-:W-:Y:S01]  /*1af0*/  LOP3.LUT P4, RZ, R57, 0xff, RZ, 0xc0, !PT ;  /* 0x000000ff39ff7812 */ /* 0x000fe2000788c0ff */
[-CC-:B------:R-:W-:Y:S01]  /*1b00*/  FFMA.FTZ R41, R41, R25.reuse, R24.reuse ;  /* 0x0000001929297223 */ /* 0x180fe20000010018 */
[----:B------:R-:W-:Y:S01]  /*1b10*/  FSEL R161, R47, RZ, P3 ;  /* 0x000000ff2fa17208 */ /* 0x000fe20001800000 */
[-CC-:B------:R-:W-:Y:S01]  /*1b20*/  FFMA.FTZ R45, R45, R25.reuse, R24.reuse ;  /* 0x000000192d2d7223 */ /* 0x180fe20000010018 */
[----:B------:R-:W-:Y:S01]  /*1b30*/  FSEL R56, R32, RZ, P6 ;  /* 0x000000ff20387208 */ /* 0x000fe20003000000 */
[----:B------:R-:W-:Y:S01]  /*1b40*/  FADD.FTZ R29, R30, -R29 ;  /* 0x8000001d1e1d7221 */ /* 0x000fe20000010000 */
[----:B------:R-:W-:Y:S01]  /*1b50*/  @P0 FSEL R47, R47, RZ, P5 ;  /* 0x000000ff2f2f0208 */ /* 0x000fe20002800000 */
[-CC-:B------:R-:W-:Y:S01]  /*1b60*/  FFMA.FTZ R33, R33, R25.reuse, R24.reuse ;  /* 0x0000001921217223 */ /* 0x180fe20000010018 */
[----:B------:R-:W-:Y:S01]  /*1b70*/  @P0 FSEL R32, R32, RZ, P2 ;  /* 0x000000ff20200208 */ /* 0x000fe20001000000 */
[--C-:B------:R-:W-:Y:S01]  /*1b80*/  FFMA.FTZ R143, R143, R25, R24.reuse ;  /* 0x000000198f8f7223 */ /* 0x100fe20000010018 */
[----:B------:R-:W-:Y:S01]  /*1b90*/  @P0 LOP3.LUT P5, RZ, R51, 0xff, RZ, 0xc0, !PT ;  /* 0x000000ff33ff0812 */ /* 0x000fe200078ac0ff */
[----:B------:R-:W-:Y:S01]  /*1ba0*/  @P1 HADD2.F32 R30, -RZ, R6.H1_H1 ;  /* 0x30000006ff1e1230 */ /* 0x000fe20000004100 */
[C---:B------:R-:W-:Y:S01]  /*1bb0*/  LOP3.LUT P6, RZ, R57.reuse, 0xff00, RZ, 0xc0, !PT ;  /* 0x0000ff0039ff7812 */ /* 0x040fe200078cc0ff */
[----:B------:R-:W-:Y:S01]  /*1bc0*/  FMUL.FTZ R29, R134, R29 ;  /* 0x0000001d861d7220 */ /* 0x000fe20000410000 */
[----:B------:R-:W-:Y:S01]  /*1bd0*/  LOP3.LUT P2, RZ, R57, 0xff0000, RZ, 0xc0, !PT ;  /* 0x00ff000039ff7812 */ /* 0x000fe2000784c0ff */
[-CC-:B------:R-:W-:Y:S01]  /*1be0*/  FFMA.FTZ R37, R37, R25.reuse, R24.reuse ;  /* 0x0000001925257223 */ /* 0x180fe20000010018 */
[----:B------:R-:W-:Y:S01]  /*1bf0*/  LOP3.LUT P3, RZ, R57, 0xff000000, RZ, 0xc0, !PT ;  /* 0xff00000039ff7812 */ /* 0x000fe2000786c0ff */
[----:B------:R-:W-:Y:S01]  /*1c00*/  FADD.FTZ R33, R34, -R33 ;  /* 0x8000002122217221 */ /* 0x000fe20000010000 */
[C---:B------:R-:W-:Y:S01]  /*1c10*/  FSEL R57, R165.reuse, RZ, P4 ;  /* 0x000000ffa5397208 */ /* 0x040fe20002000000 */
[----:B------:R-:W-:Y:S01]  /*1c20*/  FADD.FTZ R173, R144, -R143 ;  /* 0x8000008f90ad7221 */ /* 0x000fe20000010000 */
[----:B------:R-:W-:Y:S01]  /*1c30*/  LOP3.LUT P4, RZ, R44, 0xff, RZ, 0xc0, !PT ;  /* 0x000000ff2cff7812 */ /* 0x000fe2000788c0ff */
[--C-:B------:R-:W-:Y:S01]  /*1c40*/  @P1 HADD2.F32 R143, -RZ, R8.reuse.H1_H1 ;  /* 0x30000008ff8f1230 */ /* 0x100fe20000004100 */
[----:B------:R-:W-:Y:S01]  /*1c50*/  @P0 FSEL R44, R165, RZ, P5 ;  /* 0x000000ffa52c0208 */ /* 0x000fe20002800000 */
[----:B------:R-:W-:Y:S01]  /*1c60*/  FADD.FTZ R165, R40, -R41 ;  /* 0x8000002928a57221 */ /* 0x000fe20000010000 */
[----:B------:R-:W-:Y:S01]  /*1c70*/  @P1 HADD2.F32 R34, -RZ, R7.H0_H0 ;  /* 0x20000007ff221230 */ /* 0x000fe20000004100 */
[----:B------:R-:W-:Y:S01]  /*1c80*/  FFMA.FTZ R41, R137, R25, R24 ;  /* 0x0000001989297223 */ /* 0x000fe20000010018 */
[----:B------:R-:W-:Y:S01]  /*1c90*/  @P0 LOP3.LUT P5, RZ, R164, 0xff, RZ, 0xc0, !PT ;  /* 0x000000ffa4ff0812 */ /* 0x000fe200078ac0ff */
[----:B------:R-:W-:Y:S01]  /*1ca0*/  FADD.FTZ R137, R46, -R45 ;  /* 0x8000002d2e897221 */ /* 0x000fe20000010000 */
[----:B------:R-:W-:Y:S01]  /*1cb0*/  @P1 HADD2.F32 R45, -RZ, R8.H0_H0 ;  /* 0x20000008ff2d1230 */ /* 0x000fe20000004100 */
[----:B------:R-:W-:Y:S01]  /*1cc0*/  @P1 FADD.FTZ R29, R29, R30 ;  /* 0x0000001e1d1d1221 */ /* 0x000fe20000010000 */
[----:B------:R-:W-:Y:S01]  /*1cd0*/  @P0 F2FP.PACK_AB R135, RZ, R135 ;  /* 0x00000087ff87023e */ /* 0x000fe200000000ff */
[----:B------:R-:W-:Y:S01]  /*1ce0*/  FMUL.FTZ R144, R134, R137 ;  /* 0x0000008986907220 */ /* 0x000fe20000410000 */
[----:B------:R-:W-:Y:S01]  /*1cf0*/  @P0 F2FP.PACK_AB R32, RZ, R32 ;  /* 0x00000020ff20023e */ /* 0x000fe200000000ff */
[----:B------:R-:W-:Y:S01]  /*1d00*/  FADD.FTZ R37, R36, -R37 ;  /* 0x8000002524257221 */ /* 0x000fe20000010000 */
[----:B------:R-:W-:Y:S01]  /*1d10*/  @P0 F2FP.PACK_AB R44, RZ, R44 ;  /* 0x0000002cff2c023e */ /* 0x000fe200000000ff */
[----:B------:R-:W-:Y:S01]  /*1d20*/  FMUL.FTZ R167, R134, R33 ;  /* 0x0000002186a77220 */ /* 0x000fe20000410000 */
[----:B------:R-:W-:Y:S01]  /*1d30*/  @P1 HADD2.F32 R33, -RZ, R9.H1_H1 ;  /* 0x30000009ff211230 */ /* 0x000fe20000004100 */
[----:B------:R-:W-:Y:S01]  /*1d40*/  FADD.FTZ R169, R138, -R41 ;  /* 0x800000298aa97221 */ /* 0x000fe20000010000 */
[----:B------:R-:W-:Y:S01]  /*1d50*/  @P1 HADD2.F32 R41, -RZ, R7.H1_H1 ;  /* 0x30000007ff291230 */ /* 0x000fe20000004100 */
[----:B------:R-:W-:Y:S01]  /*1d60*/  @P1 FADD.FTZ R144, R144, R143 ;  /* 0x0000008f90901221 */ /* 0x000fe20000010000 */
[----:B------:R-:W-:Y:S01]  /*1d70*/  @P0 F2FP.PACK_AB R43, RZ, R43 ;  /* 0x0000002bff2b023e */ /* 0x000fe200000000ff */
[----:B------:R-:W-:Y:S01]  /*1d80*/  FMUL.FTZ R143, R29, c[0x0][0x1e8] ;  /* 0x00007a001d8f7a20 */ /* 0x000fe20000410000 */
[----:B------:R-:W-:Y:S01]  /*1d90*/  @P0 F2FP.PACK_AB R47, RZ, R47 ;  /* 0x0000002fff2f023e */ /* 0x000fe200000000ff */
[C---:B------:R-:W-:Y:S01]  /*1da0*/  FMUL.FTZ R30, R134.reuse, R37 ;  /* 0x00000025861e7220 */ /* 0x040fe20000410000 */
[----:B------:R-:W-:Y:S01]  /*1db0*/  @P0 PRMT R20, R135, 0x7610, R20 ;  /* 0x0000761087140816 */ /* 0x000fe20000000014 */
[----:B------:R-:W-:Y:S01]  /*1dc0*/  @P1 FADD.FTZ R167, R167, R34 ;  /* 0x00000022a7a71221 */ /* 0x000fe20000010000 */
[----:B------:R-:W-:Y:S01]  /*1dd0*/  FSEL R168, R143, RZ, P6 ;  /* 0x000000ff8fa87208 */ /* 0x000fe20003000000 */
[----:B------:R-:W-:Y:S01]  /*1de0*/  FMUL.FTZ R164, R134, R165 ;  /* 0x000000a586a47220 */ /* 0x000fe20000410000 */
[----:B------:R-:W-:Y:S01]  /*1df0*/  @P1 HADD2.F32 R34, -RZ, R9.H0_H0 ;  /* 0x20000009ff221230 */ /* 0x000fe20000004100 */
[----:B------:R-:W-:Y:S01]  /*1e00*/  @P1 FADD.FTZ R30, R30, R41 ;  /* 0x000000291e1e1221 */ /* 0x000fe20000010000 */
[----:B------:R-:W-:Y:S01]  /*1e10*/  @P0 LOP3.LUT P6, RZ, R51, 0xff00, RZ, 0xc0, !PT ;  /* 0x0000ff0033ff0812 */ /* 0x000fe200078cc0ff */
[----:B------:R-:W-:Y:S01]  /*1e20*/  FMUL.FTZ R138, R167, c[0x0][0x1e8] ;  /* 0x00007a00a78a7a20 */ /* 0x000fe20000410000 */
[----:B------:R-:W-:Y:S01]  /*1e30*/  @P0 PRMT R21, R32, 0x7610, R21 ;  /* 0x0000761020150816 */ /* 0x000fe20000000015 */
[----:B------:R-:W-:Y:S01]  /*1e40*/  @P1 FADD.FTZ R164, R164, R45 ;  /* 0x0000002da4a41221 */ /* 0x000fe20000010000 */
[----:B------:R-:W-:Y:S01]  /*1e50*/  @P0 FSEL R143, R143, RZ, P6 ;  /* 0x000000ff8f8f0208 */ /* 0x000fe20003000000 */
[----:B------:R-:W-:Y:S01]  /*1e60*/  FMUL.FTZ R165, R134, R169 ;  /* 0x000000a986a57220 */ /* 0x000fe20000410000 */
[----:B------:R-:W-:Y:S01]  /*1e70*/  FSEL R169, R138, RZ, P2 ;  /* 0x000000ff8aa97208 */ /* 0x000fe20001000000 */
[----:B------:R-:W-:Y:S01]  /*1e80*/  FMUL.FTZ R166, R134, R173 ;  /* 0x000000ad86a67220 */ /* 0x000fe20000410000 */
[C---:B------:R-:W-:Y:S01]  /*1e90*/  @P0 LOP3.LUT P6, RZ, R51.reuse, 0xff0000, RZ, 0xc0, !PT ;  /* 0x00ff000033ff0812 */ /* 0x040fe200078cc0ff */
[----:B------:R-:W-:Y:S01]  /*1ea0*/  FMUL.FTZ R137, R30, c[0x0][0x1e8] ;  /* 0x00007a001e897a20 */ /* 0x000fe20000410000 */
[----:B------:R-:W-:Y:S01]  /*1eb0*/  @P0 LOP3.LUT P2, RZ, R51, 0xff000000, RZ, 0xc0, !PT ;  /* 0xff00000033ff0812 */ /* 0x000fe2000784c0ff */
[----:B------:R-:W-:Y:S01]  /*1ec0*/  FMUL.FTZ R36, R164, c[0x0][0x1e8] ;  /* 0x00007a00a4247a20 */ /* 0x000fe20000410000 */
[----:B------:R-:W-:Y:S01]  /*1ed0*/  @P0 FSEL R138, R138, RZ, P6 ;  /* 0x000000ff8a8a0208 */ /* 0x000fe20003000000 */
[----:B------:R-:W-:Y:S01]  /*1ee0*/  @P1 FADD.FTZ R165, R165, R34 ;  /* 0x00000022a5a51221 */ /* 0x000fe20000010000 */
[C---:B------:R-:W-:Y:S01]  /*1ef0*/  FSEL R170, R137.reuse, RZ, P3 ;  /* 0x000000ff89aa7208 */ /* 0x040fe20001800000 */
[----:B------:R-:W-:Y:S01]  /*1f00*/  @P1 FADD.FTZ R166, R166, R33 ;  /* 0x00000021a6a61221 */ /* 0x000fe20000010000 */
[----:B------:R-:W-:Y:S01]  /*1f10*/  @P0 FSEL R137, R137, RZ, P2 ;  /* 0x000000ff89890208 */ /* 0x000fe20001000000 */
[----:B------:R-:W-:Y:S01]  /*1f20*/  FMUL.FTZ R34, R144, c[0x0][0x1e8] ;  /* 0x00007a0090227a20 */ /* 0x000fe20000410000 */
[----:B------:R-:W-:Y:S01]  /*1f30*/  FSEL R41, R36, RZ, P4 ;  /* 0x000000ff24297208 */ /* 0x000fe20002000000 */
[----:B------:R-:W-:Y:S01]  /*1f40*/  FMUL.FTZ R33, R165, c[0x0][0x1e8] ;  /* 0x00007a00a5217a20 */ /* 0x000fe20000410000 */
[----:B------:R-:W-:Y:S01]  /*1f50*/  LOP3.LUT P6, RZ, R52, 0xff00, RZ, 0xc0, !PT ;  /* 0x0000ff0034ff7812 */ /* 0x000fe200078cc0ff */
[----:B------:R-:W-:Y:S01]  /*1f60*/  FMUL.FTZ R37, R166, c[0x0][0x1e8] ;  /* 0x00007a00a6257a20 */ /* 0x000fe20000410000 */
[----:B------:R-:W-:Y:S01]  /*1f70*/  LOP3.LUT P2, RZ, R52, 0xff0000, RZ, 0xc0, !PT ;  /* 0x00ff000034ff7812 */ /* 0x000fe2000784c0ff */
[-CC-:B------:R-:W-:Y:S01]  /*1f80*/  FFMA.FTZ R27, R27, R25.reuse, R24.reuse ;  /* 0x000000191b1b7223 */ /* 0x180fe20000010018 */
[----:B------:R-:W-:Y:S01]  /*1f90*/  @P0 FSEL R36, R36, RZ, P5 ;  /* 0x000000ff24240208 */ /* 0x000fe20002800000 */
[-CC-:B------:R-:W-:Y:S01]  /*1fa0*/  FFMA.FTZ R28, R28, R25.reuse, R24.reuse ;  /* 0x000000191c1c7223 */ /* 0x180fe20000010018 */
[----:B------:R-:W-:Y:S01]  /*1fb0*/  @P0 LOP3.LUT P3, RZ, R48, 0xff00, RZ, 0xc0, !PT ;  /* 0x0000ff0030ff0812 */ /* 0x000fe2000786c0ff */
[----:B------:R-:W-:Y:S01]  /*1fc0*/  FADD.FTZ R27, R26, -R27 ;  /* 0x8000001b1a1b7221 */ /* 0x000fe20000010000 */
[----:B------:R-:W-:Y:S01]  /*1fd0*/  @P0 LOP3.LUT P4, RZ, R48, 0xff0000, RZ, 0xc0, !PT ;  /* 0x00ff000030ff0812 */ /* 0x000fe2000788c0ff */
[--C-:B------:R-:W-:Y:S01]  /*1fe0*/  FFMA.FTZ R26, R160, R25, R24.reuse ;  /* 0x00000019a01a7223 */ /* 0x100fe20000010018 */
[----:B------:R-:W-:Y:S01]  /*1ff0*/  LOP3.LUT P5, RZ, R52, 0xff000000, RZ, 0xc0, !PT ;  /* 0xff00000034ff7812 */ /* 0x000fe200078ac0ff */
[----:B------:R-:W-:Y:S01]  /*2000*/  FMUL.FTZ R160, R134, R27 ;  /* 0x0000001b86a07220 */ /* 0x000fe20000410000 */
[----:B------:R-:W-:Y:S01]  /*2010*/  FSEL R40, R34, RZ, P6 ;  /* 0x000000ff22287208 */ /* 0x000fe20003000000 */
[--C-:B------:R-:W-:Y:S01]  /*2020*/  @P1 HADD2.F32 R27, -RZ, R10.reuse.H1_H1 ;  /* 0x3000000aff1b1230 */ /* 0x100fe20000004100 */
[----:B------:R-:W-:Y:S01]  /*2030*/  FSEL R45, R33, RZ, P2 ;  /* 0x000000ff212d7208 */ /* 0x000fe20001000000 */
[-C--:B------:R-:W-:Y:S01]  /*2040*/  FFMA.FTZ R152, R152, R25.reuse, R24 ;  /* 0x0000001998987223 */ /* 0x080fe20000010018 */
[----:B------:R-:W-:Y:S01]  /*2050*/  @P0 FSEL R34, R34, RZ, P3 ;  /* 0x000000ff22220208 */ /* 0x000fe20001800000 */
[----:B------:R-:W-:Y:S01]  /*2060*/  FADD.FTZ R177, R159, -R26 ;  /* 0x8000001a9fb17221 */ /* 0x000fe20000010000 */
[----:B------:R-:W-:Y:S01]  /*2070*/  @P0 FSEL R33, R33, RZ, P4 ;  /* 0x000000ff21210208 */ /* 0x000fe20002000000 */
[----:B------:R-:W-:Y:S01]  /*2080*/  @P1 HADD2.F32 R26, -RZ, R11.H0_H0 ;  /* 0x2000000bff1a1230 */ /* 0x000fe20000004100 */
[----:B------:R-:W-:Y:S01]  /*2090*/  FSEL R46, R37, RZ, P5 ;  /* 0x000000ff252e7208 */ /* 0x000fe20002800000 */
[----:B------:R-:W-:Y:S01]  /*20a0*/  FFMA.FTZ R148, R148, R25, R24 ;  /* 0x0000001994947223 */ /* 0x000fe20000010018 */
[----:B------:R-:W-:Y:S01]  /*20b0*/  LOP3.LUT P3, RZ, R53, 0xff, RZ, 0xc0, !PT ;  /* 0x000000ff35ff7812 */ /* 0x000fe2000786c0ff */
[----:B------:R-:W-:Y:S01]  /*20c0*/  FADD.FTZ R175, R153, -R152 ;  /* 0x8000009899af7221 */ /* 0x000fe20000010000 */
[----:B------:R-:W-:Y:S01]  /*20d0*/  LOP3.LUT P2, RZ, R53, 0xff00, RZ, 0xc0, !PT ;  /* 0x0000ff0035ff7812 */ /* 0x000fe2000784c0ff */
[----:B------:R-:W-:Y:S01]  /*20e0*/  FADD.FTZ R147, R147, -R148 ;  /* 0x8000009493937221 */ /* 0x000fe20000010000 */
[C---:B------:R-:W-:Y:S01]  /*20f0*/  LOP3.LUT P4, RZ, R53.reuse, 0xff0000, RZ, 0xc0, !PT ;  /* 0x00ff000035ff7812 */ /* 0x040fe2000788c0ff */
[----:B------:R-:W-:Y:S01]  /*2100*/  FMUL.FTZ R159, R134, R175 ;  /* 0x000000af869f7220 */ /* 0x000fe20000410000 */
[----:B------:R-:W-:Y:S01]  /*2110*/  LOP3.LUT P5, RZ, R53, 0xff000000, RZ, 0xc0, !PT ;  /* 0xff00000035ff7812 */ /* 0x000fe200078ac0ff */
[----:B------:R-:W-:Y:S01]  /*2120*/  FFMA.FTZ R53, R35, R25, R24 ;  /* 0x0000001923357223 */ /* 0x000fe20000010018 */
[----:B------:R-:W-:Y:S01]  /*2130*/  @P0 LOP3.LUT P6, RZ, R48, 0xff000000, RZ, 0xc0, !PT ;  /* 0xff00000030ff0812 */ /* 0x000fe200078cc0ff */
[----:B------:R-:W-:Y:S01]  /*2140*/  FADD.FTZ R35, R31, -R28 ;  /* 0x8000001c1f237221 */ /* 0x000fe20000010000 */
[----:B------:R-:W-:Y:S01]  /*2150*/  MOV R52, R54 ;  /* 0x0000003600347202 */ /* 0x000fe20000000f00 */
[----:B------:R-:W-:Y:S01]  /*2160*/  FADD.FTZ R53, R38, -R53 ;  /* 0x8000003526357221 */ /* 0x000fe20000010000 */
[----:B------:R-:W-:Y:S01]  /*2170*/  @P0 FSEL R37, R37, RZ, P6 ;  /* 0x000000ff25250208 */ /* 0x000fe20003000000 */
[----:B------:R-:W-:Y:S01]  /*2180*/  FMUL.FTZ R172, R134, R35 ;  /* 0x0000002386ac7220 */ /* 0x000fe20000410000 */
[----:B------:R-:W-:Y:S01]  /*2190*/  LOP3.LUT P6, RZ, R52, 0xff, RZ, 0xc0, !PT ;  /* 0x000000ff34ff7812 */ /* 0x000fe200078cc0ff */
[----:B------:R-:W-:Y:S01]  /*21a0*/  FMUL.FTZ R173, R134, R53 ;  /* 0x0000003586ad7220 */ /* 0x000fe20000410000 */
[----:B------:R-:W-:Y:S01]  /*21b0*/  @P1 HADD2.F32 R31, -RZ, R10.H0_H0 ;  /* 0x2000000aff1f1230 */ /* 0x000fe20000004100 */
[----:B------:R-:W-:Y:S01]  /*21c0*/  @P1 FADD.FTZ R172, R172, R27 ;  /* 0x0000001bacac1221 */ /* 0x000fe20000010000 */
[----:B------:R-:W-:Y:S01]  /*21d0*/  @P1 HADD2.F32 R153, -RZ, R12.H0_H0 ;  /* 0x2000000cff991230 */ /* 0x000fe20000004100 */
[----:B------:R-:W-:Y:S01]  /*21e0*/  @P1 FADD.FTZ R173, R173, R26 ;  /* 0x0000001aadad1221 */ /* 0x000fe20000010000 */
[----:B------:R-:W-:Y:S01]  /*21f0*/  @P1 HADD2.F32 R26, -RZ, R13.H0_H0 ;  /* 0x2000000dff1a1230 */ /* 0x000fe20000004100 */
[----:B------:R-:W-:Y:S01]  /*2200*/  FMUL.FTZ R148, R172, c[0x0][0x1e8] ;  /* 0x00007a00ac947a20 */ /* 0x000fe20000410000 */
[----:B------:R-:W-:Y:S01]  /*2210*/  @P1 HADD2.F32 R28, -RZ, R14.H0_H0 ;  /* 0x2000000eff1c1230 */ /* 0x000fe20000004100 */
[----:B------:R-:W-:Y:S01]  /*2220*/  FMUL.FTZ R152, R173, c[0x0][0x1e8] ;  /* 0x00007a00ad987a20 */ /* 0x000fe20000410000 */
[----:B------:R-:W-:Y:S01]  /*2230*/  @P0 F2FP.PACK_AB R138, RZ, R138 ;  /* 0x0000008aff8a023e */ /* 0x000fe200000000ff */
[----:B------:R-:W-:Y:S01]  /*2240*/  @P1 FADD.FTZ R159, R159, R26 ;  /* 0x0000001a9f9f1221 */ /* 0x000fe20000010000 */
[----:B------:R-:W-:Y:S01]  /*2250*/  FSEL R176, R148, RZ, P2 ;  /* 0x000000ff94b07208 */ /* 0x000fe20001000000 */
[--C-:B------:R-:W-:Y:S01]  /*2260*/  FFMA.FTZ R139, R139, R25, R24.reuse ;  /* 0x000000198b8b7223 */ /* 0x100fe20000010018 */
[----:B------:R-:W-:Y:S01]  /*2270*/  @P0 LOP3.LUT P2, RZ, R49, 0xff0000, RZ, 0xc0, !PT ;  /* 0x00ff000031ff0812 */ /* 0x000fe2000784c0ff */
[----:B------:R-:W-:Y:S01]  /*2280*/  @P1 HADD2.F32 R26, -RZ, R15.H0_H0 ;  /* 0x2000000fff1a1230 */ /* 0x000fe20000004100 */
[----:B------:R-:W-:Y:S01]  /*2290*/  FMUL.FTZ R177, R134, R177 ;  /* 0x000000b186b17220 */ /* 0x000fe20000410000 */
[----:B------:R-:W-:Y:S01]  /*22a0*/  FSEL R178, R152, RZ, P4 ;  /* 0x000000ff98b27208 */ /* 0x000fe20002000000 */
[----:B------:R-:W-:Y:S01]  /*22b0*/  FADD.FTZ R139, R142, -R139 ;  /* 0x8000008b8e8b7221 */ /* 0x000fe20000010000 */
[----:B------:R-:W-:Y:S01]  /*22c0*/  @P0 FSEL R152, R152, RZ, P2 ;  /* 0x000000ff98980208 */ /* 0x000fe20001000000 */
[----:B------:R-:W-:Y:S01]  /*22d0*/  FFMA.FTZ R156, R156, R25, R24 ;  /* 0x000000199c9c7223 */ /* 0x000fe20000010018 */
[C---:B------:R-:W-:Y:S01]  /*22e0*/  LOP3.LUT P2, RZ, R54.reuse, 0xff0000, RZ, 0xc0, !PT ;  /* 0x00ff000036ff7812 */ /* 0x040fe2000784c0ff */
[----:B------:R-:W-:Y:S01]  /*22f0*/  FMUL.FTZ R52, R159, c[0x0][0x1e8] ;  /* 0x00007a009f347a20 */ /* 0x000fe20000410000 */
[----:B------:R-:W-:Y:S01]  /*2300*/  LOP3.LUT P4, RZ, R54, 0xff00, RZ, 0xc0, !PT ;  /* 0x0000ff0036ff7812 */ /* 0x000fe2000788c0ff */
[----:B------:R-:W-:Y:S01]  /*2310*/  @P1 FADD.FTZ R177, R177, R26 ;  /* 0x0000001ab1b11221 */ /* 0x000fe20000010000 */
[----:B------:R-:W-:Y:S01]  /*2320*/  @P1 HADD2.F32 R26, -RZ, R13.H1_H1 ;  /* 0x3000000dff1a1230 */ /* 0x000fe20000004100 */
[----:B------:R-:W-:Y:S01]  /*2330*/  FADD.FTZ R157, R157, -R156 ;  /* 0x8000009c9d9d7221 */ /* 0x000fe20000010000 */
[----:B------:R-:W-:Y:S01]  /*2340*/  @P0 F2FP.PACK_AB R143, RZ, R143 ;  /* 0x0000008fff8f023e */ /* 0x000fe200000000ff */
[----:B------:R-:W-:Y:S01]  /*2350*/  FMUL.FTZ R174, R134, R139 ;  /* 0x0000008b86ae7220 */ /* 0x000fe20000410000 */
[----:B------:R-:W-:Y:S01]  /*2360*/  FSEL R139, R52, RZ, P2 ;  /* 0x000000ff348b7208 */ /* 0x000fe20001000000 */
[----:B------:R-:W-:Y:S01]  /*2370*/  FMUL.FTZ R156, R134, R147 ;  /* 0x00000093869c7220 */ /* 0x000fe20000410000 */
[----:B------:R-:W-:Y:S01]  /*2380*/  LOP3.LUT P2, RZ, R55, 0xff0000, RZ, 0xc0, !PT ;  /* 0x00ff000037ff7812 */ /* 0x000fe2000784c0ff */
[----:B------:R-:W-:Y:S01]  /*2390*/  FFMA.FTZ R149, R149, R25, R24 ;  /* 0x0000001995957223 */ /* 0x000fe20000010018 */
[----:B------:R-:W-:Y:S01]  /*23a0*/  @P0 F2FP.PACK_AB R137, RZ, R137 ;  /* 0x00000089ff89023e */ /* 0x000fe200000000ff */
[----:B------:R-:W-:Y:S01]  /*23b0*/  FMUL.FTZ R38, R177, c[0x0][0x1e8] ;  /* 0x00007a00b1267a20 */ /* 0x000fe20000410000 */
[----:B------:R-:W-:Y:S01]  /*23c0*/  @P0 PRMT R22, R44, 0x7610, R22 ;  /* 0x000076102c160816 */ /* 0x000fe20000000016 */
[----:B------:R-:W-:Y:S01]  /*23d0*/  @P1 FADD.FTZ R160, R160, R31 ;  /* 0x0000001fa0a01221 */ /* 0x000fe20000010000 */
[----:B------:R-:W-:Y:S01]  /*23e0*/  @P1 HADD2.F32 R31, -RZ, R11.H1_H1 ;  /* 0x3000000bff1f1230 */ /* 0x000fe20000004100 */
[----:B------:R-:W-:Y:S01]  /*23f0*/  @P1 FADD.FTZ R156, R156, R153 ;  /* 0x000000999c9c1221 */ /* 0x000fe20000010000 */
[----:B------:R-:W-:Y:S01]  /*2400*/  @P0 PRMT R23, R138, 0x7610, R23 ;  /* 0x000076108a170816 */ /* 0x000fe20000000017 */
[----:B------:R-:W-:Y:S01]  /*2410*/  FADD.FTZ R149, R150, -R149 ;  /* 0x8000009596957221 */ /* 0x000fe20000010000 */
[----:B------:R-:W-:Y:S01]  /*2420*/  FSEL R150, R38, RZ, P2 ;  /* 0x000000ff26967208 */ /* 0x000fe20001000000 */
[----:B------:R-:W-:Y:S01]  /*2430*/  FMUL.FTZ R153, R160, c[0x0][0x1e8] ;  /* 0x00007a00a0997a20 */ /* 0x000fe20000410000 */
[----:B------:R-:W-:Y:S01]  /*2440*/  ISETP.NE.U32.AND P2, PT, RZ, c[0x0][0x258], PT ;  /* 0x00009600ff007a0c */ /* 0x000fe20003f45070 */
[----:B------:R-:W-:Y:S01]  /*2450*/  @P1 FADD.FTZ R174, R174, R31 ;  /* 0x0000001faeae1221 */ /* 0x000fe20000010000 */
[----:B------:R-:W-:Y:S01]  /*2460*/  @P0 PRMT R20, R20, 0x5410, R43 ;  /* 0x0000541014140816 */ /* 0x000fe2000000002b */
[----:B------:R-:W-:Y:S01]  /*2470*/  FMUL.FTZ R157, R134, R157 ;  /* 0x0000009d869d7220 */ /* 0x000fe20000410000 */
[----:B------:R-:W-:Y:S01]  /*2480*/  FSEL R175, R153, RZ, P3 ;  /* 0x000000ff99af7208 */ /* 0x000fe20001800000 */
[----:B------:R-:W-:Y:S01]  /*2490*/  FMUL.FTZ R147, R174, c[0x0][0x1e8] ;  /* 0x00007a00ae937a20 */ /* 0x000fe20000410000 */
[----:B------:R-:W-:Y:S01]  /*24a0*/  ISETP.NE.AND.EX P2, PT, RZ, c[0x0][0x25c], PT, P2 ;  /* 0x00009700ff007a0c */ /* 0x000fe20003f45320 */
[----:B------:R-:W-:Y:S01]  /*24b0*/  @P1 FADD.FTZ R157, R157, R28 ;  /* 0x0000001c9d9d1221 */ /* 0x000fe20000010000 */
[----:B------:R-:W-:Y:S01]  /*24c0*/  @P0 LOP3.LUT P3, RZ, R49, 0xff, RZ, 0xc0, !PT ;  /* 0x000000ff31ff0812 */ /* 0x000fe2000786c0ff */
[----:B------:R-:W-:Y:S01]  /*24d0*/  IMAD R27, R130, c[0x0][0x168], RZ ;  /* 0x00005a00821b7a24 */ /* 0x000fe200078e02ff */
[----:B------:R-:W-:Y:S01]  /*24e0*/  FSEL R179, R147, RZ, P5 ;  /* 0x000000ff93b37208 */ /* 0x000fe20002800000 */
[-CC-:B------:R-:W-:Y:S01]  /*24f0*/  FFMA.FTZ R39, R39, R25.reuse, R24.reuse ;  /* 0x0000001927277223 */ /* 0x180fe20000010018 */
[----:B------:R-:W-:Y:S01]  /*2500*/  @P0 FSEL R153, R153, RZ, P3 ;  /* 0x000000ff99990208 */ /* 0x000fe20001800000 */
[----:B------:R-:W-:Y:S01]  /*2510*/  FMUL.FTZ R53, R156, c[0x0][0x1e8] ;  /* 0x00007a009c357a20 */ /* 0x000fe20000410000 */
[----:B------:R-:W-:Y:S01]  /*2520*/  @P0 LOP3.LUT P3, RZ, R49, 0xff00, RZ, 0xc0, !PT ;  /* 0x0000ff0031ff0812 */ /* 0x000fe2000786c0ff */
[----:B------:R-:W-:Y:S01]  /*2530*/  FMUL.FTZ R35, R157, c[0x0][0x1e8] ;  /* 0x00007a009d237a20 */ /* 0x000fe20000410000 */
[----:B------:R-:W-:Y:S01]  /*2540*/  SHF.R.S32.HI R28, RZ, 0x1f, R27 ;  /* 0x0000001fff1c7819 */ /* 0x000fe2000001141b */
[-CC-:B------:R-:W-:Y:S01]  /*2550*/  FFMA.FTZ R151, R151, R25.reuse, R24.reuse ;  /* 0x0000001997977223 */ /* 0x180fe20000010018 */
[----:B------:R-:W-:Y:S01]  /*2560*/  @P0 FSEL R148, R148, RZ, P3 ;  /* 0x000000ff94940208 */ /* 0x000fe20001800000 */
[----:B------:R-:W-:Y:S01]  /*2570*/  FFMA.FTZ R24, R158, R25, R24 ;  /* 0x000000199e187223 */ /* 0x000fe20000010018 */
[----:B------:R-:W-:Y:S01]  /*2580*/  @P0 LOP3.LUT P3, RZ, R49, 0xff000000, RZ, 0xc0, !PT ;  /* 0xff00000031ff0812 */ /* 0x000fe2000786c0ff */
[----:B------:R-:W-:Y:S01]  /*2590*/  FADD.FTZ R39, R42, -R39 ;  /* 0x800000272a277221 */ /* 0x000fe20000010000 */
[----:B------:R-:W-:Y:S01]  /*25a0*/  @P2 F2FP.PACK_AB R140, RZ, R140 ;  /* 0x0000008cff8c223e */ /* 0x000fe200000000ff */
[----:B------:R-:W-:Y:S01]  /*25b0*/  FADD.FTZ R151, R154, -R151 ;  /* 0x800000979a977221 */ /* 0x000fe20000010000 */
[----:B------:R-:W-:Y:S01]  /*25c0*/  @P0 FSEL R147, R147, RZ, P3 ;  /* 0x000000ff93930208 */ /* 0x000fe20001800000 */
[----:B------:R-:W-:Y:S01]  /*25d0*/  FADD.FTZ R155, R155, -R24 ;  /* 0x800000189b9b7221 */ /* 0x000fe20000010000 */
[----:B------:R-:W-:Y:S01]  /*25e0*/  LOP3.LUT P3, RZ, R55, 0xff, RZ, 0xc0, !PT ;  /* 0x000000ff37ff7812 */ /* 0x000fe2000786c0ff */
[----:B------:R-:W-:Y:S01]  /*25f0*/  @P1 HADD2.F32 R24, -RZ, R12.H1_H1 ;  /* 0x3000000cff181230 */ /* 0x000fe20000004100 */
[----:B------:R-:W-:Y:S01]  /*2600*/  @P2 PRMT R17, R140, 0x7610, R17 ;  /* 0x000076108c112816 */ /* 0x000fe20000000011 */
[----:B------:R-:W-:Y:S01]  /*2610*/  HFMA2.MMA R140, -RZ, RZ, 0, 9.5367431640625e-07 ;  /* 0x00000010ff8c7435 */ /* 0x000fe200000001ff */
[----:B------:R-:W-:Y:S01]  /*2620*/  LOP3.LUT P5, RZ, R54, 0xff000000, RZ, 0xc0, !PT ;  /* 0xff00000036ff7812 */ /* 0x000fe200078ac0ff */
[C---:B------:R-:W-:Y:S01]  /*2630*/  FMUL.FTZ R149, R134.reuse, R149 ;  /* 0x0000009586957220 */ /* 0x040fe20000410000 */
[----:B------:R-:W-:Y:S01]  /*2640*/  FSEL R54, R53, RZ, P6 ;  /* 0x000000ff35367208 */ /* 0x000fe20003000000 */
[----:B------:R-:W-:Y:S01]  /*2650*/  FMUL.FTZ R151, R134, R151 ;  /* 0x0000009786977220 */ /* 0x000fe20000410000 */
[----:B------:R-:W-:Y:S01]  /*2660*/  FSEL R142, R35, RZ, P3 ;  /* 0x000000ff238e7208 */ /* 0x000fe20001800000 */
[----:B------:R-:W-:Y:S01]  /*2670*/  @P1 HADD2.F32 R25, -RZ, R15.H1_H1 ;  /* 0x3000000fff191230 */ /* 0x000fe20000004100 */
[----:B------:R-:W-:Y:S01]  /*2680*/  @P2 F2FP.PACK_AB R141, RZ, R141 ;  /* 0x0000008dff8d223e */ /* 0x000fe200000000ff */
[----:B------:R-:W-:Y:S01]  /*2690*/  @P1 FADD.FTZ R149, R149, R26 ;  /* 0x0000001a95951221 */ /* 0x000fe20000010000 */
[----:B------:R-:W-:-:S02]  /*26a0*/  @P2 F2FP.PACK_AB R146, RZ, R146 ;  /* 0x00000092ff92223e */ /* 0x000fc400000000ff */
[----:B------:R-:W-:Y:S02]  /*26b0*/  @P2 F2FP.PACK_AB R167, RZ, R167 ;  /* 0x000000a7ffa7223e */ /* 0x000fe400000000ff */
[C---:B------:R-:W-:Y:S02]  /*26c0*/  LOP3.LUT P6, RZ, R55.reuse, 0xff00, RZ, 0xc0, !PT ;  /* 0x0000ff0037ff7812 */ /* 0x040fe400078cc0ff */
[----:B------:R-:W-:Y:S01]  /*26d0*/  LOP3.LUT P3, RZ, R55, 0xff000000, RZ, 0xc0, !PT ;  /* 0xff00000037ff7812 */ /* 0x000fe2000786c0ff */
[----:B------:R-:W-:Y:S01]  /*26e0*/  FMUL.FTZ R55, R134, R39 ;  /* 0x0000002786377220 */ /* 0x000fe20000410000 */
[----:B------:R-:W-:Y:S01]  /*26f0*/  LEA.HI R27, R28, R27, RZ, 0x3 ;  /* 0x0000001b1c1b7211 */ /* 0x000fe200078f18ff */
[----:B------:R-:W-:Y:S01]  /*2700*/  @P1 HADD2.F32 R28, -RZ, R14.H1_H1 ;  /* 0x3000000eff1c1230 */ /* 0x000fe20000004100 */
[----:B------:R-:W-:Y:S01]  /*2710*/  @P2 F2FP.PACK_AB R162, RZ, R162 ;  /* 0x000000a2ffa2223e */ /* 0x000fe200000000ff */
[----:B------:R-:W-:Y:S01]  /*2720*/  FMUL.FTZ R134, R134, R155 ;  /* 0x0000009b86867220 */ /* 0x000fe20000410000 */
[----:B------:R-:W-:Y:S01]  /*2730*/  @P2 F2FP.PACK_AB R163, RZ, R163 ;  /* 0x000000a3ffa3223e */ /* 0x000fe200000000ff */
[----:B------:R-:W-:Y:S01]  /*2740*/  @P1 FADD.FTZ R55, R55, R24 ;  /* 0x0000001837371221 */ /* 0x000fe20000010000 */
[----:B------:R-:W-:Y:S01]  /*2750*/  @P2 F2FP.PACK_AB R39, RZ, R29 ;  /* 0x0000001dff27223e */ /* 0x000fe200000000ff */
[----:B------:R-:W-:Y:S01]  /*2760*/  @P1 FADD.FTZ R151, R151, R28 ;  /* 0x0000001c97971221 */ /* 0x000fe20000010000 */
[----:B------:R-:W-:Y:S01]  /*2770*/  @P2 F2FP.PACK_AB R42, RZ, R30 ;  /* 0x0000001eff2a223e */ /* 0x000fe200000000ff */
[----:B------:R-:W-:Y:S01]  /*2780*/  @P2 IMAD.WIDE.U32 R28, R133, R140, c[0x0][0x258] ;  /* 0x00009600851c2625 */ /* 0x000fe200078e008c */
[----:B------:R-:W-:-:S02]  /*2790*/  @P2 PRMT R16, R141, 0x7610, R16 ;  /* 0x000076108d102816 */ /* 0x000fc40000000010 */
[----:B------:R-:W-:Y:S01]  /*27a0*/  @P2 PRMT R18, R146, 0x7610, R18 ;  /* 0x0000761092122816 */ /* 0x000fe20000000012 */
[----:B------:R-:W-:Y:S01]  /*27b0*/  @P1 FADD.FTZ R134, R134, R25 ;  /* 0x0000001986861221 */ /* 0x000fe20000010000 */
[----:B------:R-:W-:Y:S01]  /*27c0*/  @P2 PRMT R19, R167, 0x7610, R19 ;  /* 0x00007610a7132816 */ /* 0x000fe20000000013 */
[----:B------:R-:W-:Y:S01]  /*27d0*/  IMAD.WIDE.U32 R30, R133, R140, c[0x0][0x248] ;  /* 0x00009200851e7625 */ /* 0x000fe200078e008c */
[----:B------:R-:W-:Y:S02]  /*27e0*/  @P0 MOV R24, R2 ;  /* 0x0000000200180202 */ /* 0x000fe40000000f00 */
[----:B------:R-:W-:Y:S02]  /*27f0*/  LOP3.LUT R26, R0, 0x1f, RZ, 0xc0, !PT ;  /* 0x0000001f001a7812 */ /* 0x000fe400078ec0ff */
[----:B------:R-:W-:Y:S02]  /*2800*/  @P2 PRMT R16, R16, 0x5410, R162 ;  /* 0x0000541010102816 */ /* 0x000fe400000000a2 */
[----:B------:R-:W-:-:S02]  /*2810*/  @P2 PRMT R17, R17, 0x5410, R163 ;  /* 0x0000541011112816 */ /* 0x000fc400000000a3 */
[----:B------:R-:W-:Y:S02]  /*2820*/  @P2 PRMT R18, R18, 0x5410, R39 ;  /* 0x0000541012122816 */ /* 0x000fe40000000027 */
[----:B------:R-:W-:Y:S02]  /*2830*/  @P2 PRMT R19, R19, 0x5410, R42 ;  /* 0x0000541013132816 */ /* 0x000fe4000000002a */
[----:B------:R-:W-:Y:S02]  /*2840*/  @P2 F2FP.PACK_AB R164, RZ, R164 ;  /* 0x000000a4ffa4223e */ /* 0x000fe400000000ff */
[----:B------:R-:W-:Y:S01]  /*2850*/  @P2 F2FP.PACK_AB R165, RZ, R165 ;  /* 0x000000a5ffa5223e */ /* 0x000fe200000000ff */
[----:B------:R0:W-:Y:S01]  /*2860*/  @P2 STG.E.128 [R28.64], R16 ;  /* 0x000000101c002986 */ /* 0x0001e2000c101d04 */
[----:B------:R-:W-:Y:S02]  /*2870*/  @P2 F2FP.PACK_AB R160, RZ, R160 ;  /* 0x000000a0ffa0223e */ /* 0x000fe400000000ff */
[----:B------:R-:W-:-:S02]  /*2880*/  @P2 F2FP.PACK_AB R173, RZ, R173 ;  /* 0x000000adffad223e */ /* 0x000fc400000000ff */
[----:B------:R-:W-:Y:S02]  /*2890*/  @P0 LOP3.LUT P1, RZ, R24, 0xff, RZ, 0xc0, !PT ;  /* 0x000000ff18ff0812 */ /* 0x000fe4000782c0ff */
[----:B------:R-:W-:Y:S02]  /*28a0*/  LEA.HI.SX32 R154, R27, R26, 0x1d ;  /* 0x0000001a1b9a7211 */ /* 0x000fe400078feaff */
[----:B------:R-:W-:Y:S02]  /*28b0*/  F2FP.PACK_AB R27, R170, R169 ;  /* 0x000000a9aa1b723e */ /* 0x000fe400000000ff */
[----:B------:R-:W-:Y:S02]  /*28c0*/  F2FP.PACK_AB R26, R168, R57 ;  /* 0x00000039a81a723e */ /* 0x000fe400000000ff */
[----:B------:R-:W-:Y:S02]  /*28d0*/  F2FP.PACK_AB R25, R161, R56 ;  /* 0x00000038a119723e */ /* 0x000fe400000000ff */
[----:B------:R-:W-:-:S02]  /*28e0*/  F2FP.PACK_AB R24, R145, R136 ;  /* 0x000000889118723e */ /* 0x000fc400000000ff */
[----:B------:R-:W-:Y:S01]  /*28f0*/  @P2 F2FP.PACK_AB R144, RZ, R144 ;  /* 0x00000090ff90223e */ /* 0x000fe200000000ff */
[----:B0-----:R-:W-:Y:S01]  /*2900*/  @P0 IMAD.WIDE.U32 R28, R133, R140, c[0x0][0x250] ;  /* 0x00009400851c0625 */ /* 0x001fe200078e008c */
[----:B------:R-:W-:Y:S01]  /*2910*/  @P2 F2FP.PACK_AB R166, RZ, R166 ;  /* 0x000000a6ffa6223e */ /* 0x000fe200000000ff */
[----:B------:R0:W-:Y:S01]  /*2920*/  STG.E.128 [R30.64], R24 ;  /* 0x000000181e007986 */ /* 0x0001e2000c101d04 */
[----:B------:R-:W-:Y:S02]  /*2930*/  @P2 F2FP.PACK_AB R172, RZ, R172 ;  /* 0x000000acffac223e */ /* 0x000fe400000000ff */
[----:B------:R-:W-:Y:S02]  /*2940*/  @P2 F2FP.PACK_AB R174, RZ, R174 ;  /* 0x000000aeffae223e */ /* 0x000fe400000000ff */
[----:B------:R-:W-:Y:S02]  /*2950*/  @P2 PRMT R16, R164, 0x7610, R16 ;  /* 0x00007610a4102816 */ /* 0x000fe40000000010 */
[----:B------:R-:W-:-:S02]  /*2960*/  @P2 PRMT R17, R165, 0x7610, R17 ;  /* 0x00007610a5112816 */ /* 0x000fc40000000011 */
[----:B------:R-:W-:Y:S02]  /*2970*/  @P2 PRMT R18, R160, 0x7610, R18 ;  /* 0x00007610a0122816 */ /* 0x000fe40000000012 */
[----:B------:R-:W-:Y:S02]  /*2980*/  @P2 PRMT R19, R173, 0x7610, R19 ;  /* 0x00007610ad132816 */ /* 0x000fe40000000013 */
[----:B------:R-:W-:Y:S02]  /*2990*/  @P0 PRMT R21, R21, 0x5410, R47 ;  /* 0x0000541015150816 */ /* 0x000fe4000000002f */
[----:B------:R-:W-:Y:S02]  /*29a0*/  @P0 PRMT R22, R22, 0x5410, R143 ;  /* 0x0000541016160816 */ /* 0x000fe4000000008f */
[----:B------:R-:W-:Y:S01]  /*29b0*/  @P0 PRMT R23, R23, 0x5410, R137 ;  /* 0x0000541017170816 */ /* 0x000fe20000000089 */
[----:B0-----:R-:W-:Y:S01]  /*29c0*/  @P2 IMAD.WIDE.U32 R30, R132, R140, c[0x0][0x258] ;  /* 0x00009600841e2625 */ /* 0x001fe200078e008c */
[----:B------:R-:W-:-:S02]  /*29d0*/  @P2 PRMT R16, R16, 0x5410, R144 ;  /* 0x0000541010102816 */ /* 0x000fc40000000090 */
[----:B------:R-:W-:Y:S01]  /*29e0*/  @P2 PRMT R17, R17, 0x5410, R166 ;  /* 0x0000541011112816 */ /* 0x000fe200000000a6 */
[----:B------:R0:W-:Y:S01]  /*29f0*/  @P0 STG.E.128 [R28.64], R20 ;  /* 0x000000141c000986 */ /* 0x0001e2000c101d04 */
[----:B------:R-:W-:Y:S02]  /*2a00*/  @P2 PRMT R18, R18, 0x5410, R172 ;  /* 0x0000541012122816 */ /* 0x000fe400000000ac */
[----:B------:R-:W-:Y:S02]  /*2a10*/  @P2 PRMT R19, R19, 0x5410, R174 ;  /* 0x0000541013132816 */ /* 0x000fe400000000ae */
[----:B------:R-:W-:Y:S01]  /*2a20*/  F2FP.PACK_AB R24, R40, R41 ;  /* 0x000000292818723e */ /* 0x000fe200000000ff */
[C---:B------:R-:W-:Y:S01]  /*2a30*/  IMAD.WIDE.U32 R40, R132.reuse, R140, c[0x0][0x248] ;  /* 0x0000920084287625 */ /* 0x040fe200078e008c */
[----:B------:R-:W-:Y:S01]  /*2a40*/  @P2 F2FP.PACK_AB R156, RZ, R156 ;  /* 0x0000009cff9c223e */ /* 0x000fe200000000ff */
[----:B------:R1:W-:Y:S01]  /*2a50*/  @P2 STG.E.128 [R30.64], R16 ;  /* 0x000000101e002986 */ /* 0x0003e2000c101d04 */
[----:B------:R-:W-:Y:S01]  /*2a60*/  @P0 F2FP.PACK_AB R36, RZ, R36 ;  /* 0x00000024ff24023e */ /* 0x000fe200000000ff */
[----:B------:R-:W-:Y:S01]  /*2a70*/  @P0 IMAD.WIDE.U32 R132, R132, R140, c[0x0][0x250] ;  /* 0x0000940084840625 */ /* 0x000fe200078e008c */
[----:B------:R-:W-:-:S02]  /*2a80*/  @P0 F2FP.PACK_AB R33, RZ, R33 ;  /* 0x00000021ff21023e */ /* 0x000fc400000000ff */
[----:B------:R-:W-:Y:S02]  /*2a90*/  @P0 F2FP.PACK_AB R153, RZ, R153 ;  /* 0x00000099ff99023e */ /* 0x000fe400000000ff */
[----:B------:R-:W-:Y:S02]  /*2aa0*/  @P0 F2FP.PACK_AB R152, RZ, R152 ;  /* 0x00000098ff98023e */ /* 0x000fe400000000ff */
[----:B------:R-:W-:Y:S02]  /*2ab0*/  F2FP.PACK_AB R27, R179, R178 ;  /* 0x000000b2b31b723e */ /* 0x000fe400000000ff */
[----:B------:R-:W-:Y:S02]  /*2ac0*/  F2FP.PACK_AB R26, R176, R175 ;  /* 0x000000afb01a723e */ /* 0x000fe400000000ff */
[----:B------:R-:W-:Y:S02]  /*2ad0*/  F2FP.PACK_AB R25, R46, R45 ;  /* 0x0000002d2e19723e */ /* 0x000fe400000000ff */
[----:B------:R-:W-:-:S02]  /*2ae0*/  @P2 F2FP.PACK_AB R159, RZ, R159 ;  /* 0x0000009fff9f223e */ /* 0x000fc400000000ff */
[----:B------:R-:W-:Y:S01]  /*2af0*/  @P2 F2FP.PACK_AB R157, RZ, R157 ;  /* 0x0000009dff9d223e */ /* 0x000fe200000000ff */
[----:B------:R2:W-:Y:S01]  /*2b00*/  STG.E.128 [R40.64], R24 ;  /* 0x0000001828007986 */ /* 0x0005e2000c101d04 */
[----:B------:R-:W-:Y:S02]  /*2b10*/  @P2 F2FP.PACK_AB R177, RZ, R177 ;  /* 0x000000b1ffb1223e */ /* 0x000fe400000000ff */
[----:B------:R-:W-:Y:S01]  /*2b20*/  @P2 F2FP.PACK_AB R39, RZ, R134 ;  /* 0x00000086ff27223e */ /* 0x000fe200000000ff */
[----:B------:R-:W-:Y:S01]  /*2b30*/  FMUL.FTZ R134, R134, c[0x0][0x1e8] ;  /* 0x00007a0086867a20 */ /* 0x000fe20000410000 */
[----:B------:R-:W-:Y:S01]  /*2b40*/  @P2 F2FP.PACK_AB R32, RZ, R151 ;  /* 0x00000097ff20223e */ /* 0x000fe200000000ff */
[----:B------:R-:W-:Y:S01]  /*2b50*/  FMUL.FTZ R151, R151, c[0x0][0x1e8] ;  /* 0x00007a0097977a20 */ /* 0x000fe20000410000 */
[----:B0-----:R-:W-:Y:S01]  /*2b60*/  @P2 F2FP.PACK_AB R29, RZ, R55 ;  /* 0x00000037ff1d223e */ /* 0x001fe200000000ff */
[----:B------:R-:W-:Y:S01]  /*2b70*/  FMUL.FTZ R55, R55, c[0x0][0x1e8] ;  /* 0x00007a0037377a20 */ /* 0x000fe20000410000 */
[----:B-1----:R-:W-:Y:S01]  /*2b80*/  @P2 F2FP.PACK_AB R31, RZ, R149 ;  /* 0x00000095ff1f223e */ /* 0x002fe200000000ff */
[----:B------:R-:W-:Y:S01]  /*2b90*/  FMUL.FTZ R149, R149, c[0x0][0x1e8] ;  /* 0x00007a0095957a20 */ /* 0x000fe20000410000 */
[----:B------:R-:W-:-:S02]  /*2ba0*/  @P0 F2FP.PACK_AB R34, RZ, R34 ;  /* 0x00000022ff22023e */ /* 0x000fc400000000ff */
[----:B------:R-:W-:Y:S02]  /*2bb0*/  @P0 F2FP.PACK_AB R37, RZ, R37 ;  /* 0x00000025ff25023e */ /* 0x000fe400000000ff */
[----:B------:R-:W-:Y:S02]  /*2bc0*/  @P0 F2FP.PACK_AB R148, RZ, R148 ;  /* 0x00000094ff94023e */ /* 0x000fe400000000ff */
[----:B------:R-:W-:Y:S02]  /*2bd0*/  @P0 F2FP.PACK_AB R147, RZ, R147 ;  /* 0x00000093ff93023e */ /* 0x000fe400000000ff */
[----:B------:R-:W-:Y:S02]  /*2be0*/  @P0 PRMT R20, R36, 0x7610, R20 ;  /* 0x0000761024140816 */ /* 0x000fe40000000014 */
[----:B------:R-:W-:Y:S02]  /*2bf0*/  @P0 PRMT R21, R33, 0x7610, R21 ;  /* 0x0000761021150816 */ /* 0x000fe40000000015 */
[----:B------:R-:W-:-:S02]  /*2c00*/  @P0 PRMT R22, R153, 0x7610, R22 ;  /* 0x0000761099160816 */ /* 0x000fc40000000016 */
[----:B------:R-:W-:Y:S02]  /*2c10*/  @P0 PRMT R23, R152, 0x7610, R23 ;  /* 0x0000761098170816 */ /* 0x000fe40000000017 */
[----:B------:R-:W-:Y:S02]  /*2c20*/  @P2 PRMT R16, R156, 0x7610, R16 ;  /* 0x000076109c102816 */ /* 0x000fe40000000010 */
[----:B------:R-:W-:Y:S02]  /*2c30*/  @P2 PRMT R17, R159, 0x7610, R17 ;  /* 0x000076109f112816 */ /* 0x000fe40000000011 */
[----:B------:R-:W-:Y:S02]  /*2c40*/  @P2 PRMT R18, R157, 0x7610, R18 ;  /* 0x000076109d122816 */ /* 0x000fe40000000012 */
[----:B------:R-:W-:Y:S02]  /*2c50*/  @P2 PRMT R19, R177, 0x7610, R19 ;  /* 0x00007610b1132816 */ /* 0x000fe40000000013 */
[----:B--2---:R-:W-:-:S02]  /*2c60*/  FSEL R27, R134, RZ, P3 ;  /* 0x000000ff861b7208 */ /* 0x004fc40001800000 */
[----:B------:R-:W-:Y:S02]  /*2c70*/  @P0 PRMT R20, R20, 0x5410, R34 ;  /* 0x0000541014140816 */ /* 0x000fe40000000022 */
[----:B------:R-:W-:Y:S02]  /*2c80*/  @P0 PRMT R21, R21, 0x5410, R37 ;  /* 0x0000541015150816 */ /* 0x000fe40000000025 */
[----:B------:R-:W-:Y:S02]  /*2c90*/  @P0 PRMT R22, R22, 0x5410, R148 ;  /* 0x0000541016160816 */ /* 0x000fe40000000094 */
[----:B------:R-:W-:Y:S02]  /*2ca0*/  @P0 PRMT R23, R23, 0x5410, R147 ;  /* 0x0000541017170816 */ /* 0x000fe40000000093 */
[----:B------:R-:W-:Y:S01]  /*2cb0*/  @P2 PRMT R16, R16, 0x5410, R29 ;  /* 0x0000541010102816 */ /* 0x000fe2000000001d */
[----:B------:R-:W-:Y:S01]  /*2cc0*/  @P2 IMAD.WIDE.U32 R28, R131, R140, c[0x0][0x258] ;  /* 0x00009600831c2625 */ /* 0x000fe200078e008c */
[----:B------:R-:W-:Y:S01]  /*2cd0*/  @P0 LOP3.LUT P3, RZ, R2, 0xff0000, RZ, 0xc0, !PT ;  /* 0x00ff000002ff0812 */ /* 0x000fe2000786c0ff */
[----:B------:R-:W-:Y:S01]  /*2ce0*/  @P0 STG.E.128 [R132.64], R20 ;  /* 0x0000001484000986 */ /* 0x000fe2000c101d04 */
[----:B------:R-:W-:-:S02]  /*2cf0*/  FSEL R25, R151, RZ, P6 ;  /* 0x000000ff97197208 */ /* 0x000fc40003000000 */
[----:B------:R-:W-:Y:S02]  /*2d00*/  @P2 PRMT R17, R17, 0x5410, R31 ;  /* 0x0000541011112816 */ /* 0x000fe4000000001f */
[----:B------:R-:W-:Y:S02]  /*2d10*/  @P2 PRMT R18, R18, 0x5410, R32 ;  /* 0x0000541012122816 */ /* 0x000fe40000000020 */
[----:B------:R-:W-:Y:S02]  /*2d20*/  @P2 PRMT R19, R19, 0x5410, R39 ;  /* 0x0000541013132816 */ /* 0x000fe40000000027 */
[----:B------:R-:W-:Y:S02]  /*2d30*/  FSEL R24, R149, RZ, P5 ;  /* 0x000000ff95187208 */ /* 0x000fe40002800000 */
[----:B------:R-:W-:Y:S01]  /*2d40*/  IADD3 R33, R154, 0x40, RZ ;  /* 0x000000409a217810 */ /* 0x000fe20007ffe0ff */
[----:B------:R-:W-:Y:S01]  /*2d50*/  @P2 STG.E.128 [R28.64], R16 ;  /* 0x000000101c002986 */ /* 0x000fe2000c101d04 */
[----:B------:R-:W-:-:S02]  /*2d60*/  FSEL R41, R55, RZ, P4 ;  /* 0x000000ff37297208 */ /* 0x000fc40002000000 */
[----:B------:R-:W-:Y:S01]  /*2d70*/  @P0 LOP3.LUT P4, RZ, R2, 0xff000000, RZ, 0xc0, !PT ;  /* 0xff00000002ff0812 */ /* 0x000fe2000788c0ff */
[----:B------:R-:W-:Y:S01]  /*2d80*/  IMAD.WIDE.U32 R30, R140, R33, c[0x0][0x248] ;  /* 0x000092008c1e7625 */ /* 0x000fe200078e0021 */
[----:B------:R-:W-:Y:S02]  /*2d90*/  @P0 FSEL R52, R52, RZ, P3 ;  /* 0x000000ff34340208 */ /* 0x000fe40001800000 */
[----:B------:R-:W-:Y:S02]  /*2da0*/  F2FP.PACK_AB R26, R25, R142 ;  /* 0x0000008e191a723e */ /* 0x000fe400000000ff */
[----:B------:R-:W-:Y:S02]  /*2db0*/  @P0 LOP3.LUT P3, RZ, R3, 0xff0000, RZ, 0xc0, !PT ;  /* 0x00ff000003ff0812 */ /* 0x000fe4000786c0ff */
[----:B------:R-:W-:Y:S02]  /*2dc0*/  F2FP.PACK_AB R25, R24, R139 ;  /* 0x0000008b1819723e */ /* 0x000fe400000000ff */
[----:B------:R-:W-:-:S02]  /*2dd0*/  F2FP.PACK_AB R27, R27, R150 ;  /* 0x000000961b1b723e */ /* 0x000fc400000000ff */
[----:B------:R-:W-:Y:S02]  /*2de0*/  F2FP.PACK_AB R24, R41, R54 ;  /* 0x000000362918723e */ /* 0x000fe400000000ff */
[----:B------:R-:W-:Y:S02]  /*2df0*/  @P0 LOP3.LUT P2, RZ, R2, 0xff00, RZ, 0xc0, !PT ;  /* 0x0000ff0002ff0812 */ /* 0x000fe4000784c0ff */
[----:B------:R-:W-:Y:S01]  /*2e00*/  @P0 FSEL R53, R53, RZ, P1 ;  /* 0x000000ff35350208 */ /* 0x000fe20000800000 */
[----:B------:R0:W-:Y:S01]  /*2e10*/  STG.E.128 [R30.64], R24 ;  /* 0x000000181e007986 */ /* 0x0001e2000c101d04 */
[----:B------:R-:W-:Y:S02]  /*2e20*/  @P0 FSEL R33, R149, RZ, P4 ;  /* 0x000000ff95210208 */ /* 0x000fe40002000000 */
[C---:B------:R-:W-:Y:S02]  /*2e30*/  @P0 LOP3.LUT P1, RZ, R3.reuse, 0xff, RZ, 0xc0, !PT ;  /* 0x000000ff03ff0812 */ /* 0x040fe4000782c0ff */
[----:B------:R-:W-:-:S02]  /*2e40*/  @P0 LOP3.LUT P4, RZ, R3, 0xff000000, RZ, 0xc0, !PT ;  /* 0xff00000003ff0812 */ /* 0x000fc4000788c0ff */
[----:B------:R-:W-:Y:S02]  /*2e50*/  @P0 FSEL R38, R38, RZ, P3 ;  /* 0x000000ff26260208 */ /* 0x000fe40001800000 */
[----:B------:R-:W-:Y:S02]  /*2e60*/  @P0 FSEL R32, R55, RZ, P2 ;  /* 0x000000ff37200208 */ /* 0x000fe40001000000 */
[----:B------:R-:W-:Y:S02]  /*2e70*/  @P0 LOP3.LUT P2, RZ, R3, 0xff00, RZ, 0xc0, !PT ;  /* 0x0000ff0003ff0812 */ /* 0x000fe4000784c0ff */
[----:B------:R-:W-:Y:S02]  /*2e80*/  @P0 FSEL R35, R35, RZ, P1 ;  /* 0x000000ff23230208 */ /* 0x000fe40000800000 */
[----:B------:R-:W-:Y:S02]  /*2e90*/  @P0 F2FP.PACK_AB R38, RZ, R38 ;  /* 0x00000026ff26023e */ /* 0x000fe400000000ff */
[----:B------:R-:W-:-:S02]  /*2ea0*/  @P0 F2FP.PACK_AB R53, RZ, R53 ;  /* 0x00000035ff35023e */ /* 0x000fc400000000ff */
[----:B0-----:R-:W-:Y:S02]  /*2eb0*/  @P0 FSEL R25, R134, RZ, P4 ;  /* 0x000000ff86190208 */ /* 0x001fe40002000000 */
[----:B------:R-:W-:Y:S02]  /*2ec0*/  @P0 F2FP.PACK_AB R52, RZ, R52 ;  /* 0x00000034ff34023e */ /* 0x000fe400000000ff */
[----:B------:R-:W-:Y:S02]  /*2ed0*/  @P0 FSEL R24, R151, RZ, P2 ;  /* 0x000000ff97180208 */ /* 0x000fe40001000000 */
[----:B------:R-:W-:Y:S02]  /*2ee0*/  @P0 F2FP.PACK_AB R35, RZ, R35 ;  /* 0x00000023ff23023e */ /* 0x000fe400000000ff */
[----:B------:R-:W-:Y:S02]  /*2ef0*/  @P0 F2FP.PACK_AB R27, RZ, R25 ;  /* 0x00000019ff1b023e */ /* 0x000fe400000000ff */
[----:B------:R-:W-:-:S02]  /*2f00*/  @P0 PRMT R23, R38, 0x7610, R23 ;  /* 0x0000761026170816 */ /* 0x000fc40000000017 */
[----:B------:R-:W-:Y:S02]  /*2f10*/  @P0 F2FP.PACK_AB R32, RZ, R32 ;  /* 0x00000020ff20023e */ /* 0x000fe400000000ff */
[----:B------:R-:W-:Y:S02]  /*2f20*/  @P0 F2FP.PACK_AB R33, RZ, R33 ;  /* 0x00000021ff21023e */ /* 0x000fe400000000ff */
[----:B------:R-:W-:Y:S01]  /*2f30*/  @P0 F2FP.PACK_AB R26, RZ, R24 ;  /* 0x00000018ff1a023e */ /* 0x000fe200000000ff */
[----:B------:R-:W-:Y:S01]  /*2f40*/  @P0 IMAD.WIDE.U32 R24, R131, R140, c[0x0][0x250] ;  /* 0x0000940083180625 */ /* 0x000fe200078e008c */
[----:B------:R-:W-:Y:S02]  /*2f50*/  @P0 PRMT R20, R53, 0x7610, R20 ;  /* 0x0000761035140816 */ /* 0x000fe40000000014 */
[----:B------:R-:W-:Y:S02]  /*2f60*/  @P0 PRMT R21, R52, 0x7610, R21 ;  /* 0x0000761034150816 */ /* 0x000fe40000000015 */
[----:B------:R-:W-:-:S02]  /*2f70*/  @P0 PRMT R22, R35, 0x7610, R22 ;  /* 0x0000761023160816 */ /* 0x000fc40000000016 */
[----:B------:R-:W-:Y:S02]  /*2f80*/  @P0 PRMT R23, R23, 0x5410, R27 ;  /* 0x0000541017170816 */ /* 0x000fe4000000001b */
[----:B------:R-:W-:Y:S02]  /*2f90*/  MOV R27, c[0x0][0x160] ;  /* 0x00005800001b7a02 */ /* 0x000fe40000000f00 */
        /* <DEDUP_REMOVED lines=8> */
.L_x_419:
[----:B------:R-:W-:Y:S05]  /*3020*/  BSYNC B1 ;  /* 0x0000000000017941 */ /* 0x000fea0003800000 */
.L_x_416:
        /* <DEDUP_REMOVED lines=45> */
.L_x_415:
[----:B------:R-:W-:Y:S05]  /*3300*/  BSYNC B0 ;  /* 0x0000000000007941 */ /* 0x000fea0003800000 */
.L_x_413:
[----:B------:R-:W-:Y:S01]  /*3310*/  SHF.R.U32.HI R2, RZ, 0x5, R0 ;  /* 0x00000005ff027819 */ /* 0x000fe20000011600 */
[----:B------:R-:W-:Y:S01]  /*3320*/  WARPSYNC 0xffffffff ;  /* 0xffffffff00007948 */ /* 0x000fe20003800000 */
[----:B------:R-:W-:Y:S01]  /*3330*/  LOP3.LUT R3, R0, 0x1f, RZ, 0xc0, !PT ;  /* 0x0000001f00037812 */ /* 0x000fe200078ec0ff */
[----:B------:R-:W0:Y:S04]  /*3340*/  S2R R49, SR_CTAID.X ;  /* 0x0000000000317919 */ /* 0x000e280000002500 */
        /* <DEDUP_REMOVED lines=135> */
.L_x_417:
[----:B------:R-:W-:Y:S01]  /*3bc0*/  HFMA2.MMA R167, -RZ, RZ, 0, 5.9604644775390625e-08 ;  /* 0x00000001ffa77435 */ /* 0x000fe200000001ff */
[----:B------:R-:W-:-:S02]  /*3bd0*/  MOV R162, R166 ;  /* 0x000000a600a27202 */ /* 0x000fc40000000f00 */
[----:B------:R-:W-:Y:S02]  /*3be0*/  MOV R164, 0x1f ;  /* 0x0000001f00a47802 */ /* 0x000fe40000000f00 */
[----:B------:R-:W-:Y:S02]  /*3bf0*/  MOV R169, 0xffffffff ;  /* 0xffffffff00a97802 */ /* 0x000fe40000000f00 */
[----:B------:R-:W-:Y:S02]  /*3c00*/  MOV R24, 0x3c20 ;  /* 0x00003c2000187802 */ /* 0x000fe40000000f00 */
[----:B-----5:R-:W-:Y:S05]  /*3c10*/  CALL.REL.NOINC `($__internal_23_$__cuda_sm70_shflsync_bfly_p) ;  /* 0x0000046000007944 */ /* 0x020fea0003c00000 */
[----:B-1----:R-:W-:Y:S01]  /*3c20*/  MOV R161, R162 ;  /* 0x000000a200a17202 */ /* 0x002fe20000000f00 */
[----:B0-----:R-:W-:Y:S05]  /*3c30*/  BRA `(.L_x_421) ;  /* 0xffffda5000007947 */ /* 0x001fea000383ffff */
.L_x_418:
[----:B------:R-:W-:Y:S01]  /*3c40*/  HFMA2.MMA R167, -RZ, RZ, 0, 5.9604644775390625e-08 ;  /* 0x00000001ffa77435 */ /* 0x000fe200000001ff */
[----:B------:R-:W-:Y:S02]  /*3c50*/  MOV R162, R163 ;  /* 0x000000a300a27202 */ /* 0x000fe40000000f00 */
[----:B------:R-:W-:Y:S02]  /*3c60*/  MOV R164, 0x1f ;  /* 0x0000001f00a47802 */ /* 0x000fe40000000f00 */
[----:B------:R-:W-:-:S02]  /*3c70*/  MOV R169, 0xffffffff ;  /* 0xffffffff00a97802 */ /* 0x000fc40000000f00 */
[----:B------:R-:W-:Y:S02]  /*3c80*/  MOV R24, 0x3ca0 ;  /* 0x00003ca000187802 */ /* 0x000fe40000000f00 */
[----:B01---5:R-:W-:Y:S05]  /*3c90*/  CALL.REL.NOINC `($__internal_23_$__cuda_sm70_shflsync_bfly_p) ;  /* 0x000003e000007944 */ /* 0x023fea0003c00000 */
[----:B------:R-:W-:Y:S01]  /*3ca0*/  FADD.FTZ R166, R166, R161 ;  /* 0x000000a1a6a67221 */ /* 0x000fe20000010000 */
[----:B0-----:R-:W-:Y:S01]  /*3cb0*/  HFMA2.MMA R167, -RZ, RZ, 0, 1.1920928955078125e-07 ;  /* 0x00000002ffa77435 */ /* 0x001fe200000001ff */
[----:B-1----:R-:W-:Y:S01]  /*3cc0*/  FADD.FTZ R163, R163, R162 ;  /* 0x000000a2a3a37221 */ /* 0x002fe20000010000 */
[----:B------:R-:W-:Y:S02]  /*3cd0*/  MOV R164, 0x1f ;  /* 0x0000001f00a47802 */ /* 0x000fe40000000f00 */
[----:B------:R-:W-:Y:S02]  /*3ce0*/  MOV R169, 0xffffffff ;  /* 0xffffffff00a97802 */ /* 0x000fe40000000f00 */
[----:B------:R-:W-:Y:S02]  /*3cf0*/  MOV R162, R166 ;  /* 0x000000a600a27202 */ /* 0x000fe40000000f00 */
[----:B------:R-:W-:Y:S02]  /*3d00*/  MOV R24, 0x3d20 ;  /* 0x00003d2000187802 */ /* 0x000fe40000000f00 */
[----:B------:R-:W-:Y:S05]  /*3d10*/  CALL.REL.NOINC `($__internal_23_$__cuda_sm70_shflsync_bfly_p) ;  /* 0x0000036000007944 */ /* 0x000fea0003c00000 */
[----:B0-----:R-:W-:Y:S01]  /*3d20*/  HFMA2.MMA R167, -RZ, RZ, 0, 1.1920928955078125e-07 ;  /* 0x00000002ffa77435 */ /* 0x001fe200000001ff */
[----:B-1----:R-:W-:-:S02]  /*3d30*/  MOV R161, R162 ;  /* 0x000000a200a17202 */ /* 0x002fc40000000f00 */
[----:B------:R-:W-:Y:S02]  /*3d40*/  MOV R162, R163 ;  /* 0x000000a300a27202 */ /* 0x000fe40000000f00 */
[----:B------:R-:W-:Y:S02]  /*3d50*/  MOV R164, 0x1f ;  /* 0x0000001f00a47802 */ /* 0x000fe40000000f00 */
[----:B------:R-:W-:Y:S02]  /*3d60*/  MOV R169, 0xffffffff ;  /* 0xffffffff00a97802 */ /* 0x000fe40000000f00 */
[----:B------:R-:W-:Y:S02]  /*3d70*/  MOV R24, 0x3d90 ;  /* 0x00003d9000187802 */ /* 0x000fe40000000f00 */
[----:B------:R-:W-:Y:S05]  /*3d80*/  CALL.REL.NOINC `($__internal_23_$__cuda_sm70_shflsync_bfly_p) ;  /* 0x000002f000007944 */ /* 0x000fea0003c00000 */
[----:B------:R-:W-:Y:S01]  /*3d90*/  FADD.FTZ R166, R161, R166 ;  /* 0x000000a6a1a67221 */ /* 0x000fe20000010000 */
[----:B0-----:R-:W-:Y:S01]  /*3da0*/  HFMA2.MMA R167, -RZ, RZ, 0, 2.384185791015625e-07 ;  /* 0x00000004ffa77435 */ /* 0x001fe200000001ff */
[----:B-1----:R-:W-:Y:S01]  /*3db0*/  FADD.FTZ R163, R163, R162 ;  /* 0x000000a2a3a37221 */ /* 0x002fe20000010000 */
[----:B------:R-:W-:Y:S02]  /*3dc0*/  MOV R164, 0x1f ;  /* 0x0000001f00a47802 */ /* 0x000fe40000000f00 */
[----:B------:R-:W-:-:S02]  /*3dd0*/  MOV R169, 0xffffffff ;  /* 0xffffffff00a97802 */ /* 0x000fc40000000f00 */
[----:B------:R-:W-:Y:S02]  /*3de0*/  MOV R162, R166 ;  /* 0x000000a600a27202 */ /* 0x000fe40000000f00 */
[----:B------:R-:W-:Y:S02]  /*3df0*/  MOV R24, 0x3e10 ;  /* 0x00003e1000187802 */ /* 0x000fe40000000f00 */
[----:B------:R-:W-:Y:S05]  /*3e00*/  CALL.REL.NOINC `($__internal_23_$__cuda_sm70_shflsync_bfly_p) ;  /* 0x0000027000007944 */ /* 0x000fea0003c00000 */
[----:B0-----:R-:W-:Y:S01]  /*3e10*/  HFMA2.MMA R167, -RZ, RZ, 0, 2.384185791015625e-07 ;  /* 0x00000004ffa77435 */ /* 0x001fe200000001ff */
[----:B-1----:R-:W-:Y:S02]  /*3e20*/  MOV R161, R162 ;  /* 0x000000a200a17202 */ /* 0x002fe40000000f00 */
[----:B------:R-:W-:Y:S02]  /*3e30*/  MOV R162, R163 ;  /* 0x000000a300a27202 */ /* 0x000fe40000000f00 */
[----:B------:R-:W-:Y:S02]  /*3e40*/  MOV R164, 0x1f ;  /* 0x0000001f00a47802 */ /* 0x000fe40000000f00 */
[----:B------:R-:W-:Y:S02]  /*3e50*/  MOV R169, 0xffffffff ;  /* 0xffffffff00a97802 */ /* 0x000fe40000000f00 */
[----:B------:R-:W-:-:S02]  /*3e60*/  MOV R24, 0x3e80 ;  /* 0x00003e8000187802 */ /* 0x000fc40000000f00 */
[----:B------:R-:W-:Y:S05]  /*3e70*/  CALL.REL.NOINC `($__internal_23_$__cuda_sm70_shflsync_bfly_p) ;  /* 0x0000020000007944 */ /* 0x000fea0003c00000 */
[----:B------:R-:W-:Y:S01]  /*3e80*/  FADD.FTZ R166, R161, R166 ;  /* 0x000000a6a1a67221 */ /* 0x000fe20000010000 */
[----:B0-----:R-:W-:Y:S01]  /*3e90*/  HFMA2.MMA R167, -RZ, RZ, 0, 4.76837158203125e-07 ;  /* 0x00000008ffa77435 */ /* 0x001fe200000001ff */
[----:B-1----:R-:W-:Y:S01]  /*3ea0*/  FADD.FTZ R165, R163, R162 ;  /* 0x000000a2a3a57221 */ /* 0x002fe20000010000 */
[----:B------:R-:W-:-:S02]  /*3eb0*/  MOV R164, 0x1f ;  /* 0x0000001f00a47802 */ /* 0x000fc40000000f00 */
[----:B------:R-:W-:Y:S02]  /*3ec0*/  MOV R169, 0xffffffff ;  /* 0xffffffff00a97802 */ /* 0x000fe40000000f00 */
[----:B------:R-:W-:Y:S02]  /*3ed0*/  MOV R162, R166 ;  /* 0x000000a600a27202 */ /* 0x000fe40000000f00 */
[----:B------:R-:W-:Y:S02]  /*3ee0*/  MOV R24, 0x3f00 ;  /* 0x00003f0000187802 */ /* 0x000fe40000000f00 */
[----:B------:R-:W-:Y:S05]  /*3ef0*/  CALL.REL.NOINC `($__internal_23_$__cuda_sm70_shflsync_bfly_p) ;  /* 0x0000018000007944 */ /* 0x000fea0003c00000 */
[----:B0-----:R-:W-:Y:S01]  /*3f00*/  HFMA2.MMA R167, -RZ, RZ, 0, 4.76837158203125e-07 ;  /* 0x00000008ffa77435 */ /* 0x001fe200000001ff */
[----:B-1----:R-:W-:Y:S02]  /*3f10*/  MOV R161, R162 ;  /* 0x000000a200a17202 */ /* 0x002fe40000000f00 */
[----:B------:R-:W-:Y:S02]  /*3f20*/  MOV R162, R165 ;  /* 0x000000a500a27202 */ /* 0x000fe40000000f00 */
[----:B------:R-:W-:Y:S02]  /*3f30*/  MOV R164, 0x1f ;  /* 0x0000001f00a47802 */ /* 0x000fe40000000f00 */
[----:B------:R-:W-:-:S02]  /*3f40*/  MOV R169, 0xffffffff ;  /* 0xffffffff00a97802 */ /* 0x000fc40000000f00 */
[----:B------:R-:W-:Y:S02]  /*3f50*/  MOV R24, 0x3f70 ;  /* 0x00003f7000187802 */ /* 0x000fe40000000f00 */
[----:B------:R-:W-:Y:S05]  /*3f60*/  CALL.REL.NOINC `($__internal_23_$__cuda_sm70_shflsync_bfly_p) ;  /* 0x0000011000007944 */ /* 0x000fea0003c00000 */
[----:B------:R-:W-:Y:S01]  /*3f70*/  FADD.FTZ R163, R161, R166 ;  /* 0x000000a6a1a37221 */ /* 0x000fe20000010000 */
[----:B0-----:R-:W-:Y:S01]  /*3f80*/  HFMA2.MMA R167, -RZ, RZ, 0, 9.5367431640625e-07 ;  /* 0x00000010ffa77435 */ /* 0x001fe200000001ff */
[----:B-1----:R-:W-:Y:S01]  /*3f90*/  FADD.FTZ R165, R165, R162 ;  /* 0x000000a2a5a57221 */ /* 0x002fe20000010000 */
[----:B------:R-:W-:Y:S02]  /*3fa0*/  MOV R164, 0x1f ;  /* 0x0000001f00a47802 */ /* 0x000fe40000000f00 */
[----:B------:R-:W-:Y:S02]  /*3fb0*/  MOV R169, 0xffffffff ;  /* 0xffffffff00a97802 */ /* 0x000fe40000000f00 */
[----:B------:R-:W-:Y:S02]  /*3fc0*/  MOV R162, R163 ;  /* 0x000000a300a27202 */ /* 0x000fe40000000f00 */
[----:B------:R-:W-:Y:S02]  /*3fd0*/  MOV R24, 0x3ff0 ;  /* 0x00003ff000187802 */ /* 0x000fe40000000f00 */
[----:B------:R-:W-:Y:S05]  /*3fe0*/  CALL.REL.NOINC `($__internal_23_$__cuda_sm70_shflsync_bfly_p) ;  /* 0x0000009000007944 */ /* 0x000fea0003c00000 */
[----:B0-----:R-:W-:Y:S01]  /*3ff0*/  HFMA2.MMA R167, -RZ, RZ, 0, 9.5367431640625e-07 ;  /* 0x00000010ffa77435 */ /* 0x001fe200000001ff */
[----:B-1----:R-:W-:-:S02]  /*4000*/  MOV R166, R162 ;  /* 0x000000a200a67202 */ /* 0x002fc40000000f00 */
[----:B------:R-:W-:Y:S02]  /*4010*/  MOV R162, R165 ;  /* 0x000000a500a27202 */ /* 0x000fe40000000f00 */
[----:B------:R-:W-:Y:S02]  /*4020*/  MOV R164, 0x1f ;  /* 0x0000001f00a47802 */ /* 0x000fe40000000f00 */
[----:B------:R-:W-:Y:S02]  /*4030*/  MOV R169, 0xffffffff ;  /* 0xffffffff00a97802 */ /* 0x000fe40000000f00 */
[----:B------:R-:W-:Y:S02]  /*4040*/  MOV R24, 0x4060 ;  /* 0x0000406000187802 */ /* 0x000fe40000000f00 */
[----:B------:R-:W-:Y:S05]  /*4050*/  CALL.REL.NOINC `($__internal_23_$__cuda_sm70_shflsync_bfly_p) ;  /* 0x0000002000007944 */ /* 0x000fea0003c00000 */
[----:B-1----:R-:W-:Y:S01]  /*4060*/  MOV R24, R162 ;  /* 0x000000a200187202 */ /* 0x002fe20000000f00 */
[----:B0-----:R-:W-:Y:S05]  /*4070*/  BRA `(.L_x_422) ;  /* 0xffffd73000007947 */ /* 0x001fea000383ffff */
        .weak           $__internal_23_$__cuda_sm70_shflsync_bfly_p
        .type           $__internal_23_$__cuda_sm70_shflsync_bfly_p,@function
        .size           $__internal_23_$__cuda_sm70_shflsync_bfly_p,(.L_x_2260 - $__internal_23_$__cuda_sm70_shflsync_bfly_p)
$__internal_23_$__cuda_sm70_shflsync_bfly_p:
[----:B------:R-:W-:Y:S01]  /*4080*/  HFMA2.MMA R25, -RZ, RZ, 0, 0 ;  /* 0x00000000ff197435 */ /* 0x000fe200000001ff */
[----:B------:R-:W-:Y:S04]  /*4090*/  WARPSYNC R169 ;  /* 0x000000a900007348 */ /* 0x000fe80003800000 */
[----:B------:R0:W1:Y:S01]  /*40a0*/  SHFL.BFLY PT, R162, R162, R167, R164 ;  /* 0x0c0000a7a2a27389 */ /* 0x00006200000e00a4 */
[----:B------:R-:W-:Y:S05]  /*40b0*/  RET.REL.NODEC R24 `(_ZN10layer_norm31ln_parallel_residual_bwd_kernelINS_13Kernel_traitsI6__halfS2_S2_S2_fjLj768ELj1ELj4ELj1ELj16ENS_18Kernel_traits_baseILj768ES2_S2_S2_S2_fjLj128EEEEELb1ELb1ELb1EEEvNS_9BwdParamsE) ;  /* 0xffffbf4018007950 */ /* 0x000fea0003c3ffff */
.L_x_423:
        /* <DEDUP_REMOVED lines=12> */
.L_x_2260:


//--------------------- .text._ZN10layer_norm31ln_parallel_residual_bwd_kernelINS_13Kernel_traitsIf13__nv_bfloat16S2_S2_fjLj768ELj1ELj4ELj1ELj16ENS_18Kernel_traits_baseILj768EfS2_S2_S2_fjLj128EEEEELb0ELb0ELb0EEEvNS_9BwdParamsE --------------------------
	.section	.text._ZN10layer_norm31ln_parallel_residual_bwd_kernelINS_13Kernel_traitsIf13__nv_bfloat16S2_S2_fjLj768ELj1ELj4ELj1ELj16ENS_18Kernel_traits_baseILj768EfS2_S2_S2_fjLj128EEEEELb0ELb0ELb0EEEvNS_9BwdParamsE,"ax",@progbits
	.sectioninfo	@"SHI_REGISTERS=246"
	.align	128
        .global         _ZN10layer_norm31ln_parallel_residual_bwd_kernelINS_13Kernel_traitsIf13__nv_bfloat16S2_S2_fjLj768ELj1ELj4ELj1ELj16ENS_18Kernel_traits_baseILj768EfS2_S2_S2_fjLj128EEEEELb0ELb0ELb0EEEvNS_9BwdParamsE
        .type           _ZN10layer_norm31ln_parallel_residual_bwd_kernelINS_13Kernel_traitsIf13__nv_bfloat16S2_S2_fjLj768ELj1ELj4ELj1ELj16ENS_18Kernel_traits_baseILj768EfS2_S2_S2_fjLj128EEEEELb0ELb0ELb0EEEvNS_9BwdParamsE,@function
        .size           _ZN10layer_norm31ln_parallel_residual_bwd_kernelINS_13Kernel_traitsIf13__nv_bfloat16S2_S2_fjLj768ELj1ELj4ELj1ELj16ENS_18Kernel_traits_baseILj768EfS2_S2_S2_fjLj128EEEEELb0ELb0ELb0EEEvNS_9BwdParamsE,(.L_x_2261 - _ZN10layer_norm31ln_parallel_residual_bwd_kernelINS_13Kernel_traitsIf13__nv_bfloat16S2_S2_fjLj768ELj1ELj4ELj1ELj16ENS_18Kernel_traits_baseILj768EfS2_S2_S2_fjLj128EEEEELb0ELb0ELb0EEEvNS_9BwdParamsE)
        .other          _ZN10layer_norm31ln_parallel_residual_bwd_kernelINS_13Kernel_traitsIf13__nv_bfloat16S2_S2_fjLj768ELj1ELj4ELj1ELj16ENS_18Kernel_traits_baseILj768EfS2_S2_S2_fjLj128EEEEELb0ELb0ELb0EEEvNS_9BwdParamsE,@"STO_CUDA_ENTRY STV_DEFAULT"
_ZN10layer_norm31ln_parallel_residual_bwd_kernelINS_13Kernel_traitsIf13__nv_bfloat16S2_S2_fjLj768ELj1ELj4ELj1ELj16ENS_18Kernel_traits_baseILj768EfS2_S2_S2_fjLj128EEEEELb0ELb0ELb0EEEvNS_9BwdParamsE:
.text._ZN10layer_norm31ln_parallel_residual_bwd_kernelINS_13Kernel_traitsIf13__nv_bfloat16S2_S2_fjLj768ELj1ELj4ELj1ELj16ENS_18Kernel_traits_baseILj768EfS2_S2_S2_fjLj128EEEEELb0ELb0ELb0EEEvNS_9BwdParamsE:
        /* <DEDUP_REMOVED lines=23> */
[----:B------:R1:W5:Y:S04]  /*0170*/  @P3 LDG.E.128 R36, [R6.64+0x10] ;  /* 0x0000100406243981 */ /* 0x000368000c1e1d00 */
[CC--:B------:R-:W-:Y:S01]  /*0180*/  @P5 IMAD.WIDE.U32 R8, R10.reuse, R11.reuse, c[0x0][0x1b0] ;  /* 0x00006c000a085625 */ /* 0x0c0fe200078e000b */
[----:B------:R1:W5:Y:S03]  /*0190*/  @P4 LDG.E.128 R40, [R12.64] ;  /* 0x000000040c284981 */ /* 0x000366000c1e1d00 */
[----:B------:R-:W-:Y:S01]  /*01a0*/  @P5 IMAD.WIDE.U32 R10, R10, R11, c[0x0][0x1b8] ;  /* 0x00006e000a0a5625 */ /* 0x000fe200078e000b */
[----:B------:R1:W5:Y:S04]  /*01b0*/  @P4 LDG.E.128 R44, [R12.64+0x10] ;  /* 0x000010040c2c4981 */ /* 0x000368000c1e1d00 */
[----:B------:R1:W5:Y:S04]  /*01c0*/  @P4 LDG.E.128 R48, [R14.64] ;  /* 0x000000040e304981 */ /* 0x000368000c1e1d00 */
[----:B------:R1:W5:Y:S04]  /*01d0*/  @P4 LDG.E.128 R52, [R14.64+0x10] ;  /* 0x000010040e344981 */ /* 0x000368000c1e1d00 */
[----:B------:R1:W5:Y:S04]  /*01e0*/  @P5 LDG.E.128 R56, [R8.64] ;  /* 0x0000000408385981 */ /* 0x000368000c1e1d00 */
[----:B------:R1:W5:Y:S04]  /*01f0*/  @P5 LDG.E.128 R60, [R8.64+0x10] ;  /* 0x00001004083c5981 */ /* 0x000368000c1e1d00 */
[----:B------:R1:W5:Y:S04]  /*0200*/  @P5 LDG.E.128 R64, [R10.64] ;  /* 0x000000040a405981 */ /* 0x000368000c1e1d00 */
[----:B------:R1:W5:Y:S04]  /*0210*/  @P5 LDG.E.128 R68, [R10.64+0x10] ;  /* 0x000010040a445981 */ /* 0x000368000c1e1d00 */
[----:B------:R0:W5:Y:S04]  /*0220*/  @P3 LDG.E.128 R28, [R2.64+0x10] ;  /* 0x00001004021c3981 */ /* 0x000168000c1e1d00 */
[----:B0-----:R-:W0:Y:S01]  /*0230*/  S2R R3, SR_CTAID.X ;  /* 0x0000000000037919 */ /* 0x001e220000002500 */
[----:B------:R-:W-:Y:S01]  /*0240*/  SHF.R.U32.HI R0, RZ, 0x5, R4 ;  /* 0x00000005ff007819 */ /* 0x000fe20000011604 */
[----:B------:R-:W-:Y:S01]  /*0250*/  BSSY B0, `(.L_x_424) ;  /* 0x00002f0000007945 */ /* 0x000fe20003800000 */
[----:B------:R-:W-:Y:S01]  /*0260*/  CS2R R72, SRZ ;  /* 0x0000000000487805 */ /* 0x000fe2000001ff00 */
[----:B------:R-:W-:Y:S01]  /*0270*/  CS2R R74, SRZ ;  /* 0x00000000004a7805 */ /* 0x000fe2000001ff00 */
[----:B------:R-:W-:Y:S01]  /*0280*/  CS2R R76, SRZ ;  /* 0x00000000004c7805 */ /* 0x000fe2000001ff00 */
[----:B0-----:R-:W-:-:S04]  /*0290*/  LEA R2, R3, R0, 0x2 ;  /* 0x0000000003027211 */ /* 0x001fc800078e10ff */
        /* <DEDUP_REMOVED lines=47> */
[----:B-1----:R-:W0:Y:S01]  /*0590*/  LDC.U8 R3, c[0x0][0x1f0] ;  /* 0x00007c00ff037b82 */ /* 0x002e220000000000 */
[----:B------:R-:W-:-:S07]  /*05a0*/  HFMA2.MMA R73, -RZ, RZ, 0, 0 ;  /* 0x00000000ff497435 */ /* 0x000fce00000001ff */
.L_x_440:
[----:B------:R-:W-:-:S05]  /*05b0*/  MOV R185, 0x4 ;  /* 0x0000000400b97802 */ /* 0x000fca0000000f00 */
[----:B------:R-:W-:-:S04]  /*05c0*/  IMAD.WIDE R230, R2, R185, c[0x0][0x1a0] ;  /* 0x0000680002e67625 */ /* 0x000fc800078e02b9 */
[C---:B------:R-:W-:Y:S02]  /*05d0*/  IMAD.WIDE R184, R2.reuse, R185, c[0x0][0x1a8] ;  /* 0x00006a0002b87625 */ /* 0x040fe400078e02b9 */
[----:B-----5:R1:W5:Y:S04]  /*05e0*/  LDG.E R230, [R230.64] ;  /* 0x00000004e6e67981 */ /* 0x020368000c1e1900 */
        /* <DEDUP_REMOVED lines=10> */
[----:B-1----:R-:W-:Y:S02]  /*0690*/  MOV R17, 0x10 ;  /* 0x0000001000117802 */ /* 0x002fe40000000f00 */
[----:B------:R-:W-:-:S03]  /*06a0*/  LEA R8, P0, R0, c[0x0][0x188], 0x4 ;  /* 0x0000620000087a11 */ /* 0x000fc600078020ff */
[C---:B------:R-:W-:Y:S01]  /*06b0*/  IMAD.WIDE.U32 R12, R0.reuse, R17, c[0x0][0x208] ;  /* 0x00008200000c7625 */ /* 0x040fe200078e0011 */
[----:B------:R-:W-:-:S03]  /*06c0*/  LEA.HI.X R9, R0, c[0x0][0x18c], RZ, 0x4, P0 ;  /* 0x0000630000097a11 */ /* 0x000fc600000f24ff */
[----:B------:R-:W-:Y:S02]  /*06d0*/  IMAD.WIDE.U32 R16, R0, R17, c[0x0][0x210] ;  /* 0x0000840000107625 */ /* 0x000fe400078e0011 */
[----:B------:R-:W2:Y:S04]  /*06e0*/  LDG.E.128 R12, [R12.64] ;  /* 0x000000040c0c7981 */ /* 0x000ea8000c1e1d00 */
[----:B------:R-:W3:Y:S04]  /*06f0*/  LDG.E.128 R8, [R8.64] ;  /* 0x0000000408087981 */ /* 0x000ee8000c1e1d00 */
[----:B------:R-:W4:Y:S01]  /*0700*/  LDG.E.128 R16, [R16.64] ;  /* 0x0000000410107981 */ /* 0x000f22000c1e1d00 */
[----:B------:R-:W-:-:S04]  /*0710*/  ISETP.NE.U32.AND P0, PT, RZ, c[0x0][0x218], PT ;  /* 0x00008600ff007a0c */ /* 0x000fc80003f05070 */
[----:B------:R-:W-:-:S13]  /*0720*/  ISETP.NE.AND.EX P0, PT, RZ, c[0x0][0x21c], PT, P0 ;  /* 0x00008700ff007a0c */ /* 0x000fda0003f05300 */
[----:B------:R-:W-:-:S04]  /*0730*/  @P0 LEA R6, P1, R0, c[0x0][0x218], 0x4 ;  /* 0x0000860000060a11 */ /* 0x000fc800078220ff */
[----:B------:R-:W-:-:S05]  /*0740*/  @P0 LEA.HI.X R7, R0, c[0x0][0x21c], RZ, 0x4, P1 ;  /* 0x0000870000070a11 */ /* 0x000fca00008f24ff */
[----:B------:R3:W5:Y:S01]  /*0750*/  @P0 LDG.E.128 R156, [R6.64] ;  /* 0x00000004069c0981 */ /* 0x000762000c1e1d00 */
[----:B0-----:R-:W-:-:S04]  /*0760*/  ISETP.NE.AND P0, PT, R3, RZ, PT ;  /* 0x000000ff0300720c */ /* 0x001fc80003f05270 */
[----:B-----5:R-:W-:Y:S02]  /*0770*/  FSEL R185, R230, RZ, !P0 ;  /* 0x000000ffe6b97208 */ /* 0x020fe40004000000 */
[--C-:B---3--:R-:W-:Y:S02]  /*0780*/  PRMT R6, RZ, 0x5410, R8.reuse ;  /* 0x00005410ff067816 */ /* 0x108fe40000000008 */
[----:B------:R-:W-:Y:S02]  /*0790*/  PRMT R8, RZ, 0x7610, R8 ;  /* 0x00007610ff087816 */ /* 0x000fe40000000008 */
[----:B----4-:R-:W-:Y:S01]  /*07a0*/  PRMT R191, RZ, 0x5410, R16 ;  /* 0x00005410ffbf7816 */ /* 0x010fe20000000010 */
[----:B------:R-:W-:Y:S01]  /*07b0*/  FADD.FTZ R6, R6, -R185 ;  /* 0x800000b906067221 */ /* 0x000fe20000010000 */
[--C-:B------:R-:W-:Y:S02]  /*07c0*/  PRMT R184, RZ, 0x5410, R9.reuse ;  /* 0x00005410ffb87816 */ /* 0x100fe40000000009 */
[----:B------:R-:W-:-:S02]  /*07d0*/  PRMT R186, RZ, 0x7610, R9 ;  /* 0x00007610ffba7816 */ /* 0x000fc40000000009 */
[----:B------:R-:W-:Y:S02]  /*07e0*/  PRMT R190, RZ, 0x5410, R11 ;  /* 0x00005410ffbe7816 */ /* 0x000fe4000000000b */
[----:B------:R-:W-:Y:S01]  /*07f0*/  PRMT R192, RZ, 0x7610, R16 ;  /* 0x00007610ffc07816 */ /* 0x000fe20000000010 */
[----:B------:R-:W-:Y:S01]  /*0800*/  FMUL.FTZ R7, R32, R191 ;  /* 0x000000bf20077220 */ /* 0x000fe20000410000 */
[----:B--2---:R-:W-:Y:S01]  /*0810*/  PRMT R9, RZ, 0x5410, R12 ;  /* 0x00005410ff097816 */ /* 0x004fe2000000000c */
[C---:B------:R-:W-:Y:S01]  /*0820*/  FADD.FTZ R8, -R185.reuse, R8 ;  /* 0x00000008b9087221 */ /* 0x040fe20000010100 */
[----:B------:R-:W-:Y:S01]  /*0830*/  PRMT R188, RZ, 0x5410, R10 ;  /* 0x00005410ffbc7816 */ /* 0x000fe2000000000a */
[----:B------:R-:W-:Y:S01]  /*0840*/  FADD.FTZ R190, -R185, R190 ;  /* 0x000000beb9be7221 */ /* 0x000fe20000010100 */
[----:B------:R-:W-:Y:S01]  /*0850*/  PRMT R232, RZ, 0x7610, R10 ;  /* 0x00007610ffe87816 */ /* 0x000fe2000000000a */
[----:B------:R-:W-:Y:S01]  /*0860*/  FMUL.FTZ R10, R33, R192 ;  /* 0x000000c0210a7220 */ /* 0x000fe20000410000 */
        /* <DEDUP_REMOVED lines=9> */
[----:B------:R-:W-:-:S02]  /*0900*/  FFMA.FTZ R8, R25, R12, R10 ;  /* 0x0000000c19087223 */ /* 0x000fc4000001000a */
[----:B------:R-:W-:Y:S02]  /*0910*/  FMUL.FTZ R17, R5, R190 ;  /* 0x000000be05117220 */ /* 0x000fe40000410000 */
[----:B------:R-:W-:Y:S02]  /*0920*/  FADD.FTZ R136, R136, R191 ;  /* 0x000000bf88887221 */ /* 0x000fe40000010000 */
[----:B------:R-:W-:Y:S02]  /*0930*/  FFMA.FTZ R116, R229, R191, R116 ;  /* 0x000000bfe5747223 */ /* 0x000fe40000010074 */
[----:B------:R-:W-:Y:S02]  /*0940*/  FADD.FTZ R234, -R185, R184 ;  /* 0x000000b8b9ea7221 */ /* 0x000fe40000010100 */
[----:B------:R-:W-:Y:S02]  /*0950*/  FMUL.FTZ R10, R34, R189 ;  /* 0x000000bd220a7220 */ /* 0x000fe40000410000 */
[----:B------:R-:W-:-:S02]  /*0960*/  FADD.FTZ R191, RZ, R6 ;  /* 0x00000006ffbf7221 */ /* 0x000fc40000010000 */
[----:B------:R-:W-:Y:S01]  /*0970*/  FFMA.FTZ R190, R229, R6, RZ ;  /* 0x00000006e5be7223 */ /* 0x000fe200000100ff */
[----:B------:R-:W-:Y:S01]  /*0980*/  PRMT R238, RZ, 0x7610, R13 ;  /* 0x00007610ffee7816 */ /* 0x000fe2000000000d */
[C---:B------:R-:W-:Y:S02]  /*0990*/  FADD.FTZ R240, -R185.reuse, R188 ;  /* 0x000000bcb9f07221 */ /* 0x040fe40000010100 */
[C---:B------:R-:W-:Y:S02]  /*09a0*/  FADD.FTZ R232, -R185.reuse, R232 ;  /* 0x000000e8b9e87221 */ /* 0x040fe40000010100 */
[----:B------:R-:W-:Y:S01]  /*09b0*/  FADD.FTZ R196, -R185, R196 ;  /* 0x000000c4b9c47221 */ /* 0x000fe20000010100 */
[----:B------:R-:W-:Y:S01]  /*09c0*/  PRMT R185, RZ, 0x5410, R18 ;  /* 0x00005410ffb97816 */ /* 0x000fe20000000012 */
[----:B------:R-:W-:Y:S02]  /*09d0*/  FADD.FTZ R92, R92, R9 ;  /* 0x000000095c5c7221 */ /* 0x000fe40000010000 */
[----:B------:R-:W-:-:S02]  /*09e0*/  FFMA.FTZ R72, R229, R9, R72 ;  /* 0x00000009e5487223 */ /* 0x000fc40000010048 */
[----:B------:R-:W-:Y:S02]  /*09f0*/  FADD.FTZ R93, R93, R12 ;  /* 0x0000000c5d5d7221 */ /* 0x000fe40000010000 */
[----:B------:R-:W-:Y:S02]  /*0a00*/  FFMA.FTZ R73, R7, R12, R73 ;  /* 0x0000000c07497223 */ /* 0x000fe40000010049 */
[----:B------:R-:W-:Y:S02]  /*0a10*/  FMUL.FTZ R12, R35, R186 ;  /* 0x000000ba230c7220 */ /* 0x000fe40000410000 */
[----:B------:R-:W-:Y:S02]  /*0a20*/  FMUL.FTZ R9, R5, R234 ;  /* 0x000000ea05097220 */ /* 0x000fe40000410000 */
[----:B------:R-:W-:Y:S02]  /*0a30*/  FFMA.FTZ R10, R26, R195, R10 ;  /* 0x000000c31a0a7223 */ /* 0x000fe4000001000a */
[----:B------:R-:W-:-:S02]  /*0a40*/  FADD.FTZ R191, R191, R8 ;  /* 0x00000008bfbf7221 */ /* 0x000fc40000010000 */
[----:B------:R-:W-:Y:S01]  /*0a50*/  FFMA.FTZ R190, R7, R8, R190 ;  /* 0x0000000807be7223 */ /* 0x000fe200000100be */
[--C-:B------:R-:W-:Y:S01]  /*0a60*/  PRMT R231, RZ, 0x5410, R14.reuse ;  /* 0x00005410ffe77816 */ /* 0x100fe2000000000e */
[----:B------:R-:W-:Y:S01]  /*0a70*/  FMUL.FTZ R11, R5, R236 ;  /* 0x000000ec050b7220 */ /* 0x000fe20000410000 */
[----:B------:R-:W-:Y:S01]  /*0a80*/  PRMT R242, RZ, 0x7610, R14 ;  /* 0x00007610fff27816 */ /* 0x000fe2000000000e */
[----:B------:R-:W-:Y:S01]  /*0a90*/  FFMA.FTZ R12, R27, R238, R12 ;  /* 0x000000ee1b0c7223 */ /* 0x000fe2000001000c */
[----:B------:R-:W-:Y:S01]  /*0aa0*/  PRMT R184, RZ, 0x7610, R18 ;  /* 0x00007610ffb87816 */ /* 0x000fe20000000012 */
[----:B------:R-:W-:Y:S02]  /*0ab0*/  FMUL.FTZ R14, R36, R185 ;  /* 0x000000b9240e7220 */ /* 0x000fe40000410000 */
[----:B------:R-:W-:Y:S02]  /*0ac0*/  FADD.FTZ R191, R191, R10 ;  /* 0x0000000abfbf7221 */ /* 0x000fe40000010000 */
[----:B------:R-:W-:Y:S01]  /*0ad0*/  FFMA.FTZ R190, R9, R10, R190 ;  /* 0x0000000a09be7223 */ /* 0x000fe200000100be */
[----:B------:R-:W-:Y:S01]  /*0ae0*/  PRMT R187, RZ, 0x5410, R19 ;  /* 0x00005410ffbb7816 */ /* 0x000fe20000000013 */
[----:B------:R-:W-:-:S02]  /*0af0*/  FMUL.FTZ R16, R37, R184 ;  /* 0x000000b825107220 */ /* 0x000fc40000410000 */
[----:B------:R-:W-:Y:S02]  /*0b00*/  FMUL.FTZ R13, R5, R240 ;  /* 0x000000f0050d7220 */ /* 0x000fe40000410000 */
[----:B------:R-:W-:Y:S02]  /*0b10*/  FFMA.FTZ R14, R28, R231, R14 ;  /* 0x000000e71c0e7223 */ /* 0x000fe4000001000e */
[----:B------:R-:W-:Y:S02]  /*0b20*/  FADD.FTZ R191, R191, R12 ;  /* 0x0000000cbfbf7221 */ /* 0x000fe40000010000 */
[----:B------:R-:W-:Y:S01]  /*0b30*/  FFMA.FTZ R190, R11, R12, R190 ;  /* 0x0000000c0bbe7223 */ /* 0x000fe200000100be */
[--C-:B------:R-:W-:Y:S01]  /*0b40*/  PRMT R193, RZ, 0x5410, R15.reuse ;  /* 0x00005410ffc17816 */ /* 0x100fe2000000000f */
[----:B------:R-:W-:Y:S01]  /*0b50*/  FFMA.FTZ R16, R29, R242, R16 ;  /* 0x000000f21d107223 */ /* 0x000fe20000010010 */
[----:B------:R-:W-:Y:S01]  /*0b60*/  PRMT R194, RZ, 0x7610, R15 ;  /* 0x00007610ffc27816 */ /* 0x000fe2000000000f */
[----:B------:R-:W-:Y:S01]  /*0b70*/  FMUL.FTZ R15, R5, R232 ;  /* 0x000000e8050f7220 */ /* 0x000fe20000410000 */
[----:B------:R-:W-:Y:S01]  /*0b80*/  PRMT R188, RZ, 0x7610, R19 ;  /* 0x00007610ffbc7816 */ /* 0x000fe20000000013 */
[----:B------:R-:W-:-:S02]  /*0b90*/  FMUL.FTZ R18, R38, R187 ;  /* 0x000000bb26127220 */ /* 0x000fc40000410000 */
[----:B------:R-:W-:Y:S02]  /*0ba0*/  FADD.FTZ R191, R191, R14 ;  /* 0x0000000ebfbf7221 */ /* 0x000fe40000010000 */
[----:B------:R-:W-:Y:S02]  /*0bb0*/  FFMA.FTZ R190, R13, R14, R190 ;  /* 0x0000000e0dbe7223 */ /* 0x000fe400000100be */
[----:B------:R-:W-:Y:S02]  /*0bc0*/  FMUL.FTZ R19, R39, R188 ;  /* 0x000000bc27137220 */ /* 0x000fe40000410000 */
[----:B------:R-:W-:Y:S02]  /*0bd0*/  FFMA.FTZ R18, R30, R193, R18 ;  /* 0x000000c11e127223 */ /* 0x000fe40000010012 */
[----:B------:R-:W-:Y:S02]  /*0be0*/  FADD.FTZ R191, R191, R16 ;  /* 0x00000010bfbf7221 */ /* 0x000fe40000010000 */
[----:B------:R-:W-:-:S02]  /*0bf0*/  FFMA.FTZ R190, R15, R16, R190 ;  /* 0x000000100fbe7223 */ /* 0x000fc400000100be */
[----:B------:R-:W-:Y:S02]  /*0c00*/  FADD.FTZ R141, R141, R184 ;  /* 0x000000b88d8d7221 */ /* 0x000fe40000010000 */
[----:B------:R-:W-:Y:S02]  /*0c10*/  FFMA.FTZ R121, R15, R184, R121 ;  /* 0x000000b80f797223 */ /* 0x000fe40000010079 */
[----:B------:R-:W-:Y:S02]  /*0c20*/  FMUL.FTZ R196, R5, R196 ;  /* 0x000000c405c47220 */ /* 0x000fe40000410000 */
[----:B------:R-:W-:Y:S02]  /*0c30*/  FFMA.FTZ R19, R31, R194, R19 ;  /* 0x000000c21f137223 */ /* 0x000fe40000010013 */
[----:B------:R-:W-:Y:S02]  /*0c40*/  FADD.FTZ R184, R191, R18 ;  /* 0x00000012bfb87221 */ /* 0x000fe40000010000 */
[----:B------:R-:W-:Y:S01]  /*0c50*/  FFMA.FTZ R190, R17, R18, R190 ;  /* 0x0000001211be7223 */ /* 0x000fe200000100be */
[----:B------:R-:W-:Y:S01]  /*0c60*/  IADD3 R234, R0, 0x20, RZ ;  /* 0x0000002000ea7810 */ /* 0x000fe20007ffe0ff */
        /* <DEDUP_REMOVED lines=26> */
.L_x_427:
[----:B-1----:R-:W-:Y:S05]  /*0e10*/  BSYNC B1 ;  /* 0x0000000000017941 */ /* 0x002fea0003800000 */
.L_x_426:
        /* <DEDUP_REMOVED lines=17> */
[----:B------:R-:W-:Y:S02]  /*0f30*/  IADD3 R234, R234, 0x20, RZ ;  /* 0x00000020eaea7810 */ /* 0x000fe40007ffe0ff */
[--C-:B---3--:R-:W-:Y:S02]  /*0f40*/  PRMT R199, RZ, 0x5410, R184.reuse ;  /* 0x00005410ffc77816 */ /* 0x108fe400000000b8 */
[----:B------:R-:W-:Y:S02]  /*0f50*/  PRMT R202, RZ, 0x7610, R184 ;  /* 0x00007610ffca7816 */ /* 0x000fe400000000b8 */
[--C-:B------:R-:W-:Y:S02]  /*0f60*/  PRMT R203, RZ, 0x5410, R185.reuse ;  /* 0x00005410ffcb7816 */ /* 0x100fe400000000b9 */
[----:B------:R-:W-:-:S02]  /*0f70*/  PRMT R206, RZ, 0x7610, R185 ;  /* 0x00007610ffce7816 */ /* 0x000fc400000000b9 */
[--C-:B------:R-:W-:Y:S02]  /*0f80*/  PRMT R207, RZ, 0x5410, R186.reuse ;  /* 0x00005410ffcf7816 */ /* 0x100fe400000000ba */
[----:B------:R-:W-:Y:S02]  /*0f90*/  PRMT R210, RZ, 0x7610, R186 ;  /* 0x00007610ffd27816 */ /* 0x000fe400000000ba */
[--C-:B------:R-:W-:Y:S02]  /*0fa0*/  PRMT R185, RZ, 0x5410, R187.reuse ;  /* 0x00005410ffb97816 */ /* 0x100fe400000000bb */
[----:B------:R-:W-:Y:S02]  /*0fb0*/  PRMT R184, RZ, 0x7610, R187 ;  /* 0x00007610ffb87816 */ /* 0x000fe400000000bb */
[--C-:B----4-:R-:W-:Y:S02]  /*0fc0*/  PRMT R187, RZ, 0x5410, R191.reuse ;  /* 0x00005410ffbb7816 */ /* 0x110fe400000000bf */
[----:B------:R-:W-:-:S02]  /*0fd0*/  PRMT R186, RZ, 0x7610, R191 ;  /* 0x00007610ffba7816 */ /* 0x000fc400000000bf */
[--C-:B--2---:R-:W-:Y:S02]  /*0fe0*/  PRMT R191, RZ, 0x5410, R192.reuse ;  /* 0x00005410ffbf7816 */ /* 0x104fe400000000c0 */
[----:B------:R-:W-:Y:S02]  /*0ff0*/  PRMT R197, RZ, 0x7610, R192 ;  /* 0x00007610ffc57816 */ /* 0x000fe400000000c0 */
[--C-:B------:R-:W-:Y:S01]  /*1000*/  PRMT R201, RZ, 0x5410, R188.reuse ;  /* 0x00005410ffc97816 */ /* 0x100fe200000000bc */
[C---:B------:R-:W-:Y:S01]  /*1010*/  FADD.FTZ R192, -R242.reuse, R191 ;  /* 0x000000bff2c07221 */ /* 0x040fe20000010100 */
[----:B------:R-:W-:Y:S01]  /*1020*/  PRMT R204, RZ, 0x7610, R188 ;  /* 0x00007610ffcc7816 */ /* 0x000fe200000000bc */
[----:B------:R-:W-:Y:S01]  /*1030*/  FADD.FTZ R200, -R242, R197 ;  /* 0x000000c5f2c87221 */ /* 0x000fe20000010100 */
[--C-:B------:R-:W-:Y:S01]  /*1040*/  PRMT R208, RZ, 0x5410, R193.reuse ;  /* 0x00005410ffd07816 */ /* 0x100fe200000000c1 */
[----:B------:R-:W-:Y:S02]  /*1050*/  FMUL.FTZ R198, R48, R201 ;  /* 0x000000c930c67220 */ /* 0x000fe40000410000 */
[----:B------:R-:W-:Y:S01]  /*1060*/  FMUL.FTZ R197, R5, R192 ;  /* 0x000000c005c57220 */ /* 0x000fe20000410000 */
[----:B------:R-:W-:Y:S01]  /*1070*/  PRMT R193, RZ, 0x7610, R193 ;  /* 0x00007610ffc17816 */ /* 0x000fe200000000c1 */
[----:B------:R-:W-:Y:S01]  /*1080*/  FADD.FTZ R100, R100, R199 ;  /* 0x000000c764647221 */ /* 0x000fe20000010000 */
[----:B------:R-:W-:Y:S01]  /*1090*/  PRMT R205, RZ, 0x5410, R189 ;  /* 0x00005410ffcd7816 */ /* 0x000fe200000000bd */
[----:B------:R-:W-:-:S02]  /*10a0*/  FFMA.FTZ R198, R40, R199, R198 ;  /* 0x000000c728c67223 */ /* 0x000fc400000100c6 */
[----:B------:R-:W-:Y:S01]  /*10b0*/  FFMA.FTZ R80, R197, R199, R80 ;  /* 0x000000c7c5507223 */ /* 0x000fe20000010050 */
[----:B------:R-:W-:Y:S01]  /*10c0*/  PRMT R188, RZ, 0x7610, R189 ;  /* 0x00007610ffbc7816 */ /* 0x000fe200000000bd */
[----:B------:R-:W-:Y:S01]  /*10d0*/  FMUL.FTZ R199, R49, R204 ;  /* 0x000000cc31c77220 */ /* 0x000fe20000410000 */
[--C-:B------:R-:W-:Y:S01]  /*10e0*/  PRMT R209, RZ, 0x5410, R194.reuse ;  /* 0x00005410ffd17816 */ /* 0x100fe200000000c2 */
[----:B------:R-:W-:Y:S01]  /*10f0*/  FMUL.FTZ R200, R5, R200 ;  /* 0x000000c805c87220 */ /* 0x000fe20000410000 */
[----:B------:R-:W-:Y:S01]  /*1100*/  PRMT R211, RZ, 0x7610, R194 ;  /* 0x00007610ffd37816 */ /* 0x000fe200000000c2 */
[C---:B------:R-:W-:Y:S02]  /*1110*/  FADD.FTZ R208, -R242.reuse, R208 ;  /* 0x000000d0f2d07221 */ /* 0x040fe40000010100 */
[----:B------:R-:W-:Y:S02]  /*1120*/  FADD.FTZ R194, -R242, R193 ;  /* 0x000000c1f2c27221 */ /* 0x000fe40000010100 */
[----:B------:R-:W-:-:S02]  /*1130*/  FADD.FTZ R144, R144, R201 ;  /* 0x000000c990907221 */ /* 0x000fc40000010000 */
[----:B------:R-:W-:Y:S02]  /*1140*/  FFMA.FTZ R124, R197, R201, R124 ;  /* 0x000000c9c57c7223 */ /* 0x000fe4000001007c */
[----:B------:R-:W-:Y:S02]  /*1150*/  FADD.FTZ R101, R101, R202 ;  /* 0x000000ca65657221 */ /* 0x000fe40000010000 */
[-C--:B------:R-:W-:Y:S02]  /*1160*/  FFMA.FTZ R199, R41, R202.reuse, R199 ;  /* 0x000000ca29c77223 */ /* 0x080fe400000100c7 */
[C---:B------:R-:W-:Y:S01]  /*1170*/  FFMA.FTZ R81, R200.reuse, R202, R81 ;  /* 0x000000cac8517223 */ /* 0x040fe20000010051 */
[----:B------:R-:W-:Y:S01]  /*1180*/  PRMT R189, RZ, 0x5410, R190 ;  /* 0x00005410ffbd7816 */ /* 0x000fe200000000be */
[----:B------:R-:W-:Y:S02]  /*1190*/  FADD.FTZ R145, R145, R204 ;  /* 0x000000cc91917221 */ /* 0x000fe40000010000 */
[----:B------:R-:W-:-:S02]  /*11a0*/  FFMA.FTZ R125, R200, R204, R125 ;  /* 0x000000ccc87d7223 */ /* 0x000fc4000001007d */
[----:B------:R-:W-:Y:S02]  /*11b0*/  FMUL.FTZ R202, R50, R205 ;  /* 0x000000cd32ca7220 */ /* 0x000fe40000410000 */
[----:B------:R-:W-:Y:S01]  /*11c0*/  FMUL.FTZ R201, R5, R208 ;  /* 0x000000d005c97220 */ /* 0x000fe20000410000 */
[----:B------:R-:W-:Y:S01]  /*11d0*/  PRMT R190, RZ, 0x7610, R190 ;  /* 0x00007610ffbe7816 */ /* 0x000fe200000000be */
        /* <DEDUP_REMOVED lines=8> */
[----:B------:R-:W-:Y:S02]  /*1260*/  FFMA.FTZ R83, R204, R206, R83 ;  /* 0x000000cecc537223 */ /* 0x000fe40000010053 */
[----:B------:R-:W-:-:S02]  /*1270*/  FADD.FTZ R146, R146, R205 ;  /* 0x000000cd92927221 */ /* 0x000fc40000010000 */
[----:B------:R-:W-:Y:S02]  /*1280*/  FFMA.FTZ R126, R201, R205, R126 ;  /* 0x000000cdc97e7223 */ /* 0x000fe4000001007e */
[----:B------:R-:W-:Y:S02]  /*1290*/  FADD.FTZ R147, R147, R188 ;  /* 0x000000bc93937221 */ /* 0x000fe40000010000 */
[----:B------:R-:W-:Y:S02]  /*12a0*/  FFMA.FTZ R127, R204, R188, R127 ;  /* 0x000000bccc7f7223 */ /* 0x000fe4000001007f */
[----:B------:R-:W-:Y:S02]  /*12b0*/  FMUL.FTZ R206, R52, R189 ;  /* 0x000000bd34ce7220 */ /* 0x000fe40000410000 */
[----:B------:R-:W-:Y:S02]  /*12c0*/  FMUL.FTZ R205, R5, R236 ;  /* 0x000000ec05cd7220 */ /* 0x000fe40000410000 */
[----:B------:R-:W-:Y:S01]  /*12d0*/  FMUL.FTZ R188, R53, R190 ;  /* 0x000000be35bc7220 */ /* 0x000fe20000410000 */
[----:B------:R-:W-:Y:S01]  /*12e0*/  PRMT R212, RZ, 0x5410, R195 ;  /* 0x00005410ffd47816 */ /* 0x000fe200000000c3 */
[----:B------:R-:W-:-:S02]  /*12f0*/  FADD.FTZ R238, -R242, R211 ;  /* 0x000000d3f2ee7221 */ /* 0x000fc40000010100 */
[----:B------:R-:W-:Y:S02]  /*1300*/  FADD.FTZ R104, R104, R207 ;  /* 0x000000cf68687221 */ /* 0x000fe40000010000 */
[-C--:B------:R-:W-:Y:S02]  /*1310*/  FFMA.FTZ R206, R44, R207.reuse, R206 ;  /* 0x000000cf2cce7223 */ /* 0x080fe400000100ce */
[----:B------:R-:W-:Y:S02]  /*1320*/  FFMA.FTZ R84, R205, R207, R84 ;  /* 0x000000cfcd547223 */ /* 0x000fe40000010054 */
[----:B------:R-:W-:Y:S02]  /*1330*/  FFMA.FTZ R207, R45, R210, R188 ;  /* 0x000000d22dcf7223 */ /* 0x000fe400000100bc */
[----:B------:R-:W-:Y:S02]  /*1340*/  FADD.FTZ R188, R233, R198 ;  /* 0x000000c6e9bc7221 */ /* 0x000fe40000010000 */
[----:B------:R-:W-:-:S02]  /*1350*/  FFMA.FTZ R232, R197, R198, R232 ;  /* 0x000000c6c5e87223 */ /* 0x000fc400000100e8 */
[----:B------:R-:W-:Y:S02]  /*1360*/  FMUL.FTZ R208, R5, R238 ;  /* 0x000000ee05d07220 */ /* 0x000fe40000410000 */
[----:B------:R-:W-:Y:S02]  /*1370*/  FADD.FTZ R240, -R242, R212 ;  /* 0x000000d4f2f07221 */ /* 0x000fe40000010100 */
[----:B------:R-:W-:Y:S02]  /*1380*/  FADD.FTZ R148, R148, R189 ;  /* 0x000000bd94947221 */ /* 0x000fe40000010000 */
[----:B------:R-:W-:Y:S02]  /*1390*/  FFMA.FTZ R128, R205, R189, R128 ;  /* 0x000000bdcd807223 */ /* 0x000fe40000010080 */
[----:B------:R-:W-:Y:S02]  /*13a0*/  FADD.FTZ R189, R188, R199 ;  /* 0x000000c7bcbd7221 */ /* 0x000fe40000010000 */
[----:B------:R-:W-:-:S02]  /*13b0*/  FFMA.FTZ R232, R200, R199, R232 ;  /* 0x000000c7c8e87223 */ /* 0x000fc400000100e8 */
[----:B------:R-:W-:Y:S02]  /*13c0*/  FADD.FTZ R105, R105, R210 ;  /* 0x000000d269697221 */ /* 0x000fe40000010000 */
        /* <DEDUP_REMOVED lines=10> */
[----:B------:R-:W-:Y:S02]  /*1470*/  FFMA.FTZ R232, R204, R203, R232 ;  /* 0x000000cbcce87223 */ /* 0x000fe400000100e8 */
        /* <DEDUP_REMOVED lines=20> */
.L_x_429:
[----:B------:R-:W-:Y:S05]  /*15c0*/  BSYNC B1 ;  /* 0x0000000000017941 */ /* 0x000fea0003800000 */
.L_x_428:
[----:B------:R-:W-:Y:S01]  /*15d0*/  BSSY B1, `(.L_x_430) ;  /* 0x0000079000017945 */ /* 0x000fe20003800000 */
[----:B------:R-:W-:Y:S05]  /*15e0*/  @!P5 BRA `(.L_x_431) ;  /* 0x000007700000d947 */ /* 0x000fea0003800000 */
[----:B------:R-:W-:Y:S02]  /*15f0*/  MOV R189, 0x10 ;  /* 0x0000001000bd7802 */ /* 0x000fe40000000f00 */
        /* <DEDUP_REMOVED lines=14> */
[--C-:B--2---:R-:W-:Y:S02]  /*16e0*/  PRMT R215, RZ, 0x5410, R184.reuse ;  /* 0x00005410ffd77816 */ /* 0x104fe400000000b8 */
[----:B------:R-:W-:Y:S02]  /*16f0*/  PRMT R218, RZ, 0x7610, R184 ;  /* 0x00007610ffda7816 */ /* 0x000fe400000000b8 */
[----:B------:R-:W-:Y:S01]  /*1700*/  PRMT R219, RZ, 0x5410, R185 ;  /* 0x00005410ffdb7816 */ /* 0x000fe200000000b9 */
[----:B------:R-:W-:Y:S01]  /*1710*/  FADD.FTZ R112, R112, R215 ;  /* 0x000000d770707221 */ /* 0x000fe20000010000 */
[----:B------:R-:W-:Y:S01]  /*1720*/  PRMT R222, RZ, 0x7610, R185 ;  /* 0x00007610ffde7816 */ /* 0x000fe200000000b9 */
[----:B------:R-:W-:Y:S01]  /*1730*/  FADD.FTZ R113, R113, R218 ;  /* 0x000000da71717221 */ /* 0x000fe20000010000 */
[--C-:B------:R-:W-:Y:S01]  /*1740*/  PRMT R223, RZ, 0x5410, R186.reuse ;  /* 0x00005410ffdf7816 */ /* 0x100fe200000000ba */
[----:B------:R-:W-:Y:S01]  /*1750*/  FADD.FTZ R114, R114, R219 ;  /* 0x000000db72727221 */ /* 0x000fe20000010000 */
[----:B------:R-:W-:Y:S01]  /*1760*/  PRMT R226, RZ, 0x7610, R186 ;  /* 0x00007610ffe27816 */ /* 0x000fe200000000ba */
[----:B------:R-:W-:Y:S01]  /*1770*/  FADD.FTZ R115, R115, R222 ;  /* 0x000000de73737221 */ /* 0x000fe20000010000 */
[----:B------:R-:W-:Y:S01]  /*1780*/  PRMT R185, RZ, 0x5410, R187 ;  /* 0x00005410ffb97816 */ /* 0x000fe200000000bb */
[----:B------:R-:W-:Y:S01]  /*1790*/  FADD.FTZ R176, R176, R223 ;  /* 0x000000dfb0b07221 */ /* 0x000fe20000010000 */
[----:B------:R-:W-:Y:S01]  /*17a0*/  PRMT R184, RZ, 0x7610, R187 ;  /* 0x00007610ffb87816 */ /* 0x000fe200000000bb */
[----:B------:R-:W-:Y:S01]  /*17b0*/  FADD.FTZ R177, R177, R226 ;  /* 0x000000e2b1b17221 */ /* 0x000fe20000010000 */
[----:B---3--:R-:W-:Y:S01]  /*17c0*/  PRMT R187, RZ, 0x5410, R191 ;  /* 0x00005410ffbb7816 */ /* 0x008fe200000000bf */
[----:B------:R-:W-:Y:S01]  /*17d0*/  FADD.FTZ R178, R178, R185 ;  /* 0x000000b9b2b27221 */ /* 0x000fe20000010000 */
[----:B------:R-:W-:Y:S01]  /*17e0*/  PRMT R186, RZ, 0x7610, R191 ;  /* 0x00007610ffba7816 */ /* 0x000fe200000000bf */
[----:B------:R-:W-:Y:S01]  /*17f0*/  FADD.FTZ R179, R179, R184 ;  /* 0x000000b8b3b37221 */ /* 0x000fe20000010000 */
[--C-:B----4-:R-:W-:Y:S01]  /*1800*/  PRMT R191, RZ, 0x5410, R192.reuse ;  /* 0x00005410ffbf7816 */ /* 0x110fe200000000c0 */
[----:B------:R-:W-:Y:S01]  /*1810*/  FADD.FTZ R90, R90, R187 ;  /* 0x000000bb5a5a7221 */ /* 0x000fe20000010000 */
[----:B------:R-:W-:Y:S01]  /*1820*/  PRMT R213, RZ, 0x7610, R192 ;  /* 0x00007610ffd57816 */ /* 0x000fe200000000c0 */
[----:B------:R-:W-:Y:S01]  /*1830*/  FADD.FTZ R91, R91, R186 ;  /* 0x000000ba5b5b7221 */ /* 0x000fe20000010000 */
[--C-:B------:R-:W-:Y:S01]  /*1840*/  PRMT R217, RZ, 0x5410, R188.reuse ;  /* 0x00005410ffd97816 */ /* 0x100fe200000000bc */
[C---:B------:R-:W-:Y:S01]  /*1850*/  FADD.FTZ R192, -R238.reuse, R191 ;  /* 0x000000bfeec07221 */ /* 0x040fe20000010100 */
[----:B------:R-:W-:Y:S01]  /*1860*/  PRMT R220, RZ, 0x7610, R188 ;  /* 0x00007610ffdc7816 */ /* 0x000fe200000000bc */
[----:B------:R-:W-:Y:S01]  /*1870*/  FADD.FTZ R216, -R238, R213 ;  /* 0x000000d5eed87221 */ /* 0x000fe20000010100 */
[--C-:B------:R-:W-:Y:S01]  /*1880*/  PRMT R224, RZ, 0x5410, R193.reuse ;  /* 0x00005410ffe07816 */ /* 0x100fe200000000c1 */
[----:B------:R-:W-:Y:S01]  /*1890*/  FMUL.FTZ R214, R64, R217 ;  /* 0x000000d940d67220 */ /* 0x000fe20000410000 */
[----:B------:R-:W-:Y:S01]  /*18a0*/  PRMT R193, RZ, 0x7610, R193 ;  /* 0x00007610ffc17816 */ /* 0x000fe200000000c1 */
[----:B------:R-:W-:Y:S01]  /*18b0*/  FMUL.FTZ R213, R5, R192 ;  /* 0x000000c005d57220 */ /* 0x000fe20000410000 */
[--C-:B------:R-:W-:Y:S01]  /*18c0*/  PRMT R221, RZ, 0x5410, R189.reuse ;  /* 0x00005410ffdd7816 */ /* 0x100fe200000000bd */
[-C--:B------:R-:W-:Y:S01]  /*18d0*/  FFMA.FTZ R214, R56, R215.reuse, R214 ;  /* 0x000000d738d67223 */ /* 0x080fe200000100d6 */
[----:B------:R-:W-:Y:S01]  /*18e0*/  PRMT R188, RZ, 0x7610, R189 ;  /* 0x00007610ffbc7816 */ /* 0x000fe200000000bd */
[----:B------:R-:W-:Y:S01]  /*18f0*/  FFMA.FTZ R168, R213, R215, R168 ;  /* 0x000000d7d5a87223 */ /* 0x000fe200000100a8 */
[--C-:B------:R-:W-:Y:S01]  /*1900*/  PRMT R225, RZ, 0x5410, R194.reuse ;  /* 0x00005410ffe17816 */ /* 0x100fe200000000c2 */
[----:B------:R-:W-:Y:S01]  /*1910*/  FMUL.FTZ R215, R65, R220 ;  /* 0x000000dc41d77220 */ /* 0x000fe20000410000 */
[----:B------:R-:W-:Y:S01]  /*1920*/  PRMT R227, RZ, 0x7610, R194 ;  /* 0x00007610ffe37816 */ /* 0x000fe200000000c2 */
[----:B------:R-:W-:Y:S01]  /*1930*/  FMUL.FTZ R216, R5, R216 ;  /* 0x000000d805d87220 */ /* 0x000fe20000410000 */
[----:B------:R-:W-:Y:S01]  /*1940*/  PRMT R189, RZ, 0x5410, R190 ;  /* 0x00005410ffbd7816 */ /* 0x000fe200000000be */
[C---:B------:R-:W-:Y:S01]  /*1950*/  FADD.FTZ R224, -R238.reuse, R224 ;  /* 0x000000e0eee07221 */ /* 0x040fe20000010100 */
[----:B------:R-:W-:Y:S01]  /*1960*/  PRMT R190, RZ, 0x7610, R190 ;  /* 0x00007610ffbe7816 */ /* 0x000fe200000000be */
[----:B------:R-:W-:Y:S01]  /*1970*/  FADD.FTZ R194, -R238, R193 ;  /* 0x000000c1eec27221 */ /* 0x000fe20000010100 */
[----:B------:R-:W-:Y:S01]  /*1980*/  PRMT R228, RZ, 0x5410, R195 ;  /* 0x00005410ffe47816 */ /* 0x000fe200000000c3 */
[----:B------:R-:W-:Y:S01]  /*1990*/  FADD.FTZ R108, R108, R217 ;  /* 0x000000d96c6c7221 */ /* 0x000fe20000010000 */
[----:B------:R-:W-:Y:S01]  /*19a0*/  PRMT R195, RZ, 0x7610, R195 ;  /* 0x00007610ffc37816 */ /* 0x000fe200000000c3 */
[----:B------:R-:W-:-:S02]  /*19b0*/  FFMA.FTZ R172, R213, R217, R172 ;  /* 0x000000d9d5ac7223 */ /* 0x000fc400000100ac */
[-C--:B------:R-:W-:Y:S02]  /*19c0*/  FFMA.FTZ R215, R57, R218.reuse, R215 ;  /* 0x000000da39d77223 */ /* 0x080fe400000100d7 */
[C---:B------:R-:W-:Y:S02]  /*19d0*/  FFMA.FTZ R169, R216.reuse, R218, R169 ;  /* 0x000000dad8a97223 */ /* 0x040fe400000100a9 */
[----:B------:R-:W-:Y:S02]  /*19e0*/  FADD.FTZ R109, R109, R220 ;  /* 0x000000dc6d6d7221 */ /* 0x000fe40000010000 */
[----:B------:R-:W-:Y:S02]  /*19f0*/  FFMA.FTZ R173, R216, R220, R173 ;  /* 0x000000dcd8ad7223 */ /* 0x000fe400000100ad */
[----:B------:R-:W-:Y:S02]  /*1a00*/  FMUL.FTZ R218, R66, R221 ;  /* 0x000000dd42da7220 */ /* 0x000fe40000410000 */
[----:B------:R-:W-:-:S02]  /*1a10*/  FMUL.FTZ R217, R5, R224 ;  /* 0x000000e005d97220 */ /* 0x000fc40000410000 */
[----:B------:R-:W-:Y:S02]  /*1a20*/  FMUL.FTZ R191, R67, R188 ;  /* 0x000000bc43bf7220 */ /* 0x000fe40000410000 */
[----:B------:R-:W-:Y:S02]  /*1a30*/  FMUL.FTZ R220, R5, R194 ;  /* 0x000000c205dc7220 */ /* 0x000fe40000410000 */
[----:B------:R-:W-:Y:S02]  /*1a40*/  FADD.FTZ R230, -R238, R225 ;  /* 0x000000e1eee67221 */ /* 0x000fe40000010100 */
[-C--:B------:R-:W-:Y:S02]  /*1a50*/  FFMA.FTZ R218, R58, R219.reuse, R218 ;  /* 0x000000db3ada7223 */ /* 0x080fe400000100da */
[----:B------:R-:W-:Y:S02]  /*1a60*/  FFMA.FTZ R170, R217, R219, R170 ;  /* 0x000000dbd9aa7223 */ /* 0x000fe400000100aa */
[----:B------:R-:W-:-:S02]  /*1a70*/  FFMA.FTZ R219, R59, R222, R191 ;  /* 0x000000de3bdb7223 */ /* 0x000fc400000100bf */
[----:B------:R-:W-:Y:S02]  /*1a80*/  FFMA.FTZ R171, R220, R222, R171 ;  /* 0x000000dedcab7223 */ /* 0x000fe400000100ab */
[----:B------:R-:W-:Y:S02]  /*1a90*/  FADD.FTZ R110, R110, R221 ;  /* 0x000000dd6e6e7221 */ /* 0x000fe40000010000 */
[----:B------:R-:W-:Y:S02]  /*1aa0*/  FFMA.FTZ R174, R217, R221, R174 ;  /* 0x000000ddd9ae7223 */ /* 0x000fe400000100ae */
[----:B------:R-:W-:Y:S02]  /*1ab0*/  FADD.FTZ R111, R111, R188 ;  /* 0x000000bc6f6f7221 */ /* 0x000fe40000010000 */
[----:B------:R-:W-:Y:S02]  /*1ac0*/  FFMA.FTZ R175, R220, R188, R175 ;  /* 0x000000bcdcaf7223 */ /* 0x000fe400000100af */
[----:B------:R-:W-:-:S02]  /*1ad0*/  FMUL.FTZ R222, R68, R189 ;  /* 0x000000bd44de7220 */ /* 0x000fc40000410000 */
[----:B------:R-:W-:Y:S02]  /*1ae0*/  FMUL.FTZ R221, R5, R230 ;  /* 0x000000e605dd7220 */ /* 0x000fe40000410000 */
[----:B------:R-:W-:Y:S02]  /*1af0*/  FMUL.FTZ R188, R69, R190 ;  /* 0x000000be45bc7220 */ /* 0x000fe40000410000 */
[----:B------:R-:W-:Y:S02]  /*1b00*/  FADD.FTZ R234, -R238, R227 ;  /* 0x000000e3eeea7221 */ /* 0x000fe40000010100 */
        /* <DEDUP_REMOVED lines=11> */
[----:B------:R-:W-:Y:S02]  /*1bc0*/  FFMA.FTZ R181, R224, R226, R181 ;  /* 0x000000e2e0b57223 */ /* 0x000fe400000100b5 */
[----:B------:R-:W-:Y:S02]  /*1bd0*/  FMUL.FTZ R226, R70, R187 ;  /* 0x000000bb46e27220 */ /* 0x000fe40000410000 */
[----:B------:R-:W-:Y:S02]  /*1be0*/  FMUL.FTZ R225, R5, R236 ;  /* 0x000000ec05e17220 */ /* 0x000fe40000410000 */
[----:B------:R-:W-:-:S02]  /*1bf0*/  FADD.FTZ R188, R189, R218 ;  /* 0x000000dabdbc7221 */ /* 0x000fc40000010000 */
[----:B------:R-:W-:Y:S02]  /*1c00*/  FFMA.FTZ R232, R217, R218, R232 ;  /* 0x000000dad9e87223 */ /* 0x000fe400000100e8 */
[-C--:B------:R-:W-:Y:S02]  /*1c10*/  FFMA.FTZ R226, R62, R185.reuse, R226 ;  /* 0x000000b93ee27223 */ /* 0x080fe400000100e2 */
[----:B------:R-:W-:Y:S02]  /*1c20*/  FFMA.FTZ R182, R225, R185, R182 ;  /* 0x000000b9e1b67223 */ /* 0x000fe400000100b6 */
[----:B------:R-:W-:Y:S02]  /*1c30*/  FADD.FTZ R185, R188, R219 ;  /* 0x000000dbbcb97221 */ /* 0x000fe40000010000 */
[----:B------:R-:W-:Y:S02]  /*1c40*/  FFMA.FTZ R232, R220, R219, R232 ;  /* 0x000000dbdce87223 */ /* 0x000fe400000100e8 */
[----:B------:R-:W-:-:S02]  /*1c50*/  FADD.FTZ R228, -R238, R195 ;  /* 0x000000c3eee47221 */ /* 0x000fc40000010100 */
[----:B------:R-:W-:Y:S02]  /*1c60*/  FADD.FTZ R188, R185, R222 ;  /* 0x000000deb9bc7221 */ /* 0x000fe40000010000 */
[----:B------:R-:W-:Y:S02]  /*1c70*/  FFMA.FTZ R232, R221, R222, R232 ;  /* 0x000000dedde87223 */ /* 0x000fe400000100e8 */
[----:B------:R-:W-:Y:S02]  /*1c80*/  FMUL.FTZ R227, R71, R186 ;  /* 0x000000ba47e37220 */ /* 0x000fe40000410000 */
[----:B------:R-:W-:Y:S02]  /*1c90*/  FMUL.FTZ R228, R5, R228 ;  /* 0x000000e405e47220 */ /* 0x000fe40000410000 */
[----:B------:R-:W-:Y:S02]  /*1ca0*/  FADD.FTZ R185, R188, R223 ;  /* 0x000000dfbcb97221 */ /* 0x000fe40000010000 */
[----:B------:R-:W-:-:S02]  /*1cb0*/  FFMA.FTZ R232, R224, R223, R232 ;  /* 0x000000dfe0e87223 */ /* 0x000fc400000100e8 */
[-C--:B------:R-:W-:Y:S02]  /*1cc0*/  FFMA.FTZ R227, R63, R184.reuse, R227 ;  /* 0x000000b83fe37223 */ /* 0x080fe400000100e3 */
[----:B------:R-:W-:Y:S02]  /*1cd0*/  FFMA.FTZ R183, R228, R184, R183 ;  /* 0x000000b8e4b77223 */ /* 0x000fe400000100b7 */
[----:B------:R-:W-:Y:S02]  /*1ce0*/  FADD.FTZ R184, R185, R226 ;  /* 0x000000e2b9b87221 */ /* 0x000fe40000010000 */
[----:B------:R-:W-:Y:S02]  /*1cf0*/  FFMA.FTZ R232, R225, R226, R232 ;  /* 0x000000e2e1e87223 */ /* 0x000fe400000100e8 */
[----:B------:R-:W-:Y:S02]  /*1d00*/  FADD.FTZ R89, R89, R190 ;  /* 0x000000be59597221 */ /* 0x000fe40000010000 */
[----:B------:R-:W-:-:S02]  /*1d10*/  FFMA.FTZ R153, R224, R190, R153 ;  /* 0x000000bee0997223 */ /* 0x000fc40000010099 */
[----:B------:R-:W-:Y:S02]  /*1d20*/  FFMA.FTZ R154, R225, R187, R154 ;  /* 0x000000bbe19a7223 */ /* 0x000fe4000001009a */
[----:B------:R-:W-:Y:S02]  /*1d30*/  FFMA.FTZ R155, R228, R186, R155 ;  /* 0x000000bae49b7223 */ /* 0x000fe4000001009b */
[----:B------:R-:W-:Y:S02]  /*1d40*/  FADD.FTZ R233, R184, R227 ;  /* 0x000000e3b8e97221 */ /* 0x000fe40000010000 */
[----:B------:R-:W-:Y:S02]  /*1d50*/  FFMA.FTZ R232, R228, R227, R232 ;  /* 0x000000e3e4e87223 */ /* 0x000fe400000100e8 */
.L_x_431:
[----:B------:R-:W-:Y:S05]  /*1d60*/  BSYNC B1 ;  /* 0x0000000000017941 */ /* 0x000fea0003800000 */
.L_x_430:
[----:B------:R-:W-:Y:S05]  /*1d70*/  BRA.DIV ~URZ, `(.L_x_432) ;  /* 0x00002b927f007947 */ /* 0x000fea000b800000 */
[----:B------:R1:W2:Y:S02]  /*1d80*/  SHFL.BFLY PT, R186, R233, 0x1, 0x1f ;  /* 0x0c201f00e9ba7f89 */ /* 0x0002a400000e0000 */
.L_x_451:
[----:B------:R-:W-:Y:S05]  /*1d90*/  BRA.DIV ~URZ, `(.L_x_433) ;  /* 0x00002bf27f007947 */ /* 0x000fea000b800000 */
[----:B------:R-:W3:Y:S01]  /*1da0*/  SHFL.BFLY PT, R185, R232, 0x1, 0x1f ;  /* 0x0c201f00e8b97f89 */ /* 0x000ee200000e0000 */
[----:B-12---:R-:W-:-:S05]  /*1db0*/  FADD.FTZ R233, R186, R233 ;  /* 0x000000e9bae97221 */ /* 0x006fca0000010000 */
[----:B------:R-:W1:Y:S01]  /*1dc0*/  SHFL.BFLY PT, R184, R233, 0x2, 0x1f ;  /* 0x0c401f00e9b87f89 */ /* 0x000e6200000e0000 */
[----:B---3--:R-:W-:-:S05]  /*1dd0*/  FADD.FTZ R185, R185, R232 ;  /* 0x000000e8b9b97221 */ /* 0x008fca0000010000 */
        /* <DEDUP_REMOVED lines=13> */
.L_x_452:
[----:B---3--:R-:W-:Y:S01]  /*1eb0*/  FADD.FTZ R191, R191, R188 ;  /* 0x000000bcbfbf7221 */ /* 0x008fe20000010000 */
[----:B0-----:R-:W-:Y:S01]  /*1ec0*/  ISETP.NE.AND P0, PT, R3, RZ, PT ;  /* 0x000000ff0300720c */ /* 0x001fe20003f05270 */
[----:B--2---:R-:W-:Y:S01]  /*1ed0*/  FADD.FTZ R185, R185, R190 ;  /* 0x000000beb9b97221 */ /* 0x004fe20000010000 */
        /* <DEDUP_REMOVED lines=12> */
[-CC-:B------:R-:W-:Y:S01]  /*1fa0*/  FFMA.FTZ R185, R7, R194.reuse, R195.reuse ;  /* 0x000000c207b97223 */ /* 0x180fe200000100c3 */
[----:B------:R-:W-:Y:S01]  /*1fb0*/  ISETP.NE.U32.AND P2, PT, RZ, c[0x0][0x250], PT ;  /* 0x00009400ff007a0c */ /* 0x000fe20003f45070 */
[----:B------:R-:W-:-:S02]  /*1fc0*/  FFMA.FTZ R189, R11, R194, R195 ;  /* 0x000000c20bbd7223 */ /* 0x000fc400000100c3 */
[----:B------:R-:W-:Y:S01]  /*1fd0*/  FADD.FTZ R186, R8, -R185 ;  /* 0x800000b908ba7221 */ /* 0x000fe20000010000 */
[----:B------:R-:W-:Y:S01]  /*1fe0*/  ISETP.NE.AND.EX P2, PT, RZ, c[0x0][0x254], PT, P2 ;  /* 0x00009500ff007a0c */ /* 0x000fe20003f45320 */
[----:B-1----:R-:W-:Y:S02]  /*1ff0*/  FADD.FTZ R188, R10, -R187 ;  /* 0x800000bb0abc7221 */ /* 0x002fe40000010000 */
[C---:B-----5:R-:W-:Y:S02]  /*2000*/  FMUL.FTZ R187, R5.reuse, R186 ;  /* 0x000000ba05bb7220 */ /* 0x060fe40000410000 */
[--C-:B------:R-:W-:Y:S01]  /*2010*/  @P0 PRMT R186, RZ, 0x7610, R156.reuse ;  /* 0x00007610ffba0816 */ /* 0x100fe2000000009c */
        /* <DEDUP_REMOVED lines=20> */
[--C-:B------:R-:W-:Y:S01]  /*2160*/  @P0 PRMT R189, RZ, 0x5410, R158.reuse ;  /* 0x00005410ffbd0816 */ /* 0x100fe2000000009e */
[-CC-:B------:R-:W-:Y:S01]  /*2170*/  FFMA.FTZ R193, R17, R194.reuse, R195.reuse ;  /* 0x000000c211c17223 */ /* 0x180fe200000100c3 */
[-C--:B------:R-:W-:Y:S01]  /*2180*/  @P1 F2FP.BF16.PACK_AB R191, RZ, R185.reuse ;  /* 0x000000b9ffbf123e */ /* 0x080fe200000010ff */
[----:B------:R-:W-:Y:S01]  /*2190*/  FFMA.FTZ R230, R196, R194, R195 ;  /* 0x000000c2c4e67223 */ /* 0x000fe200000100c3 */
[-C--:B------:R-:W-:Y:S01]  /*21a0*/  @P2 F2FP.BF16.PACK_AB R238, RZ, R185.reuse ;  /* 0x000000b9ffee223e */ /* 0x080fe200000010ff */
[C---:B------:R-:W-:Y:S01]  /*21b0*/  FMUL.FTZ R231, R5.reuse, R190 ;  /* 0x000000be05e77220 */ /* 0x040fe20000410000 */
[----:B------:R-:W-:Y:S01]  /*21c0*/  @P0 PRMT R190, RZ, 0x7610, R158 ;  /* 0x00007610ffbe0816 */ /* 0x000fe2000000009e */
[----:B------:R-:W-:Y:S01]  /*21d0*/  FMUL.FTZ R188, R5, R188 ;  /* 0x000000bc05bc7220 */ /* 0x000fe20000410000 */
[----:B------:R-:W-:Y:S01]  /*21e0*/  @P1 PRMT R133, R191, 0x7610, R133 ;  /* 0x00007610bf851816 */ /* 0x000fe20000000085 */
[----:B------:R-:W-:Y:S01]  /*21f0*/  FADD.FTZ R192, R18, -R193 ;  /* 0x800000c112c07221 */ /* 0x000fe20000010000 */
[----:B------:R-:W-:Y:S01]  /*2200*/  HFMA2.MMA R191, -RZ, RZ, 0, 9.5367431640625e-07 ;  /* 0x00000010ffbf7435 */ /* 0x000fe200000001ff */
        /* <DEDUP_REMOVED lines=16> */
[-C--:B------:R-:W-:Y:S02]  /*2310*/  @P1 F2FP.BF16.PACK_AB R234, RZ, R233.reuse ;  /* 0x000000e9ffea123e */ /* 0x080fe400000010ff */
[----:B------:R-:W-:Y:S02]  /*2320*/  @P2 F2FP.BF16.PACK_AB R242, RZ, R233 ;  /* 0x000000e9fff2223e */ /* 0x000fe400000010ff */
[----:B------:R-:W-:Y:S02]  /*2330*/  @P1 F2FP.BF16.PACK_AB R190, RZ, R187 ;  /* 0x000000bbffbe123e */ /* 0x000fe400000010ff */
        /* <DEDUP_REMOVED lines=11> */
[C---:B------:R-:W-:Y:S02]  /*23f0*/  @P2 LEA R188, P6, R0.reuse, c[0x0][0x250], 0x4 ;  /* 0x0000940000bc2a11 */ /* 0x040fe400078c20ff */
[----:B------:R-:W-:Y:S01]  /*2400*/  @P1 PRMT R133, R133, 0x5410, R192 ;  /* 0x0000541085851816 */ /* 0x000fe200000000c0 */
[----:B------:R-:W-:Y:S01]  /*2410*/  @P0 IMAD.WIDE.U32 R192, R0, R191, c[0x0][0x258] ;  /* 0x0000960000c00625 */ /* 0x000fe200078e00bf */
[----:B------:R-:W-:-:S02]  /*2420*/  F2FP.BF16.PACK_AB R184, R187, R184 ;  /* 0x000000b8bbb8723e */ /* 0x000fc400000010ff */
[----:B------:R-:W-:Y:S01]  /*2430*/  @P1 PRMT R132, R132, 0x5410, R190 ;  /* 0x0000541084841816 */ /* 0x000fe200000000be */
[----:B------:R-:W-:Y:S01]  /*2440*/  IMAD.WIDE.U32 R190, R0, R191, c[0x0][0x248] ;  /* 0x0000920000be7625 */ /* 0x000fe200078e00bf */
[----:B------:R-:W-:Y:S02]  /*2450*/  @P1 PRMT R134, R134, 0x5410, R232 ;  /* 0x0000541086861816 */ /* 0x000fe400000000e8 */
[----:B------:R-:W-:Y:S02]  /*2460*/  @P1 PRMT R135, R135, 0x5410, R230 ;  /* 0x0000541087871816 */ /* 0x000fe400000000e6 */
[----:B------:R-:W-:Y:S02]  /*2470*/  F2FP.BF16.PACK_AB R187, R236, R233 ;  /* 0x000000e9ecbb723e */ /* 0x000fe400000010ff */
[----:B------:R-:W-:Y:S01]  /*2480*/  @P2 PRMT R165, R165, 0x5410, R239 ;  /* 0x00005410a5a52816 */ /* 0x000fe200000000ef */
[----:B------:R0:W-:Y:S01]  /*2490*/  @P0 STG.E.128 [R192.64], R132 ;  /* 0x00000084c0000986 */ /* 0x0001e2000c101d04 */
[----:B------:R-:W-:-:S02]  /*24a0*/  @P2 PRMT R166, R166, 0x5410, R241 ;  /* 0x00005410a6a62816 */ /* 0x000fc400000000f1 */
[C---:B------:R-:W-:Y:S01]  /*24b0*/  @P2 LEA.HI.X R189, R0.reuse, c[0x0][0x254], RZ, 0x4, P6 ;  /* 0x0000950000bd2a11 */ /* 0x040fe200030f24ff */
[----:B------:R0:W-:Y:S01]  /*24c0*/  STG.E.128 [R190.64], R184 ;  /* 0x000000b8be007986 */ /* 0x0001e2000c101d04 */
[----:B------:R-:W-:Y:S02]  /*24d0*/  @P2 PRMT R167, R167, 0x5410, R243 ;  /* 0x00005410a7a72816 */ /* 0x000fe400000000f3 */
[----:B------:R-:W-:-:S03]  /*24e0*/  IADD3 R0, R0, 0x20, RZ ;  /* 0x0000002000007810 */ /* 0x000fc60007ffe0ff */
[----:B------:R0:W-:Y:S04]  /*24f0*/  @P2 STG.E.128 [R188.64], R164 ;  /* 0x000000a4bc002986 */ /* 0x0001e8000c101d04 */
.L_x_435:
[----:B------:R-:W-:Y:S05]  /*2500*/  BSYNC B1 ;  /* 0x0000000000017941 */ /* 0x000fea0003800000 */
.L_x_434:
        /* <DEDUP_REMOVED lines=12> */
[----:B-1----:R-:W-:Y:S01]  /*25d0*/  FFMA.FTZ R190, R204, R194, R195 ;  /* 0x000000c2ccbe7223 */ /* 0x002fe200000100c3 */
        /* <DEDUP_REMOVED lines=45> */
[----:B------:R-:W-:Y:S01]  /*28b0*/  @P1 PRMT R133, R191, 0x7610, R133 ;  /* 0x00007610bf851816 */ /* 0x000fe20000000085 */
[----:B------:R-:W-:Y:S01]  /*28c0*/  @P0 FADD.FTZ R236, R236, R189 ;  /* 0x000000bdecec0221 */ /* 0x000fe20000010000 */
[----:B------:R-:W-:-:S02]  /*28d0*/  ISETP.NE.U32.AND P0, PT, RZ, c[0x0][0x258], PT ;  /* 0x00009600ff007a0c */ /* 0x000fc40003f05070 */
[----:B------:R-:W-:Y:S02]  /*28e0*/  @P1 F2FP.BF16.PACK_AB R189, RZ, R184 ;  /* 0x000000b8ffbd123e */ /* 0x000fe400000010ff */
[----:B------:R-:W-:Y:S02]  /*28f0*/  ISETP.NE.AND.EX P0, PT, RZ, c[0x0][0x25c], PT, P0 ;  /* 0x00009700ff007a0c */ /* 0x000fe40003f05300 */
[-C--:B------:R-:W-:Y:S02]  /*2900*/  @P1 F2FP.BF16.PACK_AB R234, RZ, R233.reuse ;  /* 0x000000e9ffea123e */ /* 0x080fe400000010ff */
[----:B------:R-:W-:Y:S02]  /*2910*/  @P2 F2FP.BF16.PACK_AB R240, RZ, R188 ;  /* 0x000000bcfff0223e */ /* 0x000fe400000010ff */
[----:B------:R-:W-:Y:S02]  /*2920*/  @P2 F2FP.BF16.PACK_AB R242, RZ, R233 ;  /* 0x000000e9fff2223e */ /* 0x000fe400000010ff */
[----:B------:R-:W-:-:S02]  /*2930*/  @P1 PRMT R132, R189, 0x7610, R132 ;  /* 0x00007610bd841816 */ /* 0x000fc40000000084 */
[----:B------:R-:W-:Y:S02]  /*2940*/  @P1 F2FP.BF16.PACK_AB R190, RZ, R187 ;  /* 0x000000bbffbe123e */ /* 0x000fe400000010ff */
[----:B------:R-:W-:Y:S02]  /*2950*/  MOV R189, 0x10 ;  /* 0x0000001000bd7802 */ /* 0x000fe40000000f00 */
        /* <DEDUP_REMOVED lines=11> */
[CC--:B------:R-:W-:Y:S01]  /*2a10*/  @P0 IMAD.WIDE.U32 R190, R0.reuse, R189.reuse, c[0x0][0x258] ;  /* 0x0000960000be0625 */ /* 0x0c0fe200078e00bd */
[----:B------:R-:W-:Y:S02]  /*2a20*/  F2FP.BF16.PACK_AB R184, R187, R184 ;  /* 0x000000b8bbb8723e */ /* 0x000fe400000010ff */
[----:B------:R-:W-:Y:S01]  /*2a30*/  F2FP.BF16.PACK_AB R186, R231, R188 ;  /* 0x000000bce7ba723e */ /* 0x000fe200000010ff */
[----:B------:R-:W-:Y:S01]  /*2a40*/  IMAD.WIDE.U32 R188, R0, R189, c[0x0][0x248] ;  /* 0x0000920000bc7625 */ /* 0x000fe200078e00bd */
[----:B------:R-:W-:Y:S02]  /*2a50*/  @P1 PRMT R134, R134, 0x5410, R232 ;  /* 0x0000541086861816 */ /* 0x000fe400000000e8 */
[----:B------:R-:W-:Y:S02]  /*2a60*/  @P1 PRMT R135, R135, 0x5410, R230 ;  /* 0x0000541087871816 */ /* 0x000fe400000000e6 */
[----:B------:R-:W-:-:S02]  /*2a70*/  F2FP.BF16.PACK_AB R187, R236, R233 ;  /* 0x000000e9ecbb723e */ /* 0x000fc400000010ff */
[----:B------:R-:W-:Y:S01]  /*2a80*/  @P2 PRMT R165, R165, 0x5410, R239 ;  /* 0x00005410a5a52816 */ /* 0x000fe200000000ef */
[----:B------:R0:W-:Y:S01]  /*2a90*/  @P0 STG.E.128 [R190.64], R132 ;  /* 0x00000084be000986 */ /* 0x0001e2000c101d04 */
[----:B------:R-:W-:Y:S02]  /*2aa0*/  @P2 PRMT R166, R166, 0x5410, R241 ;  /* 0x00005410a6a62816 */ /* 0x000fe400000000f1 */
[C---:B------:R-:W-:Y:S01]  /*2ab0*/  @P2 LEA.HI.X R193, R0.reuse, c[0x0][0x254], RZ, 0x4, P6 ;  /* 0x0000950000c12a11 */ /* 0x040fe200030f24ff */
[----:B------:R0:W-:Y:S01]  /*2ac0*/  STG.E.128 [R188.64], R184 ;  /* 0x000000b8bc007986 */ /* 0x0001e2000c101d04 */
[----:B------:R-:W-:Y:S02]  /*2ad0*/  @P2 PRMT R167, R167, 0x5410, R243 ;  /* 0x00005410a7a72816 */ /* 0x000fe400000000f3 */
[----:B------:R-:W-:-:S03]  /*2ae0*/  IADD3 R0, R0, 0x20, RZ ;  /* 0x0000002000007810 */ /* 0x000fc60007ffe0ff */
[----:B------:R0:W-:Y:S04]  /*2af0*/  @P2 STG.E.128 [R192.64], R164 ;  /* 0x000000a4c0002986 */ /* 0x0001e8000c101d04 */
.L_x_437:
[----:B------:R-:W-:Y:S05]  /*2b00*/  BSYNC B1 ;  /* 0x0000000000017941 */ /* 0x000fea0003800000 */
.L_x_436:
[----:B------:R-:W-:Y:S01]  /*2b10*/  BSSY B1, `(.L_x_438) ;  /* 0x000005e000017945 */ /* 0x000fe20003800000 */
[----:B------:R-:W-:Y:S05]  /*2b20*/  @!P5 BRA `(.L_x_439) ;  /* 0x000005c00000d947 */ /* 0x000fea0003800000 */
[----:B------:R-:W-:Y:S01]  /*2b30*/  ISETP.NE.U32.AND P0, PT, RZ, c[0x0][0x218], PT ;  /* 0x00008600ff007a0c */ /* 0x000fe20003f05070 */
[-CC-:B0-----:R-:W-:Y:S01]  /*2b40*/  FFMA.FTZ R186, R216, R194.reuse, R195.reuse ;  /* 0x000000c2d8ba7223 */ /* 0x181fe200000100c3 */
[----:B------:R-:W-:Y:S01]  /*2b50*/  ISETP.NE.U32.AND P1, PT, RZ, c[0x0][0x258], PT ;  /* 0x00009600ff007a0c */ /* 0x000fe20003f25070 */
[-CC-:B------:R-:W-:Y:S01]  /*2b60*/  FFMA.FTZ R187, R217, R194.reuse, R195.reuse ;  /* 0x000000c2d9bb7223 */ /* 0x180fe200000100c3 */
[----:B------:R-:W-:Y:S01]  /*2b70*/  ISETP.NE.AND.EX P0, PT, RZ, c[0x0][0x21c], PT, P0 ;  /* 0x00008700ff007a0c */ /* 0x000fe20003f05300 */
[-CC-:B-1----:R-:W-:Y:S01]  /*2b80*/  FFMA.FTZ R190, R220, R194.reuse, R195.reuse ;  /* 0x000000c2dcbe7223 */ /* 0x182fe200000100c3 */
[----:B------:R-:W-:Y:S01]  /*2b90*/  ISETP.NE.AND.EX P1, PT, RZ, c[0x0][0x25c], PT, P1 ;  /* 0x00009700ff007a0c */ /* 0x000fe20003f25310 */
[-CC-:B------:R-:W-:Y:S01]  /*2ba0*/  FFMA.FTZ R185, R213, R194.reuse, R195.reuse ;  /* 0x000000c2d5b97223 */ /* 0x180fe200000100c3 */
[----:B------:R-:W-:Y:S01]  /*2bb0*/  ISETP.NE.U32.AND P2, PT, RZ, c[0x0][0x250], PT ;  /* 0x00009400ff007a0c */ /* 0x000fe20003f45070 */
[----:B------:R-:W-:-:S02]  /*2bc0*/  FFMA.FTZ R189, R221, R194, R195 ;  /* 0x000000c2ddbd7223 */ /* 0x000fc400000100c3 */
[-CC-:B-----5:R-:W-:Y:S01]  /*2bd0*/  FFMA.FTZ R230, R224, R194.reuse, R195.reuse ;  /* 0x000000c2e0e67223 */ /* 0x1a0fe200000100c3 */
[----:B------:R-:W-:Y:S01]  /*2be0*/  ISETP.NE.AND.EX P2, PT, RZ, c[0x0][0x254], PT, P2 ;  /* 0x00009500ff007a0c */ /* 0x000fe20003f45320 */
[-CC-:B------:R-:W-:Y:S02]  /*2bf0*/  FFMA.FTZ R191, R225, R194.reuse, R195.reuse ;  /* 0x000000c2e1bf7223 */ /* 0x180fe400000100c3 */
[----:B------:R-:W-:Y:S02]  /*2c00*/  FFMA.FTZ R232, R228, R194, R195 ;  /* 0x000000c2e4e87223 */ /* 0x000fe400000100c3 */
[----:B------:R-:W-:Y:S02]  /*2c10*/  FADD.FTZ R186, R215, -R186 ;  /* 0x800000bad7ba7221 */ /* 0x000fe40000010000 */
[----:B------:R-:W-:Y:S02]  /*2c20*/  FADD.FTZ R188, R218, -R187 ;  /* 0x800000bbdabc7221 */ /* 0x000fe40000010000 */
[----:B------:R-:W-:-:S02]  /*2c30*/  FADD.FTZ R190, R219, -R190 ;  /* 0x800000bedbbe7221 */ /* 0x000fc40000010000 */
[----:B------:R-:W-:Y:S02]  /*2c40*/  FADD.FTZ R184, R214, -R185 ;  /* 0x800000b9d6b87221 */ /* 0x000fe40000010000 */
[----:B------:R-:W-:Y:S02]  /*2c50*/  FADD.FTZ R192, R222, -R189 ;  /* 0x800000bddec07221 */ /* 0x000fe40000010000 */
[----:B------:R-:W-:Y:S02]  /*2c60*/  FADD.FTZ R230, R223, -R230 ;  /* 0x800000e6dfe67221 */ /* 0x000fe40000010000 */
[----:B------:R-:W-:Y:S02]  /*2c70*/  FADD.FTZ R194, R226, -R191 ;  /* 0x800000bfe2c27221 */ /* 0x000fe40000010000 */
[----:B------:R-:W-:Y:S02]  /*2c80*/  FADD.FTZ R232, R227, -R232 ;  /* 0x800000e8e3e87221 */ /* 0x000fe40000010000 */
[----:B------:R-:W-:-:S02]  /*2c90*/  FMUL.FTZ R185, R5, R186 ;  /* 0x000000ba05b97220 */ /* 0x000fc40000410000 */
[C---:B------:R-:W-:Y:S02]  /*2ca0*/  FMUL.FTZ R186, R5.reuse, R188 ;  /* 0x000000bc05ba7220 */ /* 0x040fe40000410000 */
[C---:B------:R-:W-:Y:S02]  /*2cb0*/  FMUL.FTZ R187, R5.reuse, R190 ;  /* 0x000000be05bb7220 */ /* 0x040fe40000410000 */
[C---:B------:R-:W-:Y:S02]  /*2cc0*/  FMUL.FTZ R184, R5.reuse, R184 ;  /* 0x000000b805b87220 */ /* 0x040fe40000410000 */
[C---:B------:R-:W-:Y:S01]  /*2cd0*/  FMUL.FTZ R188, R5.reuse, R192 ;  /* 0x000000c005bc7220 */ /* 0x040fe20000410000 */
[----:B------:R-:W-:Y:S01]  /*2ce0*/  @P0 PRMT R192, RZ, 0x7610, R20 ;  /* 0x00007610ffc00816 */ /* 0x000fe20000000014 */
[C---:B------:R-:W-:Y:S02]  /*2cf0*/  FMUL.FTZ R189, R5.reuse, R230 ;  /* 0x000000e605bd7220 */ /* 0x040fe40000410000 */
[----:B------:R-:W-:-:S02]  /*2d00*/  FMUL.FTZ R190, R5, R194 ;  /* 0x000000c205be7220 */ /* 0x000fc40000410000 */
[----:B------:R-:W-:Y:S01]  /*2d10*/  FMUL.FTZ R231, R5, R232 ;  /* 0x000000e805e77220 */ /* 0x000fe20000410000 */
[----:B------:R-:W-:Y:S01]  /*2d20*/  @P0 PRMT R5, RZ, 0x5410, R20 ;  /* 0x00005410ff050816 */ /* 0x000fe20000000014 */
[----:B------:R-:W-:Y:S01]  /*2d30*/  @P0 FADD.FTZ R185, R185, R192 ;  /* 0x000000c0b9b90221 */ /* 0x000fe20000010000 */
[----:B------:R-:W-:-:S03]  /*2d40*/  @P0 PRMT R192, RZ, 0x7610, R21 ;  /* 0x00007610ffc00816 */ /* 0x000fc60000000015 */
[----:B------:R-:W-:Y:S01]  /*2d50*/  @P0 FADD.FTZ R184, R184, R5 ;  /* 0x00000005b8b80221 */ /* 0x000fe20000010000 */
[----:B------:R-:W-:Y:S01]  /*2d60*/  @P0 PRMT R5, RZ, 0x5410, R21 ;  /* 0x00005410ff050816 */ /* 0x000fe20000000015 */
[----:B------:R-:W-:Y:S01]  /*2d70*/  @P0 FADD.FTZ R187, R187, R192 ;  /* 0x000000c0bbbb0221 */ /* 0x000fe20000010000 */
[--C-:B------:R-:W-:Y:S02]  /*2d80*/  @P0 PRMT R192, RZ, 0x7610, R22.reuse ;  /* 0x00007610ffc00816 */ /* 0x100fe40000000016 */
[----:B------:R-:W-:Y:S01]  /*2d90*/  @P1 F2FP.BF16.PACK_AB R191, RZ, R185 ;  /* 0x000000b9ffbf123e */ /* 0x000fe200000010ff */
[----:B------:R-:W-:Y:S01]  /*2da0*/  @P0 FADD.FTZ R186, R186, R5 ;  /* 0x00000005baba0221 */ /* 0x000fe20000010000 */
[----:B------:R-:W-:Y:S01]  /*2db0*/  @P0 PRMT R5, RZ, 0x5410, R22 ;  /* 0x00005410ff050816 */ /* 0x000fe20000000016 */
[----:B------:R-:W-:Y:S01]  /*2dc0*/  @P0 FADD.FTZ R189, R189, R192 ;  /* 0x000000c0bdbd0221 */ /* 0x000fe20000010000 */
[----:B------:R-:W-:Y:S02]  /*2dd0*/  @P0 PRMT R192, RZ, 0x7610, R23 ;  /* 0x00007610ffc00816 */ /* 0x000fe40000000017 */
[----:B------:R-:W-:Y:S01]  /*2de0*/  @P2 F2FP.BF16.PACK_AB R233, RZ, R184 ;  /* 0x000000b8ffe9223e */ /* 0x000fe200000010ff */
[----:B------:R-:W-:Y:S01]  /*2df0*/  @P0 FADD.FTZ R188, R188, R5 ;  /* 0x00000005bcbc0221 */ /* 0x000fe20000010000 */
[----:B------:R-:W-:Y:S01]  /*2e00*/  @P0 PRMT R5, RZ, 0x5410, R23 ;  /* 0x00005410ff050816 */ /* 0x000fe20000000017 */
[----:B------:R-:W-:Y:S01]  /*2e10*/  @P0 FADD.FTZ R231, R231, R192 ;  /* 0x000000c0e7e70221 */ /* 0x000fe20000010000 */
[----:B------:R-:W-:-:S02]  /*2e20*/  @P1 F2FP.BF16.PACK_AB R192, RZ, R186 ;  /* 0x000000baffc0123e */ /* 0x000fc400000010ff */
[----:B------:R-:W-:Y:S01]  /*2e30*/  @P1 F2FP.BF16.PACK_AB R194, RZ, R188 ;  /* 0x000000bcffc2123e */ /* 0x000fe200000010ff */
[----:B------:R-:W-:Y:S01]  /*2e40*/  @P0 FADD.FTZ R190, R190, R5 ;  /* 0x00000005bebe0221 */ /* 0x000fe20000010000 */
[----:B------:R-:W-:Y:S02]  /*2e50*/  @P1 F2FP.BF16.PACK_AB R5, RZ, R184 ;  /* 0x000000b8ff05123e */ /* 0x000fe400000010ff */
[----:B------:R-:W-:Y:S02]  /*2e60*/  ISETP.NE.U32.AND P0, PT, RZ, c[0x0][0x258], PT ;  /* 0x00009600ff007a0c */ /* 0x000fe40003f05070 */
[----:B------:R-:W-:Y:S02]  /*2e70*/  @P1 PRMT R132, R5, 0x7610, R132 ;  /* 0x0000761005841816 */ /* 0x000fe40000000084 */
[----:B------:R-:W-:Y:S02]  /*2e80*/  ISETP.NE.AND.EX P0, PT, RZ, c[0x0][0x25c], PT, P0 ;  /* 0x00009700ff007a0c */ /* 0x000fe40003f05300 */
[----:B------:R-:W-:Y:S01]  /*2e90*/  @P1 PRMT R132, R132, 0x5410, R191 ;  /* 0x0000541084841816 */ /* 0x000fe200000000bf */
[----:B------:R-:W-:Y:S01]  /*2ea0*/  HFMA2.MMA R191, -RZ, RZ, 0, 9.5367431640625e-07 ;  /* 0x00000010ffbf7435 */ /* 0x000fe200000001ff */
[----:B------:R-:W-:-:S02]  /*2eb0*/  @P1 F2FP.BF16.PACK_AB R230, RZ, R190 ;  /* 0x000000beffe6123e */ /* 0x000fc400000010ff */
[----:B------:R-:W-:Y:S02]  /*2ec0*/  @P2 F2FP.BF16.PACK_AB R235, RZ, R186 ;  /* 0x000000baffeb223e */ /* 0x000fe400000010ff */
[----:B------:R-:W-:Y:S02]  /*2ed0*/  @P2 F2FP.BF16.PACK_AB R237, RZ, R188 ;  /* 0x000000bcffed223e */ /* 0x000fe400000010ff */
[----:B------:R-:W-:Y:S02]  /*2ee0*/  @P2 F2FP.BF16.PACK_AB R239, RZ, R190 ;  /* 0x000000beffef223e */ /* 0x000fe400000010ff */
[----:B------:R-:W-:Y:S02]  /*2ef0*/  @P2 F2FP.BF16.PACK_AB R234, RZ, R185 ;  /* 0x000000b9ffea223e */ /* 0x000fe400000010ff */
[----:B------:R-:W-:Y:S02]  /*2f00*/  @P1 F2FP.BF16.PACK_AB R193, RZ, R187 ;  /* 0x000000bbffc1123e */ /* 0x000fe400000010ff */
[----:B------:R-:W-:-:S02]  /*2f10*/  F2FP.BF16.PACK_AB R184, R185, R184 ;  /* 0x000000b8b9b8723e */ /* 0x000fc400000010ff */
[----:B------:R-:W-:Y:S02]  /*2f20*/  @P1 PRMT R133, R192, 0x7610, R133 ;  /* 0x00007610c0851816 */ /* 0x000fe40000000085 */
[----:B------:R-:W-:Y:S02]  /*2f30*/  @P1 F2FP.BF16.PACK_AB R195, RZ, R189 ;  /* 0x000000bdffc3123e */ /* 0x000fe400000010ff */
[----:B------:R-:W-:Y:S02]  /*2f40*/  @P1 F2FP.BF16.PACK_AB R232, RZ, R231 ;  /* 0x000000e7ffe8123e */ /* 0x000fe400000010ff */
[----:B------:R-:W-:Y:S02]  /*2f50*/  F2FP.BF16.PACK_AB R185, R187, R186 ;  /* 0x000000babbb9723e */ /* 0x000fe400000010ff */
[----:B------:R-:W-:Y:S02]  /*2f60*/  @P1 PRMT R134, R194, 0x7610, R134 ;  /* 0x00007610c2861816 */ /* 0x000fe40000000086 */
[----:B------:R-:W-:-:S02]  /*2f70*/  @P1 PRMT R135, R230, 0x7610, R135 ;  /* 0x00007610e6871816 */ /* 0x000fc40000000087 */
[----:B------:R-:W-:Y:S02]  /*2f80*/  F2FP.BF16.PACK_AB R186, R189, R188 ;  /* 0x000000bcbdba723e */ /* 0x000fe400000010ff */
[----:B------:R-:W-:Y:S02]  /*2f90*/  @P2 F2FP.BF16.PACK_AB R236, RZ, R187 ;  /* 0x000000bbffec223e */ /* 0x000fe400000010ff */
[----:B------:R-:W-:Y:S02]  /*2fa0*/  @P2 F2FP.BF16.PACK_AB R238, RZ, R189 ;  /* 0x000000bdffee223e */ /* 0x000fe400000010ff */
[----:B------:R-:W-:Y:S02]  /*2fb0*/  @P2 F2FP.BF16.PACK_AB R240, RZ, R231 ;  /* 0x000000e7fff0223e */ /* 0x000fe400000010ff */
[----:B------:R-:W-:Y:S02]  /*2fc0*/  @P2 PRMT R164, R233, 0x7610, R164 ;  /* 0x00007610e9a42816 */ /* 0x000fe400000000a4 */
[----:B------:R-:W-:-:S02]  /*2fd0*/  @P2 PRMT R165, R235, 0x7610, R165 ;  /* 0x00007610eba52816 */ /* 0x000fc400000000a5 */
[----:B------:R-:W-:Y:S02]  /*2fe0*/  @P2 PRMT R166, R237, 0x7610, R166 ;  /* 0x00007610eda62816 */ /* 0x000fe400000000a6 */
[----:B------:R-:W-:Y:S02]  /*2ff0*/  @P2 PRMT R167, R239, 0x7610, R167 ;  /* 0x00007610efa72816 */ /* 0x000fe400000000a7 */
[C---:B------:R-:W-:Y:S02]  /*3000*/  @P2 LEA R188, P6, R0.reuse, c[0x0][0x250], 0x4 ;  /* 0x0000940000bc2a11 */ /* 0x040fe400078c20ff */
[----:B------:R-:W-:Y:S01]  /*3010*/  @P1 PRMT R133, R133, 0x5410, R193 ;  /* 0x0000541085851816 */ /* 0x000fe200000000c1 */
[-C--:B------:R-:W-:Y:S01]  /*3020*/  @P0 IMAD.WIDE.U32 R192, R0, R191.reuse, c[0x0][0x258] ;  /* 0x0000960000c00625 */ /* 0x080fe200078e00bf */
[----:B------:R-:W-:Y:S02]  /*3030*/  F2FP.BF16.PACK_AB R187, R231, R190 ;  /* 0x000000bee7bb723e */ /* 0x000fe400000010ff */
[----:B------:R-:W-:Y:S01]  /*3040*/  @P1 PRMT R134, R134, 0x5410, R195 ;  /* 0x0000541086861816 */ /* 0x000fe200000000c3 */
[----:B------:R-:W-:Y:S01]  /*3050*/  IMAD.WIDE.U32 R190, R0, R191, c[0x0][0x248] ;  /* 0x0000920000be7625 */ /* 0x000fe200078e00bf */
[----:B------:R-:W-:-:S02]  /*3060*/  @P1 PRMT R135, R135, 0x5410, R232 ;  /* 0x0000541087871816 */ /* 0x000fc400000000e8 */
[----:B------:R-:W-:Y:S02]  /*3070*/  @P2 PRMT R164, R164, 0x5410, R234 ;  /* 0x00005410a4a42816 */ /* 0x000fe400000000ea */
[----:B------:R-:W-:Y:S01]  /*3080*/  @P2 PRMT R165, R165, 0x5410, R236 ;  /* 0x00005410a5a52816 */ /* 0x000fe200000000ec */
[----:B------:R0:W-:Y:S01]  /*3090*/  @P0 STG.E.128 [R192.64], R132 ;  /* 0x00000084c0000986 */ /* 0x0001e2000c101d04 */
[----:B------:R-:W-:Y:S02]  /*30a0*/  @P2 PRMT R166, R166, 0x5410, R238 ;  /* 0x00005410a6a62816 */ /* 0x000fe400000000ee */
[----:B------:R-:W-:Y:S01]  /*30b0*/  @P2 LEA.HI.X R189, R0, c[0x0][0x254], RZ, 0x4, P6 ;  /* 0x0000950000bd2a11 */ /* 0x000fe200030f24ff */
[----:B------:R0:W-:Y:S01]  /*30c0*/  STG.E.128 [R190.64], R184 ;  /* 0x000000b8be007986 */ /* 0x0001e2000c101d04 */
[----:B------:R-:W-:-:S05]  /*30d0*/  @P2 PRMT R167, R167, 0x5410, R240 ;  /* 0x00005410a7a72816 */ /* 0x000fca00000000f0 */
[----:B------:R0:W-:Y:S02]  /*30e0*/  @P2 STG.E.128 [R188.64], R164 ;  /* 0x000000a4bc002986 */ /* 0x0001e4000c101d04 */
.L_x_439:
[----:B------:R-:W-:Y:S05]  /*30f0*/  BSYNC B1 ;  /* 0x0000000000017941 */ /* 0x000fea0003800000 */
.L_x_438:
[----:B-----5:R-:W-:-:S04]  /*3100*/  MOV R5, c[0x0][0x160] ;  /* 0x0000580000057a02 */ /* 0x020fc80000000f00 */
[----:B------:R-:W-:-:S04]  /*3110*/  LEA R2, R5, R2, 0x2 ;  /* 0x0000000205027211 */ /* 0x000fc800078e10ff */
[----:B------:R-:W-:-:S13]  /*3120*/  ISETP.GE.AND P0, PT, R2, c[0x0][0x164], PT ;  /* 0x0000590002007a0c */ /* 0x000fda0003f06270 */
[----:B01----:R-:W-:Y:S01]  /*3130*/  @P0 CALL.REL.NOINC `(.L_x_425) ;  /* 0x0000001000000944 */ /* 0x003fe20003c00000 */
[----:B------:R-:W-:Y:S05]  /*3140*/  BRA `(.L_x_440) ;  /* 0xffffd46000007947 */ /* 0x000fea000383ffff */
.L_x_425:
[----:B-1----:R-:W-:Y:S05]  /*3150*/  BSYNC B0 ;  /* 0x0000000000007941 */ /* 0x002fea0003800000 */
.L_x_424:
        /* <DEDUP_REMOVED lines=80> */
[----:B-----5:R-:W3:Y:S04]  /*3660*/  LDS R25, [R4.X4+0xe00] ;  /* 0x000e000004197984 */ /* 0x020ee80000004800 */
        /* <DEDUP_REMOVED lines=52> */
[----:B------:R-:W0:Y:S04]  /*39b0*/  S2R R32, SR_CTAID.X ;  /* 0x0000000000207919 */ /* 0x000e280000002500 */
[----:B------:R-:W1:Y:S04]  /*39c0*/  LDS R3, [R4.X4+0x200] ;  /* 0x0002000004037984 */ /* 0x000e680000004800 */
[----:B------:R-:W2:Y:S04]  /*39d0*/  LDS R5, [R4.X4+0x400] ;  /* 0x0004000004057984 */ /* 0x000ea80000004800 */
[----:B------:R-:W3:Y:S04]  /*39e0*/  LDS R10, [R4.X4+0xe00] ;  /* 0x000e0000040a7984 */ /* 0x000ee80000004800 */
[----:B------:R-:W4:Y:S04]  /*39f0*/  LDS R12, [R4.X4+0x1000] ;  /* 0x00100000040c7984 */ /* 0x000f280000004800 */
[----:B------:R-:W0:Y:S04]  /*3a00*/  LDS R34, [R4.X4] ;  /* 0x0000000004227984 */ /* 0x000e280000004800 */
        /* <DEDUP_REMOVED lines=13> */
[----:B0-----:R-:W-:-:S03]  /*3ae0*/  FADD.FTZ R34, RZ, R34 ;  /* 0x00000022ff227221 */ /* 0x001fc60000010000 */
[----:B------:R-:W0:Y:S01]  /*3af0*/  LDS R16, [R4.X4+0x1c00] ;  /* 0x001c000004107984 */ /* 0x000e220000004800 */
[----:B------:R-:W-:-:S03]  /*3b00*/  FADD.FTZ R34, R34, R47 ;  /* 0x0000002f22227221 */ /* 0x000fc60000010000 */
[----:B------:R-:W0:Y:S01]  /*3b10*/  LDS R27, [R4.X4+0x1e00] ;  /* 0x001e0000041b7984 */ /* 0x000e220000004800 */
[----:B------:R-:W-:-:S03]  /*3b20*/  FADD.FTZ R6, RZ, R6 ;  /* 0x00000006ff067221 */ /* 0x000fc60000010000 */
[----:B------:R-:W0:Y:S01]  /*3b30*/  LDS R10, [R4.X4+0x2000] ;  /* 0x00200000040a7984 */ /* 0x000e220000004800 */
[----:B------:R-:W-:-:S03]  /*3b40*/  FADD.FTZ R6, R6, R49 ;  /* 0x0000003106067221 */ /* 0x000fc60000010000 */
[----:B------:R-:W0:Y:S01]  /*3b50*/  LDS R29, [R4.X4+0x2200] ;  /* 0x00220000041d7984 */ /* 0x000e220000004800 */
[----:B------:R-:W-:-:S03]  /*3b60*/  FADD.FTZ R7, RZ, R7 ;  /* 0x00000007ff077221 */ /* 0x000fc60000010000 */
[----:B------:R-:W0:Y:S01]  /*3b70*/  LDS R12, [R4.X4+0x2400] ;  /* 0x00240000040c7984 */ /* 0x000e220000004800 */
[----:B------:R-:W-:-:S03]  /*3b80*/  FADD.FTZ R8, RZ, R8 ;  /* 0x00000008ff087221 */ /* 0x000fc60000010000 */
[----:B------:R-:W0:Y:S04]  /*3b90*/  LDS R18, [R4.X4+0x2600] ;  /* 0x0026000004127984 */ /* 0x000e280000004800 */
[----:B------:R-:W0:Y:S01]  /*3ba0*/  LDS R20, [R4.X4+0x2800] ;  /* 0x0028000004147984 */ /* 0x000e220000004800 */
[----:B-1----:R-:W-:-:S03]  /*3bb0*/  FADD.FTZ R7, R7, R22 ;  /* 0x0000001607077221 */ /* 0x002fc60000010000 */
[----:B------:R-:W1:Y:S01]  /*3bc0*/  LDS R31, [R4.X4+0x2a00] ;  /* 0x002a0000041f7984 */ /* 0x000e620000004800 */
[----:B--2---:R-:W-:-:S03]  /*3bd0*/  FADD.FTZ R8, R8, R23 ;  /* 0x0000001708087221 */ /* 0x004fc60000010000 */
[----:B------:R-:W2:Y:S01]  /*3be0*/  LDS R24, [R4.X4+0x2c00] ;  /* 0x002c000004187984 */ /* 0x000ea20000004800 */
[----:B---3--:R-:W-:-:S03]  /*3bf0*/  FADD.FTZ R25, R34, R25 ;  /* 0x0000001922197221 */ /* 0x008fc60000010000 */
[----:B------:R-:W3:Y:S01]  /*3c00*/  LDS R33, [R4.X4+0x2e00] ;  /* 0x002e000004217984 */ /* 0x000ee20000004800 */
[----:B----4-:R-:W-:-:S03]  /*3c10*/  FADD.FTZ R3, R3, R14 ;  /* 0x0000000e03037221 */ /* 0x010fc60000010000 */
[----:B------:R-:W-:Y:S01]  /*3c20*/  BAR.SYNC.DEFER_BLOCKING 0x0 ;  /* 0x0000000000007b1d */ /* 0x000fe20000010000 */
[----:B0-----:R-:W-:Y:S02]  /*3c30*/  FADD.FTZ R5, R5, R16 ;  /* 0x0000001005057221 */ /* 0x001fe40000010000 */
[----:B------:R-:W-:Y:S02]  /*3c40*/  FADD.FTZ R6, R6, R27 ;  /* 0x0000001b06067221 */ /* 0x000fe40000010000 */
[----:B------:R-:W-:Y:S02]  /*3c50*/  IMAD R27, R32, c[0x0][0x168], RZ ;  /* 0x00005a00201b7a24 */ /* 0x000fe400078e02ff */
[----:B------:R-:W-:Y:S02]  /*3c60*/  FADD.FTZ R7, R7, R10 ;  /* 0x0000000a07077221 */ /* 0x000fe40000010000 */
[----:B------:R-:W-:Y:S02]  /*3c70*/  FADD.FTZ R8, R8, R29 ;  /* 0x0000001d08087221 */ /* 0x000fe40000010000 */
[----:B------:R-:W-:-:S02]  /*3c80*/  FADD.FTZ R25, R25, R12 ;  /* 0x0000000c19197221 */ /* 0x000fc40000010000 */
[----:B------:R-:W-:Y:S01]  /*3c90*/  FADD.FTZ R23, R3, R18 ;  /* 0x0000001203177221 */ /* 0x000fe20000010000 */
[----:B------:R-:W-:Y:S01]  /*3ca0*/  IADD3 R3, P6, R27, R4, RZ ;  /* 0x000000041b037210 */ /* 0x000fe20007fde0ff */
[----:B------:R-:W-:Y:S01]  /*3cb0*/  STS.128 [R2], R116 ;  /* 0x0000007402007388 */ /* 0x000fe20000000c00 */
[----:B------:R-:W-:-:S03]  /*3cc0*/  FADD.FTZ R27, R5, R20 ;  /* 0x00000014051b7221 */ /* 0x000fc60000010000 */
[----:B------:R-:W-:Y:S01]  /*3cd0*/  STS.128 [R2+0x10], R120 ;  /* 0x0000107802007388 */ /* 0x000fe20000000c00 */
[----:B-1----:R-:W-:Y:S01]  /*3ce0*/  FADD.FTZ R31, R6, R31 ;  /* 0x0000001f061f7221 */ /* 0x002fe20000010000 */
[----:B------:R-:W-:Y:S02]  /*3cf0*/  IADD3.X R6, RZ, RZ, RZ, P6, !PT ;  /* 0x000000ffff067210 */ /* 0x000fe400037fe4ff */
[----:B------:R-:W-:Y:S01]  /*3d00*/  STS.128 [R2+0x400], R124 ;  /* 0x0004007c02007388 */ /* 0x000fe20000000c00 */
[----:B--2---:R-:W-:-:S03]  /*3d10*/  FADD.FTZ R29, R7, R24 ;  /* 0x00000018071d7221 */ /* 0x004fc60000010000 */
[----:B------:R-:W-:Y:S01]  /*3d20*/  STS.128 [R2+0x410], R128 ;  /* 0x0004108002007388 */ /* 0x000fe20000000c00 */
[----:B---3--:R-:W-:Y:S01]  /*3d30*/  FADD.FTZ R33, R8, R33 ;  /* 0x0000002108217221 */ /* 0x008fe20000010000 */
[----:B------:R-:W-:Y:S02]  /*3d40*/  SHF.L.U32 R8, R3, 0x2, RZ ;  /* 0x0000000203087819 */ /* 0x000fe400000006ff */
[----:B------:R-:W-:Y:S02]  /*3d50*/  STS.128 [R2+0x800], R172 ;  /* 0x000800ac02007388 */ /* 0x000fe40000000c00 */
[----:B------:R-:W-:Y:S02]  /*3d60*/  IADD3 R18, P6, R8, c[0x0][0x228], RZ ;  /* 0x00008a0008127a10 */ /* 0x000fe40007fde0ff */
        /* <DEDUP_REMOVED lines=16> */
[----:B------:R-:W-:Y:S02]  /*3e70*/  SHF.L.U64.HI R35, R3, 0x2, R6 ;  /* 0x0000000203237819 */ /* 0x000fe40000010206 */
[----:B------:R-:W1:Y:S01]  /*3e80*/  LDS R55, [R4.X4+0x1800] ;  /* 0x0018000004377984 */ /* 0x000e620000004800 */
[----:B--2---:R-:W-:-:S03]  /*3e90*/  FADD.FTZ R2, RZ, R2 ;  /* 0x00000002ff027221 */ /* 0x004fc60000010000 */
[----:B------:R-:W2:Y:S01]  /*3ea0*/  LDS R57, [R4.X4+0x1a00] ;  /* 0x001a000004397984 */ /* 0x000ea20000004800 */
[----:B---3--:R-:W-:Y:S01]  /*3eb0*/  FADD.FTZ R2, R2, R49 ;  /* 0x0000003102027221 */ /* 0x008fe20000010000 */
[C---:B------:R-:W-:Y:S02]  /*3ec0*/  IADD3.X R49, R35.reuse, c[0x0][0x22c], RZ, P6, !PT ;  /* 0x00008b0023317a10 */ /* 0x040fe400037fe4ff */
[----:B------:R-:W3:Y:S01]  /*3ed0*/  LDS R59, [R4.X4+0x1c00] ;  /* 0x001c0000043b7984 */ /* 0x000ee20000004800 */
[----:B----4-:R-:W-:Y:S01]  /*3ee0*/  FADD.FTZ R28, RZ, R28 ;  /* 0x0000001cff1c7221 */ /* 0x010fe20000010000 */
[----:B------:R-:W-:Y:S02]  /*3ef0*/  IADD3 R16, P6, R8, c[0x0][0x220], RZ ;  /* 0x0000880008107a10 */ /* 0x000fe40007fde0ff */
[----:B------:R-:W4:Y:S01]  /*3f00*/  LDS R61, [R4.X4+0x1e00] ;  /* 0x001e0000043d7984 */ /* 0x000f220000004800 */
[----:B------:R-:W-:Y:S01]  /*3f10*/  FADD.FTZ R28, R28, R47 ;  /* 0x0000002f1c1c7221 */ /* 0x000fe20000010000 */
[----:B------:R-:W-:-:S02]  /*3f20*/  IADD3.X R47, R35, c[0x0][0x224], RZ, P6, !PT ;  /* 0x00008900232f7a10 */ /* 0x000fc400037fe4ff */
[----:B------:R-:W4:Y:S01]  /*3f30*/  LDS R63, [R4.X4+0x2000] ;  /* 0x00200000043f7984 */ /* 0x000f220000004800 */
[----:B------:R-:W-:Y:S01]  /*3f40*/  FADD.FTZ R22, RZ, R22 ;  /* 0x00000016ff167221 */ /* 0x000fe20000010000 */
[----:B------:R-:W-:Y:S02]  /*3f50*/  IADD3 R12, P6, R8, c[0x0][0x238], RZ ;  /* 0x00008e00080c7a10 */ /* 0x000fe40007fde0ff */
[----:B------:R-:W4:Y:S01]  /*3f60*/  LDS R65, [R4.X4+0x2200] ;  /* 0x0022000004417984 */ /* 0x000f220000004800 */
[----:B------:R-:W-:-:S03]  /*3f70*/  FADD.FTZ R14, RZ, R14 ;  /* 0x0000000eff0e7221 */ /* 0x000fc60000010000 */
        /* <DEDUP_REMOVED lines=23> */
[----:B0-----:R-:W-:Y:S02]  /*40f0*/  MOV R4, R16 ;  /* 0x0000001000047202 */ /* 0x001fe40000000f00 */
        /* <DEDUP_REMOVED lines=10> */
[----:B0-----:R-:W-:Y:S02]  /*41a0*/  MOV R2, R8 ;  /* 0x0000000800027202 */ /* 0x001fe40000000f00 */
[----:B------:R-:W-:Y:S02]  /*41b0*/  MOV R3, R35 ;  /* 0x0000002300037202 */ /* 0x000fe40000000f00 */
[----:B------:R-:W-:Y:S02]  /*41c0*/  IADD3 R12, P6, R12, 0x200, RZ ;  /* 0x000002000c0c7810 */ /* 0x000fe40007fde0ff */
[----:B------:R-:W-:Y:S01]  /*41d0*/  IADD3 R8, P5, R8, 0x200, RZ ;  /* 0x0000020008087810 */ /* 0x000fe20007fbe0ff */
[----:B------:R1:W-:Y:S01]  /*41e0*/  STG.E [R2.64], R25 ;  /* 0x0000001902007986 */ /* 0x0003e2000c101904 */
[----:B------:R-:W-:-:S02]  /*41f0*/  IADD3.X R37, RZ, R37, RZ, P6, !PT ;  /* 0x00000025ff257210 */ /* 0x000fc400037fe4ff */
[----:B------:R-:W-:-:S04]  /*4200*/  IADD3.X R35, RZ, R35, RZ, P5, !PT ;  /* 0x00000023ff237210 */ /* 0x000fc80002ffe4ff */
.L_x_442:
[----:B-1----:R-:W-:Y:S05]  /*4210*/  BSYNC B0 ;  /* 0x0000000000007941 */ /* 0x002fea0003800000 */
.L_x_441:
[----:B------:R-:W-:Y:S01]  /*4220*/  BSSY B0, `(.L_x_443) ;  /* 0x0000017000007945 */ /* 0x000fe20003800000 */
[----:B------:R-:W-:Y:S01]  /*4230*/  FADD.FTZ R69, R22, R69 ;  /* 0x0000004516457221 */ /* 0x000fe20000010000 */
[----:B------:R-:W-:Y:S05]  /*4240*/  @!P0 BRA `(.L_x_444) ;  /* 0x0000014000008947 */ /* 0x000fea0003800000 */
[----:B------:R-:W-:Y:S02]  /*4250*/  MOV R2, R18 ;  /* 0x0000001200027202 */ /* 0x000fe40000000f00 */
[----:B------:R-:W-:Y:S02]  /*4260*/  MOV R3, R49 ;  /* 0x0000003100037202 */ /* 0x000fe40000000f00 */
[----:B0-----:R-:W-:Y:S02]  /*4270*/  MOV R4, R16 ;  /* 0x0000001000047202 */ /* 0x001fe40000000f00 */
        /* <DEDUP_REMOVED lines=10> */
[----:B0-----:R-:W-:-:S02]  /*4320*/  MOV R2, R8 ;  /* 0x0000000800027202 */ /* 0x001fc40000000f00 */
[----:B------:R-:W-:Y:S02]  /*4330*/  MOV R3, R35 ;  /* 0x0000002300037202 */ /* 0x000fe40000000f00 */
[----:B------:R-:W-:Y:S02]  /*4340*/  IADD3 R8, P6, R8, 0x200, RZ ;  /* 0x0000020008087810 */ /* 0x000fe40007fde0ff */
[----:B------:R-:W-:Y:S01]  /*4350*/  IADD3.X R47, RZ, R47, RZ, P5, !PT ;  /* 0x0000002fff2f7210 */ /* 0x000fe20002ffe4ff */
[----:B------:R1:W-:Y:S01]  /*4360*/  STG.E [R2.64], R23 ;  /* 0x0000001702007986 */ /* 0x0003e2000c101904 */
[----:B------:R-:W-:Y:S02]  /*4370*/  IADD3.X R37, RZ, R37, RZ, P0, !PT ;  /* 0x00000025ff257210 */ /* 0x000fe400007fe4ff */
[----:B------:R-:W-:Y:S02]  /*4380*/  IADD3.X R35, RZ, R35, RZ, P6, !PT ;  /* 0x00000023ff237210 */ /* 0x000fe400037fe4ff */
.L_x_444:
[----:B------:R-:W-:Y:S05]  /*4390*/  BSYNC B0 ;  /* 0x0000000000007941 */ /* 0x000fea0003800000 */
.L_x_443:
[----:B------:R-:W-:Y:S01]  /*43a0*/  BSSY B0, `(.L_x_445) ;  /* 0x0000017000007945 */ /* 0x000fe20003800000 */
        /* <DEDUP_REMOVED lines=22> */
.L_x_446:
[----:B------:R-:W-:Y:S05]  /*4510*/  BSYNC B0 ;  /* 0x0000000000007941 */ /* 0x000fea0003800000 */
.L_x_445:
[----:B------:R-:W-:Y:S01]  /*4520*/  BSSY B0, `(.L_x_447) ;  /* 0x0000017000007945 */ /* 0x000fe20003800000 */
[----:B------:R-:W-:Y:S01]  /*4530*/  FADD.FTZ R61, R61, R10 ;  /* 0x0000000a3d3d7221 */ /* 0x000fe20000010000 */
[----:B------:R-:W-:Y:S05]  /*4540*/  @!P2 BRA `(.L_x_448) ;  /* 0x000001400000a947 */ /* 0x000fea0003800000 */
[----:B-1----:R-:W-:Y:S02]  /*4550*/  MOV R2, R18 ;  /* 0x0000001200027202 */ /* 0x002fe40000000f00 */
        /* <DEDUP_REMOVED lines=12> */
[----:B0-----:R-:W-:-:S02]  /*4620*/  MOV R2, R8 ;  /* 0x0000000800027202 */ /* 0x001fc40000000f00 */
[----:B------:R-:W-:Y:S02]  /*4630*/  MOV R3, R35 ;  /* 0x0000002300037202 */ /* 0x000fe40000000f00 */
[----:B------:R-:W-:Y:S02]  /*4640*/  IADD3 R8, P5, R8, 0x200, RZ ;  /* 0x0000020008087810 */ /* 0x000fe40007fbe0ff */
[----:B------:R-:W-:Y:S01]  /*4650*/  IADD3.X R47, RZ, R47, RZ, P1, !PT ;  /* 0x0000002fff2f7210 */ /* 0x000fe20000ffe4ff */
[----:B------:R1:W-:Y:S01]  /*4660*/  STG.E [R2.64], R31 ;  /* 0x0000001f02007986 */ /* 0x0003e2000c101904 */
[----:B------:R-:W-:Y:S02]  /*4670*/  IADD3.X R37, RZ, R37, RZ, P2, !PT ;  /* 0x00000025ff257210 */ /* 0x000fe400017fe4ff */
[----:B------:R-:W-:Y:S02]  /*4680*/  IADD3.X R35, RZ, R35, RZ, P5, !PT ;  /* 0x00000023ff237210 */ /* 0x000fe40002ffe4ff */
.L_x_448:
[----:B------:R-:W-:Y:S05]  /*4690*/  BSYNC B0 ;  /* 0x0000000000007941 */ /* 0x000fea0003800000 */
.L_x_447:
[----:B------:R-:W-:Y:S01]  /*46a0*/  BSSY B0, `(.L_x_449) ;  /* 0x0000017000007945 */ /* 0x000fe20003800000 */
[----:B0-----:R-:W-:Y:S01]  /*46b0*/  FADD.FTZ R73, R14, R73 ;  /* 0x000000490e497221 */ /* 0x001fe20000010000 */
        /* <DEDUP_REMOVED lines=21> */
.L_x_450:
[----:B------:R-:W-:Y:S05]  /*4810*/  BSYNC B0 ;  /* 0x0000000000007941 */ /* 0x000fea0003800000 */
.L_x_449:
[----:B-1----:R-:W-:Y:S02]  /*4820*/  MOV R2, R18 ;  /* 0x0000001200027202 */ /* 0x002fe40000000f00 */
        /* <DEDUP_REMOVED lines=14> */
.L_x_432:
[----:B------:R-:W-:Y:S01]  /*4910*/  HFMA2.MMA R192, -RZ, RZ, 0, 5.9604644775390625e-08 ;  /* 0x00000001ffc07435 */ /* 0x000fe200000001ff */
[----:B------:R-:W-:Y:S02]  /*4920*/  MOV R187, R233 ;  /* 0x000000e900bb7202 */ /* 0x000fe40000000f00 */
[----:B------:R-:W-:Y:S02]  /*4930*/  MOV R189, 0x1f ;  /* 0x0000001f00bd7802 */ /* 0x000fe40000000f00 */
[----:B------:R-:W-:-:S02]  /*4940*/  MOV R194, 0xffffffff ;  /* 0xffffffff00c27802 */ /* 0x000fc40000000f00 */
[----:B------:R-:W-:Y:S02]  /*4950*/  MOV R184, 0x4970 ;  /* 0x0000497000b87802 */ /* 0x000fe40000000f00 */
[----:B0----5:R-:W-:Y:S05]  /*4960*/  CALL.REL.NOINC `($__internal_24_$__cuda_sm70_shflsync_bfly_p) ;  /* 0x0000046000007944 */ /* 0x021fea0003c00000 */
[----:B-1----:R-:W-:Y:S01]  /*4970*/  MOV R186, R187 ;  /* 0x000000bb00ba7202 */ /* 0x002fe20000000f00 */
[----:B0-----:R-:W-:Y:S05]  /*4980*/  BRA `(.L_x_451) ;  /* 0xffffd40000007947 */ /* 0x001fea000383ffff */
.L_x_433:
[----:B------:R-:W-:Y:S01]  /*4990*/  HFMA2.MMA R192, -RZ, RZ, 0, 5.9604644775390625e-08 ;  /* 0x00000001ffc07435 */ /* 0x000fe200000001ff */
[----:B------:R-:W-:Y:S02]  /*49a0*/  MOV R187, R232 ;  /* 0x000000e800bb7202 */ /* 0x000fe40000000f00 */
[----:B------:R-:W-:Y:S02]  /*49b0*/  MOV R189, 0x1f ;  /* 0x0000001f00bd7802 */ /* 0x000fe40000000f00 */
[----:B------:R-:W-:Y:S02]  /*49c0*/  MOV R194, 0xffffffff ;  /* 0xffffffff00c27802 */ /* 0x000fe40000000f00 */
[----:B------:R-:W-:Y:S02]  /*49d0*/  MOV R184, 0x49f0 ;  /* 0x000049f000b87802 */ /* 0x000fe40000000f00 */
[----:B012--5:R-:W-:Y:S05]  /*49e0*/  CALL.REL.NOINC `($__internal_24_$__cuda_sm70_shflsync_bfly_p) ;  /* 0x000003e000007944 */ /* 0x027fea0003c00000 */
[----:B------:R-:W-:Y:S01]  /*49f0*/  FADD.FTZ R233, R186, R233 ;  /* 0x000000e9bae97221 */ /* 0x000fe20000010000 */
[----:B0-----:R-:W-:Y:S01]  /*4a00*/  HFMA2.MMA R192, -RZ, RZ, 0, 1.1920928955078125e-07 ;  /* 0x00000002ffc07435 */ /* 0x001fe200000001ff */
[----:B-1----:R-:W-:Y:S01]  /*4a10*/  FADD.FTZ R232, R232, R187 ;  /* 0x000000bbe8e87221 */ /* 0x002fe20000010000 */
[----:B------:R-:W-:-:S02]  /*4a20*/  MOV R189, 0x1f ;  /* 0x0000001f00bd7802 */ /* 0x000fc40000000f00 */
[----:B------:R-:W-:Y:S02]  /*4a30*/  MOV R194, 0xffffffff ;  /* 0xffffffff00c27802 */ /* 0x000fe40000000f00 */
[----:B------:R-:W-:Y:S02]  /*4a40*/  MOV R187, R233 ;  /* 0x000000e900bb7202 */ /* 0x000fe40000000f00 */
[----:B------:R-:W-:Y:S02]  /*4a50*/  MOV R184, 0x4a70 ;  /* 0x00004a7000b87802 */ /* 0x000fe40000000f00 */
[----:B------:R-:W-:Y:S05]  /*4a60*/  CALL.REL.NOINC `($__internal_24_$__cuda_sm70_shflsync_bfly_p) ;  /* 0x0000036000007944 */ /* 0x000fea0003c00000 */
[----:B0-----:R-:W-:Y:S01]  /*4a70*/  HFMA2.MMA R192, -RZ, RZ, 0, 1.1920928955078125e-07 ;  /* 0x00000002ffc07435 */ /* 0x001fe200000001ff */
[----:B-1----:R-:W-:Y:S02]  /*4a80*/  MOV R186, R187 ;  /* 0x000000bb00ba7202 */ /* 0x002fe40000000f00 */
[----:B------:R-:W-:Y:S02]  /*4a90*/  MOV R187, R232 ;  /* 0x000000e800bb7202 */ /* 0x000fe40000000f00 */
[----:B------:R-:W-:Y:S02]  /*4aa0*/  MOV R189, 0x1f ;  /* 0x0000001f00bd7802 */ /* 0x000fe40000000f00 */
[----:B------:R-:W-:-:S02]  /*4ab0*/  MOV R194, 0xffffffff ;  /* 0xffffffff00c27802 */ /* 0x000fc40000000f00 */
[----:B------:R-:W-:Y:S02]  /*4ac0*/  MOV R184, 0x4ae0 ;  /* 0x00004ae000b87802 */ /* 0x000fe40000000f00 */
[----:B------:R-:W-:Y:S05]  /*4ad0*/  CALL.REL.NOINC `($__internal_24_$__cuda_sm70_shflsync_bfly_p) ;  /* 0x000002f000007944 */ /* 0x000fea0003c00000 */
[----:B------:R-:W-:Y:S01]  /*4ae0*/  FADD.FTZ R233, R186, R233 ;  /* 0x000000e9bae97221 */ /* 0x000fe20000010000 */
[----:B0-----:R-:W-:Y:S01]  /*4af0*/  HFMA2.MMA R192, -RZ, RZ, 0, 2.384185791015625e-07 ;  /* 0x00000004ffc07435 */ /* 0x001fe200000001ff */
[----:B-1----:R-:W-:Y:S01]  /*4b00*/  FADD.FTZ R232, R232, R187 ;  /* 0x000000bbe8e87221 */ /* 0x002fe20000010000 */
[----:B------:R-:W-:Y:S02]  /*4b10*/  MOV R189, 0x1f ;  /* 0x0000001f00bd7802 */ /* 0x000fe40000000f00 */
[----:B------:R-:W-:Y:S02]  /*4b20*/  MOV R194, 0xffffffff ;  /* 0xffffffff00c27802 */ /* 0x000fe40000000f00 */
[----:B------:R-:W-:Y:S02]  /*4b30*/  MOV R187, R233 ;  /* 0x000000e900bb7202 */ /* 0x000fe40000000f00 */
[----:B------:R-:W-:Y:S02]  /*4b40*/  MOV R184, 0x4b60 ;  /* 0x00004b6000b87802 */ /* 0x000fe40000000f00 */
[----:B------:R-:W-:Y:S05]  /*4b50*/  CALL.REL.NOINC `($__internal_24_$__cuda_sm70_shflsync_bfly_p) ;  /* 0x0000027000007944 */ /* 0x000fea0003c00000 */
[----:B0-----:R-:W-:Y:S01]  /*4b60*/  HFMA2.MMA R192, -RZ, RZ, 0, 2.384185791015625e-07 ;  /* 0x00000004ffc07435 */ /* 0x001fe200000001ff */
[----:B-1----:R-:W-:-:S02]  /*4b70*/  MOV R186, R187 ;  /* 0x000000bb00ba7202 */ /* 0x002fc40000000f00 */
[----:B------:R-:W-:Y:S02]  /*4b80*/  MOV R187, R232 ;  /* 0x000000e800bb7202 */ /* 0x000fe40000000f00 */
[----:B------:R-:W-:Y:S02]  /*4b90*/  MOV R189, 0x1f ;  /* 0x0000001f00bd7802 */ /* 0x000fe40000000f00 */
[----:B------:R-:W-:Y:S02]  /*4ba0*/  MOV R194, 0xffffffff ;  /* 0xffffffff00c27802 */ /* 0x000fe40000000f00 */
[----:B------:R-:W-:Y:S02]  /*4bb0*/  MOV R184, 0x4bd0 ;  /* 0x00004bd000b87802 */ /* 0x000fe40000000f00 */
[----:B------:R-:W-:Y:S05]  /*4bc0*/  CALL.REL.NOINC `($__internal_24_$__cuda_sm70_shflsync_bfly_p) ;  /* 0x0000020000007944 */ /* 0x000fea0003c00000 */
[----:B------:R-:W-:Y:S01]  /*4bd0*/  FADD.FTZ R233, R186, R233 ;  /* 0x000000e9bae97221 */ /* 0x000fe20000010000 */
[----:B0-----:R-:W-:Y:S01]  /*4be0*/  HFMA2.MMA R192, -RZ, RZ, 0, 4.76837158203125e-07 ;  /* 0x00000008ffc07435 */ /* 0x001fe200000001ff */
[----:B-1----:R-:W-:Y:S01]  /*4bf0*/  FADD.FTZ R190, R232, R187 ;  /* 0x000000bbe8be7221 */ /* 0x002fe20000010000 */
[----:B------:R-:W-:Y:S02]  /*4c00*/  MOV R189, 0x1f ;  /* 0x0000001f00bd7802 */ /* 0x000fe40000000f00 */
[----:B------:R-:W-:-:S02]  /*4c10*/  MOV R194, 0xffffffff ;  /* 0xffffffff00c27802 */ /* 0x000fc40000000f00 */
[----:B------:R-:W-:Y:S02]  /*4c20*/  MOV R187, R233 ;  /* 0x000000e900bb7202 */ /* 0x000fe40000000f00 */
[----:B------:R-:W-:Y:S02]  /*4c30*/  MOV R184, 0x4c50 ;  /* 0x00004c5000b87802 */ /* 0x000fe40000000f00 */
[----:B------:R-:W-:Y:S05]  /*4c40*/  CALL.REL.NOINC `($__internal_24_$__cuda_sm70_shflsync_bfly_p) ;  /* 0x0000018000007944 */ /* 0x000fea0003c00000 */
[----:B0-----:R-:W-:Y:S01]  /*4c50*/  HFMA2.MMA R192, -RZ, RZ, 0, 4.76837158203125e-07 ;  /* 0x00000008ffc07435 */ /* 0x001fe200000001ff */
[----:B-1----:R-:W-:Y:S02]  /*4c60*/  MOV R186, R187 ;  /* 0x000000bb00ba7202 */ /* 0x002fe40000000f00 */
[----:B------:R-:W-:Y:S02]  /*4c70*/  MOV R187, R190 ;  /* 0x000000be00bb7202 */ /* 0x000fe40000000f00 */
[----:B------:R-:W-:Y:S02]  /*4c80*/  MOV R189, 0x1f ;  /* 0x0000001f00bd7802 */ /* 0x000fe40000000f00 */
[----:B------:R-:W-:Y:S02]  /*4c90*/  MOV R194, 0xffffffff ;  /* 0xffffffff00c27802 */ /* 0x000fe40000000f00 */
[----:B------:R-:W-:-:S02]  /*4ca0*/  MOV R184, 0x4cc0 ;  /* 0x00004cc000b87802 */ /* 0x000fc40000000f00 */
[----:B------:R-:W-:Y:S05]  /*4cb0*/  CALL.REL.NOINC `($__internal_24_$__cuda_sm70_shflsync_bfly_p) ;  /* 0x0000011000007944 */ /* 0x000fea0003c00000 */
[----:B------:R-:W-:Y:S01]  /*4cc0*/  FADD.FTZ R188, R186, R233 ;  /* 0x000000e9babc7221 */ /* 0x000fe20000010000 */
[----:B0-----:R-:W-:Y:S01]  /*4cd0*/  HFMA2.MMA R192, -RZ, RZ, 0, 9.5367431640625e-07 ;  /* 0x00000010ffc07435 */ /* 0x001fe200000001ff */
[----:B-1----:R-:W-:Y:S01]  /*4ce0*/  FADD.FTZ R190, R190, R187 ;  /* 0x000000bbbebe7221 */ /* 0x002fe20000010000 */
[----:B------:R-:W-:-:S02]  /*4cf0*/  MOV R189, 0x1f ;  /* 0x0000001f00bd7802 */ /* 0x000fc40000000f00 */
[----:B------:R-:W-:Y:S02]  /*4d00*/  MOV R194, 0xffffffff ;  /* 0xffffffff00c27802 */ /* 0x000fe40000000f00 */
[----:B------:R-:W-:Y:S02]  /*4d10*/  MOV R187, R188 ;  /* 0x000000bc00bb7202 */ /* 0x000fe40000000f00 */
[----:B------:R-:W-:Y:S02]  /*4d20*/  MOV R184, 0x4d40 ;  /* 0x00004d4000b87802 */ /* 0x000fe40000000f00 */
[----:B------:R-:W-:Y:S05]  /*4d30*/  CALL.REL.NOINC `($__internal_24_$__cuda_sm70_shflsync_bfly_p) ;  /* 0x0000009000007944 */ /* 0x000fea0003c00000 */
[----:B0-----:R-:W-:Y:S01]  /*4d40*/  HFMA2.MMA R192, -RZ, RZ, 0, 9.5367431640625e-07 ;  /* 0x00000010ffc07435 */ /* 0x001fe200000001ff */
[----:B-1----:R-:W-:Y:S02]  /*4d50*/  MOV R191, R187 ;  /* 0x000000bb00bf7202 */ /* 0x002fe40000000f00 */
[----:B------:R-:W-:Y:S02]  /*4d60*/  MOV R187, R190 ;  /* 0x000000be00bb7202 */ /* 0x000fe40000000f00 */
[----:B------:R-:W-:Y:S02]  /*4d70*/  MOV R189, 0x1f ;  /* 0x0000001f00bd7802 */ /* 0x000fe40000000f00 */
[----:B------:R-:W-:-:S02]  /*4d80*/  MOV R194, 0xffffffff ;  /* 0xffffffff00c27802 */ /* 0x000fc40000000f00 */
[----:B------:R-:W-:Y:S02]  /*4d90*/  MOV R184, 0x4db0 ;  /* 0x00004db000b87802 */ /* 0x000fe40000000f00 */
[----:B------:R-:W-:Y:S05]  /*4da0*/  CALL.REL.NOINC `($__internal_24_$__cuda_sm70_shflsync_bfly_p) ;  /* 0x0000002000007944 */ /* 0x000fea0003c00000 */
[----:B-1----:R-:W-:Y:S01]  /*4db0*/  MOV R185, R187 ;  /* 0x000000bb00b97202 */ /* 0x002fe20000000f00 */
[----:B0-----:R-:W-:Y:S05]  /*4dc0*/  BRA `(.L_x_452) ;  /* 0xffffd0e000007947 */ /* 0x001fea000383ffff */
        .weak           $__internal_24_$__cuda_sm70_shflsync_bfly_p
        .type           $__internal_24_$__cuda_sm70_shflsync_bfly_p,@function
        .size           $__internal_24_$__cuda_sm70_shflsync_bfly_p,(.L_x_2261 - $__internal_24_$__cuda_sm70_shflsync_bfly_p)
$__internal_24_$__cuda_sm70_shflsync_bfly_p:
[----:B------:R-:W-:Y:S01]  /*4dd0*/  HFMA2.MMA R185, -RZ, RZ, 0, 0 ;  /* 0x00000000ffb97435 */ /* 0x000fe200000001ff */
[----:B------:R-:W-:Y:S04]  /*4de0*/  WARPSYNC R194 ;  /* 0x000000c200007348 */ /* 0x000fe80003800000 */
[----:B------:R0:W1:Y:S01]  /*4df0*/  SHFL.BFLY PT, R187, R187, R192, R189 ;  /* 0x0c0000c0bbbb7389 */ /* 0x00006200000e00bd */
[----:B------:R-:W-:Y:S05]  /*4e00*/  RET.REL.NODEC R184 `(_ZN10layer_norm31ln_parallel_residual_bwd_kernelINS_13Kernel_traitsIf13__nv_bfloat16S2_S2_fjLj768ELj1ELj4ELj1ELj16ENS_18Kernel_traits_baseILj768EfS2_S2_S2_fjLj128EEEEELb0ELb0ELb0EEEvNS_9BwdParamsE) ;  /* 0xffffb1f0b8007950 */ /* 0x000fea0003c3ffff */
.L_x_453:
        /* <DEDUP_REMOVED lines=15> */
.L_x_2261:


//--------------------- .text._ZN10layer_norm31ln_parallel_residual_bwd_kernelINS_13Kernel_traitsIf13__nv_bfloat16S2_S2_fjLj768ELj1ELj4ELj1ELj16ENS_18Kernel_traits_baseILj768EfS2_S2_S2_fjLj128EEEEELb0ELb0ELb1EEEvNS_9BwdParamsE --------------------------
	.section	.text._ZN10layer_norm31ln_parallel_residual_bwd_kernelINS_13Kernel_traitsIf13__nv_bfloat16S2_S2_fjLj768ELj1ELj4ELj1ELj16ENS_18Kernel_traits_baseILj768EfS2_S2_S2_fjLj128EEEEELb0ELb0ELb1EEEvNS_9BwdParamsE,"ax",@progbits
	.sectioninfo	@"SHI_REGISTERS=242"
	.align	128
        .global         _ZN10layer_norm31ln_parallel_residual_bwd_kernelINS_13Kernel_traitsIf13__nv_bfloat16S2_S2_fjLj768ELj1ELj4ELj1ELj16ENS_18Kernel_traits_baseILj768EfS2_S2_S2_fjLj128EEEEELb0ELb0ELb1EEEvNS_9BwdParamsE
        .type           _ZN10layer_norm31ln_parallel_residual_bwd_kernelINS_13Kernel_traitsIf13__nv_bfloat16S2_S2_fjLj768ELj1ELj4ELj1ELj16ENS_18Kernel_traits_baseILj768EfS2_S2_S2_fjLj128EEEEELb0ELb0ELb1EEEvNS_9BwdParamsE,@function
        .size           _ZN10layer_norm31ln_parallel_residual_bwd_kernelINS_13Kernel_traitsIf13__nv_bfloat16S2_S2_fjLj768ELj1ELj4ELj1ELj16ENS_18Kernel_traits_baseILj768EfS2_S2_S2_fjLj128EEEEELb0ELb0ELb1EEEvNS_9BwdParamsE,(.L_x_2262 - _ZN10layer_norm31ln_parallel_residual_bwd_kernelINS_13Kernel_traitsIf13__nv_bfloat16S2_S2_fjLj768ELj1ELj4ELj1ELj16ENS_18Kernel_traits_baseILj768EfS2_S2_S2_fjLj128EEEEELb0ELb0ELb1EEEvNS_9BwdParamsE)
        .other          _ZN10layer_norm31ln_parallel_residual_bwd_kernelINS_13Kernel_traitsIf13__nv_bfloat16S2_S2_fjLj768ELj1ELj4ELj1ELj16ENS_18Kernel_traits_baseILj768EfS2_S2_S2_fjLj128EEEEELb0ELb0ELb1EEEvNS_9BwdParamsE,@"STO_CUDA_ENTRY STV_DEFAULT"
_ZN10layer_norm31ln_parallel_residual_bwd_kernelINS_13Kernel_traitsIf13__nv_bfloat16S2_S2_fjLj768ELj1ELj4ELj1ELj16ENS_18Kernel_traits_baseILj768EfS2_S2_S2_fjLj128EEEEELb0ELb0ELb1EEEvNS_9BwdParamsE:
.text._ZN10layer_norm31ln_parallel_residual_bwd_kernelINS_13Kernel_traitsIf13__nv_bfloat16S2_S2_fjLj768ELj1ELj4ELj1ELj16ENS_18Kernel_traits_baseILj768EfS2_S2_S2_fjLj128EEEEELb0ELb0ELb1EEEvNS_9BwdParamsE:
        /* <DEDUP_REMOVED lines=58> */
.L_x_455:
[----:B------:R-:W0:Y:S01]  /*03a0*/  LDC.U8 R204, c[0x0][0x1f0] ;  /* 0x00007c00ffcc7b82 */ /* 0x000e220000000000 */
[----:B------:R-:W-:-:S04]  /*03b0*/  SHF.L.U32 R2, R0, 0x5, RZ ;  /* 0x0000000500027819 */ /* 0x000fc800000006ff */
[----:B------:R-:W-:-:S04]  /*03c0*/  LOP3.LUT R4, R2, 0x3e0, RZ, 0xc0, !PT ;  /* 0x000003e002047812 */ /* 0x000fc800078ec0ff */
[C---:B------:R-:W-:Y:S02]  /*03d0*/  IADD3 R2, P0, R4.reuse, c[0x0][0x1b0], RZ ;  /* 0x00006c0004027a10 */ /* 0x040fe40007f1e0ff */
[----:B------:R-:W-:Y:S02]  /*03e0*/  IADD3 R4, P1, R4, c[0x0][0x1b8], RZ ;  /* 0x00006e0004047a10 */ /* 0x000fe40007f3e0ff */
[----:B------:R-:W-:Y:S02]  /*03f0*/  IADD3.X R3, RZ, c[0x0][0x1b4], RZ, P0, !PT ;  /* 0x00006d00ff037a10 */ /* 0x000fe400007fe4ff */
[----:B------:R-:W-:Y:S01]  /*0400*/  IADD3.X R5, RZ, c[0x0][0x1bc], RZ, P1, !PT ;  /* 0x00006f00ff057a10 */ /* 0x000fe20000ffe4ff */
[----:B------:R-:W-:Y:S01]  /*0410*/  HFMA2.MMA R202, -RZ, RZ, 0, 0 ;  /* 0x00000000ffca7435 */ /* 0x000fe200000001ff */
[----:B------:R-:W-:Y:S01]  /*0420*/  BSSY B1, `(.L_x_457) ;  /* 0x00002be000017945 */ /* 0x000fe20003800000 */
[----:B------:R1:W5:Y:S01]  /*0430*/  LDG.E.128 R84, [R2.64] ;  /* 0x0000000402547981 */ /* 0x000362000c1e1d00 */
[----:B------:R-:W-:Y:S01]  /*0440*/  CS2R R14, SRZ ;  /* 0x00000000000e7805 */ /* 0x000fe2000001ff00 */
[----:B------:R-:W-:Y:S01]  /*0450*/  CS2R R26, SRZ ;  /* 0x00000000001a7805 */ /* 0x000fe2000001ff00 */
[----:B------:R-:W-:Y:S01]  /*0460*/  CS2R R16, SRZ ;  /* 0x0000000000107805 */ /* 0x000fe2000001ff00 */
[----:B------:R1:W5:Y:S01]  /*0470*/  LDG.E.128 R80, [R2.64+0x10] ;  /* 0x0000100402507981 */ /* 0x000362000c1e1d00 */
        /* <DEDUP_REMOVED lines=19> */
[----:B------:R2:W5:Y:S01]  /*05b0*/  LDG.E.128 R60, [R4.64] ;  /* 0x00000004043c7981 */ /* 0x000562000c1e1d00 */
[----:B------:R-:W-:Y:S01]  /*05c0*/  CS2R R6, SRZ ;  /* 0x0000000000067805 */ /* 0x000fe2000001ff00 */
[----:B------:R-:W-:Y:S01]  /*05d0*/  CS2R R8, SRZ ;  /* 0x0000000000087805 */ /* 0x000fe2000001ff00 */
[----:B------:R-:W-:Y:S01]  /*05e0*/  CS2R R10, SRZ ;  /* 0x00000000000a7805 */ /* 0x000fe2000001ff00 */
[----:B------:R2:W5:Y:S01]  /*05f0*/  LDG.E.128 R56, [R4.64+0x10] ;  /* 0x0000100404387981 */ /* 0x000562000c1e1d00 */
[----:B------:R-:W-:Y:S01]  /*0600*/  CS2R R12, SRZ ;  /* 0x00000000000c7805 */ /* 0x000fe2000001ff00 */
[----:B-1----:R-:W-:Y:S01]  /*0610*/  CS2R R2, SRZ ;  /* 0x0000000000027805 */ /* 0x002fe2000001ff00 */
        /* <DEDUP_REMOVED lines=23> */
[----:B--2---:R-:W-:Y:S01]  /*0790*/  CS2R R4, SRZ ;  /* 0x0000000000047805 */ /* 0x004fe2000001ff00 */
[----:B------:R-:W-:Y:S01]  /*07a0*/  CS2R R194, SRZ ;  /* 0x0000000000c27805 */ /* 0x000fe2000001ff00 */
[----:B------:R-:W-:Y:S01]  /*07b0*/  CS2R R190, SRZ ;  /* 0x0000000000be7805 */ /* 0x000fe2000001ff00 */
[----:B------:R-:W-:Y:S01]  /*07c0*/  CS2R R198, SRZ ;  /* 0x0000000000c67805 */ /* 0x000fe2000001ff00 */
[----:B------:R-:W-:Y:S01]  /*07d0*/  CS2R R34, SRZ ;  /* 0x0000000000227805 */ /* 0x000fe2000001ff00 */
[----:B0-----:R-:W-:-:S02]  /*07e0*/  MOV R205, RZ ;  /* 0x000000ff00cd7202 */ /* 0x001fc40000000f00 */
.L_x_461:
[----:B------:R-:W-:Y:S01]  /*07f0*/  IMAD R108, R203, c[0x0][0x168], RZ ;  /* 0x00005a00cb6c7a24 */ /* 0x000fe200078e02ff */
[----:B------:R-:W-:-:S02]  /*0800*/  LOP3.LUT R208, R0, 0x1f, RZ, 0xc0, !PT ;  /* 0x0000001f00d07812 */ /* 0x000fc400078ec0ff */
[----:B------:R-:W-:Y:S02]  /*0810*/  MOV R179, 0x10 ;  /* 0x0000001000b37802 */ /* 0x000fe40000000f00 */
        /* <DEDUP_REMOVED lines=21> */
[----:B0-----:R-:W-:-:S02]  /*0970*/  IADD3 R132, R208, 0x40, RZ ;  /* 0x00000040d0847810 */ /* 0x001fc40007ffe0ff */
        /* <DEDUP_REMOVED lines=10> */
[----:B--2---:R-:W-:Y:S02]  /*0a20*/  FSEL R214, R214, RZ, !P0 ;  /* 0x000000ffd6d67208 */ /* 0x004fe40004000000 */
[--C-:B---3--:R-:W-:Y:S02]  /*0a30*/  PRMT R227, RZ, 0x5410, R108.reuse ;  /* 0x00005410ffe37816 */ /* 0x108fe4000000006c */
[----:B------:R-:W-:Y:S02]  /*0a40*/  PRMT R231, RZ, 0x7610, R108 ;  /* 0x00007610ffe77816 */ /* 0x000fe4000000006c */
[--C-:B------:R-:W-:Y:S02]  /*0a50*/  PRMT R233, RZ, 0x5410, R109.reuse ;  /* 0x00005410ffe97816 */ /* 0x100fe4000000006d */
[----:B------:R-:W-:Y:S01]  /*0a60*/  PRMT R237, RZ, 0x7610, R109 ;  /* 0x00007610ffed7816 */ /* 0x000fe2000000006d */
[----:B------:R-:W-:Y:S01]  /*0a70*/  @P1 IMAD.WIDE.U32 R108, R208, R179, c[0x0][0x218] ;  /* 0x00008600d06c1625 */ /* 0x000fe200078e00b3 */
[----:B------:R-:W-:-:S02]  /*0a80*/  PRMT R223, RZ, 0x5410, R110 ;  /* 0x00005410ffdf7816 */ /* 0x000fc4000000006e */
[----:B------:R-:W-:Y:S02]  /*0a90*/  PRMT R217, RZ, 0x7610, R110 ;  /* 0x00007610ffd97816 */ /* 0x000fe4000000006e */
[--C-:B------:R-:W-:Y:S01]  /*0aa0*/  PRMT R211, RZ, 0x5410, R111.reuse ;  /* 0x00005410ffd37816 */ /* 0x100fe2000000006f */
[----:B-----5:R0:W5:Y:S01]  /*0ab0*/  @P1 LDG.E.128 R88, [R108.64] ;  /* 0x000000046c581981 */ /* 0x020162000c1e1d00 */
[----:B------:R-:W-:Y:S01]  /*0ac0*/  PRMT R213, RZ, 0x7610, R111 ;  /* 0x00007610ffd57816 */ /* 0x000fe2000000006f */
[----:B------:R-:W-:Y:S01]  /*0ad0*/  @P1 IMAD.WIDE.U32 R110, R179, R207, c[0x0][0x218] ;  /* 0x00008600b36e1625 */ /* 0x000fe200078e00cf */
[--C-:B----4-:R-:W-:Y:S02]  /*0ae0*/  PRMT R229, RZ, 0x5410, R112.reuse ;  /* 0x00005410ffe57816 */ /* 0x110fe40000000070 */
[----:B------:R-:W-:Y:S01]  /*0af0*/  PRMT R212, RZ, 0x7610, R112 ;  /* 0x00007610ffd47816 */ /* 0x000fe20000000070 */
[----:B------:R-:W-:Y:S01]  /*0b00*/  FADD.FTZ R112, R227, -R214 ;  /* 0x800000d6e3707221 */ /* 0x000fe20000010000 */
[----:B------:R1:W5:Y:S01]  /*0b10*/  @P1 LDG.E.128 R92, [R110.64] ;  /* 0x000000046e5c1981 */ /* 0x000362000c1e1d00 */
[----:B------:R-:W-:Y:S01]  /*0b20*/  @P1 IMAD.WIDE.U32 R178, R179, R206, c[0x0][0x218] ;  /* 0x00008600b3b21625 */ /* 0x000fe200078e00ce */
[----:B0-----:R-:W-:-:S02]  /*0b30*/  PRMT R108, RZ, 0x7610, R116 ;  /* 0x00007610ff6c7816 */ /* 0x001fc40000000074 */
[----:B------:R-:W-:Y:S02]  /*0b40*/  PRMT R235, RZ, 0x5410, R113 ;  /* 0x00005410ffeb7816 */ /* 0x000fe40000000071 */
[----:B------:R0:W5:Y:S01]  /*0b50*/  @P1 LDG.E.128 R96, [R178.64] ;  /* 0x00000004b2601981 */ /* 0x000162000c1e1d00 */
[----:B-1----:R-:W-:Y:S02]  /*0b60*/  FMUL.FTZ R110, R209, R112 ;  /* 0x00000070d16e7220 */ /* 0x002fe40000410000 */
[C---:B------:R-:W-:Y:S01]  /*0b70*/  FADD.FTZ R112, -R214.reuse, R231 ;  /* 0x000000e7d6707221 */ /* 0x040fe20000010100 */
[----:B------:R-:W-:Y:S01]  /*0b80*/  PRMT R220, RZ, 0x7610, R113 ;  /* 0x00007610ffdc7816 */ /* 0x000fe20000000071 */
[----:B------:R-:W-:Y:S01]  /*0b90*/  FMUL.FTZ R113, R61, R108 ;  /* 0x0000006c3d717220 */ /* 0x000fe20000410000 */
[--C-:B------:R-:W-:Y:S01]  /*0ba0*/  PRMT R222, RZ, 0x7610, R118.reuse ;  /* 0x00007610ffde7816 */ /* 0x100fe20000000076 */
[----:B------:R-:W-:Y:S01]  /*0bb0*/  FMUL.FTZ R112, R209, R112 ;  /* 0x00000070d1707220 */ /* 0x000fe20000410000 */
[----:B------:R-:W-:Y:S01]  /*0bc0*/  PRMT R221, RZ, 0x5410, R118 ;  /* 0x00005410ffdd7816 */ /* 0x000fe20000000076 */
[----:B0-----:R-:W-:-:S02]  /*0bd0*/  FADD.FTZ R178, -R214, R217 ;  /* 0x000000d9d6b27221 */ /* 0x001fc40000010100 */
[----:B------:R-:W-:Y:S01]  /*0be0*/  FADD.FTZ R118, -R214, R223 ;  /* 0x000000dfd6767221 */ /* 0x000fe20000010100 */
[----:B------:R-:W-:Y:S01]  /*0bf0*/  PRMT R210, RZ, 0x7610, R114 ;  /* 0x00007610ffd27816 */ /* 0x000fe20000000072 */
[----:B------:R-:W-:Y:S01]  /*0c00*/  FADD.FTZ R198, R212, R198 ;  /* 0x000000c6d4c67221 */ /* 0x000fe20000010000 */
[----:B------:R-:W-:Y:S01]  /*0c10*/  PRMT R225, RZ, 0x5410, R114 ;  /* 0x00005410ffe17816 */ /* 0x000fe20000000072 */
[-C--:B------:R-:W-:Y:S01]  /*0c20*/  FFMA.FTZ R199, R112, R212.reuse, R199 ;  /* 0x000000d470c77223 */ /* 0x080fe200000100c7 */
[----:B------:R-:W-:Y:S01]  /*0c30*/  PRMT R227, RZ, 0x5410, R119 ;  /* 0x00005410ffe37816 */ /* 0x000fe20000000077 */
[----:B------:R-:W-:Y:S01]  /*0c40*/  FFMA.FTZ R113, R85, R212, R113 ;  /* 0x000000d455717223 */ /* 0x000fe20000010071 */
[----:B------:R-:W-:Y:S01]  /*0c50*/  PRMT R224, RZ, 0x7610, R119 ;  /* 0x00007610ffe07816 */ /* 0x000fe20000000077 */
[----:B------:R-:W-:Y:S02]  /*0c60*/  FMUL.FTZ R178, R209, R178 ;  /* 0x000000b2d1b27220 */ /* 0x000fe40000410000 */
[----:B------:R-:W-:-:S02]  /*0c70*/  FMUL.FTZ R179, R57, R222 ;  /* 0x000000de39b37220 */ /* 0x000fc40000410000 */
[----:B------:R-:W-:Y:S02]  /*0c80*/  FMUL.FTZ R118, R209, R118 ;  /* 0x00000076d1767220 */ /* 0x000fe40000410000 */
[----:B------:R-:W-:Y:S02]  /*0c90*/  FMUL.FTZ R119, R56, R221 ;  /* 0x000000dd38777220 */ /* 0x000fe40000410000 */
[C---:B------:R-:W-:Y:S01]  /*0ca0*/  FADD.FTZ R212, -R214.reuse, R211 ;  /* 0x000000d3d6d47221 */ /* 0x040fe20000010100 */
[----:B------:R-:W-:Y:S01]  /*0cb0*/  PRMT R109, RZ, 0x5410, R116 ;  /* 0x00005410ff6d7816 */ /* 0x000fe20000000074 */
[C---:B------:R-:W-:Y:S01]  /*0cc0*/  FADD.FTZ R114, -R214.reuse, R233 ;  /* 0x000000e9d6727221 */ /* 0x040fe20000010100 */
[----:B------:R-:W-:Y:S01]  /*0cd0*/  PRMT R218, RZ, 0x7610, R117 ;  /* 0x00007610ffda7816 */ /* 0x000fe20000000075 */
[----:B------:R-:W-:Y:S01]  /*0ce0*/  FADD.FTZ R116, -R214, R237 ;  /* 0x000000edd6747221 */ /* 0x000fe20000010100 */
[----:B------:R-:W-:Y:S01]  /*0cf0*/  PRMT R219, RZ, 0x5410, R117 ;  /* 0x00005410ffdb7816 */ /* 0x000fe20000000075 */
[----:B------:R-:W-:-:S02]  /*0d00*/  FADD.FTZ R182, R210, R182 ;  /* 0x000000b6d2b67221 */ /* 0x000fc40000010000 */
[-C--:B------:R-:W-:Y:S02]  /*0d10*/  FFMA.FTZ R183, R178, R210.reuse, R183 ;  /* 0x000000d2b2b77223 */ /* 0x080fe400000100b7 */
[----:B------:R-:W-:Y:S02]  /*0d20*/  FFMA.FTZ R179, R81, R210, R179 ;  /* 0x000000d251b37223 */ /* 0x000fe400000100b3 */
[----:B------:R-:W-:Y:S02]  /*0d30*/  FADD.FTZ R186, R225, R186 ;  /* 0x000000bae1ba7221 */ /* 0x000fe40000010000 */
[-C--:B------:R-:W-:Y:S02]  /*0d40*/  FFMA.FTZ R187, R118, R225.reuse, R187 ;  /* 0x000000e176bb7223 */ /* 0x080fe400000100bb */
[----:B------:R-:W-:Y:S01]  /*0d50*/  FFMA.FTZ R119, R80, R225, R119 ;  /* 0x000000e150777223 */ /* 0x000fe20000010077 */
[----:B------:R-:W-:Y:S01]  /*0d60*/  PRMT R225, RZ, 0x5410, R120 ;  /* 0x00005410ffe17816 */ /* 0x000fe20000000078 */
[----:B------:R-:W-:-:S02]  /*0d70*/  FMUL.FTZ R210, R209, R212 ;  /* 0x000000d4d1d27220 */ /* 0x000fc40000410000 */
[C---:B------:R-:W-:Y:S01]  /*0d80*/  FMUL.FTZ R114, R209.reuse, R114 ;  /* 0x00000072d1727220 */ /* 0x040fe20000410000 */
[--C-:B------:R-:W-:Y:S01]  /*0d90*/  PRMT R215, RZ, 0x5410, R115.reuse ;  /* 0x00005410ffd77816 */ /* 0x100fe20000000073 */
[----:B------:R-:W-:Y:S01]  /*0da0*/  FMUL.FTZ R111, R60, R109 ;  /* 0x0000006d3c6f7220 */ /* 0x000fe20000410000 */
[----:B------:R-:W-:Y:S01]  /*0db0*/  PRMT R216, RZ, 0x7610, R115 ;  /* 0x00007610ffd87816 */ /* 0x000fe20000000073 */
[----:B------:R-:W-:Y:S02]  /*0dc0*/  FMUL.FTZ R116, R209, R116 ;  /* 0x00000074d1747220 */ /* 0x000fe40000410000 */
[----:B------:R-:W-:Y:S02]  /*0dd0*/  FMUL.FTZ R117, R63, R218 ;  /* 0x000000da3f757220 */ /* 0x000fe40000410000 */
[----:B------:R-:W-:Y:S02]  /*0de0*/  FMUL.FTZ R211, R58, R227 ;  /* 0x000000e33ad37220 */ /* 0x000fe40000410000 */
[----:B------:R-:W-:-:S02]  /*0df0*/  FADD.FTZ R174, R227, R174 ;  /* 0x000000aee3ae7221 */ /* 0x000fc40000010000 */
[----:B------:R-:W-:Y:S01]  /*0e00*/  FFMA.FTZ R175, R210, R227, R175 ;  /* 0x000000e3d2af7223 */ /* 0x000fe200000100af */
[----:B------:R-:W-:Y:S01]  /*0e10*/  PRMT R227, RZ, 0x7610, R120 ;  /* 0x00007610ffe37816 */ /* 0x000fe20000000078 */
[-C--:B------:R-:W-:Y:S02]  /*0e20*/  FMUL.FTZ R115, R62, R219.reuse ;  /* 0x000000db3e737220 */ /* 0x080fe40000410000 */
[----:B------:R-:W-:Y:S02]  /*0e30*/  FADD.FTZ R192, R219, R192 ;  /* 0x000000c0dbc07221 */ /* 0x000fe40000010000 */
[----:B------:R-:W-:Y:S01]  /*0e40*/  FFMA.FTZ R193, R114, R219, R193 ;  /* 0x000000db72c17223 */ /* 0x000fe200000100c1 */
[----:B------:R-:W-:Y:S01]  /*0e50*/  PRMT R219, RZ, 0x5410, R128 ;  /* 0x00005410ffdb7816 */ /* 0x000fe20000000080 */
        /* <DEDUP_REMOVED lines=20> */
[----:B------:R-:W-:-:S02]  /*0fa0*/  FADD.FTZ R200, R109, R200 ;  /* 0x000000c86dc87221 */ /* 0x000fc40000010000 */
        /* <DEDUP_REMOVED lines=9> */
[----:B------:R-:W-:Y:S02]  /*1040*/  FMUL.FTZ R212, R209, R220 ;  /* 0x000000dcd1d47220 */ /* 0x000fe40000410000 */
[----:B------:R-:W-:Y:S02]  /*1050*/  FADD.FTZ R124, -R214, R227 ;  /* 0x000000e3d67c7221 */ /* 0x000fe40000010100 */
        /* <DEDUP_REMOVED lines=15> */
[C---:B------:R-:W-:Y:S02]  /*1150*/  FMUL.FTZ R124, R209.reuse, R126 ;  /* 0x0000007ed17c7220 */ /* 0x040fe40000410000 */
[----:B------:R-:W-:Y:S01]  /*1160*/  FADD.FTZ R126, -R214, R233 ;  /* 0x000000e9d67e7221 */ /* 0x000fe20000010100 */
[----:B------:R-:W-:Y:S01]  /*1170*/  PRMT R226, RZ, 0x7610, R125 ;  /* 0x00007610ffe27816 */ /* 0x000fe2000000007d */
[----:B------:R-:W-:Y:S01]  /*1180*/  FADD.FTZ R188, R218, R188 ;  /* 0x000000bcdabc7221 */ /* 0x000fe20000010000 */
[----:B------:R-:W-:Y:S01]  /*1190*/  PRMT R217, RZ, 0x5410, R127 ;  /* 0x00005410ffd97816 */ /* 0x000fe2000000007f */
[----:B------:R-:W-:Y:S01]  /*11a0*/  FFMA.FTZ R189, R116, R218, R189 ;  /* 0x000000da74bd7223 */ /* 0x000fe200000100bd */
[----:B------:R-:W-:Y:S01]  /*11b0*/  PRMT R218, RZ, 0x7610, R127 ;  /* 0x00007610ffda7816 */ /* 0x000fe2000000007f */
[----:B------:R-:W-:Y:S01]  /*11c0*/  FADD.FTZ R180, R222, R180 ;  /* 0x000000b4deb47221 */ /* 0x000fe20000010000 */
[--C-:B------:R-:W-:Y:S01]  /*11d0*/  PRMT R223, RZ, 0x5410, R130.reuse ;  /* 0x00005410ffdf7816 */ /* 0x100fe20000000082 */
[----:B------:R-:W-:Y:S01]  /*11e0*/  FFMA.FTZ R181, R178, R222, R181 ;  /* 0x000000deb2b57223 */ /* 0x000fe200000100b5 */
[----:B------:R-:W-:Y:S01]  /*11f0*/  PRMT R222, RZ, 0x7610, R130 ;  /* 0x00007610ffde7816 */ /* 0x000fe20000000082 */
[----:B------:R-:W-:-:S02]  /*1200*/  FMUL.FTZ R126, R209, R126 ;  /* 0x0000007ed17e7220 */ /* 0x000fc40000410000 */
[----:B------:R-:W-:Y:S02]  /*1210*/  FMUL.FTZ R127, R55, R220 ;  /* 0x000000dc377f7220 */ /* 0x000fe40000410000 */
[----:B------:R-:W-:Y:S01]  /*1220*/  FADD.FTZ R130, -R214, R239 ;  /* 0x000000efd6827221 */ /* 0x000fe20000010100 */
[----:B------:R-:W-:Y:S01]  /*1230*/  PRMT R225, RZ, 0x5410, R131 ;  /* 0x00005410ffe17816 */ /* 0x000fe20000000083 */
[----:B------:R-:W-:Y:S02]  /*1240*/  FADD.FTZ R170, R224, R170 ;  /* 0x000000aae0aa7221 */ /* 0x000fe40000010000 */
[----:B------:R-:W-:Y:S01]  /*1250*/  FFMA.FTZ R171, R212, R224, R171 ;  /* 0x000000e0d4ab7223 */ /* 0x000fe200000100ab */
[----:B------:R-:W-:Y:S01]  /*1260*/  PRMT R224, RZ, 0x7610, R131 ;  /* 0x00007610ffe07816 */ /* 0x000fe20000000083 */
[----:B------:R-:W-:Y:S02]  /*1270*/  FADD.FTZ R156, R226, R156 ;  /* 0x0000009ce29c7221 */ /* 0x000fe40000010000 */
[----:B------:R-:W-:-:S02]  /*1280*/  FFMA.FTZ R157, R126, R226, R157 ;  /* 0x000000e27e9d7223 */ /* 0x000fc4000001009d */
[----:B------:R-:W-:Y:S02]  /*1290*/  FFMA.FTZ R127, R79, R226, R127 ;  /* 0x000000e24f7f7223 */ /* 0x000fe4000001007f */
[----:B------:R-:W-:Y:S02]  /*12a0*/  FMUL.FTZ R130, R209, R130 ;  /* 0x00000082d1827220 */ /* 0x000fe40000410000 */
[----:B------:R-:W-:Y:S02]  /*12b0*/  FMUL.FTZ R131, R49, R222 ;  /* 0x000000de31837220 */ /* 0x000fe40000410000 */
[C---:B------:R-:W-:Y:S02]  /*12c0*/  FADD.FTZ R226, -R214.reuse, R109 ;  /* 0x0000006dd6e27221 */ /* 0x040fe40000010100 */
[----:B------:R-:W-:Y:S02]  /*12d0*/  FADD.FTZ R128, -R214, R235 ;  /* 0x000000ebd6807221 */ /* 0x000fe40000010100 */
[----:B------:R-:W-:-:S02]  /*12e0*/  FADD.FTZ R33, R216, R33 ;  /* 0x00000021d8217221 */ /* 0x000fc40000010000 */
[-C--:B------:R-:W-:Y:S02]  /*12f0*/  FFMA.FTZ R36, R130, R216.reuse, R36 ;  /* 0x000000d882247223 */ /* 0x080fe40000010024 */
[----:B------:R-:W-:Y:S02]  /*1300*/  FFMA.FTZ R131, R73, R216, R131 ;  /* 0x000000d849837223 */ /* 0x000fe40000010083 */
[----:B------:R-:W-:Y:S02]  /*1310*/  FADD.FTZ R184, R221, R184 ;  /* 0x000000b8ddb87221 */ /* 0x000fe40000010000 */
[----:B------:R-:W-:Y:S01]  /*1320*/  FFMA.FTZ R185, R118, R221, R185 ;  /* 0x000000dd76b97223 */ /* 0x000fe200000100b9 */
[----:B------:R-:W-:Y:S01]  /*1330*/  PRMT R221, RZ, 0x5410, R129 ;  /* 0x00005410ffdd7816 */ /* 0x000fe20000000081 */
[----:B------:R-:W-:Y:S02]  /*1340*/  FMUL.FTZ R216, R209, R226 ;  /* 0x000000e2d1d87220 */ /* 0x000fe40000410000 */
[----:B------:R-:W-:-:S02]  /*1350*/  FMUL.FTZ R109, R50, R225 ;  /* 0x000000e1326d7220 */ /* 0x000fc40000410000 */
[----:B------:R-:W-:Y:S01]  /*1360*/  FMUL.FTZ R128, R209, R128 ;  /* 0x00000080d1807220 */ /* 0x000fe20000410000 */
[----:B------:R-:W-:Y:S01]  /*1370*/  PRMT R231, RZ, 0x5410, R125 ;  /* 0x00005410ffe77816 */ /* 0x000fe2000000007d */
[----:B------:R-:W-:Y:S02]  /*1380*/  FADD.FTZ R228, -R214, R215 ;  /* 0x000000d7d6e47221 */ /* 0x000fe40000010100 */
[----:B------:R-:W-:Y:S02]  /*1390*/  FADD.FTZ R149, R217, R149 ;  /* 0x00000095d9957221 */ /* 0x000fe40000010000 */
[-C--:B------:R-:W-:Y:S02]  /*13a0*/  FFMA.FTZ R153, R216, R217.reuse, R153 ;  /* 0x000000d9d8997223 */ /* 0x080fe40000010099 */
[----:B------:R-:W-:Y:S01]  /*13b0*/  FFMA.FTZ R217, R74, R217, R109 ;  /* 0x000000d94ad97223 */ /* 0x000fe2000001006d */
[----:B------:R-:W-:Y:S01]  /*13c0*/  PRMT R109, RZ, 0x5410, R132 ;  /* 0x00005410ff6d7816 */ /* 0x000fe20000000084 */
[----:B------:R-:W-:-:S02]  /*13d0*/  FMUL.FTZ R125, R54, R221 ;  /* 0x000000dd367d7220 */ /* 0x000fc40000410000 */
[----:B------:R-:W-:Y:S02]  /*13e0*/  FADD.FTZ R158, R221, R158 ;  /* 0x0000009edd9e7221 */ /* 0x000fe40000010000 */
[----:B------:R-:W-:Y:S01]  /*13f0*/  FFMA.FTZ R159, R124, R221, R159 ;  /* 0x000000dd7c9f7223 */ /* 0x000fe2000001009f */
[--C-:B------:R-:W-:Y:S01]  /*1400*/  PRMT R221, RZ, 0x5410, R133.reuse ;  /* 0x00005410ffdd7816 */ /* 0x100fe20000000085 */
[----:B------:R-:W-:Y:S01]  /*1410*/  FMUL.FTZ R129, R48, R223 ;  /* 0x000000df30817220 */ /* 0x000fe20000410000 */
[----:B------:R-:W-:Y:S01]  /*1420*/  PRMT R133, RZ, 0x7610, R133 ;  /* 0x00007610ff857816 */ /* 0x000fe20000000085 */
[----:B------:R-:W-:Y:S01]  /*1430*/  FADD.FTZ R166, R219, R166 ;  /* 0x000000a6dba67221 */ /* 0x000fe20000010000 */
[----:B------:R-:W-:Y:S01]  /*1440*/  PRMT R227, RZ, 0x5410, R135 ;  /* 0x00005410ffe37816 */ /* 0x000fe20000000087 */
[----:B------:R-:W-:Y:S01]  /*1450*/  FFMA.FTZ R167, R120, R219, R167 ;  /* 0x000000db78a77223 */ /* 0x000fe200000100a7 */
[----:B------:R-:W-:Y:S01]  /*1460*/  PRMT R219, RZ, 0x7610, R132 ;  /* 0x00007610ffdb7816 */ /* 0x000fe20000000084 */
[----:B------:R-:W-:-:S02]  /*1470*/  FADD.FTZ R26, R223, R26 ;  /* 0x0000001adf1a7221 */ /* 0x000fc40000010000 */
[----:B------:R-:W-:Y:S01]  /*1480*/  FFMA.FTZ R12, R128, R223, R12 ;  /* 0x000000df800c7223 */ /* 0x000fe2000001000c */
[----:B------:R-:W-:Y:S01]  /*1490*/  PRMT R223, RZ, 0x5410, R134 ;  /* 0x00005410ffdf7816 */ /* 0x000fe20000000086 */
[----:B------:R-:W-:Y:S02]  /*14a0*/  FADD.FTZ R24, R225, R24 ;  /* 0x00000018e1187221 */ /* 0x000fe40000010000 */
[----:B------:R-:W-:Y:S01]  /*14b0*/  FFMA.FTZ R10, R216, R225, R10 ;  /* 0x000000e1d80a7223 */ /* 0x000fe2000001000a */
[----:B------:R-:W-:Y:S01]  /*14c0*/  PRMT R225, RZ, 0x7610, R134 ;  /* 0x00007610ffe17816 */ /* 0x000fe20000000086 */
[----:B------:R-:W-:Y:S01]  /*14d0*/  FMUL.FTZ R215, R209, R228 ;  /* 0x000000e4d1d77220 */ /* 0x000fe20000410000 */
[----:B------:R-:W-:Y:S01]  /*14e0*/  PRMT R135, RZ, 0x7610, R135 ;  /* 0x00007610ff877816 */ /* 0x000fe20000000087 */
[----:B------:R-:W-:Y:S02]  /*14f0*/  FADD.FTZ R162, R108, R162 ;  /* 0x000000a26ca27221 */ /* 0x000fe40000010000 */
[----:B------:R-:W-:Y:S01]  /*1500*/  FFMA.FTZ R163, R122, R108, R163 ;  /* 0x0000006c7aa37223 */ /* 0x000fe200000100a3 */
[--C-:B------:R-:W-:Y:S01]  /*1510*/  PRMT R108, RZ, 0x5410, R140.reuse ;  /* 0x00005410ff6c7816 */ /* 0x100fe2000000008c */
[----:B------:R-:W-:Y:S01]  /*1520*/  FADD.FTZ R132, -R214, R109 ;  /* 0x0000006dd6847221 */ /* 0x000fe20000010100 */
[----:B------:R-:W-:Y:S01]  /*1530*/  PRMT R140, RZ, 0x7610, R140 ;  /* 0x00007610ff8c7816 */ /* 0x000fe2000000008c */
[----:B------:R-:W-:-:S02]  /*1540*/  FMUL.FTZ R226, R51, R224 ;  /* 0x000000e033e27220 */ /* 0x000fc40000410000 */
[----:B------:R-:W-:Y:S02]  /*1550*/  FADD.FTZ R25, R220, R25 ;  /* 0x00000019dc197221 */ /* 0x000fe40000010000 */
[----:B------:R-:W-:Y:S02]  /*1560*/  FFMA.FTZ R155, R126, R220, R155 ;  /* 0x000000dc7e9b7223 */ /* 0x000fe4000001009b */
[----:B------:R-:W-:Y:S02]  /*1570*/  FADD.FTZ R22, R224, R22 ;  /* 0x00000016e0167221 */ /* 0x000fe40000010000 */
[----:B------:R-:W-:Y:S02]  /*1580*/  FFMA.FTZ R11, R215, R224, R11 ;  /* 0x000000e0d70b7223 */ /* 0x000fe4000001000b */
[C---:B------:R-:W-:Y:S02]  /*1590*/  FADD.FTZ R134, -R214.reuse, R219 ;  /* 0x000000dbd6867221 */ /* 0x040fe40000010100 */
[----:B------:R-:W-:-:S02]  /*15a0*/  FADD.FTZ R236, -R214, R221 ;  /* 0x000000ddd6ec7221 */ /* 0x000fc40000010100 */
[C---:B------:R-:W-:Y:S02]  /*15b0*/  FADD.FTZ R228, -R214.reuse, R133 ;  /* 0x00000085d6e47221 */ /* 0x040fe40000010100 */
[C---:B------:R-:W-:Y:S02]  /*15c0*/  FADD.FTZ R230, -R214.reuse, R223 ;  /* 0x000000dfd6e67221 */ /* 0x040fe40000010100 */
[C---:B------:R-:W-:Y:S02]  /*15d0*/  FADD.FTZ R224, -R214.reuse, R225 ;  /* 0x000000e1d6e07221 */ /* 0x040fe40000010100 */
[C---:B------:R-:W-:Y:S01]  /*15e0*/  FADD.FTZ R220, -R214.reuse, R227 ;  /* 0x000000e3d6dc7221 */ /* 0x040fe20000010100 */
[--C-:B------:R-:W-:Y:S01]  /*15f0*/  PRMT R133, RZ, 0x5410, R136.reuse ;  /* 0x00005410ff857816 */ /* 0x100fe20000000088 */
[----:B------:R-:W-:Y:S01]  /*1600*/  FADD.FTZ R214, -R214, R135 ;  /* 0x00000087d6d67221 */ /* 0x000fe20000010100 */
[----:B------:R-:W-:Y:S01]  /*1610*/  PRMT R225, RZ, 0x7610, R136 ;  /* 0x00007610ffe17816 */ /* 0x000fe20000000088 */
[----:B------:R-:W-:-:S02]  /*1620*/  FMUL.FTZ R135, R209, R132 ;  /* 0x00000084d1877220 */ /* 0x000fc40000410000 */
[----:B------:R-:W-:Y:S02]  /*1630*/  FMUL.FTZ R132, R44, R108 ;  /* 0x0000006c2c847220 */ /* 0x000fe40000410000 */
[----:B------:R-:W-:Y:S02]  /*1640*/  FMUL.FTZ R136, R45, R140 ;  /* 0x0000008c2d887220 */ /* 0x000fe40000410000 */
[----:B------:R-:W-:Y:S02]  /*1650*/  FADD.FTZ R29, R133, R29 ;  /* 0x0000001d851d7221 */ /* 0x000fe40000010000 */
[-C--:B------:R-:W-:Y:S02]  /*1660*/  FFMA.FTZ R148, R135, R133.reuse, R148 ;  /* 0x0000008587947223 */ /* 0x080fe40000010094 */
[----:B------:R-:W-:Y:S02]  /*1670*/  FFMA.FTZ R132, R68, R133, R132 ;  /* 0x0000008544847223 */ /* 0x000fe40000010084 */
[----:B------:R-:W-:-:S02]  /*1680*/  FFMA.FTZ R133, R69, R225, R136 ;  /* 0x000000e145857223 */ /* 0x000fc40000010088 */
[----:B------:R-:W-:Y:S02]  /*1690*/  FFMA.FTZ R136, R110, R111, RZ ;  /* 0x0000006f6e887223 */ /* 0x000fe400000100ff */
[----:B------:R-:W-:Y:S02]  /*16a0*/  FADD.FTZ R234, RZ, R111 ;  /* 0x0000006fffea7221 */ /* 0x000fe40000010000 */
[----:B------:R-:W-:Y:S02]  /*16b0*/  FFMA.FTZ R136, R112, R113, R136 ;  /* 0x0000007170887223 */ /* 0x000fe40000010088 */
        /* <DEDUP_REMOVED lines=8> */
[----:B------:R-:W-:Y:S01]  /*1740*/  FADD.FTZ R234, R115, R234 ;  /* 0x000000ea73ea7221 */ /* 0x000fe20000010000 */
[----:B------:R-:W-:Y:S01]  /*1750*/  PRMT R227, RZ, 0x5410, R137 ;  /* 0x00005410ffe37816 */ /* 0x000fe20000000089 */
[----:B------:R-:W-:Y:S02]  /*1760*/  FADD.FTZ R30, R225, R30 ;  /* 0x0000001ee11e7221 */ /* 0x000fe40000010000 */
[----:B------:R-:W-:Y:S02]  /*1770*/  FFMA.FTZ R32, R134, R225, R32 ;  /* 0x000000e186207223 */ /* 0x000fe40000010020 */
[----:B------:R-:W-:Y:S02]  /*1780*/  FMUL.FTZ R225, R46, R109 ;  /* 0x0000006d2ee17220 */ /* 0x000fe40000410000 */
[----:B------:R-:W-:-:S02]  /*1790*/  FFMA.FTZ R143, R116, R117, R143 ;  /* 0x00000075748f7223 */ /* 0x000fc4000001008f */
[----:B------:R-:W-:Y:S02]  /*17a0*/  FADD.FTZ R234, R117, R234 ;  /* 0x000000ea75ea7221 */ /* 0x000fe40000010000 */
[----:B------:R-:W-:Y:S02]  /*17b0*/  FADD.FTZ R154, R218, R154 ;  /* 0x0000009ada9a7221 */ /* 0x000fe40000010000 */
[-C--:B------:R-:W-:Y:S01]  /*17c0*/  FFMA.FTZ R34, R215, R218.reuse, R34 ;  /* 0x000000dad7227223 */ /* 0x080fe20000010022 */
[----:B------:R-:W-:Y:S01]  /*17d0*/  PRMT R232, RZ, 0x7610, R137 ;  /* 0x00007610ffe87816 */ /* 0x000fe20000000089 */
[----:B------:R-:W-:Y:S01]  /*17e0*/  FFMA.FTZ R218, R75, R218, R226 ;  /* 0x000000da4bda7223 */ /* 0x000fe200000100e2 */
[--C-:B------:R-:W-:Y:S01]  /*17f0*/  PRMT R223, RZ, 0x5410, R138.reuse ;  /* 0x00005410ffdf7816 */ /* 0x100fe2000000008a */
[----:B------:R-:W-:Y:S01]  /*1800*/  FFMA.FTZ R136, R70, R227, R225 ;  /* 0x000000e346887223 */ /* 0x000fe200000100e1 */
[----:B------:R-:W-:Y:S01]  /*1810*/  PRMT R226, RZ, 0x7610, R138 ;  /* 0x00007610ffe27816 */ /* 0x000fe2000000008a */
[----:B------:R-:W-:Y:S01]  /*1820*/  FFMA.FTZ R225, R118, R119, R143 ;  /* 0x0000007776e17223 */ /* 0x000fe2000001008f */
[----:B------:R-:W-:Y:S01]  /*1830*/  PRMT R138, RZ, 0x7610, R141 ;  /* 0x00007610ff8a7816 */ /* 0x000fe2000000008d */
[----:B------:R-:W-:-:S02]  /*1840*/  FADD.FTZ R234, R119, R234 ;  /* 0x000000ea77ea7221 */ /* 0x000fc40000010000 */
[----:B------:R-:W-:Y:S02]  /*1850*/  FMUL.FTZ R137, R209, R236 ;  /* 0x000000ecd1897220 */ /* 0x000fe40000410000 */
        /* <DEDUP_REMOVED lines=17> */
[----:B------:R-:W-:-:S02]  /*1970*/  FADD.FTZ R234, R121, R234 ;  /* 0x000000ea79ea7221 */ /* 0x000fc40000010000 */
[----:B------:R-:W-:Y:S02]  /*1980*/  FFMA.FTZ R125, R78, R231, R125 ;  /* 0x000000e74e7d7223 */ /* 0x000fe4000001007d */
[----:B------:R-:W-:Y:S02]  /*1990*/  FFMA.FTZ R227, R122, R123, R227 ;  /* 0x0000007b7ae37223 */ /* 0x000fe400000100e3 */
[----:B------:R-:W-:Y:S01]  /*19a0*/  FADD.FTZ R234, R123, R234 ;  /* 0x000000ea7bea7221 */ /* 0x000fe20000010000 */
[----:B------:R-:W-:Y:S01]  /*19b0*/  PRMT R142, RZ, 0x7610, R142 ;  /* 0x00007610ff8e7816 */ /* 0x000fe2000000008e */
[----:B------:R-:W-:Y:S02]  /*19c0*/  FFMA.FTZ R227, R124, R125, R227 ;  /* 0x0000007d7ce37223 */ /* 0x000fe400000100e3 */
[----:B------:R-:W-:Y:S02]  /*19d0*/  FADD.FTZ R234, R125, R234 ;  /* 0x000000ea7dea7221 */ /* 0x000fe40000010000 */
[----:B------:R-:W-:-:S02]  /*19e0*/  FFMA.FTZ R129, R72, R237, R129 ;  /* 0x000000ed48817223 */ /* 0x000fc40000010081 */
[----:B------:R-:W-:Y:S02]  /*19f0*/  FMUL.FTZ R225, R209, R224 ;  /* 0x000000e0d1e17220 */ /* 0x000fe40000410000 */
[----:B------:R-:W-:Y:S02]  /*1a00*/  FFMA.FTZ R227, R126, R127, R227 ;  /* 0x0000007f7ee37223 */ /* 0x000fe400000100e3 */
[----:B------:R-:W-:Y:S02]  /*1a10*/  FADD.FTZ R234, R127, R234 ;  /* 0x000000ea7fea7221 */ /* 0x000fe40000010000 */
[----:B------:R-:W-:Y:S01]  /*1a20*/  FMUL.FTZ R224, R41, R142 ;  /* 0x0000008e29e07220 */ /* 0x000fe20000410000 */
[----:B------:R-:W-:Y:S01]  /*1a30*/  PRMT R221, RZ, 0x5410, R139 ;  /* 0x00005410ffdd7816 */ /* 0x000fe2000000008b */
[----:B------:R-:W-:Y:S02]  /*1a40*/  FADD.FTZ R147, R226, R147 ;  /* 0x00000093e2937221 */ /* 0x000fe40000010000 */
[----:B------:R-:W-:-:S02]  /*1a50*/  FFMA.FTZ R150, R225, R226, R150 ;  /* 0x000000e2e1967223 */ /* 0x000fc40000010096 */
[----:B------:R-:W-:Y:S02]  /*1a60*/  FFMA.FTZ R227, R128, R129, R227 ;  /* 0x0000008180e37223 */ /* 0x000fe400000100e3 */
[----:B------:R-:W-:Y:S02]  /*1a70*/  FADD.FTZ R234, R129, R234 ;  /* 0x000000ea81ea7221 */ /* 0x000fe40000010000 */
[----:B------:R-:W-:Y:S02]  /*1a80*/  FFMA.FTZ R226, R65, R226, R224 ;  /* 0x000000e241e27223 */ /* 0x000fe400000100e0 */
[----:B------:R-:W-:Y:S02]  /*1a90*/  FMUL.FTZ R220, R209, R220 ;  /* 0x000000dcd1dc7220 */ /* 0x000fe40000410000 */
[----:B------:R-:W-:Y:S01]  /*1aa0*/  FMUL.FTZ R224, R42, R219 ;  /* 0x000000db2ae07220 */ /* 0x000fe20000410000 */
[----:B------:R-:W-:Y:S01]  /*1ab0*/  PRMT R139, RZ, 0x7610, R139 ;  /* 0x00007610ff8b7816 */ /* 0x000fe2000000008b */
[----:B------:R-:W-:-:S02]  /*1ac0*/  FFMA.FTZ R227, R130, R131, R227 ;  /* 0x0000008382e37223 */ /* 0x000fc400000100e3 */
[----:B------:R-:W-:Y:S02]  /*1ad0*/  FADD.FTZ R234, R131, R234 ;  /* 0x000000ea83ea7221 */ /* 0x000fe40000010000 */
        /* <DEDUP_REMOVED lines=10> */
[----:B------:R-:W-:-:S02]  /*1b80*/  FFMA.FTZ R224, R215, R218, R227 ;  /* 0x000000dad7e07223 */ /* 0x000fc400000100e3 */
[----:B------:R-:W-:Y:S02]  /*1b90*/  FADD.FTZ R229, R218, R229 ;  /* 0x000000e5dae57221 */ /* 0x000fe40000010000 */
[----:B------:R-:W-:Y:S02]  /*1ba0*/  FADD.FTZ R21, R108, R21 ;  /* 0x000000156c157221 */ /* 0x000fe40000010000 */
[C---:B------:R-:W-:Y:S02]  /*1bb0*/  FFMA.FTZ R8, R135.reuse, R108, R8 ;  /* 0x0000006c87087223 */ /* 0x040fe40000010008 */
[----:B------:R-:W-:Y:S02]  /*1bc0*/  FFMA.FTZ R224, R135, R132, R224 ;  /* 0x0000008487e07223 */ /* 0x000fe400000100e0 */
[----:B------:R-:W-:Y:S02]  /*1bd0*/  FADD.FTZ R108, R132, R229 ;  /* 0x000000e5846c7221 */ /* 0x000fe40000010000 */
[----:B------:R-:W-:-:S02]  /*1be0*/  FFMA.FTZ R224, R134, R133, R224 ;  /* 0x0000008586e07223 */ /* 0x000fc400000100e0 */
[----:B------:R-:W-:Y:S02]  /*1bf0*/  FADD.FTZ R227, R108, R133 ;  /* 0x000000856ce37221 */ /* 0x000fe40000010000 */
[----:B------:R-:W-:Y:S02]  /*1c00*/  FMUL.FTZ R228, R209, R228 ;  /* 0x000000e4d1e47220 */ /* 0x000fe40000410000 */
[----:B------:R-:W-:Y:S02]  /*1c10*/  FFMA.FTZ R224, R137, R136, R224 ;  /* 0x0000008889e07223 */ /* 0x000fe400000100e0 */
[----:B------:R-:W-:Y:S02]  /*1c20*/  FADD.FTZ R108, R227, R136 ;  /* 0x00000088e36c7221 */ /* 0x000fe40000010000 */
[----:B------:R-:W-:Y:S02]  /*1c30*/  FFMA.FTZ R224, R228, R143, R224 ;  /* 0x0000008fe4e07223 */ /* 0x000fe400000100e0 */
[----:B------:R-:W-:-:S02]  /*1c40*/  FADD.FTZ R108, R108, R143 ;  /* 0x0000008f6c6c7221 */ /* 0x000fc40000010000 */
[----:B------:R-:W-:Y:S02]  /*1c50*/  FADD.FTZ R19, R109, R19 ;  /* 0x000000136d137221 */ /* 0x000fe40000010000 */
[----:B------:R-:W-:Y:S02]  /*1c60*/  FFMA.FTZ R6, R137, R109, R6 ;  /* 0x0000006d89067223 */ /* 0x000fe40000010006 */
        /* <DEDUP_REMOVED lines=24> */
[----:B------:R-:W-:Y:S02]  /*1df0*/  FFMA.FTZ R227, R214, R139, R224 ;  /* 0x0000008bd6e37223 */ /* 0x000fe400000100e0 */
[----:B------:R-:W-:Y:S01]  /*1e00*/  FADD.FTZ R219, R108, R139 ;  /* 0x0000008b6cdb7221 */ /* 0x000fe20000010000 */
[----:B------:R-:W-:Y:S05]  /*1e10*/  BRA.DIV ~URZ, `(.L_x_458) ;  /* 0x000028527f007947 */ /* 0x000fea000b800000 */
[----:B------:R0:W1:Y:S02]  /*1e20*/  SHFL.BFLY PT, R138, R219, 0x1, 0x1f ;  /* 0x0c201f00db8a7f89 */ /* 0x00006400000e0000 */
.L_x_462:
        /* <DEDUP_REMOVED lines=18> */
.L_x_463:
        /* <DEDUP_REMOVED lines=267> */
.L_x_460:
[----:B------:R-:W-:Y:S05]  /*3000*/  BSYNC B1 ;  /* 0x0000000000017941 */ /* 0x000fea0003800000 */
.L_x_457:
        /* <DEDUP_REMOVED lines=90> */
.L_x_456:
[----:B------:R-:W-:Y:S05]  /*35b0*/  BSYNC B0 ;  /* 0x0000000000007941 */ /* 0x000fea0003800000 */
.L_x_454:
        /* <DEDUP_REMOVED lines=98> */
[----:B------:R-:W5:Y:S01]  /*3be0*/  LDS R36, [R0.X4+0x2800] ;  /* 0x0028000000247984 */ /* 0x000f620000004800 */
        /* <DEDUP_REMOVED lines=28> */
[----:B------:R-:W3:Y:S04]  /*3db0*/  LDS R38, [R0.X4] ;  /* 0x0000000000267984 */ /* 0x000ee80000004800 */
[----:B------:R-:W4:Y:S04]  /*3dc0*/  LDS R55, [R0.X4+0xc00] ;  /* 0x000c000000377984 */ /* 0x000f280000004800 */
[----:B------:R-:W5:Y:S04]  /*3dd0*/  LDS R22, [R0.X4+0x400] ;  /* 0x0004000000167984 */ /* 0x000f680000004800 */
[----:B------:R-:W5:Y:S04]  /*3de0*/  LDS R57, [R0.X4+0x1000] ;  /* 0x0010000000397984 */ /* 0x000f680000004800 */
[----:B------:R-:W5:Y:S04]  /*3df0*/  LDS R24, [R0.X4+0x600] ;  /* 0x0006000000187984 */ /* 0x000f680000004800 */
[----:B------:R-:W5:Y:S04]  /*3e00*/  LDS R25, [R0.X4+0x800] ;  /* 0x0008000000197984 */ /* 0x000f680000004800 */
[----:B------:R-:W5:Y:S04]  /*3e10*/  LDS R26, [R0.X4+0xa00] ;  /* 0x000a0000001a7984 */ /* 0x000f680000004800 */
[----:B------:R-:W5:Y:S01]  /*3e20*/  LDS R59, [R0.X4+0x1200] ;  /* 0x00120000003b7984 */ /* 0x000f620000004800 */
[----:B-1----:R-:W-:-:S03]  /*3e30*/  FADD.FTZ R18, RZ, R18 ;  /* 0x00000012ff127221 */ /* 0x002fc60000010000 */
[----:B------:R-:W1:Y:S01]  /*3e40*/  LDS R28, [R0.X4+0x1400] ;  /* 0x00140000001c7984 */ /* 0x000e620000004800 */
[----:B--2---:R-:W-:-:S03]  /*3e50*/  FADD.FTZ R18, R18, R27 ;  /* 0x0000001b12127221 */ /* 0x004fc60000010000 */
[----:B------:R-:W2:Y:S01]  /*3e60*/  LDS R61, [R0.X4+0x1600] ;  /* 0x00160000003d7984 */ /* 0x000ea20000004800 */
[----:B---3--:R-:W-:-:S03]  /*3e70*/  FADD.FTZ R38, RZ, R38 ;  /* 0x00000026ff267221 */ /* 0x008fc60000010000 */
[----:B------:R-:W3:Y:S01]  /*3e80*/  LDS R63, [R0.X4+0x1800] ;  /* 0x00180000003f7984 */ /* 0x000ee20000004800 */
[----:B----4-:R-:W-:-:S03]  /*3e90*/  FADD.FTZ R38, R38, R55 ;  /* 0x0000003726267221 */ /* 0x010fc60000010000 */
[----:B------:R-:W4:Y:S01]  /*3ea0*/  LDS R77, [R0.X4+0x1a00] ;  /* 0x001a0000004d7984 */ /* 0x000f220000004800 */
[----:B0-----:R-:W-:Y:S02]  /*3eb0*/  IMAD R55, R12, c[0x0][0x168], RZ ;  /* 0x00005a000c377a24 */ /* 0x001fe400078e02ff */
[----:B-----5:R-:W-:Y:S01]  /*3ec0*/  FADD.FTZ R22, RZ, R22 ;  /* 0x00000016ff167221 */ /* 0x020fe20000010000 */
[----:B------:R-:W0:Y:S02]  /*3ed0*/  LDS R23, [R0.X4+0x1c00] ;  /* 0x001c000000177984 */ /* 0x000e240000004800 */
[----:B------:R-:W-:Y:S01]  /*3ee0*/  IADD3 R16, P0, R55, R0, RZ ;  /* 0x0000000037107210 */ /* 0x000fe20007f1e0ff */
[----:B------:R-:W-:Y:S01]  /*3ef0*/  FADD.FTZ R22, R22, R57 ;  /* 0x0000003916167221 */ /* 0x000fe20000010000 */
[----:B------:R-:W5:Y:S01]  /*3f00*/  LDS R29, [R0.X4+0x1e00] ;  /* 0x001e0000001d7984 */ /* 0x000f620000004800 */
[----:B------:R-:W-:-:S03]  /*3f10*/  FADD.FTZ R24, RZ, R24 ;  /* 0x00000018ff187221 */ /* 0x000fc60000010000 */
        /* <DEDUP_REMOVED lines=29> */
[----:B---3--:R-:W-:-:S03]  /*40f0*/  FADD.FTZ R45, R26, R45 ;  /* 0x0000002d1a2d7221 */ /* 0x008fc60000010000 */
[----:B------:R0:W-:Y:S04]  /*4100*/  STS.128 [R2+0x800], R8 ;  /* 0x0008000802007388 */ /* 0x0001e80000000c00 */
[----:B------:R1:W-:Y:S04]  /*4110*/  STS.128 [R2+0x810], R4 ;  /* 0x0008100402007388 */ /* 0x0003e80000000c00 */
[----:B------:R-:W-:Y:S01]  /*4120*/  BAR.SYNC.DEFER_BLOCKING 0x0 ;  /* 0x0000000000007b1d */ /* 0x000fe20000010000 */
[----:B0-----:R-:W-:Y:S02]  /*4130*/  IADD3.X R11, RZ, RZ, RZ, P0, !PT ;  /* 0x000000ffff0b7210 */ /* 0x001fe400007fe4ff */
[----:B------:R-:W-:-:S02]  /*4140*/  SHF.L.U32 R8, R16, 0x2, RZ ;  /* 0x0000000210087819 */ /* 0x000fc400000006ff */
[----:B------:R-:W-:Y:S02]  /*4150*/  SHF.L.U64.HI R30, R16, 0x2, R11 ;  /* 0x00000002101e7819 */ /* 0x000fe4000001020b */
        /* <DEDUP_REMOVED lines=81> */
.L_x_458:
[----:B------:R-:W-:Y:S01]  /*4670*/  HFMA2.MMA R141, -RZ, RZ, 0, 5.9604644775390625e-08 ;  /* 0x00000001ff8d7435 */ /* 0x000fe200000001ff */
[----:B------:R-:W-:-:S02]  /*4680*/  MOV R140, R219 ;  /* 0x000000db008c7202 */ /* 0x000fc40000000f00 */
[----:B------:R-:W-:Y:S02]  /*4690*/  MOV R222, 0x1f ;  /* 0x0000001f00de7802 */ /* 0x000fe40000000f00 */
[----:B------:R-:W-:Y:S02]  /*46a0*/  MOV R229, 0xffffffff ;  /* 0xffffffff00e57802 */ /* 0x000fe40000000f00 */
[----:B------:R-:W-:Y:S02]  /*46b0*/  MOV R108, 0x46d0 ;  /* 0x000046d0006c7802 */ /* 0x000fe40000000f00 */
[----:B-----5:R-:W-:Y:S05]  /*46c0*/  CALL.REL.NOINC `($__internal_25_$__cuda_sm70_shflsync_bfly_p) ;  /* 0x0000046000007944 */ /* 0x020fea0003c00000 */
[----:B-1----:R-:W-:Y:S01]  /*46d0*/  MOV R138, R140 ;  /* 0x0000008c008a7202 */ /* 0x002fe20000000f00 */
[----:B0-----:R-:W-:Y:S05]  /*46e0*/  BRA `(.L_x_462) ;  /* 0xffffd74000007947 */ /* 0x001fea000383ffff */
.L_x_459:
[----:B------:R-:W-:Y:S01]  /*46f0*/  HFMA2.MMA R141, -RZ, RZ, 0, 5.9604644775390625e-08 ;  /* 0x00000001ff8d7435 */ /* 0x000fe200000001ff */
[----:B------:R-:W-:Y:S02]  /*4700*/  MOV R140, R227 ;  /* 0x000000e3008c7202 */ /* 0x000fe40000000f00 */
[----:B------:R-:W-:Y:S02]  /*4710*/  MOV R222, 0x1f ;  /* 0x0000001f00de7802 */ /* 0x000fe40000000f00 */
[----:B------:R-:W-:-:S02]  /*4720*/  MOV R229, 0xffffffff ;  /* 0xffffffff00e57802 */ /* 0x000fc40000000f00 */
[----:B------:R-:W-:Y:S02]  /*4730*/  MOV R108, 0x4750 ;  /* 0x00004750006c7802 */ /* 0x000fe40000000f00 */
[----:B01---5:R-:W-:Y:S05]  /*4740*/  CALL.REL.NOINC `($__internal_25_$__cuda_sm70_shflsync_bfly_p) ;  /* 0x000003e000007944 */ /* 0x023fea0003c00000 */
[----:B------:R-:W-:Y:S01]  /*4750*/  FADD.FTZ R219, R219, R138 ;  /* 0x0000008adbdb7221 */ /* 0x000fe20000010000 */
[----:B0-----:R-:W-:Y:S01]  /*4760*/  HFMA2.MMA R141, -RZ, RZ, 0, 1.1920928955078125e-07 ;  /* 0x00000002ff8d7435 */ /* 0x001fe200000001ff */
[----:B-1----:R-:W-:Y:S01]  /*4770*/  FADD.FTZ R227, R227, R140 ;  /* 0x0000008ce3e37221 */ /* 0x002fe20000010000 */
[----:B------:R-:W-:Y:S02]  /*4780*/  MOV R222, 0x1f ;  /* 0x0000001f00de7802 */ /* 0x000fe40000000f00 */
[----:B------:R-:W-:Y:S02]  /*4790*/  MOV R229, 0xffffffff ;  /* 0xffffffff00e57802 */ /* 0x000fe40000000f00 */
[----:B------:R-:W-:Y:S02]  /*47a0*/  MOV R140, R219 ;  /* 0x000000db008c7202 */ /* 0x000fe40000000f00 */
[----:B------:R-:W-:Y:S02]  /*47b0*/  MOV R108, 0x47d0 ;  /* 0x000047d0006c7802 */ /* 0x000fe40000000f00 */
[----:B------:R-:W-:Y:S05]  /*47c0*/  CALL.REL.NOINC `($__internal_25_$__cuda_sm70_shflsync_bfly_p) ;  /* 0x0000036000007944 */ /* 0x000fea0003c00000 */
[----:B0-----:R-:W-:Y:S01]  /*47d0*/  HFMA2.MMA R141, -RZ, RZ, 0, 1.1920928955078125e-07 ;  /* 0x00000002ff8d7435 */ /* 0x001fe200000001ff */
[----:B-1----:R-:W-:-:S02]  /*47e0*/  MOV R138, R140 ;  /* 0x0000008c008a7202 */ /* 0x002fc40000000f00 */
[----:B------:R-:W-:Y:S02]  /*47f0*/  MOV R140, R227 ;  /* 0x000000e3008c7202 */ /* 0x000fe40000000f00 */
[----:B------:R-:W-:Y:S02]  /*4800*/  MOV R222, 0x1f ;  /* 0x0000001f00de7802 */ /* 0x000fe40000000f00 */
[----:B------:R-:W-:Y:S02]  /*4810*/  MOV R229, 0xffffffff ;  /* 0xffffffff00e57802 */ /* 0x000fe40000000f00 */
[----:B------:R-:W-:Y:S02]  /*4820*/  MOV R108, 0x4840 ;  /* 0x00004840006c7802 */ /* 0x000fe40000000f00 */
[----:B------:R-:W-:Y:S05]  /*4830*/  CALL.REL.NOINC `($__internal_25_$__cuda_sm70_shflsync_bfly_p) ;  /* 0x000002f000007944 */ /* 0x000fea0003c00000 */
[----:B------:R-:W-:Y:S01]  /*4840*/  FADD.FTZ R219, R138, R219 ;  /* 0x000000db8adb7221 */ /* 0x000fe20000010000 */
[----:B0-----:R-:W-:Y:S01]  /*4850*/  HFMA2.MMA R141, -RZ, RZ, 0, 2.384185791015625e-07 ;  /* 0x00000004ff8d7435 */ /* 0x001fe200000001ff */
[----:B-1----:R-:W-:Y:S01]  /*4860*/  FADD.FTZ R227, R227, R140 ;  /* 0x0000008ce3e37221 */ /* 0x002fe20000010000 */
[----:B------:R-:W-:Y:S02]  /*4870*/  MOV R222, 0x1f ;  /* 0x0000001f00de7802 */ /* 0x000fe40000000f00 */
[----:B------:R-:W-:-:S02]  /*4880*/  MOV R229, 0xffffffff ;  /* 0xffffffff00e57802 */ /* 0x000fc40000000f00 */
[----:B------:R-:W-:Y:S02]  /*4890*/  MOV R140, R219 ;  /* 0x000000db008c7202 */ /* 0x000fe40000000f00 */
[----:B------:R-:W-:Y:S02]  /*48a0*/  MOV R108, 0x48c0 ;  /* 0x000048c0006c7802 */ /* 0x000fe40000000f00 */
[----:B------:R-:W-:Y:S05]  /*48b0*/  CALL.REL.NOINC `($__internal_25_$__cuda_sm70_shflsync_bfly_p) ;  /* 0x0000027000007944 */ /* 0x000fea0003c00000 */
[----:B0-----:R-:W-:Y:S01]  /*48c0*/  HFMA2.MMA R141, -RZ, RZ, 0, 2.384185791015625e-07 ;  /* 0x00000004ff8d7435 */ /* 0x001fe200000001ff */
[----:B-1----:R-:W-:Y:S02]  /*48d0*/  MOV R138, R140 ;  /* 0x0000008c008a7202 */ /* 0x002fe40000000f00 */
[----:B------:R-:W-:Y:S02]  /*48e0*/  MOV R140, R227 ;  /* 0x000000e3008c7202 */ /* 0x000fe40000000f00 */
[----:B------:R-:W-:Y:S02]  /*48f0*/  MOV R222, 0x1f ;  /* 0x0000001f00de7802 */ /* 0x000fe40000000f00 */
[----:B------:R-:W-:Y:S02]  /*4900*/  MOV R229, 0xffffffff ;  /* 0xffffffff00e57802 */ /* 0x000fe40000000f00 */
[----:B------:R-:W-:-:S02]  /*4910*/  MOV R108, 0x4930 ;  /* 0x00004930006c7802 */ /* 0x000fc40000000f00 */
[----:B------:R-:W-:Y:S05]  /*4920*/  CALL.REL.NOINC `($__internal_25_$__cuda_sm70_shflsync_bfly_p) ;  /* 0x0000020000007944 */ /* 0x000fea0003c00000 */
[----:B------:R-:W-:Y:S01]  /*4930*/  FADD.FTZ R219, R138, R219 ;  /* 0x000000db8adb7221 */ /* 0x000fe20000010000 */
[----:B0-----:R-:W-:Y:S01]  /*4940*/  HFMA2.MMA R141, -RZ, RZ, 0, 4.76837158203125e-07 ;  /* 0x00000008ff8d7435 */ /* 0x001fe200000001ff */
[----:B-1----:R-:W-:Y:S01]  /*4950*/  FADD.FTZ R227, R227, R140 ;  /* 0x0000008ce3e37221 */ /* 0x002fe20000010000 */
[----:B------:R-:W-:-:S02]  /*4960*/  MOV R222, 0x1f ;  /* 0x0000001f00de7802 */ /* 0x000fc40000000f00 */
[----:B------:R-:W-:Y:S02]  /*4970*/  MOV R229, 0xffffffff ;  /* 0xffffffff00e57802 */ /* 0x000fe40000000f00 */
[----:B------:R-:W-:Y:S02]  /*4980*/  MOV R140, R219 ;  /* 0x000000db008c7202 */ /* 0x000fe40000000f00 */
[----:B------:R-:W-:Y:S02]  /*4990*/  MOV R108, 0x49b0 ;  /* 0x000049b0006c7802 */ /* 0x000fe40000000f00 */
[----:B------:R-:W-:Y:S05]  /*49a0*/  CALL.REL.NOINC `($__internal_25_$__cuda_sm70_shflsync_bfly_p) ;  /* 0x0000018000007944 */ /* 0x000fea0003c00000 */
[----:B0-----:R-:W-:Y:S01]  /*49b0*/  HFMA2.MMA R141, -RZ, RZ, 0, 4.76837158203125e-07 ;  /* 0x00000008ff8d7435 */ /* 0x001fe200000001ff */
[----:B-1----:R-:W-:Y:S02]  /*49c0*/  MOV R138, R140 ;  /* 0x0000008c008a7202 */ /* 0x002fe40000000f00 */
[----:B------:R-:W-:Y:S02]  /*49d0*/  MOV R140, R227 ;  /* 0x000000e3008c7202 */ /* 0x000fe40000000f00 */
[----:B------:R-:W-:Y:S02]  /*49e0*/  MOV R222, 0x1f ;  /* 0x0000001f00de7802 */ /* 0x000fe40000000f00 */
[----:B------:R-:W-:-:S02]  /*49f0*/  MOV R229, 0xffffffff ;  /* 0xffffffff00e57802 */ /* 0x000fc40000000f00 */
[----:B------:R-:W-:Y:S02]  /*4a00*/  MOV R108, 0x4a20 ;  /* 0x00004a20006c7802 */ /* 0x000fe40000000f00 */
[----:B------:R-:W-:Y:S05]  /*4a10*/  CALL.REL.NOINC `($__internal_25_$__cuda_sm70_shflsync_bfly_p) ;  /* 0x0000011000007944 */ /* 0x000fea0003c00000 */
[----:B------:R-:W-:Y:S01]  /*4a20*/  FADD.FTZ R219, R138, R219 ;  /* 0x000000db8adb7221 */ /* 0x000fe20000010000 */
[----:B0-----:R-:W-:Y:S01]  /*4a30*/  HFMA2.MMA R141, -RZ, RZ, 0, 9.5367431640625e-07 ;  /* 0x00000010ff8d7435 */ /* 0x001fe200000001ff */
[----:B-1----:R-:W-:Y:S01]  /*4a40*/  FADD.FTZ R227, R227, R140 ;  /* 0x0000008ce3e37221 */ /* 0x002fe20000010000 */
[----:B------:R-:W-:Y:S02]  /*4a50*/  MOV R222, 0x1f ;  /* 0x0000001f00de7802 */ /* 0x000fe40000000f00 */
[----:B------:R-:W-:Y:S02]  /*4a60*/  MOV R229, 0xffffffff ;  /* 0xffffffff00e57802 */ /* 0x000fe40000000f00 */
[----:B------:R-:W-:Y:S02]  /*4a70*/  MOV R140, R219 ;  /* 0x000000db008c7202 */ /* 0x000fe40000000f00 */
[----:B------:R-:W-:Y:S02]  /*4a80*/  MOV R108, 0x4aa0 ;  /* 0x00004aa0006c7802 */ /* 0x000fe40000000f00 */
[----:B------:R-:W-:Y:S05]  /*4a90*/  CALL.REL.NOINC `($__internal_25_$__cuda_sm70_shflsync_bfly_p) ;  /* 0x0000009000007944 */ /* 0x000fea0003c00000 */
[----:B0-----:R-:W-:Y:S01]  /*4aa0*/  HFMA2.MMA R141, -RZ, RZ, 0, 9.5367431640625e-07 ;  /* 0x00000010ff8d7435 */ /* 0x001fe200000001ff */
[----:B-1----:R-:W-:-:S02]  /*4ab0*/  MOV R142, R140 ;  /* 0x0000008c008e7202 */ /* 0x002fc40000000f00 */
[----:B------:R-:W-:Y:S02]  /*4ac0*/  MOV R140, R227 ;  /* 0x000000e3008c7202 */ /* 0x000fe40000000f00 */
[----:B------:R-:W-:Y:S02]  /*4ad0*/  MOV R222, 0x1f ;  /* 0x0000001f00de7802 */ /* 0x000fe40000000f00 */
[----:B------:R-:W-:Y:S02]  /*4ae0*/  MOV R229, 0xffffffff ;  /* 0xffffffff00e57802 */ /* 0x000fe40000000f00 */
[----:B------:R-:W-:Y:S02]  /*4af0*/  MOV R108, 0x4b10 ;  /* 0x00004b10006c7802 */ /* 0x000fe40000000f00 */
[----:B------:R-:W-:Y:S05]  /*4b00*/  CALL.REL.NOINC `($__internal_25_$__cuda_sm70_shflsync_bfly_p) ;  /* 0x0000002000007944 */ /* 0x000fea0003c00000 */
[----:B-1----:R-:W-:Y:S01]  /*4b10*/  MOV R108, R140 ;  /* 0x0000008c006c7202 */ /* 0x002fe20000000f00 */
[----:B0-----:R-:W-:Y:S05]  /*4b20*/  BRA `(.L_x_463) ;  /* 0xffffd42000007947 */ /* 0x001fea000383ffff */
        .weak           $__internal_25_$__cuda_sm70_shflsync_bfly_p
        .type           $__internal_25_$__cuda_sm70_shflsync_bfly_p,@function
        .size           $__internal_25_$__cuda_sm70_shflsync_bfly_p,(.L_x_2262 - $__internal_25_$__cuda_sm70_shflsync_bfly_p)
$__internal_25_$__cuda_sm70_shflsync_bfly_p:
[----:B------:R-:W-:Y:S01]  /*4b30*/  HFMA2.MMA R109, -RZ, RZ, 0, 0 ;  /* 0x00000000ff6d7435 */ /* 0x000fe200000001ff */
[----:B------:R-:W-:Y:S04]  /*4b40*/  WARPSYNC R229 ;  /* 0x000000e500007348 */ /* 0x000fe80003800000 */
[----:B------:R0:W1:Y:S01]  /*4b50*/  SHFL.BFLY PT, R140, R140, R141, R222 ;  /* 0x0c00008d8c8c7389 */ /* 0x00006200000e00de */
[----:B------:R-:W-:Y:S05]  /*4b60*/  RET.REL.NODEC R108 `(_ZN10layer_norm31ln_parallel_residual_bwd_kernelINS_13Kernel_traitsIf13__nv_bfloat16S2_S2_fjLj768ELj1ELj4ELj1ELj16ENS_18Kernel_traits_baseILj768EfS2_S2_S2_fjLj128EEEEELb0ELb0ELb1EEEvNS_9BwdParamsE) ;  /* 0xffffb4906c007950 */ /* 0x000fea0003c3ffff */
.L_x_464:
        /* <DEDUP_REMOVED lines=9> */
.L_x_2262:


//--------------------- .text._ZN10layer_norm31ln_parallel_residual_bwd_kernelINS_13Kernel_traitsIf13__nv_bfloat16S2_S2_fjLj768ELj1ELj4ELj1ELj16ENS_18Kernel_traits_baseILj768EfS2_S2_S2_fjLj128EEEEELb0ELb1ELb0EEEvNS_9BwdParamsE --------------------------
	.section	.text._ZN10layer_norm31ln_parallel_residual_bwd_kernelINS_13Kernel_traitsIf13__nv_bfloat16S2_S2_fjLj768ELj1ELj4ELj1ELj16ENS_18Kernel_traits_baseILj768EfS2_S2_S2_fjLj128EEEEELb0ELb1ELb0EEEvNS_9BwdParamsE,"ax",@progbits
	.sectioninfo	@"SHI_REGISTERS=165"
	.align	128
        .global         _ZN10layer_norm31ln_parallel_residual_bwd_kernelINS_13Kernel_traitsIf13__nv_bfloat16S2_S2_fjLj768ELj1ELj4ELj1ELj16ENS_18Kernel_traits_baseILj768EfS2_S2_S2_fjLj128EEEEELb0ELb1ELb0EEEvNS_9BwdParamsE
        .type           _ZN10layer_norm31ln_parallel_residual_bwd_kernelINS_13Kernel_traitsIf13__nv_bfloat16S2_S2_fjLj768ELj1ELj4ELj1ELj16ENS_18Kernel_traits_baseILj768EfS2_S2_S2_fjLj128EEEEELb0ELb1ELb0EEEvNS_9BwdParamsE,@function
        .size           _ZN10layer_norm31ln_parallel_residual_bwd_kernelINS_13Kernel_traitsIf13__nv_bfloat16S2_S2_fjLj768ELj1ELj4ELj1ELj16ENS_18Kernel_traits_baseILj768EfS2_S2_S2_fjLj128EEEEELb0ELb1ELb0EEEvNS_9BwdParamsE,(.L_x_2263 - _ZN10layer_norm31ln_parallel_residual_bwd_kernelINS_13Kernel_traitsIf13__nv_bfloat16S2_S2_fjLj768ELj1ELj4ELj1ELj16ENS_18Kernel_traits_baseILj768EfS2_S2_S2_fjLj128EEEEELb0ELb1ELb0EEEvNS_9BwdParamsE)
        .other          _ZN10layer_norm31ln_parallel_residual_bwd_kernelINS_13Kernel_traitsIf13__nv_bfloat16S2_S2_fjLj768ELj1ELj4ELj1ELj16ENS_18Kernel_traits_baseILj768EfS2_S2_S2_fjLj128EEEEELb0ELb1ELb0EEEvNS_9BwdParamsE,@"STO_CUDA_ENTRY STV_DEFAULT"
_ZN10layer_norm31ln_parallel_residual_bwd_kernelINS_13Kernel_traitsIf13__nv_bfloat16S2_S2_fjLj768ELj1ELj4ELj1ELj16ENS_18Kernel_traits_baseILj768EfS2_S2_S2_fjLj128EEEEELb0ELb1ELb0EEEvNS_9BwdParamsE:
.text._ZN10layer_norm31ln_parallel_residual_bwd_kernelINS_13Kernel_traitsIf13__nv_bfloat16S2_S2_fjLj768ELj1ELj4ELj1ELj16ENS_18Kernel_traits_baseILj768EfS2_S2_S2_fjLj128EEEEELb0ELb1ELb0EEEvNS_9BwdParamsE:
        /* <DEDUP_REMOVED lines=15> */
[C---:B------:R-:W-:Y:S01]  /*00f0*/  @P2 IMAD.WIDE.U32 R2, R6.reuse, R3, c[0x0][0x1b0] ;  /* 0x00006c0006022625 */ /* 0x040fe200078e0003 */
[----:B------:R-:W-:-:S04]  /*0100*/  @P2 LOP3.LUT R6, R6, 0x20, RZ, 0xfc, !PT ;  /* 0x0000002006062812 */ /* 0x000fc800078efcff */
[----:B------:R0:W5:Y:S01]  /*0110*/  @P2 LDG.E.128 R20, [R2.64] ;  /* 0x0000000402142981 */ /* 0x000162000c1e1d00 */
[C---:B------:R-:W-:Y:S01]  /*0120*/  @P3 IMAD.WIDE.U32 R8, R6.reuse, R9, c[0x0][0x1b0] ;  /* 0x00006c0006083625 */ /* 0x040fe200078e0009 */
[----:B------:R-:W-:Y:S02]  /*0130*/  @P3 IADD3 R6, R6, 0x20, RZ ;  /* 0x0000002006063810 */ /* 0x000fe40007ffe0ff */
[----:B------:R0:W5:Y:S03]  /*0140*/  @P2 LDG.E.128 R24, [R2.64+0x10] ;  /* 0x0000100402182981 */ /* 0x000166000c1e1d00 */
[----:B------:R-:W-:Y:S01]  /*0150*/  @P4 IMAD.WIDE.U32 R6, R6, R7, c[0x0][0x1b0] ;  /* 0x00006c0006064625 */ /* 0x000fe200078e0007 */
[----:B------:R0:W5:Y:S04]  /*0160*/  @P3 LDG.E.128 R28, [R8.64] ;  /* 0x00000004081c3981 */ /* 0x000168000c1e1d00 */
[----:B------:R0:W5:Y:S04]  /*0170*/  @P3 LDG.E.128 R32, [R8.64+0x10] ;  /* 0x0000100408203981 */ /* 0x000168000c1e1d00 */
[----:B------:R0:W5:Y:S04]  /*0180*/  @P4 LDG.E.128 R36, [R6.64] ;  /* 0x0000000406244981 */ /* 0x000168000c1e1d00 */
[----:B------:R0:W5:Y:S04]  /*0190*/  @P4 LDG.E.128 R40, [R6.64+0x10] ;  /* 0x0000100406284981 */ /* 0x000168000c1e1d00 */
        /* <DEDUP_REMOVED lines=31> */
[----:B------:R-:W-:Y:S01]  /*0390*/  MOV R2, R0 ;  /* 0x0000000000027202 */ /* 0x000fe20000000f00 */
[----:B------:R-:W-:-:S06]  /*03a0*/  IMAD.MOV.U32 R45, RZ, RZ, RZ ;  /* 0x000000ffff2d7224 */ /* 0x000fcc00078e00ff */
.L_x_481:
[----:B------:R-:W-:-:S10]  /*03b0*/  HFMA2.MMA R109, -RZ, RZ, 0, 2.384185791015625e-07 ;  /* 0x00000004ff6d7435 */ /* 0x000fd400000001ff */
[----:B------:R-:W-:-:S04]  /*03c0*/  IMAD.WIDE R110, R2, R109, c[0x0][0x1a0] ;  /* 0x00006800026e7625 */ /* 0x000fc800078e026d */
[C---:B------:R-:W-:Y:S02]  /*03d0*/  IMAD.WIDE R108, R2.reuse, R109, c[0x0][0x1a8] ;  /* 0x00006a00026c7625 */ /* 0x040fe400078e026d */
[----:B------:R-:W2:Y:S04]  /*03e0*/  LDG.E R110, [R110.64] ;  /* 0x000000046e6e7981 */ /* 0x000ea8000c1e1900 */
[----:B-----5:R1:W5:Y:S01]  /*03f0*/  LDG.E R121, [R108.64] ;  /* 0x000000046c797981 */ /* 0x020362000c1e1900 */
[----:B------:R-:W-:Y:S01]  /*0400*/  IMAD R0, R2, c[0x0][0x168], RZ ;  /* 0x00005a0002007a24 */ /* 0x000fe200078e02ff */
[----:B0-----:R-:W-:Y:S01]  /*0410*/  ISETP.NE.AND P1, PT, R3, RZ, PT ;  /* 0x000000ff0300720c */ /* 0x001fe20003f25270 */
[----:B------:R-:W-:Y:S01]  /*0420*/  BSSY B1, `(.L_x_467) ;  /* 0x000005e000017945 */ /* 0x000fe20003800000 */
[----:B------:R-:W-:Y:S01]  /*0430*/  HFMA2.MMA R156, -RZ, RZ, 0, 0 ;  /* 0x00000000ff9c7435 */ /* 0x000fe200000001ff */
[----:B------:R-:W-:-:S02]  /*0440*/  MOV R155, RZ ;  /* 0x000000ff009b7202 */ /* 0x000fc40000000f00 */
[----:B------:R-:W-:-:S04]  /*0450*/  SHF.R.S32.HI R113, RZ, 0x1f, R0 ;  /* 0x0000001fff717819 */ /* 0x000fc80000011400 */
[----:B------:R-:W-:Y:S02]  /*0460*/  LEA.HI R0, R113, R0, RZ, 0x3 ;  /* 0x0000000071007211 */ /* 0x000fe400078f18ff */
[----:B------:R-:W-:-:S04]  /*0470*/  LOP3.LUT R113, R4, 0x1f, RZ, 0xc0, !PT ;  /* 0x0000001f04717812 */ /* 0x000fc800078ec0ff */
[----:B------:R-:W-:-:S05]  /*0480*/  LEA.HI.SX32 R0, R0, R113, 0x1d ;  /* 0x0000007100007211 */ /* 0x000fca00078feaff */
[----:B------:R-:W-:Y:S01]  /*0490*/  IMAD.MOV.U32 R157, RZ, RZ, R0 ;  /* 0x000000ffff9d7224 */ /* 0x000fe200078e0000 */
[----:B--2---:R-:W-:Y:S01]  /*04a0*/  FSEL R153, R110, RZ, !P1 ;  /* 0x000000ff6e997208 */ /* 0x004fe20004800000 */
[----:B------:R-:W-:Y:S05]  /*04b0*/  @!P2 BRA `(.L_x_468) ;  /* 0x000005400000a947 */ /* 0x000fea0003800000 */
[C---:B-1----:R-:W-:Y:S02]  /*04c0*/  LEA R108, P0, R0.reuse, c[0x0][0x188], 0x4 ;  /* 0x00006200006c7a11 */ /* 0x042fe400078020ff */
        /* <DEDUP_REMOVED lines=15> */
[--C-:B------:R-:W-:Y:S01]  /*05c0*/  PRMT R126, RZ, 0x5410, R111.reuse ;  /* 0x00005410ff7e7816 */ /* 0x100fe2000000006f */
[----:B------:R-:W-:Y:S01]  /*05d0*/  FADD.FTZ R128, -R153, R128 ;  /* 0x0000008099807221 */ /* 0x000fe20000010100 */
[----:B------:R-:W-:Y:S01]  /*05e0*/  PRMT R108, RZ, 0x7610, R111 ;  /* 0x00007610ff6c7816 */ /* 0x000fe2000000006f */
[C---:B0----5:R-:W-:Y:S01]  /*05f0*/  FMUL.FTZ R125, R121.reuse, R122 ;  /* 0x0000007a797d7220 */ /* 0x061fe20000410000 */
[--C-:B---3--:R-:W-:Y:S01]  /*0600*/  PRMT R111, RZ, 0x5410, R112.reuse ;  /* 0x00005410ff6f7816 */ /* 0x108fe20000000070 */
[----:B------:R-:W-:Y:S01]  /*0610*/  FMUL.FTZ R152, R121, R128 ;  /* 0x0000008079987220 */ /* 0x000fe20000410000 */
[----:B------:R-:W-:Y:S01]  /*0620*/  PRMT R112, RZ, 0x7610, R112 ;  /* 0x00007610ff707816 */ /* 0x000fe20000000070 */
[----:B------:R-:W-:Y:S01]  /*0630*/  FADD.FTZ R130, -R153, R130 ;  /* 0x0000008299827221 */ /* 0x000fe20000010100 */
[----:B------:R-:W-:Y:S01]  /*0640*/  PRMT R158, RZ, 0x5410, R110 ;  /* 0x00005410ff9e7816 */ /* 0x000fe2000000006e */
[-C--:B------:R-:W-:Y:S01]  /*0650*/  FMUL.FTZ R154, R20, R111.reuse ;  /* 0x0000006f149a7220 */ /* 0x080fe20000410000 */
[----:B------:R-:W-:Y:S01]  /*0660*/  PRMT R149, RZ, 0x5410, R113 ;  /* 0x00005410ff957816 */ /* 0x000fe20000000071 */
[----:B------:R-:W-:Y:S01]  /*0670*/  FADD.FTZ R72, R72, R111 ;  /* 0x0000006f48487221 */ /* 0x000fe20000010000 */
[----:B------:R-:W-:Y:S01]  /*0680*/  PRMT R148, RZ, 0x7610, R109 ;  /* 0x00007610ff947816 */ /* 0x000fe2000000006d */
[----:B------:R-:W-:Y:S01]  /*0690*/  FFMA.FTZ R44, R125, R111, R44 ;  /* 0x0000006f7d2c7223 */ /* 0x000fe2000001002c */
[----:B------:R-:W-:Y:S01]  /*06a0*/  PRMT R156, RZ, 0x7610, R113 ;  /* 0x00007610ff9c7816 */ /* 0x000fe20000000071 */
[----:B------:R-:W-:Y:S01]  /*06b0*/  FADD.FTZ R73, R73, R112 ;  /* 0x0000007049497221 */ /* 0x000fe20000010000 */
[----:B------:R-:W-:Y:S01]  /*06c0*/  PRMT R113, RZ, 0x5410, R114 ;  /* 0x00005410ff717816 */ /* 0x000fe20000000072 */
[-C--:B------:R-:W-:Y:S01]  /*06d0*/  FFMA.FTZ R45, R152, R112.reuse, R45 ;  /* 0x00000070982d7223 */ /* 0x080fe2000001002d */
[----:B------:R-:W-:Y:S01]  /*06e0*/  PRMT R124, RZ, 0x7610, R110 ;  /* 0x00007610ff7c7816 */ /* 0x000fe2000000006e */
[----:B------:R-:W-:Y:S01]  /*06f0*/  FMUL.FTZ R151, R21, R112 ;  /* 0x0000007015977220 */ /* 0x000fe20000410000 */
[----:B------:R-:W-:Y:S01]  /*0700*/  PRMT R114, RZ, 0x7610, R114 ;  /* 0x00007610ff727816 */ /* 0x000fe20000000072 */
[----:B------:R-:W-:Y:S01]  /*0710*/  FMUL.FTZ R150, R121, R130 ;  /* 0x0000008279967220 */ /* 0x000fe20000410000 */
[--C-:B------:R-:W-:Y:S01]  /*0720*/  PRMT R109, RZ, 0x5410, R115.reuse ;  /* 0x00005410ff6d7816 */ /* 0x100fe20000000073 */
[----:B------:R-:W-:Y:S01]  /*0730*/  FADD.FTZ R112, RZ, R154 ;  /* 0x0000009aff707221 */ /* 0x000fe20000010000 */
[----:B------:R-:W-:Y:S01]  /*0740*/  PRMT R110, RZ, 0x7610, R115 ;  /* 0x00007610ff6e7816 */ /* 0x000fe20000000073 */
[----:B------:R-:W-:-:S02]  /*0750*/  FFMA.FTZ R111, R125, R154, RZ ;  /* 0x0000009a7d6f7223 */ /* 0x000fc400000100ff */
[----:B------:R-:W-:Y:S02]  /*0760*/  FADD.FTZ R74, R74, R149 ;  /* 0x000000954a4a7221 */ /* 0x000fe40000010000 */
[C---:B------:R-:W-:Y:S02]  /*0770*/  FADD.FTZ R158, -R153.reuse, R158 ;  /* 0x0000009e999e7221 */ /* 0x040fe40000010100 */
[-C--:B------:R-:W-:Y:S02]  /*0780*/  FFMA.FTZ R46, R150, R149.reuse, R46 ;  /* 0x00000095962e7223 */ /* 0x080fe4000001002e */
[----:B------:R-:W-:Y:S02]  /*0790*/  FADD.FTZ R148, -R153, R148 ;  /* 0x0000009499947221 */ /* 0x000fe40000010100 */
[----:B------:R-:W-:Y:S02]  /*07a0*/  FMUL.FTZ R149, R22, R149 ;  /* 0x0000009516957220 */ /* 0x000fe40000410000 */
        /* <DEDUP_REMOVED lines=37> */
.L_x_468:
[----:B-1----:R-:W-:Y:S05]  /*0a00*/  BSYNC B1 ;  /* 0x0000000000017941 */ /* 0x002fea0003800000 */
.L_x_467:
        /* <DEDUP_REMOVED lines=18> */
[----:B---3--:R-:W-:Y:S01]  /*0b30*/  PRMT R7, RZ, 0x5410, R8 ;  /* 0x00005410ff077816 */ /* 0x008fe20000000008 */
[----:B------:R-:W-:Y:S01]  /*0b40*/  FADD.FTZ R12, -R153, R12 ;  /* 0x0000000c990c7221 */ /* 0x000fe20000010100 */
[----:B------:R-:W-:Y:S01]  /*0b50*/  PRMT R114, RZ, 0x7610, R8 ;  /* 0x00007610ff727816 */ /* 0x000fe20000000008 */
[C---:B-----5:R-:W-:Y:S01]  /*0b60*/  FMUL.FTZ R5, R121.reuse, R6 ;  /* 0x0000000679057220 */ /* 0x060fe20000410000 */
[----:B------:R-:W-:Y:S01]  /*0b70*/  PRMT R14, RZ, 0x7610, R14 ;  /* 0x00007610ff0e7816 */ /* 0x000fe2000000000e */
[----:B------:R-:W-:Y:S01]  /*0b80*/  FMUL.FTZ R6, R121, R12 ;  /* 0x0000000c79067220 */ /* 0x000fe20000410000 */
[--C-:B------:R-:W-:Y:S01]  /*0b90*/  PRMT R110, RZ, 0x5410, R15.reuse ;  /* 0x00005410ff6e7816 */ /* 0x100fe2000000000f */
[----:B------:R-:W-:Y:S01]  /*0ba0*/  FADD.FTZ R160, -R153, R160 ;  /* 0x000000a099a07221 */ /* 0x000fe20000010100 */
[----:B------:R-:W-:Y:S01]  /*0bb0*/  PRMT R108, RZ, 0x7610, R15 ;  /* 0x00007610ff6c7816 */ /* 0x000fe2000000000f */
[----:B------:R-:W-:Y:S01]  /*0bc0*/  FADD.FTZ R80, R80, R7 ;  /* 0x0000000750507221 */ /* 0x000fe20000010000 */
[----:B------:R-:W-:Y:S01]  /*0bd0*/  PRMT R15, RZ, 0x5410, R10 ;  /* 0x00005410ff0f7816 */ /* 0x000fe2000000000a */
[-C--:B------:R-:W-:Y:S01]  /*0be0*/  FFMA.FTZ R52, R5, R7.reuse, R52 ;  /* 0x0000000705347223 */ /* 0x080fe20000010034 */
[--C-:B------:R-:W-:Y:S01]  /*0bf0*/  PRMT R109, RZ, 0x5410, R11.reuse ;  /* 0x00005410ff6d7816 */ /* 0x100fe2000000000b */
[----:B------:R-:W-:Y:S01]  /*0c00*/  FMUL.FTZ R8, R28, R7 ;  /* 0x000000071c087220 */ /* 0x000fe20000410000 */
[----:B------:R-:W-:Y:S01]  /*0c10*/  PRMT R112, RZ, 0x7610, R11 ;  /* 0x00007610ff707816 */ /* 0x000fe2000000000b */
[----:B------:R-:W-:Y:S01]  /*0c20*/  FADD.FTZ R81, R81, R114 ;  /* 0x0000007251517221 */ /* 0x000fe20000010000 */
[----:B------:R-:W-:Y:S01]  /*0c30*/  PRMT R118, RZ, 0x5410, R13 ;  /* 0x00005410ff767816 */ /* 0x000fe2000000000d */
[-C--:B------:R-:W-:Y:S01]  /*0c40*/  FFMA.FTZ R53, R6, R114.reuse, R53 ;  /* 0x0000007206357223 */ /* 0x080fe20000010035 */
[----:B------:R-:W-:Y:S01]  /*0c50*/  PRMT R120, RZ, 0x7610, R13 ;  /* 0x00007610ff787816 */ /* 0x000fe2000000000d */
[----:B------:R-:W-:Y:S01]  /*0c60*/  FMUL.FTZ R7, R29, R114 ;  /* 0x000000721d077220 */ /* 0x000fe20000410000 */
[--C-:B------:R-:W-:Y:S01]  /*0c70*/  PRMT R13, RZ, 0x5410, R9.reuse ;  /* 0x00005410ff0d7816 */ /* 0x100fe20000000009 */
[----:B------:R-:W-:Y:S01]  /*0c80*/  FMUL.FTZ R11, R121, R160 ;  /* 0x000000a0790b7220 */ /* 0x000fe20000410000 */
[----:B------:R-:W-:Y:S01]  /*0c90*/  PRMT R158, RZ, 0x7610, R9 ;  /* 0x00007610ff9e7816 */ /* 0x000fe20000000009 */
[----:B------:R-:W-:Y:S01]  /*0ca0*/  FADD.FTZ R114, -R153, R14 ;  /* 0x0000000e99727221 */ /* 0x000fe20000010100 */
[----:B------:R-:W-:Y:S01]  /*0cb0*/  PRMT R116, RZ, 0x7610, R10 ;  /* 0x00007610ff747816 */ /* 0x000fe2000000000a */
[----:B------:R-:W-:-:S02]  /*0cc0*/  FADD.FTZ R84, R84, R15 ;  /* 0x0000000f54547221 */ /* 0x000fc40000010000 */
[-C--:B------:R-:W-:Y:S02]  /*0cd0*/  FFMA.FTZ R56, R11, R15.reuse, R56 ;  /* 0x0000000f0b387223 */ /* 0x080fe40000010038 */
[----:B------:R-:W-:Y:S02]  /*0ce0*/  FMUL.FTZ R14, R32, R15 ;  /* 0x0000000f200e7220 */ /* 0x000fe40000410000 */
[----:B------:R-:W-:Y:S02]  /*0cf0*/  FADD.FTZ R118, -R153, R118 ;  /* 0x0000007699767221 */ /* 0x000fe40000010100 */
[----:B------:R-:W-:Y:S02]  /*0d00*/  FMUL.FTZ R15, R121, R114 ;  /* 0x00000072790f7220 */ /* 0x000fe40000410000 */
[----:B------:R-:W-:Y:S02]  /*0d10*/  FADD.FTZ R114, R155, R8 ;  /* 0x000000089b727221 */ /* 0x000fe40000010000 */
[----:B------:R-:W-:-:S02]  /*0d20*/  FFMA.FTZ R156, R5, R8, R156 ;  /* 0x00000008059c7223 */ /* 0x000fc4000001009c */
[----:B------:R-:W-:Y:S02]  /*0d30*/  FMUL.FTZ R9, R121, R118 ;  /* 0x0000007679097220 */ /* 0x000fe40000410000 */
[----:B------:R-:W-:Y:S02]  /*0d40*/  FADD.FTZ R10, -R153, R120 ;  /* 0x00000078990a7221 */ /* 0x000fe40000010100 */
[----:B------:R-:W-:Y:S02]  /*0d50*/  FMUL.FTZ R12, R30, R13 ;  /* 0x0000000d1e0c7220 */ /* 0x000fe40000410000 */
[----:B------:R-:W-:Y:S02]  /*0d60*/  FADD.FTZ R111, R114, R7 ;  /* 0x00000007726f7221 */ /* 0x000fe40000010000 */
[----:B------:R-:W-:Y:S02]  /*0d70*/  FFMA.FTZ R156, R6, R7, R156 ;  /* 0x00000007069c7223 */ /* 0x000fe4000001009c */
[----:B------:R-:W-:-:S02]  /*0d80*/  FADD.FTZ R82, R82, R13 ;  /* 0x0000000d52527221 */ /* 0x000fc40000010000 */
[----:B------:R-:W-:Y:S02]  /*0d90*/  FFMA.FTZ R54, R9, R13, R54 ;  /* 0x0000000d09367223 */ /* 0x000fe40000010036 */
[----:B------:R-:W-:Y:S02]  /*0da0*/  FADD.FTZ R114, -R153, R110 ;  /* 0x0000006e99727221 */ /* 0x000fe40000010100 */
[----:B------:R-:W-:Y:S02]  /*0db0*/  FMUL.FTZ R10, R121, R10 ;  /* 0x0000000a790a7220 */ /* 0x000fe40000410000 */
[----:B------:R-:W-:Y:S02]  /*0dc0*/  FMUL.FTZ R13, R31, R158 ;  /* 0x0000009e1f0d7220 */ /* 0x000fe40000410000 */
[----:B------:R-:W-:Y:S02]  /*0dd0*/  FADD.FTZ R110, R111, R12 ;  /* 0x0000000c6f6e7221 */ /* 0x000fe40000010000 */
[----:B------:R-:W-:-:S02]  /*0de0*/  FFMA.FTZ R156, R9, R12, R156 ;  /* 0x0000000c099c7223 */ /* 0x000fc4000001009c */
[----:B------:R-:W-:Y:S02]  /*0df0*/  FADD.FTZ R111, R110, R13 ;  /* 0x0000000d6e6f7221 */ /* 0x000fe40000010000 */
[----:B------:R-:W-:Y:S02]  /*0e00*/  FFMA.FTZ R156, R10, R13, R156 ;  /* 0x0000000d0a9c7223 */ /* 0x000fe4000001009c */
[----:B------:R-:W-:Y:S02]  /*0e10*/  FADD.FTZ R85, R85, R116 ;  /* 0x0000007455557221 */ /* 0x000fe40000010000 */
[-C--:B------:R-:W-:Y:S02]  /*0e20*/  FFMA.FTZ R57, R15, R116.reuse, R57 ;  /* 0x000000740f397223 */ /* 0x080fe40000010039 */
[----:B------:R-:W-:Y:S02]  /*0e30*/  FMUL.FTZ R116, R33, R116 ;  /* 0x0000007421747220 */ /* 0x000fe40000410000 */
[----:B------:R-:W-:-:S02]  /*0e40*/  FADD.FTZ R111, R111, R14 ;  /* 0x0000000e6f6f7221 */ /* 0x000fc40000010000 */
[----:B------:R-:W-:Y:S02]  /*0e50*/  FFMA.FTZ R156, R11, R14, R156 ;  /* 0x0000000e0b9c7223 */ /* 0x000fe4000001009c */
[----:B------:R-:W-:Y:S02]  /*0e60*/  FADD.FTZ R108, -R153, R108 ;  /* 0x0000006c996c7221 */ /* 0x000fe40000010100 */
[----:B------:R-:W-:Y:S02]  /*0e70*/  FMUL.FTZ R117, R121, R114 ;  /* 0x0000007279757220 */ /* 0x000fe40000410000 */
[----:B------:R-:W-:Y:S02]  /*0e80*/  FMUL.FTZ R118, R34, R109 ;  /* 0x0000006d22767220 */ /* 0x000fe40000410000 */
        /* <DEDUP_REMOVED lines=14> */
.L_x_470:
[----:B------:R-:W-:Y:S05]  /*0f70*/  BSYNC B1 ;  /* 0x0000000000017941 */ /* 0x000fea0003800000 */
.L_x_469:
        /* <DEDUP_REMOVED lines=13> */
[--C-:B--2---:R-:W-:Y:S02]  /*1050*/  PRMT R132, RZ, 0x5410, R108.reuse ;  /* 0x00005410ff847816 */ /* 0x104fe4000000006c */
[----:B------:R-:W-:Y:S02]  /*1060*/  PRMT R108, RZ, 0x7610, R108 ;  /* 0x00007610ff6c7816 */ /* 0x000fe4000000006c */
[--C-:B------:R-:W-:Y:S02]  /*1070*/  PRMT R146, RZ, 0x5410, R111.reuse ;  /* 0x00005410ff927816 */ /* 0x100fe4000000006f */
[----:B------:R-:W-:Y:S01]  /*1080*/  PRMT R158, RZ, 0x7610, R111 ;  /* 0x00007610ff9e7816 */ /* 0x000fe2000000006f */
[C---:B------:R-:W-:Y:S01]  /*1090*/  FADD.FTZ R134, -R153.reuse, R108 ;  /* 0x0000006c99867221 */ /* 0x040fe20000010100 */
[----:B------:R-:W-:Y:S01]  /*10a0*/  PRMT R140, RZ, 0x5410, R110 ;  /* 0x00005410ff8c7816 */ /* 0x000fe2000000006e */
[C---:B------:R-:W-:Y:S01]  /*10b0*/  FADD.FTZ R108, -R153.reuse, R146 ;  /* 0x00000092996c7221 */ /* 0x040fe20000010100 */
[----:B------:R-:W-:Y:S01]  /*10c0*/  PRMT R142, RZ, 0x7610, R110 ;  /* 0x00007610ff8e7816 */ /* 0x000fe2000000006e */
[----:B------:R-:W-:Y:S01]  /*10d0*/  FADD.FTZ R110, -R153, R132 ;  /* 0x00000084996e7221 */ /* 0x000fe20000010100 */
[--C-:B---3--:R-:W-:Y:S01]  /*10e0*/  PRMT R111, RZ, 0x5410, R112.reuse ;  /* 0x00005410ff6f7816 */ /* 0x108fe20000000070 */
[C---:B-----5:R-:W-:Y:S01]  /*10f0*/  FMUL.FTZ R132, R121.reuse, R134 ;  /* 0x0000008679847220 */ /* 0x060fe20000410000 */
        /* <DEDUP_REMOVED lines=8> */
[--C-:B------:R-:W-:Y:S01]  /*1180*/  PRMT R109, RZ, 0x5410, R115.reuse ;  /* 0x00005410ff6d7816 */ /* 0x100fe20000000073 */
[----:B------:R-:W-:Y:S01]  /*1190*/  FADD.FTZ R69, R69, R112 ;  /* 0x0000007045457221 */ /* 0x000fe20000010000 */
[----:B------:R-:W-:Y:S01]  /*11a0*/  PRMT R110, RZ, 0x7610, R115 ;  /* 0x00007610ff6e7816 */ /* 0x000fe20000000073 */
[----:B------:R-:W-:-:S02]  /*11b0*/  FFMA.FTZ R101, R132, R112, R101 ;  /* 0x0000007084657223 */ /* 0x000fc40000010065 */
[----:B------:R-:W-:Y:S02]  /*11c0*/  FMUL.FTZ R133, R37, R112 ;  /* 0x0000007025857220 */ /* 0x000fe40000410000 */
[----:B------:R-:W-:Y:S02]  /*11d0*/  FADD.FTZ R112, R155, R134 ;  /* 0x000000869b707221 */ /* 0x000fe40000010000 */
[----:B------:R-:W-:Y:S02]  /*11e0*/  FFMA.FTZ R156, R123, R134, R156 ;  /* 0x000000867b9c7223 */ /* 0x000fe4000001009c */
[----:B------:R-:W-:Y:S01]  /*11f0*/  FADD.FTZ R144, -R153, R140 ;  /* 0x0000008c99907221 */ /* 0x000fe20000010100 */
[----:B------:R-:W-:Y:S01]  /*1200*/  PRMT R140, RZ, 0x7610, R113 ;  /* 0x00007610ff8c7816 */ /* 0x000fe20000000071 */
[----:B------:R-:W-:Y:S01]  /*1210*/  FMUL.FTZ R131, R121, R136 ;  /* 0x0000008879837220 */ /* 0x000fe20000410000 */
[--C-:B------:R-:W-:Y:S01]  /*1220*/  PRMT R113, RZ, 0x5410, R114.reuse ;  /* 0x00005410ff717816 */ /* 0x100fe20000000072 */
[----:B------:R-:W-:Y:S01]  /*1230*/  FADD.FTZ R68, R68, R111 ;  /* 0x0000006f44447221 */ /* 0x000fe20000010000 */
[----:B------:R-:W-:Y:S01]  /*1240*/  PRMT R114, RZ, 0x7610, R114 ;  /* 0x00007610ff727816 */ /* 0x000fe20000000072 */
[----:B------:R-:W-:-:S02]  /*1250*/  FFMA.FTZ R100, R123, R111, R100 ;  /* 0x0000006f7b647223 */ /* 0x000fc40000010064 */
[----:B------:R-:W-:Y:S02]  /*1260*/  FMUL.FTZ R136, R121, R138 ;  /* 0x0000008a79887220 */ /* 0x000fe40000410000 */
        /* <DEDUP_REMOVED lines=11> */
[C---:B------:R-:W-:Y:S02]  /*1320*/  FMUL.FTZ R137, R121.reuse, R144 ;  /* 0x0000009079897220 */ /* 0x040fe40000410000 */
        /* <DEDUP_REMOVED lines=11> */
[----:B------:R-:W-:Y:S02]  /*13e0*/  FADD.FTZ R146, -R153, R158 ;  /* 0x0000009e99927221 */ /* 0x000fe40000010100 */
        /* <DEDUP_REMOVED lines=14> */
.L_x_472:
[----:B------:R-:W-:Y:S05]  /*14d0*/  BSYNC B1 ;  /* 0x0000000000017941 */ /* 0x000fea0003800000 */
.L_x_471:
[----:B------:R-:W-:Y:S05]  /*14e0*/  BRA.DIV ~URZ, `(.L_x_473) ;  /* 0x00001fd27f007947 */ /* 0x000fea000b800000 */
[----:B------:R0:W1:Y:S02]  /*14f0*/  SHFL.BFLY PT, R110, R155, 0x1, 0x1f ;  /* 0x0c201f009b6e7f89 */ /* 0x00006400000e0000 */
.L_x_482:
        /* <DEDUP_REMOVED lines=18> */
.L_x_483:
        /* <DEDUP_REMOVED lines=69> */
[----:B------:R-:W-:Y:S01]  /*1a70*/  @P0 PRMT R67, R67, 0x5410, R113 ;  /* 0x0000541043430816 */ /* 0x000fe20000000071 */
[----:B------:R-:W-:Y:S01]  /*1a80*/  IMAD.MOV.U32 R113, RZ, RZ, 0x10 ;  /* 0x00000010ff717424 */ /* 0x000fe200078e00ff */
[----:B------:R-:W-:-:S07]  /*1a90*/  ISETP.NE.AND.EX P0, PT, RZ, c[0x0][0x254], PT, P5 ;  /* 0x00009500ff007a0c */ /* 0x000fce0003f05350 */
        /* <DEDUP_REMOVED lines=28> */
.L_x_476:
[----:B------:R-:W-:Y:S05]  /*1c60*/  BSYNC B1 ;  /* 0x0000000000017941 */ /* 0x000fea0003800000 */
.L_x_475:
        /* <DEDUP_REMOVED lines=14> */
[----:B------:R-:W-:Y:S01]  /*1d50*/  @P1 PRMT R109, RZ, 0x5410, R96 ;  /* 0x00005410ff6d1816 */ /* 0x000fe20000000060 */
[-C--:B------:R-:W-:Y:S01]  /*1d60*/  FFMA.FTZ R158, R120, R153.reuse, R156 ;  /* 0x00000099789e7223 */ /* 0x080fe2000001009c */
[----:B------:R-:W-:Y:S01]  /*1d70*/  @P1 PRMT R110, RZ, 0x7610, R96 ;  /* 0x00007610ff6e1816 */ /* 0x000fe20000000060 */
[----:B------:R-:W-:Y:S01]  /*1d80*/  FADD.FTZ R160, R14, -R113 ;  /* 0x800000710ea07221 */ /* 0x000fe20000010000 */
        /* <DEDUP_REMOVED lines=13> */
[----:B------:R-:W-:Y:S01]  /*1e60*/  @P1 PRMT R115, RZ, 0x7610, R97 ;  /* 0x00007610ff731816 */ /* 0x000fe20000000061 */
[----:B------:R-:W-:Y:S01]  /*1e70*/  FADD.FTZ R158, R119, -R158 ;  /* 0x8000009e779e7221 */ /* 0x000fe20000010000 */
[----:B------:R-:W-:Y:S01]  /*1e80*/  @P0 F2FP.BF16.PACK_AB R114, RZ, R160 ;  /* 0x000000a0ff72023e */ /* 0x000fe200000010ff */
[C---:B------:R-:W-:Y:S01]  /*1e90*/  FMUL.FTZ R155, R121.reuse, R110 ;  /* 0x0000006e799b7220 */ /* 0x040fe20000410000 */
[----:B------:R-:W-:Y:S01]  /*1ea0*/  @P1 PRMT R110, RZ, 0x5410, R99 ;  /* 0x00005410ff6e1816 */ /* 0x000fe20000000063 */
[----:B------:R-:W-:Y:S01]  /*1eb0*/  FMUL.FTZ R158, R121, R158 ;  /* 0x0000009e799e7220 */ /* 0x000fe20000410000 */
[----:B------:R-:W-:-:S02]  /*1ec0*/  @P0 PRMT R66, R114, 0x7610, R66 ;  /* 0x0000761072420816 */ /* 0x000fc40000000042 */
[----:B------:R-:W-:Y:S01]  /*1ed0*/  @P0 F2FP.BF16.PACK_AB R113, RZ, R109 ;  /* 0x0000006dff71023e */ /* 0x000fe200000010ff */
[----:B------:R-:W-:Y:S01]  /*1ee0*/  @P1 FADD.FTZ R155, R155, R110 ;  /* 0x0000006e9b9b1221 */ /* 0x000fe20000010000 */
[----:B------:R-:W-:Y:S01]  /*1ef0*/  @P0 F2FP.BF16.PACK_AB R112, RZ, R111 ;  /* 0x0000006fff70023e */ /* 0x000fe200000010ff */
[----:B------:R-:W-:Y:S01]  /*1f00*/  FFMA.FTZ R110, R10, R153, R156 ;  /* 0x000000990a6e7223 */ /* 0x000fe2000001009c */
[----:B------:R-:W-:Y:S02]  /*1f10*/  @P0 PRMT R65, R113, 0x7610, R65 ;  /* 0x0000761071410816 */ /* 0x000fe40000000041 */
[----:B------:R-:W-:Y:S01]  /*1f20*/  @P0 F2FP.BF16.PACK_AB R157, RZ, R155 ;  /* 0x0000009bff9d023e */ /* 0x000fe200000010ff */
[----:B------:R-:W-:Y:S01]  /*1f30*/  FADD.FTZ R110, R13, -R110 ;  /* 0x8000006e0d6e7221 */ /* 0x000fe20000010000 */
[----:B------:R-:W-:Y:S02]  /*1f40*/  @P0 PRMT R64, R64, 0x5410, R112 ;  /* 0x0000541040400816 */ /* 0x000fe40000000070 */
[----:B------:R-:W-:Y:S01]  /*1f50*/  @P0 PRMT R67, R157, 0x7610, R67 ;  /* 0x000076109d430816 */ /* 0x000fe20000000043 */
[----:B------:R-:W-:-:S04]  /*1f60*/  FMUL.FTZ R110, R121, R110 ;  /* 0x0000006e796e7220 */ /* 0x000fc80000410000 */
[----:B------:R-:W-:Y:S02]  /*1f70*/  @P1 FADD.FTZ R110, R110, R115 ;  /* 0x000000736e6e1221 */ /* 0x000fe40000010000 */
[----:B------:R-:W-:-:S03]  /*1f80*/  FFMA.FTZ R115, R15, R153, R156 ;  /* 0x000000990f737223 */ /* 0x000fc6000001009c */
[----:B------:R-:W-:Y:S01]  /*1f90*/  @P0 F2FP.BF16.PACK_AB R113, RZ, R110 ;  /* 0x0000006eff71023e */ /* 0x000fe200000010ff */
[----:B------:R-:W-:Y:S01]  /*1fa0*/  FADD.FTZ R114, R116, -R115 ;  /* 0x8000007374727221 */ /* 0x000fe20000010000 */
[----:B------:R-:W-:Y:S02]  /*1fb0*/  @P1 PRMT R115, RZ, 0x7610, R99 ;  /* 0x00007610ff731816 */ /* 0x000fe40000000063 */
[----:B------:R-:W-:Y:S01]  /*1fc0*/  @P0 PRMT R65, R65, 0x5410, R113 ;  /* 0x0000541041410816 */ /* 0x000fe20000000071 */
[----:B------:R-:W-:Y:S01]  /*1fd0*/  FMUL.FTZ R157, R121, R114 ;  /* 0x00000072799d7220 */ /* 0x000fe20000410000 */
[----:B------:R-:W-:Y:S01]  /*1fe0*/  @P1 PRMT R114, RZ, 0x7610, R98 ;  /* 0x00007610ff721816 */ /* 0x000fe20000000062 */
[----:B------:R-:W-:-:S04]  /*1ff0*/  @P1 FADD.FTZ R158, R158, R115 ;  /* 0x000000739e9e1221 */ /* 0x000fc80000010000 */
[----:B------:R-:W-:Y:S01]  /*2000*/  @P1 FADD.FTZ R157, R157, R114 ;  /* 0x000000729d9d1221 */ /* 0x000fe20000010000 */
[----:B------:R-:W-:Y:S02]  /*2010*/  ISETP.NE.U32.AND P1, PT, RZ, c[0x0][0x258], PT ;  /* 0x00009600ff007a0c */ /* 0x000fe40003f25070 */
[----:B------:R-:W-:Y:S02]  /*2020*/  @P0 F2FP.BF16.PACK_AB R113, RZ, R158 ;  /* 0x0000009eff71023e */ /* 0x000fe400000010ff */
[----:B------:R-:W-:Y:S02]  /*2030*/  ISETP.NE.AND.EX P5, PT, RZ, c[0x0][0x25c], PT, P1 ;  /* 0x00009700ff007a0c */ /* 0x000fe40003fa5310 */
[----:B------:R-:W-:Y:S02]  /*2040*/  ISETP.NE.U32.AND P1, PT, RZ, c[0x0][0x250], PT ;  /* 0x00009400ff007a0c */ /* 0x000fe40003f25070 */
[----:B------:R-:W-:Y:S02]  /*2050*/  @P0 PRMT R67, R67, 0x5410, R113 ;  /* 0x0000541043430816 */ /* 0x000fe40000000071 */
[----:B------:R-:W-:-:S02]  /*2060*/  ISETP.NE.AND.EX P1, PT, RZ, c[0x0][0x254], PT, P1 ;  /* 0x00009500ff007a0c */ /* 0x000fc40003f25310 */
[----:B------:R-:W-:Y:S02]  /*2070*/  MOV R113, 0x10 ;  /* 0x0000001000717802 */ /* 0x000fe40000000f00 */
[----:B------:R-:W-:-:S03]  /*2080*/  @P0 F2FP.BF16.PACK_AB R112, RZ, R157 ;  /* 0x0000009dff70023e */ /* 0x000fc600000010ff */
[----:B------:R-:W-:Y:S01]  /*2090*/  @P5 IMAD.WIDE.U32 R114, R0, R113, c[0x0][0x258] ;  /* 0x0000960000725625 */ /* 0x000fe200078e0071 */
[----:B------:R-:W-:-:S03]  /*20a0*/  @P0 PRMT R66, R66, 0x5410, R112 ;  /* 0x0000541042420816 */ /* 0x000fc60000000070 */
[----:B------:R-:W-:Y:S02]  /*20b0*/  IMAD.WIDE.U32 R112, R0, R113, c[0x0][0x248] ;  /* 0x0000920000707625 */ /* 0x000fe400078e0071 */
        /* <DEDUP_REMOVED lines=26> */
.L_x_478:
[----:B------:R-:W-:Y:S05]  /*2260*/  BSYNC B1 ;  /* 0x0000000000017941 */ /* 0x000fea0003800000 */
.L_x_477:
        /* <DEDUP_REMOVED lines=18> */
[----:B------:R-:W-:Y:S01]  /*2390*/  FADD.FTZ R156, R138, -R113 ;  /* 0x800000718a9c7221 */ /* 0x000fe20000010000 */
[----:B------:R-:W-:Y:S01]  /*23a0*/  HFMA2.MMA R113, -RZ, RZ, 0, 9.5367431640625e-07 ;  /* 0x00000010ff717435 */ /* 0x000fe200000001ff */
[----:B------:R-:W-:Y:S01]  /*23b0*/  @P0 FADD.FTZ R155, R155, R112 ;  /* 0x000000709b9b0221 */ /* 0x000fe20000010000 */
[----:B------:R-:W-:Y:S01]  /*23c0*/  @P0 PRMT R112, RZ, 0x5410, R17 ;  /* 0x00005410ff700816 */ /* 0x000fe20000000011 */
[----:B------:R-:W-:-:S02]  /*23d0*/  FMUL.FTZ R153, R121, R156 ;  /* 0x0000009c79997220 */ /* 0x000fc40000410000 */
[----:B------:R-:W-:Y:S02]  /*23e0*/  FADD.FTZ R108, R139, -R108 ;  /* 0x8000006c8b6c7221 */ /* 0x000fe40000010000 */
[----:B------:R-:W-:Y:S02]  /*23f0*/  @P0 FADD.FTZ R153, R153, R112 ;  /* 0x0000007099990221 */ /* 0x000fe40000010000 */
[----:B------:R-:W-:Y:S02]  /*2400*/  FADD.FTZ R112, R144, -R109 ;  /* 0x8000006d90707221 */ /* 0x000fe40000010000 */
[----:B------:R-:W-:Y:S01]  /*2410*/  FADD.FTZ R114, R133, -R114 ;  /* 0x8000007285727221 */ /* 0x000fe20000010000 */
[----:B------:R-:W-:Y:S01]  /*2420*/  @P1 F2FP.BF16.PACK_AB R109, RZ, R153 ;  /* 0x00000099ff6d123e */ /* 0x000fe200000010ff */
[----:B------:R-:W-:Y:S02]  /*2430*/  FADD.FTZ R160, R135, -R158 ;  /* 0x8000009e87a07221 */ /* 0x000fe40000010000 */
[----:B------:R-:W-:Y:S01]  /*2440*/  FMUL.FTZ R159, R121, R108 ;  /* 0x0000006c799f7220 */ /* 0x000fe20000410000 */
[----:B------:R-:W-:Y:S01]  /*2450*/  @P1 PRMT R65, R109, 0x7610, R65 ;  /* 0x000076106d411816 */ /* 0x000fe20000000041 */
[C---:B------:R-:W-:Y:S01]  /*2460*/  FMUL.FTZ R158, R121.reuse, R114 ;  /* 0x00000072799e7220 */ /* 0x040fe20000410000 */
[----:B------:R-:W-:Y:S01]  /*2470*/  @P0 PRMT R109, RZ, 0x7610, R16 ;  /* 0x00007610ff6d0816 */ /* 0x000fe20000000010 */
[----:B------:R-:W-:Y:S01]  /*2480*/  FMUL.FTZ R160, R121, R160 ;  /* 0x000000a079a07220 */ /* 0x000fe20000410000 */
[----:B------:R-:W-:Y:S01]  /*2490*/  @P1 F2FP.BF16.PACK_AB R108, RZ, R155 ;  /* 0x0000009bff6c123e */ /* 0x000fe200000010ff */
[----:B------:R-:W-:-:S02]  /*24a0*/  FADD.FTZ R156, R140, -R115 ;  /* 0x800000738c9c7221 */ /* 0x000fc40000010000 */
[----:B------:R-:W-:Y:S01]  /*24b0*/  @P0 FADD.FTZ R158, R158, R109 ;  /* 0x0000006d9e9e0221 */ /* 0x000fe20000010000 */
[----:B------:R-:W-:Y:S01]  /*24c0*/  @P1 PRMT R64, R108, 0x7610, R64 ;  /* 0x000076106c401816 */ /* 0x000fe20000000040 */
[----:B------:R-:W-:Y:S01]  /*24d0*/  FADD.FTZ R110, R143, -R110 ;  /* 0x8000006e8f6e7221 */ /* 0x000fe20000010000 */
[----:B------:R-:W-:Y:S01]  /*24e0*/  @P0 PRMT R109, RZ, 0x7610, R17 ;  /* 0x00007610ff6d0816 */ /* 0x000fe20000000011 */
[C---:B------:R-:W-:Y:S01]  /*24f0*/  FMUL.FTZ R156, R121.reuse, R156 ;  /* 0x0000009c799c7220 */ /* 0x040fe20000410000 */
[----:B------:R-:W-:Y:S01]  /*2500*/  @P0 PRMT R108, RZ, 0x7610, R18 ;  /* 0x00007610ff6c0816 */ /* 0x000fe20000000012 */
[----:B------:R-:W-:Y:S02]  /*2510*/  FMUL.FTZ R157, R121, R112 ;  /* 0x00000070799d7220 */ /* 0x000fe40000410000 */
[----:B------:R-:W-:Y:S01]  /*2520*/  @P0 FADD.FTZ R160, R160, R109 ;  /* 0x0000006da0a00221 */ /* 0x000fe20000010000 */
[--C-:B------:R-:W-:Y:S01]  /*2530*/  @P0 PRMT R109, RZ, 0x7610, R19.reuse ;  /* 0x00007610ff6d0816 */ /* 0x100fe20000000013 */
[----:B------:R-:W-:Y:S01]  /*2540*/  @P0 FADD.FTZ R159, R159, R108 ;  /* 0x0000006c9f9f0221 */ /* 0x000fe20000010000 */
[----:B------:R-:W-:Y:S01]  /*2550*/  @P0 PRMT R108, RZ, 0x5410, R19 ;  /* 0x00005410ff6c0816 */ /* 0x000fe20000000013 */
[----:B------:R-:W-:-:S02]  /*2560*/  FMUL.FTZ R162, R121, R110 ;  /* 0x0000006e79a27220 */ /* 0x000fc40000410000 */
[----:B------:R-:W-:Y:S02]  /*2570*/  @P0 FADD.FTZ R156, R156, R111 ;  /* 0x0000006f9c9c0221 */ /* 0x000fe40000010000 */
[----:B------:R-:W-:Y:S01]  /*2580*/  @P0 FADD.FTZ R157, R157, R108 ;  /* 0x0000006c9d9d0221 */ /* 0x000fe20000010000 */
[----:B------:R-:W-:Y:S01]  /*2590*/  @P1 F2FP.BF16.PACK_AB R108, RZ, R158 ;  /* 0x0000009eff6c123e */ /* 0x000fe200000010ff */
[----:B------:R-:W-:Y:S01]  /*25a0*/  @P0 FADD.FTZ R162, R162, R109 ;  /* 0x0000006da2a20221 */ /* 0x000fe20000010000 */
[----:B------:R-:W-:Y:S02]  /*25b0*/  ISETP.NE.U32.AND P0, PT, RZ, c[0x0][0x258], PT ;  /* 0x00009600ff007a0c */ /* 0x000fe40003f05070 */
[----:B------:R-:W-:Y:S02]  /*25c0*/  @P1 F2FP.BF16.PACK_AB R110, RZ, R156 ;  /* 0x0000009cff6e123e */ /* 0x000fe400000010ff */
[----:B------:R-:W-:Y:S02]  /*25d0*/  ISETP.NE.AND.EX P0, PT, RZ, c[0x0][0x25c], PT, P0 ;  /* 0x00009700ff007a0c */ /* 0x000fe40003f05300 */
[----:B------:R-:W-:-:S02]  /*25e0*/  @P1 F2FP.BF16.PACK_AB R111, RZ, R157 ;  /* 0x0000009dff6f123e */ /* 0x000fc400000010ff */
[----:B------:R-:W-:Y:S02]  /*25f0*/  @P1 PRMT R66, R110, 0x7610, R66 ;  /* 0x000076106e421816 */ /* 0x000fe40000000042 */
[----:B------:R-:W-:Y:S02]  /*2600*/  @P1 F2FP.BF16.PACK_AB R109, RZ, R160 ;  /* 0x000000a0ff6d123e */ /* 0x000fe400000010ff */
[----:B------:R-:W-:Y:S02]  /*2610*/  @P1 F2FP.BF16.PACK_AB R110, RZ, R159 ;  /* 0x0000009fff6e123e */ /* 0x000fe400000010ff */
[----:B------:R-:W-:Y:S02]  /*2620*/  @P1 F2FP.BF16.PACK_AB R112, RZ, R162 ;  /* 0x000000a2ff70123e */ /* 0x000fe400000010ff */
[----:B------:R-:W-:Y:S01]  /*2630*/  @P1 PRMT R67, R111, 0x7610, R67 ;  /* 0x000076106f431816 */ /* 0x000fe20000000043 */
[----:B------:R-:W-:Y:S01]  /*2640*/  @P0 IMAD.WIDE.U32 R114, R0, R113, c[0x0][0x258] ;  /* 0x0000960000720625 */ /* 0x000fe200078e0071 */
[----:B------:R-:W-:-:S02]  /*2650*/  @P1 PRMT R64, R64, 0x5410, R108 ;  /* 0x0000541040401816 */ /* 0x000fc4000000006c */
[----:B------:R-:W-:Y:S02]  /*2660*/  @P1 PRMT R65, R65, 0x5410, R109 ;  /* 0x0000541041411816 */ /* 0x000fe4000000006d */
[----:B------:R-:W-:Y:S02]  /*2670*/  @P1 PRMT R66, R66, 0x5410, R110 ;  /* 0x0000541042421816 */ /* 0x000fe4000000006e */
[----:B------:R-:W-:Y:S01]  /*2680*/  @P1 PRMT R67, R67, 0x5410, R112 ;  /* 0x0000541043431816 */ /* 0x000fe20000000070 */
[----:B------:R-:W-:Y:S01]  /*2690*/  IMAD.WIDE.U32 R112, R0, R113, c[0x0][0x248] ;  /* 0x0000920000707625 */ /* 0x000fe200078e0071 */
[----:B------:R-:W-:Y:S02]  /*26a0*/  F2FP.BF16.PACK_AB R108, R158, R155 ;  /* 0x0000009b9e6c723e */ /* 0x000fe400000010ff */
[----:B------:R-:W-:Y:S01]  /*26b0*/  F2FP.BF16.PACK_AB R109, R160, R153 ;  /* 0x00000099a06d723e */ /* 0x000fe200000010ff */
[----:B------:R-:W-:Y:S01]  /*26c0*/  @P0 STG.E.128 [R114.64], R64 ;  /* 0x0000004072000986 */ /* 0x000fe2000c101d04 */
[----:B------:R-:W-:-:S02]  /*26d0*/  ISETP.NE.U32.AND P0, PT, RZ, c[0x0][0x250], PT ;  /* 0x00009400ff007a0c */ /* 0x000fc40003f05070 */
        /* <DEDUP_REMOVED lines=23> */
.L_x_480:
[----:B------:R-:W-:Y:S05]  /*2850*/  BSYNC B1 ;  /* 0x0000000000017941 */ /* 0x000fea0003800000 */
.L_x_479:
[----:B0-----:R-:W-:-:S05]  /*2860*/  MOV R109, c[0x0][0x160] ;  /* 0x00005800006d7a02 */ /* 0x001fca0000000f00 */
[----:B------:R-:W-:-:S05]  /*2870*/  IMAD R2, R109, 0x4, R2 ;  /* 0x000000046d027824 */ /* 0x000fca00078e0202 */
[----:B------:R-:W-:-:S13]  /*2880*/  ISETP.GE.AND P0, PT, R2, c[0x0][0x164], PT ;  /* 0x0000590002007a0c */ /* 0x000fda0003f06270 */
[----:B-----5:R-:W-:Y:S01]  /*2890*/  @P0 CALL.REL.NOINC `(.L_x_466) ;  /* 0x0000001000000944 */ /* 0x020fe20003c00000 */
[----:B------:R-:W-:Y:S05]  /*28a0*/  BRA `(.L_x_481) ;  /* 0xffffdb0000007947 */ /* 0x000fea000383ffff */
.L_x_466:
[----:B0-----:R-:W-:Y:S05]  /*28b0*/  BSYNC B0 ;  /* 0x0000000000007941 */ /* 0x001fea0003800000 */
.L_x_465:
[----:B------:R-:W-:Y:S01]  /*28c0*/  SHF.R.U32.HI R0, RZ, 0x5, R4 ;  /* 0x00000005ff007819 */ /* 0x000fe20000011604 */
[----:B------:R-:W-:Y:S01]  /*28d0*/  WARPSYNC 0xffffffff ;  /* 0xffffffff00007948 */ /* 0x000fe20003800000 */
[C---:B------:R-:W-:Y:S01]  /*28e0*/  LOP3.LUT R3, R4.reuse, 0x1f, RZ, 0xc0, !PT ;  /* 0x0000001f04037812 */ /* 0x040fe200078ec0ff */
[----:B-----5:R-:W0:Y:S01]  /*28f0*/  S2R R23, SR_CTAID.X ;  /* 0x0000000000177919 */ /* 0x020e220000002500 */
        /* <DEDUP_REMOVED lines=61> */
[----:B------:R-:W-:Y:S01]  /*2cd0*/  FADD.FTZ R21, R2, R21 ;  /* 0x0000001502157221 */ /* 0x000fe20000010000 */
[----:B------:R-:W-:Y:S01]  /*2ce0*/  IADD3 R2, P6, R23, R4, RZ ;  /* 0x0000000417027210 */ /* 0x000fe20007fde0ff */
[----:B------:R-:W-:Y:S01]  /*2cf0*/  FADD.FTZ R15, R3, R10 ;  /* 0x0000000a030f7221 */ /* 0x000fe20000010000 */
[----:B------:R-:W-:Y:S01]  /*2d00*/  STS.128 [R0], R44 ;  /* 0x0000002c00007388 */ /* 0x000fe20000000c00 */
[----:B------:R-:W-:-:S03]  /*2d10*/  FADD.FTZ R17, R5, R12 ;  /* 0x0000000c05117221 */ /* 0x000fc60000010000 */
[----:B------:R3:W-:Y:S01]  /*2d20*/  STS.128 [R0+0x10], R48 ;  /* 0x0000103000007388 */ /* 0x0007e20000000c00 */
[----:B0-----:R-:W-:-:S03]  /*2d30*/  FADD.FTZ R19, R6, R9 ;  /* 0x0000000906137221 */ /* 0x001fc60000010000 */
[----:B------:R-:W-:Y:S01]  /*2d40*/  STS.128 [R0+0x400], R52 ;  /* 0x0004003400007388 */ /* 0x000fe20000000c00 */
[----:B-1----:R-:W-:Y:S01]  /*2d50*/  FADD.FTZ R23, R7, R22 ;  /* 0x0000001607177221 */ /* 0x002fe20000010000 */
[----:B------:R-:W-:Y:S02]  /*2d60*/  SHF.L.U32 R22, R2, 0x2, RZ ;  /* 0x0000000202167819 */ /* 0x000fe400000006ff */
[----:B------:R-:W-:Y:S01]  /*2d70*/  STS.128 [R0+0x410], R56 ;  /* 0x0004103800007388 */ /* 0x000fe20000000c00 */
[----:B--2---:R-:W-:-:S03]  /*2d80*/  FADD.FTZ R25, R8, R25 ;  /* 0x0000001908197221 */ /* 0x004fc60000010000 */
[----:B------:R-:W-:Y:S04]  /*2d90*/  STS.128 [R0+0x800], R100 ;  /* 0x0008006400007388 */ /* 0x000fe80000000c00 */
[----:B------:R-:W-:Y:S01]  /*2da0*/  STS.128 [R0+0x810], R88 ;  /* 0x0008105800007388 */ /* 0x000fe20000000c00 */
[----:B---3--:R-:W-:-:S03]  /*2db0*/  IADD3.X R49, RZ, RZ, RZ, P6, !PT ;  /* 0x000000ffff317210 */ /* 0x008fc600037fe4ff */
[----:B------:R-:W-:Y:S01]  /*2dc0*/  BAR.SYNC.DEFER_BLOCKING 0x0 ;  /* 0x0000000000007b1d */ /* 0x000fe20000010000 */
[----:B------:R-:W-:Y:S02]  /*2dd0*/  SHF.L.U64.HI R49, R2, 0x2, R49 ;  /* 0x0000000202317819 */ /* 0x000fe40000010231 */
[----:B------:R-:W-:-:S04]  /*2de0*/  IADD3 R26, P6, R22, c[0x0][0x228], RZ ;  /* 0x00008a00161a7a10 */ /* 0x000fc80007fde0ff */
[C---:B------:R-:W-:Y:S02]  /*2df0*/  IADD3.X R51, R49.reuse, c[0x0][0x22c], RZ, P6, !PT ;  /* 0x00008b0031337a10 */ /* 0x040fe400037fe4ff */
[----:B------:R-:W-:Y:S02]  /*2e00*/  IADD3 R22, P6, R22, c[0x0][0x220], RZ ;  /* 0x0000880016167a10 */ /* 0x000fe40007fde0ff */
[----:B------:R-:W-:Y:S01]  /*2e10*/  @P5 MOV R2, R26 ;  /* 0x0000001a00025202 */ /* 0x000fe20000000f00 */
[----:B------:R-:W-:Y:S01]  /*2e20*/  @P5 IMAD.MOV.U32 R3, RZ, RZ, R51 ;  /* 0x000000ffff035224 */ /* 0x000fe200078e0033 */
[----:B------:R-:W-:Y:S02]  /*2e30*/  IADD3.X R49, R49, c[0x0][0x224], RZ, P6, !PT ;  /* 0x0000890031317a10 */ /* 0x000fe400037fe4ff */
[----:B------:R-:W-:Y:S02]  /*2e40*/  @P5 IADD3 R26, P6, R26, 0x200, RZ ;  /* 0x000002001a1a5810 */ /* 0x000fe40007fde0ff */
[----:B------:R-:W-:-:S02]  /*2e50*/  @P5 MOV R6, R22 ;  /* 0x0000001600065202 */ /* 0x000fc40000000f00 */
[----:B------:R-:W-:Y:S01]  /*2e60*/  @P5 IADD3.X R51, RZ, R51, RZ, P6, !PT ;  /* 0x00000033ff335210 */ /* 0x000fe200037fe4ff */
[----:B------:R-:W-:Y:S01]  /*2e70*/  @P4 IMAD.MOV.U32 R8, RZ, RZ, R26 ;  /* 0x000000ffff084224 */ /* 0x000fe200078e001a */
[----:B------:R-:W-:Y:S02]  /*2e80*/  @P5 IADD3 R22, P6, R22, 0x200, RZ ;  /* 0x0000020016165810 */ /* 0x000fe40007fde0ff */
[-C--:B------:R-:W-:Y:S01]  /*2e90*/  @P5 MOV R7, R49.reuse ;  /* 0x0000003100075202 */ /* 0x080fe20000000f00 */
[----:B------:R-:W0:Y:S01]  /*2ea0*/  LDS R0, [R4.X4+0x200] ;  /* 0x0002000004007984 */ /* 0x000e220000004800 */
[----:B------:R-:W-:Y:S02]  /*2eb0*/  @P5 IADD3.X R49, RZ, R49, RZ, P6, !PT ;  /* 0x00000031ff315210 */ /* 0x000fe400037fe4ff */
[----:B------:R-:W-:Y:S01]  /*2ec0*/  @P4 IADD3 R26, P6, R26, 0x200, RZ ;  /* 0x000002001a1a4810 */ /* 0x000fe20007fde0ff */
[----:B------:R-:W1:Y:S01]  /*2ed0*/  LDS R29, [R4.X4+0xe00] ;  /* 0x000e0000041d7984 */ /* 0x000e620000004800 */
[----:B------:R-:W-:-:S02]  /*2ee0*/  @P4 MOV R9, R51 ;  /* 0x0000003300094202 */ /* 0x000fc40000000f00 */
[----:B------:R-:W-:Y:S01]  /*2ef0*/  @P4 MOV R10, R22 ;  /* 0x00000016000a4202 */ /* 0x000fe20000000f00 */
[----:B------:R-:W2:Y:S01]  /*2f00*/  LDS R24, [R4.X4] ;  /* 0x0000000004187984 */ /* 0x000ea20000004800 */
[----:B------:R-:W-:Y:S02]  /*2f10*/  @P4 IADD3.X R51, RZ, R51, RZ, P6, !PT ;  /* 0x00000033ff334210 */ /* 0x000fe400037fe4ff */
[----:B------:R-:W-:Y:S01]  /*2f20*/  @P4 IADD3 R22, P6, R22, 0x200, RZ ;  /* 0x0000020016164810 */ /* 0x000fe20007fde0ff */
        /* <DEDUP_REMOVED lines=24> */
[----:B------:R-:W-:Y:S01]  /*30b0*/  FADD.FTZ R18, R11, R18 ;  /* 0x000000120b127221 */ /* 0x000fe20000010000 */
[----:B------:R-:W-:Y:S01]  /*30c0*/  @P4 MOV R11, R49 ;  /* 0x00000031000b4202 */ /* 0x000fe20000000f00 */
[----:B------:R-:W-:Y:S01]  /*30d0*/  @P4 IMAD.X R49, RZ, RZ, R49, P6 ;  /* 0x000000ffff314224 */ /* 0x000fe200030e0631 */
[----:B------:R-:W4:Y:S01]  /*30e0*/  LDS R29, [R4.X4+0x2a00] ;  /* 0x002a0000041d7984 */ /* 0x000f220000004800 */
[----:B------:R-:W-:-:S03]  /*30f0*/  FADD.FTZ R13, R13, R20 ;  /* 0x000000140d0d7221 */ /* 0x000fc60000010000 */
[----:B------:R-:W4:Y:S01]  /*3100*/  LDS R47, [R4.X4+0x2c00] ;  /* 0x002c0000042f7984 */ /* 0x000f220000004800 */
[----:B------:R-:W-:Y:S01]  /*3110*/  FADD.FTZ R24, R24, R5 ;  /* 0x0000000518187221 */ /* 0x000fe20000010000 */
[----:B------:R-:W-:Y:S02]  /*3120*/  @P3 MOV R5, R51 ;  /* 0x0000003300053202 */ /* 0x000fe40000000f00 */
[----:B------:R-:W4:Y:S01]  /*3130*/  LDS R33, [R4.X4+0x1600] ;  /* 0x0016000004217984 */ /* 0x000f220000004800 */
[----:B0-----:R-:W-:Y:S01]  /*3140*/  FADD.FTZ R20, R13, R12 ;  /* 0x0000000c0d147221 */ /* 0x001fe20000010000 */
[----:B------:R-:W-:Y:S02]  /*3150*/  @P3 MOV R12, R22 ;  /* 0x00000016000c3202 */ /* 0x000fe40000000f00 */
[----:B------:R-:W0:Y:S01]  /*3160*/  LDS R27, [R4.X4+0x2200] ;  /* 0x00220000041b7984 */ /* 0x000e220000004800 */
[----:B-1----:R-:W-:Y:S01]  /*3170*/  FADD.FTZ R41, R24, R41 ;  /* 0x0000002918297221 */ /* 0x002fe20000010000 */
[----:B------:R-:W-:-:S02]  /*3180*/  @P3 MOV R13, R49 ;  /* 0x00000031000d3202 */ /* 0x000fc40000000f00 */
[----:B------:R1:W0:Y:S01]  /*3190*/  LDS R31, [R4.X4+0x2e00] ;  /* 0x002e0000041f7984 */ /* 0x0002220000004800 */
[----:B--2---:R-:W-:Y:S02]  /*31a0*/  FADD.FTZ R0, R0, R35 ;  /* 0x0000002300007221 */ /* 0x004fe40000010000 */
[----:B---3--:R-:W-:Y:S01]  /*31b0*/  FADD.FTZ R18, R18, R37 ;  /* 0x0000002512127221 */ /* 0x008fe20000010000 */
[----:B------:R2:W-:Y:S01]  /*31c0*/  @P5 STG.E [R2.64], R41 ;  /* 0x0000002902005986 */ /* 0x0005e2000c101904 */
[----:B-1----:R-:W-:Y:S01]  /*31d0*/  @P3 MOV R4, R26 ;  /* 0x0000001a00043202 */ /* 0x002fe20000000f00 */
[----:B----4-:R-:W-:Y:S01]  /*31e0*/  FADD.FTZ R43, R0, R43 ;  /* 0x0000002b002b7221 */ /* 0x010fe20000010000 */
[----:B------:R-:W-:Y:S01]  /*31f0*/  @P3 IADD3 R26, P6, R26, 0x200, RZ ;  /* 0x000002001a1a3810 */ /* 0x000fe20007fde0ff */
[----:B------:R1:W-:Y:S01]  /*3200*/  @P5 STG.E [R6.64], R21 ;  /* 0x0000001506005986 */ /* 0x0003e2000c101904 */
[----:B------:R-:W-:-:S03]  /*3210*/  FADD.FTZ R45, R18, R45 ;  /* 0x0000002d122d7221 */ /* 0x000fc60000010000 */
[----:B------:R-:W-:Y:S01]  /*3220*/  @P3 IMAD.X R51, RZ, RZ, R51, P6 ;  /* 0x000000ffff333224 */ /* 0x000fe200030e0633 */
[----:B------:R-:W-:Y:S01]  /*3230*/  @P3 IADD3 R22, P6, R22, 0x200, RZ ;  /* 0x0000020016163810 */ /* 0x000fe20007fde0ff */
[----:B------:R-:W-:Y:S01]  /*3240*/  FADD.FTZ R14, R14, R39 ;  /* 0x000000270e0e7221 */ /* 0x000fe20000010000 */
[----:B--2---:R-:W-:Y:S01]  /*3250*/  @P2 MOV R2, R26 ;  /* 0x0000001a00022202 */ /* 0x004fe20000000f00 */
[----:B------:R2:W-:Y:S01]  /*3260*/  @P4 STG.E [R8.64], R43 ;  /* 0x0000002b08004986 */ /* 0x0005e2000c101904 */
[----:B------:R-:W-:Y:S01]  /*3270*/  @P3 IADD3.X R49, RZ, R49, RZ, P6, !PT ;  /* 0x00000031ff313210 */ /* 0x000fe200037fe4ff */
[----:B------:R-:W-:Y:S01]  /*3280*/  FADD.FTZ R16, RZ, R16 ;  /* 0x00000010ff107221 */ /* 0x000fe20000010000 */
[----:B------:R-:W-:Y:S01]  /*3290*/  @P2 IADD3 R26, P5, R26, 0x200, RZ ;  /* 0x000002001a1a2810 */ /* 0x000fe20007fbe0ff */
[----:B------:R-:W-:Y:S01]  /*32a0*/  @P4 STG.E [R10.64], R15 ;  /* 0x0000000f0a004986 */ /* 0x000fe2000c101904 */
[----:B-1----:R-:W-:Y:S01]  /*32b0*/  @P2 MOV R6, R22 ;  /* 0x0000001600062202 */ /* 0x002fe20000000f00 */
[----:B------:R-:W-:Y:S01]  /*32c0*/  @P2 IMAD.MOV.U32 R7, RZ, RZ, R49 ;  /* 0x000000ffff072224 */ /* 0x000fe200078e0031 */
[----:B------:R-:W-:Y:S01]  /*32d0*/  @P2 IADD3 R22, P6, R22, 0x200, RZ ;  /* 0x0000020016162810 */ /* 0x000fe20007fde0ff */
[----:B------:R1:W-:Y:S01]  /*32e0*/  @P3 STG.E [R4.64], R45 ;  /* 0x0000002d04003986 */ /* 0x0003e2000c101904 */
[-C--:B------:R-:W-:Y:S01]  /*32f0*/  @P2 MOV R3, R51.reuse ;  /* 0x0000003300032202 */ /* 0x080fe20000000f00 */
[----:B------:R-:W-:Y:S01]  /*3300*/  FADD.FTZ R29, R20, R29 ;  /* 0x0000001d141d7221 */ /* 0x000fe20000010000 */
[----:B------:R-:W-:Y:S01]  /*3310*/  @P2 IADD3.X R51, RZ, R51, RZ, P5, !PT ;  /* 0x00000033ff332210 */ /* 0x000fe20002ffe4ff */
[----:B------:R-:W-:Y:S01]  /*3320*/  @P3 STG.E [R12.64], R17 ;  /* 0x000000110c003986 */ /* 0x000fe2000c101904 */
[----:B------:R-:W-:Y:S01]  /*3330*/  @P2 IADD3.X R49, RZ, R49, RZ, P6, !PT ;  /* 0x00000031ff312210 */ /* 0x000fe200037fe4ff */
[----:B------:R-:W-:-:S02]  /*3340*/  FADD.FTZ R47, R14, R47 ;  /* 0x0000002f0e2f7221 */ /* 0x000fc40000010000 */
[----:B--2---:R-:W-:Y:S01]  /*3350*/  @P1 IMAD.MOV.U32 R8, RZ, RZ, R22 ;  /* 0x000000ffff081224 */ /* 0x004fe200078e0016 */
[----:B------:R-:W-:Y:S01]  /*3360*/  @P1 MOV R9, R49 ;  /* 0x0000003100091202 */ /* 0x000fe20000000f00 */
[----:B------:R-:W-:Y:S01]  /*3370*/  FADD.FTZ R16, R16, R33 ;  /* 0x0000002110107221 */ /* 0x000fe20000010000 */
[----:B------:R-:W-:Y:S01]  /*3380*/  @P1 IADD3 R22, P4, R22, 0x200, RZ ;  /* 0x0000020016161810 */ /* 0x000fe20007f9e0ff */
[----:B------:R2:W-:Y:S01]  /*3390*/  @P2 STG.E [R2.64], R29 ;  /* 0x0000001d02002986 */ /* 0x0005e2000c101904 */
[----:B-1----:R-:W-:Y:S01]  /*33a0*/  @P1 MOV R4, R26 ;  /* 0x0000001a00041202 */ /* 0x002fe20000000f00 */
[----:B0-----:R-:W-:Y:S01]  /*33b0*/  FADD.FTZ R16, R16, R27 ;  /* 0x0000001b10107221 */ /* 0x001fe20000010000 */
[----:B------:R-:W-:Y:S01]  /*33c0*/  @P1 MOV R5, R51 ;  /* 0x0000003300051202 */ /* 0x000fe20000000f00 */
[----:B------:R-:W-:Y:S01]  /*33d0*/  @P2 STG.E [R6.64], R19 ;  /* 0x0000001306002986 */ /* 0x000fe2000c101904 */
[----:B------:R-:W-:Y:S01]  /*33e0*/  @P1 IADD3 R26, P3, R26, 0x200, RZ ;  /* 0x000002001a1a1810 */ /* 0x000fe20007f7e0ff */
[----:B------:R-:W-:Y:S01]  /*33f0*/  FADD.FTZ R31, R16, R31 ;  /* 0x0000001f101f7221 */ /* 0x000fe20000010000 */
[----:B------:R-:W-:Y:S01]  /*3400*/  @P1 IADD3.X R49, RZ, R49, RZ, P4, !PT ;  /* 0x00000031ff311210 */ /* 0x000fe200027fe4ff */
[----:B------:R0:W-:Y:S01]  /*3410*/  @P1 STG.E [R4.64], R47 ;  /* 0x0000002f04001986 */ /* 0x0001e2000c101904 */
[----:B------:R-:W-:-:S03]  /*3420*/  @P1 IADD3.X R51, RZ, R51, RZ, P3, !PT ;  /* 0x00000033ff331210 */ /* 0x000fc60001ffe4ff */
[----:B------:R1:W-:Y:S01]  /*3430*/  @P1 STG.E [R8.64], R23 ;  /* 0x0000001708001986 */ /* 0x0003e2000c101904 */
[----:B--2---:R-:W-:Y:S01]  /*3440*/  MOV R2, R26 ;  /* 0x0000001a00027202 */ /* 0x004fe20000000f00 */
[----:B------:R-:W-:Y:S01]  /*3450*/  IMAD.MOV.U32 R3, RZ, RZ, R51 ;  /* 0x000000ffff037224 */ /* 0x000fe200078e0033 */
[----:B0-----:R-:W-:Y:S02]  /*3460*/  MOV R4, R22 ;  /* 0x0000001600047202 */ /* 0x001fe40000000f00 */
[----:B------:R-:W-:Y:S01]  /*3470*/  MOV R5, R49 ;  /* 0x0000003100057202 */ /* 0x000fe20000000f00 */
[----:B------:R-:W-:Y:S06]  /*3480*/  @!P0 EXIT ;  /* 0x000000000000894d */ /* 0x000fec0003800000 */
[----:B------:R-:W-:Y:S04]  /*3490*/  STG.E [R2.64], R31 ;  /* 0x0000001f02007986 */ /* 0x000fe8000c101904 */
[----:B------:R-:W-:Y:S01]  /*34a0*/  STG.E [R4.64], R25 ;  /* 0x0000001904007986 */ /* 0x000fe2000c101904 */
[----:B------:R-:W-:Y:S05]  /*34b0*/  EXIT ;  /* 0x000000000000794d */ /* 0x000fea0003800000 */
.L_x_473:
[----:B------:R-:W-:Y:S01]  /*34c0*/  HFMA2.MMA R158, -RZ, RZ, 0, 5.9604644775390625e-08 ;  /* 0x00000001ff9e7435 */ /* 0x000fe200000001ff */
[----:B------:R-:W-:Y:S01]  /*34d0*/  MOV R111, R155 ;  /* 0x0000009b006f7202 */ /* 0x000fe20000000f00 */
[----:B------:R-:W-:Y:S01]  /*34e0*/  IMAD.MOV.U32 R113, RZ, RZ, 0x1f ;  /* 0x0000001fff717424 */ /* 0x000fe200078e00ff */
[----:B------:R-:W-:-:S02]  /*34f0*/  MOV R160, 0xffffffff ;  /* 0xffffffff00a07802 */ /* 0x000fc40000000f00 */
[----:B------:R-:W-:Y:S02]  /*3500*/  MOV R108, 0x3520 ;  /* 0x00003520006c7802 */ /* 0x000fe40000000f00 */
[----:B-----5:R-:W-:Y:S05]  /*3510*/  CALL.REL.NOINC `($__internal_26_$__cuda_sm70_shflsync_bfly_p) ;  /* 0x0000046000007944 */ /* 0x020fea0003c00000 */
[----:B-1----:R-:W-:Y:S01]  /*3520*/  MOV R110, R111 ;  /* 0x0000006f006e7202 */ /* 0x002fe20000000f00 */
[----:B0-----:R-:W-:Y:S05]  /*3530*/  BRA `(.L_x_482) ;  /* 0xffffdfc000007947 */ /* 0x001fea000383ffff */
.L_x_474:
[----:B------:R-:W-:Y:S01]  /*3540*/  HFMA2.MMA R158, -RZ, RZ, 0, 5.9604644775390625e-08 ;  /* 0x00000001ff9e7435 */ /* 0x000fe200000001ff */
[----:B------:R-:W-:Y:S01]  /*3550*/  MOV R111, R156 ;  /* 0x0000009c006f7202 */ /* 0x000fe20000000f00 */
[----:B------:R-:W-:Y:S01]  /*3560*/  IMAD.MOV.U32 R113, RZ, RZ, 0x1f ;  /* 0x0000001fff717424 */ /* 0x000fe200078e00ff */
[----:B------:R-:W-:Y:S02]  /*3570*/  MOV R160, 0xffffffff ;  /* 0xffffffff00a07802 */ /* 0x000fe40000000f00 */
[----:B------:R-:W-:Y:S02]  /*3580*/  MOV R108, 0x35a0 ;  /* 0x000035a0006c7802 */ /* 0x000fe40000000f00 */
[----:B01---5:R-:W-:Y:S05]  /*3590*/  CALL.REL.NOINC `($__internal_26_$__cuda_sm70_shflsync_bfly_p) ;  /* 0x000003e000007944 */ /* 0x023fea0003c00000 */
[----:B------:R-:W-:Y:S01]  /*35a0*/  FADD.FTZ R155, R110, R155 ;  /* 0x0000009b6e9b7221 */ /* 0x000fe20000010000 */
[----:B0-----:R-:W-:Y:S01]  /*35b0*/  HFMA2.MMA R158, -RZ, RZ, 0, 1.1920928955078125e-07 ;  /* 0x00000002ff9e7435 */ /* 0x001fe200000001ff */
[----:B-1----:R-:W-:Y:S01]  /*35c0*/  FADD.FTZ R156, R156, R111 ;  /* 0x0000006f9c9c7221 */ /* 0x002fe20000010000 */
[----:B------:R-:W-:Y:S01]  /*35d0*/  MOV R113, 0x1f ;  /* 0x0000001f00717802 */ /* 0x000fe20000000f00 */
[----:B------:R-:W-:Y:S01]  /*35e0*/  IMAD.MOV.U32 R111, RZ, RZ, R155 ;  /* 0x000000ffff6f7224 */ /* 0x000fe200078e009b */
[----:B------:R-:W-:-:S02]  /*35f0*/  MOV R160, 0xffffffff ;  /* 0xffffffff00a07802 */ /* 0x000fc40000000f00 */
[----:B------:R-:W-:Y:S02]  /*3600*/  MOV R108, 0x3620 ;  /* 0x00003620006c7802 */ /* 0x000fe40000000f00 */
[----:B------:R-:W-:Y:S05]  /*3610*/  CALL.REL.NOINC `($__internal_26_$__cuda_sm70_shflsync_bfly_p) ;  /* 0x0000036000007944 */ /* 0x000fea0003c00000 */
[----:B0-----:R-:W-:Y:S01]  /*3620*/  HFMA2.MMA R158, -RZ, RZ, 0, 1.1920928955078125e-07 ;  /* 0x00000002ff9e7435 */ /* 0x001fe200000001ff */
[----:B-1----:R-:W-:Y:S01]  /*3630*/  MOV R110, R111 ;  /* 0x0000006f006e7202 */ /* 0x002fe20000000f00 */
[----:B------:R-:W-:Y:S01]  /*3640*/  IMAD.MOV.U32 R160, RZ, RZ, -0x1 ;  /* 0xffffffffffa07424 */ /* 0x000fe200078e00ff */
[----:B------:R-:W-:Y:S02]  /*3650*/  MOV R111, R156 ;  /* 0x0000009c006f7202 */ /* 0x000fe40000000f00 */
[----:B------:R-:W-:Y:S02]  /*3660*/  MOV R113, 0x1f ;  /* 0x0000001f00717802 */ /* 0x000fe40000000f00 */
[----:B------:R-:W-:Y:S02]  /*3670*/  MOV R108, 0x3690 ;  /* 0x00003690006c7802 */ /* 0x000fe40000000f00 */
[----:B------:R-:W-:Y:S05]  /*3680*/  CALL.REL.NOINC `($__internal_26_$__cuda_sm70_shflsync_bfly_p) ;  /* 0x000002f000007944 */ /* 0x000fea0003c00000 */
[----:B------:R-:W-:Y:S01]  /*3690*/  FADD.FTZ R155, R110, R155 ;  /* 0x0000009b6e9b7221 */ /* 0x000fe20000010000 */
[----:B0-----:R-:W-:Y:S01]  /*36a0*/  HFMA2.MMA R158, -RZ, RZ, 0, 2.384185791015625e-07 ;  /* 0x00000004ff9e7435 */ /* 0x001fe200000001ff */
[----:B-1----:R-:W-:Y:S01]  /*36b0*/  FADD.FTZ R156, R156, R111 ;  /* 0x0000006f9c9c7221 */ /* 0x002fe20000010000 */
[----:B------:R-:W-:-:S02]  /*36c0*/  MOV R113, 0x1f ;  /* 0x0000001f00717802 */ /* 0x000fc40000000f00 */
[----:B------:R-:W-:Y:S02]  /*36d0*/  MOV R160, 0xffffffff ;  /* 0xffffffff00a07802 */ /* 0x000fe40000000f00 */
[----:B------:R-:W-:Y:S02]  /*36e0*/  MOV R111, R155 ;  /* 0x0000009b006f7202 */ /* 0x000fe40000000f00 */
[----:B------:R-:W-:Y:S02]  /*36f0*/  MOV R108, 0x3710 ;  /* 0x00003710006c7802 */ /* 0x000fe40000000f00 */
[----:B------:R-:W-:Y:S05]  /*3700*/  CALL.REL.NOINC `($__internal_26_$__cuda_sm70_shflsync_bfly_p) ;  /* 0x0000027000007944 */ /* 0x000fea0003c00000 */
[----:B0-----:R-:W-:Y:S01]  /*3710*/  HFMA2.MMA R158, -RZ, RZ, 0, 2.384185791015625e-07 ;  /* 0x00000004ff9e7435 */ /* 0x001fe200000001ff */
[----:B-1----:R-:W-:Y:S01]  /*3720*/  IMAD.MOV.U32 R110, RZ, RZ, R111 ;  /* 0x000000ffff6e7224 */ /* 0x002fe200078e006f */
[----:B------:R-:W-:Y:S02]  /*3730*/  MOV R111, R156 ;  /* 0x0000009c006f7202 */ /* 0x000fe40000000f00 */
[----:B------:R-:W-:Y:S02]  /*3740*/  MOV R113, 0x1f ;  /* 0x0000001f00717802 */ /* 0x000fe40000000f00 */
[----:B------:R-:W-:-:S02]  /*3750*/  MOV R160, 0xffffffff ;  /* 0xffffffff00a07802 */ /* 0x000fc40000000f00 */
[----:B------:R-:W-:Y:S02]  /*3760*/  MOV R108, 0x3780 ;  /* 0x00003780006c7802 */ /* 0x000fe40000000f00 */
[----:B------:R-:W-:Y:S05]  /*3770*/  CALL.REL.NOINC `($__internal_26_$__cuda_sm70_shflsync_bfly_p) ;  /* 0x0000020000007944 */ /* 0x000fea0003c00000 */
[----:B------:R-:W-:Y:S01]  /*3780*/  FADD.FTZ R155, R110, R155 ;  /* 0x0000009b6e9b7221 */ /* 0x000fe20000010000 */
[----:B0-----:R-:W-:Y:S01]  /*3790*/  HFMA2.MMA R113, -RZ, RZ, 0, 1.847743988037109375e-06 ;  /* 0x0000001fff717435 */ /* 0x001fe200000001ff */
[----:B-1----:R-:W-:Y:S01]  /*37a0*/  FADD.FTZ R114, R156, R111 ;  /* 0x0000006f9c727221 */ /* 0x002fe20000010000 */
[----:B------:R-:W-:Y:S01]  /*37b0*/  MOV R160, 0xffffffff ;  /* 0xffffffff00a07802 */ /* 0x000fe20000000f00 */
[----:B------:R-:W-:Y:S01]  /*37c0*/  IMAD.MOV.U32 R158, RZ, RZ, 0x8 ;  /* 0x00000008ff9e7424 */ /* 0x000fe200078e00ff */
[----:B------:R-:W-:Y:S02]  /*37d0*/  MOV R111, R155 ;  /* 0x0000009b006f7202 */ /* 0x000fe40000000f00 */
[----:B------:R-:W-:Y:S02]  /*37e0*/  MOV R108, 0x3800 ;  /* 0x00003800006c7802 */ /* 0x000fe40000000f00 */
[----:B------:R-:W-:Y:S05]  /*37f0*/  CALL.REL.NOINC `($__internal_26_$__cuda_sm70_shflsync_bfly_p) ;  /* 0x0000018000007944 */ /* 0x000fea0003c00000 */
[----:B0-----:R-:W-:Y:S01]  /*3800*/  HFMA2.MMA R158, -RZ, RZ, 0, 4.76837158203125e-07 ;  /* 0x00000008ff9e7435 */ /* 0x001fe200000001ff */
[----:B-1----:R-:W-:Y:S01]  /*3810*/  MOV R110, R111 ;  /* 0x0000006f006e7202 */ /* 0x002fe20000000f00 */
[----:B------:R-:W-:Y:S01]  /*3820*/  IMAD.MOV.U32 R111, RZ, RZ, R114 ;  /* 0x000000ffff6f7224 */ /* 0x000fe200078e0072 */
[----:B------:R-:W-:-:S02]  /*3830*/  MOV R113, 0x1f ;  /* 0x0000001f00717802 */ /* 0x000fc40000000f00 */
[----:B------:R-:W-:Y:S02]  /*3840*/  MOV R160, 0xffffffff ;  /* 0xffffffff00a07802 */ /* 0x000fe40000000f00 */
[----:B------:R-:W-:Y:S02]  /*3850*/  MOV R108, 0x3870 ;  /* 0x00003870006c7802 */ /* 0x000fe40000000f00 */
[----:B------:R-:W-:Y:S05]  /*3860*/  CALL.REL.NOINC `($__internal_26_$__cuda_sm70_shflsync_bfly_p) ;  /* 0x0000011000007944 */ /* 0x000fea0003c00000 */
[----:B------:R-:W-:Y:S01]  /*3870*/  FADD.FTZ R112, R110, R155 ;  /* 0x0000009b6e707221 */ /* 0x000fe20000010000 */
[----:B0-----:R-:W-:Y:S01]  /*3880*/  HFMA2.MMA R158, -RZ, RZ, 0, 9.5367431640625e-07 ;  /* 0x00000010ff9e7435 */ /* 0x001fe200000001ff */
[----:B-1----:R-:W-:Y:S01]  /*3890*/  FADD.FTZ R114, R114, R111 ;  /* 0x0000006f72727221 */ /* 0x002fe20000010000 */
[----:B------:R-:W-:Y:S01]  /*38a0*/  MOV R160, 0xffffffff ;  /* 0xffffffff00a07802 */ /* 0x000fe20000000f00 */
[----:B------:R-:W-:Y:S01]  /*38b0*/  IMAD.MOV.U32 R113, RZ, RZ, 0x1f ;  /* 0x0000001fff717424 */ /* 0x000fe200078e00ff */
[----:B------:R-:W-:Y:S02]  /*38c0*/  MOV R111, R112 ;  /* 0x00000070006f7202 */ /* 0x000fe40000000f00 */
[----:B------:R-:W-:Y:S02]  /*38d0*/  MOV R108, 0x38f0 ;  /* 0x000038f0006c7802 */ /* 0x000fe40000000f00 */
[----:B------:R-:W-:Y:S05]  /*38e0*/  CALL.REL.NOINC `($__internal_26_$__cuda_sm70_shflsync_bfly_p) ;  /* 0x0000009000007944 */ /* 0x000fea0003c00000 */
[----:B0-----:R-:W-:Y:S01]  /*38f0*/  HFMA2.MMA R113, -RZ, RZ, 0, 1.847743988037109375e-06 ;  /* 0x0000001fff717435 */ /* 0x001fe200000001ff */
[----:B-1----:R-:W-:Y:S01]  /*3900*/  MOV R115, R111 ;  /* 0x0000006f00737202 */ /* 0x002fe20000000f00 */
[----:B------:R-:W-:Y:S01]  /*3910*/  IMAD.MOV.U32 R158, RZ, RZ, 0x10 ;  /* 0x00000010ff9e7424 */ /* 0x000fe200078e00ff */
[----:B------:R-:W-:-:S02]  /*3920*/  MOV R111, R114 ;  /* 0x00000072006f7202 */ /* 0x000fc40000000f00 */
[----:B------:R-:W-:Y:S02]  /*3930*/  MOV R160, 0xffffffff ;  /* 0xffffffff00a07802 */ /* 0x000fe40000000f00 */
[----:B------:R-:W-:Y:S02]  /*3940*/  MOV R108, 0x3960 ;  /* 0x00003960006c7802 */ /* 0x000fe40000000f00 */
[----:B------:R-:W-:Y:S05]  /*3950*/  CALL.REL.NOINC `($__internal_26_$__cuda_sm70_shflsync_bfly_p) ;  /* 0x0000002000007944 */ /* 0x000fea0003c00000 */
[----:B-1----:R-:W-:Y:S01]  /*3960*/  MOV R109, R111 ;  /* 0x0000006f006d7202 */ /* 0x002fe20000000f00 */
[----:B0-----:R-:W-:Y:S05]  /*3970*/  BRA `(.L_x_483) ;  /* 0xffffdca000007947 */ /* 0x001fea000383ffff */
        .weak           $__internal_26_$__cuda_sm70_shflsync_bfly_p
        .type           $__internal_26_$__cuda_sm70_shflsync_bfly_p,@function
        .size           $__internal_26_$__cuda_sm70_shflsync_bfly_p,(.L_x_2263 - $__internal_26_$__cuda_sm70_shflsync_bfly_p)
$__internal_26_$__cuda_sm70_shflsync_bfly_p:
[----:B------:R-:W-:Y:S01]  /*3980*/  HFMA2.MMA R109, -RZ, RZ, 0, 0 ;  /* 0x00000000ff6d7435 */ /* 0x000fe200000001ff */
[----:B------:R-:W-:Y:S04]  /*3990*/  WARPSYNC R160 ;  /* 0x000000a000007348 */ /* 0x000fe80003800000 */
[----:B------:R0:W1:Y:S01]  /*39a0*/  SHFL.BFLY PT, R111, R111, R158, R113 ;  /* 0x0c00009e6f6f7389 */ /* 0x00006200000e0071 */
[----:B------:R-:W-:Y:S05]  /*39b0*/  RET.REL.NODEC R108 `(_ZN10layer_norm31ln_parallel_residual_bwd_kernelINS_13Kernel_traitsIf13__nv_bfloat16S2_S2_fjLj768ELj1ELj4ELj1ELj16ENS_18Kernel_traits_baseILj768EfS2_S2_S2_fjLj128EEEEELb0ELb1ELb0EEEvNS_9BwdParamsE) ;  /* 0xffffc6406c007950 */ /* 0x000fea0003c3ffff */
.L_x_484:
        /* <DEDUP_REMOVED lines=12> */
.L_x_2263:


//--------------------- .text._ZN10layer_norm31ln_parallel_residual_bwd_kernelINS_13Kernel_traitsIf13__nv_bfloat16S2_S2_fjLj768ELj1ELj4ELj1ELj16ENS_18Kernel_traits_baseILj768EfS2_S2_S2_fjLj128EEEEELb0ELb1ELb1EEEvNS_9BwdParamsE --------------------------
	.section	.text._ZN10layer_norm31ln_parallel_residual_bwd_kernelINS_13Kernel_traitsIf13__nv_bfloat16S2_S2_fjLj768ELj1ELj4ELj1ELj16ENS_18Kernel_traits_baseILj768EfS2_S2_S2_fjLj128EEEEELb0ELb1ELb1EEEvNS_9BwdParamsE,"ax",@progbits
	.sectioninfo	@"SHI_REGISTERS=168"
	.align	128
        .global         _ZN10layer_norm31ln_parallel_residual_bwd_kernelINS_13Kernel_traitsIf13__nv_bfloat16S2_S2_fjLj768ELj1ELj4ELj1ELj16ENS_18Kernel_traits_baseILj768EfS2_S2_S2_fjLj128EEEEELb0ELb1ELb1EEEvNS_9BwdParamsE
        .type           _ZN10layer_norm31ln_parallel_residual_bwd_kernelINS_13Kernel_traitsIf13__nv_bfloat16S2_S2_fjLj768ELj1ELj4ELj1ELj16ENS_18Kernel_traits_baseILj768EfS2_S2_S2_fjLj128EEEEELb0ELb1ELb1EEEvNS_9BwdParamsE,@function
        .size           _ZN10layer_norm31ln_parallel_residual_bwd_kernelINS_13Kernel_traitsIf13__nv_bfloat16S2_S2_fjLj768ELj1ELj4ELj1ELj16ENS_18Kernel_traits_baseILj768EfS2_S2_S2_fjLj128EEEEELb0ELb1ELb1EEEvNS_9BwdParamsE,(.L_x_2264 - _ZN10layer_norm31ln_parallel_residual_bwd_kernelINS_13Kernel_traitsIf13__nv_bfloat16S2_S2_fjLj768ELj1ELj4ELj1ELj16ENS_18Kernel_traits_baseILj768EfS2_S2_S2_fjLj128EEEEELb0ELb1ELb1EEEvNS_9BwdParamsE)
        .other          _ZN10layer_norm31ln_parallel_residual_bwd_kernelINS_13Kernel_traitsIf13__nv_bfloat16S2_S2_fjLj768ELj1ELj4ELj1ELj16ENS_18Kernel_traits_baseILj768EfS2_S2_S2_fjLj128EEEEELb0ELb1ELb1EEEvNS_9BwdParamsE,@"STO_CUDA_ENTRY STV_DEFAULT"
_ZN10layer_norm31ln_parallel_residual_bwd_kernelINS_13Kernel_traitsIf13__nv_bfloat16S2_S2_fjLj768ELj1ELj4ELj1ELj16ENS_18Kernel_traits_baseILj768EfS2_S2_S2_fjLj128EEEEELb0ELb1ELb1EEEvNS_9BwdParamsE:
.text._ZN10layer_norm31ln_parallel_residual_bwd_kernelINS_13Kernel_traitsIf13__nv_bfloat16S2_S2_fjLj768ELj1ELj4ELj1ELj16ENS_18Kernel_traits_baseILj768EfS2_S2_S2_fjLj128EEEEELb0ELb1ELb1EEEvNS_9BwdParamsE:
        /* <DEDUP_REMOVED lines=34> */
.L_x_486:
[----:B------:R-:W-:-:S04]  /*0220*/  SHF.L.U32 R0, R109, 0x5, RZ ;  /* 0x000000056d007819 */ /* 0x000fc800000006ff */
[----:B------:R-:W-:-:S04]  /*0230*/  LOP3.LUT R0, R0, 0x3e0, RZ, 0xc0, !PT ;  /* 0x000003e000007812 */ /* 0x000fc800078ec0ff */
[----:B------:R-:W-:-:S04]  /*0240*/  IADD3 R2, P0, R0, c[0x0][0x1b0], RZ ;  /* 0x00006c0000027a10 */ /* 0x000fc80007f1e0ff */
[----:B------:R-:W-:-:S05]  /*0250*/  IADD3.X R3, RZ, c[0x0][0x1b4], RZ, P0, !PT ;  /* 0x00006d00ff037a10 */ /* 0x000fca00007fe4ff */
[----:B------:R0:W5:Y:S04]  /*0260*/  LDG.E.128 R24, [R2.64] ;  /* 0x0000000402187981 */ /* 0x000168000c1e1d00 */
[----:B------:R0:W5:Y:S04]  /*0270*/  LDG.E.128 R20, [R2.64+0x10] ;  /* 0x0000100402147981 */ /* 0x000168000c1e1d00 */
[----:B------:R0:W5:Y:S04]  /*0280*/  LDG.E.128 R16, [R2.64+0x400] ;  /* 0x0004000402107981 */ /* 0x000168000c1e1d00 */
[----:B------:R0:W5:Y:S04]  /*0290*/  LDG.E.128 R12, [R2.64+0x410] ;  /* 0x00041004020c7981 */ /* 0x000168000c1e1d00 */
[----:B------:R0:W5:Y:S04]  /*02a0*/  LDG.E.128 R8, [R2.64+0x800] ;  /* 0x0008000402087981 */ /* 0x000168000c1e1d00 */
[----:B------:R0:W5:Y:S01]  /*02b0*/  LDG.E.128 R4, [R2.64+0x810] ;  /* 0x0008100402047981 */ /* 0x000162000c1e1d00 */
[----:B------:R-:W1:Y:S01]  /*02c0*/  LDC.U8 R126, c[0x0][0x1f0] ;  /* 0x00007c00ff7e7b82 */ /* 0x000e620000000000 */
[----:B------:R-:W-:Y:S01]  /*02d0*/  HFMA2.MMA R108, -RZ, RZ, 0, 0 ;  /* 0x00000000ff6c7435 */ /* 0x000fe200000001ff */
[----:B------:R-:W-:Y:S01]  /*02e0*/  BSSY B1, `(.L_x_488) ;  /* 0x0000242000017945 */ /* 0x000fe20003800000 */
[----:B------:R-:W-:Y:S01]  /*02f0*/  HFMA2.MMA R0, -RZ, RZ, 0, 0 ;  /* 0x00000000ff007435 */ /* 0x000fe200000001ff */
        /* <DEDUP_REMOVED lines=23> */
[----:B01----:R-:W-:-:S02]  /*0470*/  MOV R129, RZ ;  /* 0x000000ff00817202 */ /* 0x003fc40000000f00 */
.L_x_492:
[----:B------:R-:W-:Y:S01]  /*0480*/  IMAD R2, R125, c[0x0][0x168], RZ ;  /* 0x00005a007d027a24 */ /* 0x000fe200078e02ff */
[----:B------:R-:W-:-:S02]  /*0490*/  LOP3.LUT R48, R109, 0x1f, RZ, 0xc0, !PT ;  /* 0x0000001f6d307812 */ /* 0x000fc400078ec0ff */
[----:B------:R-:W-:Y:S02]  /*04a0*/  MOV R68, 0x10 ;  /* 0x0000001000447802 */ /* 0x000fe40000000f00 */
[----:B------:R-:W-:-:S04]  /*04b0*/  SHF.R.S32.HI R3, RZ, 0x1f, R2 ;  /* 0x0000001fff037819 */ /* 0x000fc80000011402 */
[----:B------:R-:W-:-:S04]  /*04c0*/  LEA.HI R3, R3, R2, RZ, 0x3 ;  /* 0x0000000203037211 */ /* 0x000fc800078f18ff */
[----:B------:R-:W-:-:S04]  /*04d0*/  LEA.HI.SX32 R3, R3, R48, 0x1d ;  /* 0x0000003003037211 */ /* 0x000fc800078feaff */
[C---:B------:R-:W-:Y:S02]  /*04e0*/  SHF.L.U32 R132, R3.reuse, 0x4, RZ ;  /* 0x0000000403847819 */ /* 0x040fe400000006ff */
[----:B------:R-:W-:Y:S02]  /*04f0*/  IADD3 R73, R3, 0x20, RZ ;  /* 0x0000002003497810 */ /* 0x000fe40007ffe0ff */
[----:B------:R-:W-:Y:S02]  /*0500*/  SHF.R.U32.HI R134, RZ, 0x1c, R3 ;  /* 0x0000001cff867819 */ /* 0x000fe40000011603 */
[----:B------:R-:W-:Y:S02]  /*0510*/  IADD3 R48, P0, R132, c[0x0][0x188], RZ ;  /* 0x0000620084307a10 */ /* 0x000fe40007f1e0ff */
[----:B------:R-:W-:Y:S02]  /*0520*/  SHF.L.U32 R130, R73, 0x4, RZ ;  /* 0x0000000449827819 */ /* 0x000fe400000006ff */
[----:B------:R-:W-:-:S02]  /*0530*/  IADD3 R135, R3, 0x40, RZ ;  /* 0x0000004003877810 */ /* 0x000fc40007ffe0ff */
[----:B------:R-:W-:Y:S02]  /*0540*/  IADD3.X R49, R134, c[0x0][0x18c], RZ, P0, !PT ;  /* 0x0000630086317a10 */ /* 0x000fe400007fe4ff */
[----:B------:R-:W-:Y:S02]  /*0550*/  SHF.R.U32.HI R131, RZ, 0x1c, R73 ;  /* 0x0000001cff837819 */ /* 0x000fe40000011649 */
[----:B------:R-:W-:Y:S02]  /*0560*/  IADD3 R56, P0, R130, c[0x0][0x188], RZ ;  /* 0x0000620082387a10 */ /* 0x000fe40007f1e0ff */
[----:B------:R-:W-:Y:S01]  /*0570*/  SHF.L.U32 R127, R135, 0x4, RZ ;  /* 0x00000004877f7819 */ /* 0x000fe200000006ff */
[----:B------:R-:W2:Y:S01]  /*0580*/  LDG.E.128 R48, [R48.64] ;  /* 0x0000000430307981 */ /* 0x000ea2000c1e1d00 */
[----:B------:R-:W-:Y:S01]  /*0590*/  MOV R76, 0x4 ;  /* 0x00000004004c7802 */ /* 0x000fe20000000f00 */
[----:B------:R-:W-:Y:S01]  /*05a0*/  IMAD.WIDE.U32 R52, R3, R68, c[0x0][0x208] ;  /* 0x0000820003347625 */ /* 0x000fe200078e0044 */
[----:B------:R-:W-:-:S02]  /*05b0*/  IADD3.X R57, R131, c[0x0][0x18c], RZ, P0, !PT ;  /* 0x0000630083397a10 */ /* 0x000fc400007fe4ff */
[----:B------:R-:W-:Y:S01]  /*05c0*/  SHF.R.U32.HI R128, RZ, 0x1c, R135 ;  /* 0x0000001cff807819 */ /* 0x000fe20000011687 */
[-C--:B------:R-:W-:Y:S01]  /*05d0*/  IMAD.WIDE R74, R125, R76.reuse, c[0x0][0x1a0] ;  /* 0x000068007d4a7625 */ /* 0x080fe200078e024c */
[----:B------:R-:W-:Y:S01]  /*05e0*/  IADD3 R64, P0, R127, c[0x0][0x188], RZ ;  /* 0x000062007f407a10 */ /* 0x000fe20007f1e0ff */
[----:B------:R-:W3:Y:S03]  /*05f0*/  LDG.E.128 R52, [R52.64] ;  /* 0x0000000434347981 */ /* 0x000ee6000c1e1d00 */
[----:B------:R-:W-:Y:S01]  /*0600*/  IADD3.X R65, R128, c[0x0][0x18c], RZ, P0, !PT ;  /* 0x0000630080417a10 */ /* 0x000fe200007fe4ff */
[----:B------:R0:W4:Y:S01]  /*0610*/  LDG.E R133, [R74.64] ;  /* 0x000000044a857981 */ /* 0x000122000c1e1900 */
[----:B------:R-:W-:-:S03]  /*0620*/  IMAD.WIDE R76, R125, R76, c[0x0][0x1a8] ;  /* 0x00006a007d4c7625 */ /* 0x000fc600078e024c */
[----:B------:R-:W3:Y:S01]  /*0630*/  LDG.E.128 R56, [R56.64] ;  /* 0x0000000438387981 */ /* 0x000ee2000c1e1d00 */
[----:B------:R-:W-:-:S03]  /*0640*/  IMAD.WIDE.U32 R60, R73, R68, c[0x0][0x208] ;  /* 0x00008200493c7625 */ /* 0x000fc600078e0044 */
[----:B------:R-:W3:Y:S04]  /*0650*/  LDG.E.128 R64, [R64.64] ;  /* 0x0000000440407981 */ /* 0x000ee8000c1e1d00 */
[----:B------:R-:W3:Y:S04]  /*0660*/  LDG.E R76, [R76.64] ;  /* 0x000000044c4c7981 */ /* 0x000ee8000c1e1900 */
[----:B------:R-:W3:Y:S01]  /*0670*/  LDG.E.128 R60, [R60.64] ;  /* 0x000000043c3c7981 */ /* 0x000ee2000c1e1d00 */
[----:B------:R-:W-:-:S06]  /*0680*/  IMAD.WIDE.U32 R68, R135, R68, c[0x0][0x208] ;  /* 0x0000820087447625 */ /* 0x000fcc00078e0044 */
[----:B------:R-:W3:Y:S01]  /*0690*/  LDG.E.128 R68, [R68.64] ;  /* 0x0000000444447981 */ /* 0x000ee2000c1e1d00 */
[----:B------:R-:W-:-:S04]  /*06a0*/  ISETP.NE.U32.AND P1, PT, RZ, c[0x0][0x218], PT ;  /* 0x00008600ff007a0c */ /* 0x000fc80003f25070 */
[----:B------:R-:W-:-:S13]  /*06b0*/  ISETP.NE.AND.EX P1, PT, RZ, c[0x0][0x21c], PT, P1 ;  /* 0x00008700ff007a0c */ /* 0x000fda0003f25310 */
[----:B------:R-:W-:-:S04]  /*06c0*/  @P1 LEA R2, P0, R3, c[0x0][0x218], 0x4 ;  /* 0x0000860003021a11 */ /* 0x000fc800078020ff */
[----:B------:R-:W-:Y:S02]  /*06d0*/  @P1 LEA.HI.X R3, R3, c[0x0][0x21c], RZ, 0x4, P0 ;  /* 0x0000870003031a11 */ /* 0x000fe400000f24ff */
[----:B0-----:R-:W-:Y:S02]  /*06e0*/  @P1 LEA R74, P0, R135, c[0x0][0x218], 0x4 ;  /* 0x00008600874a1a11 */ /* 0x001fe400078020ff */
[----:B------:R-:W-:Y:S01]  /*06f0*/  @P1 LEA R72, P2, R73, c[0x0][0x218], 0x4 ;  /* 0x0000860049481a11 */ /* 0x000fe200078420ff */
[----:B-----5:R2:W5:Y:S01]  /*0700*/  @P1 LDG.E.128 R28, [R2.64] ;  /* 0x00000004021c1981 */ /* 0x020562000c1e1d00 */
[----:B------:R-:W-:Y:S02]  /*0710*/  @P1 LEA.HI.X R75, R135, c[0x0][0x21c], RZ, 0x4, P0 ;  /* 0x00008700874b1a11 */ /* 0x000fe400000f24ff */
[----:B------:R-:W-:Y:S02]  /*0720*/  ISETP.NE.AND P0, PT, R126, RZ, PT ;  /* 0x000000ff7e00720c */ /* 0x000fe40003f05270 */
[----:B------:R-:W-:Y:S01]  /*0730*/  @P1 LEA.HI.X R73, R73, c[0x0][0x21c], RZ, 0x4, P2 ;  /* 0x0000870049491a11 */ /* 0x000fe200010f24ff */
[----:B------:R0:W5:Y:S04]  /*0740*/  @P1 LDG.E.128 R36, [R74.64] ;  /* 0x000000044a241981 */ /* 0x000168000c1e1d00 */
[----:B------:R1:W5:Y:S01]  /*0750*/  @P1 LDG.E.128 R32, [R72.64] ;  /* 0x0000000448201981 */ /* 0x000362000c1e1d00 */
[----:B--2---:R-:W-:-:S02]  /*0760*/  PRMT R2, RZ, 0x5410, R48 ;  /* 0x00005410ff027816 */ /* 0x004fc40000000030 */
[----:B------:R-:W-:Y:S02]  /*0770*/  PRMT R48, RZ, 0x7610, R48 ;  /* 0x00007610ff307816 */ /* 0x000fe40000000030 */
[--C-:B------:R-:W-:Y:S02]  /*0780*/  PRMT R3, RZ, 0x5410, R49.reuse ;  /* 0x00005410ff037816 */ /* 0x100fe40000000031 */
[----:B----4-:R-:W-:Y:S02]  /*0790*/  FSEL R133, R133, RZ, !P0 ;  /* 0x000000ff85857208 */ /* 0x010fe40004000000 */
[----:B-1----:R-:W-:Y:S02]  /*07a0*/  PRMT R72, RZ, 0x7610, R49 ;  /* 0x00007610ff487816 */ /* 0x002fe40000000031 */
[----:B---3--:R-:W-:Y:S02]  /*07b0*/  PRMT R135, RZ, 0x5410, R55 ;  /* 0x00005410ff877816 */ /* 0x008fe40000000037 */
[----:B------:R-:W-:-:S02]  /*07c0*/  PRMT R146, RZ, 0x5410, R65 ;  /* 0x00005410ff927816 */ /* 0x000fc40000000041 */
[----:B------:R-:W-:Y:S01]  /*07d0*/  PRMT R148, RZ, 0x7610, R65 ;  /* 0x00007610ff947816 */ /* 0x000fe20000000041 */
[C---:B------:R-:W-:Y:S01]  /*07e0*/  FADD.FTZ R65, -R133.reuse, R2 ;  /* 0x0000000285417221 */ /* 0x040fe20000010100 */
[----:B------:R-:W-:Y:S02]  /*07f0*/  PRMT R137, RZ, 0x7610, R55 ;  /* 0x00007610ff897816 */ /* 0x000fe40000000037 */
[--C-:B------:R-:W-:Y:S02]  /*0800*/  PRMT R152, RZ, 0x5410, R67.reuse ;  /* 0x00005410ff987816 */ /* 0x100fe40000000043 */
[----:B------:R-:W-:Y:S01]  /*0810*/  PRMT R154, RZ, 0x7610, R67 ;  /* 0x00007610ff9a7816 */ /* 0x000fe20000000043 */
[----:B------:R-:W-:Y:S01]  /*0820*/  FADD.FTZ R67, -R133, R48 ;  /* 0x0000003085437221 */ /* 0x000fe20000010100 */
[----:B------:R-:W-:Y:S01]  /*0830*/  PRMT R49, RZ, 0x5410, R50 ;  /* 0x00005410ff317816 */ /* 0x000fe20000000032 */
[----:B------:R-:W-:Y:S01]  /*0840*/  FMUL.FTZ R48, R76, R65 ;  /* 0x000000414c307220 */ /* 0x000fe20000410000 */
[----:B0-----:R-:W-:-:S02]  /*0850*/  PRMT R75, RZ, 0x5410, R52 ;  /* 0x00005410ff4b7816 */ /* 0x001fc40000000034 */
[--C-:B------:R-:W-:Y:S02]  /*0860*/  PRMT R55, RZ, 0x5410, R56.reuse ;  /* 0x00005410ff377816 */ /* 0x100fe40000000038 */
[----:B------:R-:W-:Y:S02]  /*0870*/  PRMT R136, RZ, 0x7610, R56 ;  /* 0x00007610ff887816 */ /* 0x000fe40000000038 */
[--C-:B------:R-:W-:Y:S02]  /*0880*/  PRMT R56, RZ, 0x5410, R57.reuse ;  /* 0x00005410ff387816 */ /* 0x100fe40000000039 */
[----:B------:R-:W-:Y:S02]  /*0890*/  PRMT R138, RZ, 0x7610, R57 ;  /* 0x00007610ff8a7816 */ /* 0x000fe40000000039 */
[--C-:B------:R-:W-:Y:S02]  /*08a0*/  PRMT R57, RZ, 0x5410, R58.reuse ;  /* 0x00005410ff397816 */ /* 0x100fe4000000003a */
[----:B------:R-:W-:Y:S01]  /*08b0*/  PRMT R58, RZ, 0x7610, R58 ;  /* 0x00007610ff3a7816 */ /* 0x000fe2000000003a */
[C---:B------:R-:W-:Y:S01]  /*08c0*/  FADD.FTZ R3, -R133.reuse, R3 ;  /* 0x0000000385037221 */ /* 0x040fe20000010100 */
[----:B------:R-:W-:Y:S01]  /*08d0*/  PRMT R52, RZ, 0x7610, R52 ;  /* 0x00007610ff347816 */ /* 0x000fe20000000034 */
[----:B------:R-:W-:-:S02]  /*08e0*/  FADD.FTZ R49, -R133, R49 ;  /* 0x0000003185317221 */ /* 0x000fc40000010100 */
[----:B------:R-:W-:Y:S02]  /*08f0*/  FADD.FTZ R124, R75, R124 ;  /* 0x0000007c4b7c7221 */ /* 0x000fe40000010000 */
[----:B------:R-:W-:Y:S02]  /*0900*/  FMUL.FTZ R67, R76, R67 ;  /* 0x000000434c437220 */ /* 0x000fe40000410000 */
[-C--:B------:R-:W-:Y:S02]  /*0910*/  FFMA.FTZ R129, R48, R75.reuse, R129 ;  /* 0x0000004b30817223 */ /* 0x080fe40000010081 */
[----:B------:R-:W-:Y:S01]  /*0920*/  FMUL.FTZ R75, R24, R75 ;  /* 0x0000004b184b7220 */ /* 0x000fe20000410000 */
[----:B------:R-:W-:Y:S01]  /*0930*/  PRMT R77, RZ, 0x5410, R53 ;  /* 0x00005410ff4d7816 */ /* 0x000fe20000000035 */
[C---:B------:R-:W-:Y:S01]  /*0940*/  FADD.FTZ R145, -R133.reuse, R72 ;  /* 0x0000004885917221 */ /* 0x040fe20000010100 */
[----:B------:R-:W-:Y:S01]  /*0950*/  PRMT R150, RZ, 0x5410, R66 ;  /* 0x00005410ff967816 */ /* 0x000fe20000000042 */
[----:B------:R-:W-:-:S02]  /*0960*/  FADD.FTZ R155, -R133, R58 ;  /* 0x0000003a859b7221 */ /* 0x000fc40000010100 */
[----:B------:R-:W-:Y:S02]  /*0970*/  FADD.FTZ R122, R52, R122 ;  /* 0x0000007a347a7221 */ /* 0x000fe40000010000 */
[C---:B------:R-:W-:Y:S02]  /*0980*/  FMUL.FTZ R58, R76.reuse, R3 ;  /* 0x000000034c3a7220 */ /* 0x040fe40000410000 */
[-C--:B------:R-:W-:Y:S02]  /*0990*/  FFMA.FTZ R123, R67, R52.reuse, R123 ;  /* 0x00000034437b7223 */ /* 0x080fe4000001007b */
[----:B------:R-:W-:Y:S02]  /*09a0*/  FMUL.FTZ R72, R76, R49 ;  /* 0x000000314c487220 */ /* 0x000fe40000410000 */
[----:B------:R-:W-:Y:S02]  /*09b0*/  FMUL.FTZ R52, R25, R52 ;  /* 0x0000003419347220 */ /* 0x000fe40000410000 */
[----:B------:R-:W-:-:S02]  /*09c0*/  FADD.FTZ R3, RZ, R75 ;  /* 0x0000004bff037221 */ /* 0x000fc40000010000 */
[----:B------:R-:W-:Y:S01]  /*09d0*/  FFMA.FTZ R49, R48, R75, RZ ;  /* 0x0000004b30317223 */ /* 0x000fe200000100ff */
[----:B------:R-:W-:Y:S01]  /*09e0*/  PRMT R73, RZ, 0x7610, R50 ;  /* 0x00007610ff497816 */ /* 0x000fe20000000032 */
[----:B------:R-:W-:Y:S01]  /*09f0*/  FADD.FTZ R165, -R133, R150 ;  /* 0x0000009685a57221 */ /* 0x000fe20000010100 */
[----:B------:R-:W-:Y:S01]  /*0a00*/  PRMT R74, RZ, 0x7610, R53 ;  /* 0x00007610ff4a7816 */ /* 0x000fe20000000035 */
[----:B------:R-:W-:Y:S01]  /*0a10*/  FADD.FTZ R120, R77, R120 ;  /* 0x000000784d787221 */ /* 0x000fe20000010000 */
[--C-:B------:R-:W-:Y:S01]  /*0a20*/  PRMT R143, RZ, 0x5410, R63.reuse ;  /* 0x00005410ff8f7816 */ /* 0x100fe2000000003f */
[----:B------:R-:W-:Y:S01]  /*0a30*/  FMUL.FTZ R145, R76, R145 ;  /* 0x000000914c917220 */ /* 0x000fe20000410000 */
[----:B------:R-:W-:Y:S01]  /*0a40*/  PRMT R144, RZ, 0x7610, R63 ;  /* 0x00007610ff907816 */ /* 0x000fe2000000003f */
[-C--:B------:R-:W-:Y:S01]  /*0a50*/  FFMA.FTZ R121, R58, R77.reuse, R121 ;  /* 0x0000004d3a797223 */ /* 0x080fe20000010079 */
[--C-:B------:R-:W-:Y:S01]  /*0a60*/  PRMT R50, RZ, 0x5410, R51.reuse ;  /* 0x00005410ff327816 */ /* 0x100fe20000000033 */
[----:B------:R-:W-:Y:S01]  /*0a70*/  FMUL.FTZ R77, R26, R77 ;  /* 0x0000004d1a4d7220 */ /* 0x000fe20000410000 */
[----:B------:R-:W-:Y:S01]  /*0a80*/  PRMT R63, RZ, 0x5410, R64 ;  /* 0x00005410ff3f7816 */ /* 0x000fe20000000040 */
[----:B------:R-:W-:Y:S01]  /*0a90*/  FADD.FTZ R150, R3, R52 ;  /* 0x0000003403967221 */ /* 0x000fe20000010000 */
[----:B------:R-:W-:Y:S01]  /*0aa0*/  PRMT R51, RZ, 0x7610, R51 ;  /* 0x00007610ff337816 */ /* 0x000fe20000000033 */
[----:B------:R-:W-:Y:S01]  /*0ab0*/  FFMA.FTZ R49, R67, R52, R49 ;  /* 0x0000003443317223 */ /* 0x000fe20000010031 */
[----:B------:R-:W-:-:S02]  /*0ac0*/  PRMT R139, RZ, 0x5410, R59 ;  /* 0x00005410ff8b7816 */ /* 0x000fc4000000003b */
[----:B------:R-:W-:Y:S02]  /*0ad0*/  PRMT R140, RZ, 0x7610, R59 ;  /* 0x00007610ff8c7816 */ /* 0x000fe4000000003b */
[----:B------:R-:W-:Y:S02]  /*0ae0*/  PRMT R64, RZ, 0x7610, R64 ;  /* 0x00007610ff407816 */ /* 0x000fe40000000040 */
[----:B------:R-:W-:Y:S01]  /*0af0*/  PRMT R66, RZ, 0x7610, R66 ;  /* 0x00007610ff427816 */ /* 0x000fe20000000042 */
[----:B------:R-:W-:Y:S01]  /*0b00*/  FADD.FTZ R73, -R133, R73 ;  /* 0x0000004985497221 */ /* 0x000fe20000010100 */
[----:B------:R-:W-:Y:S01]  /*0b10*/  PRMT R53, RZ, 0x5410, R54 ;  /* 0x00005410ff357816 */ /* 0x000fe20000000036 */
[----:B------:R-:W-:Y:S02]  /*0b20*/  FADD.FTZ R118, R74, R118 ;  /* 0x000000764a767221 */ /* 0x000fe40000010000 */
[-C--:B------:R-:W-:Y:S02]  /*0b30*/  FFMA.FTZ R119, R145, R74.reuse, R119 ;  /* 0x0000004a91777223 */ /* 0x080fe40000010077 */
[----:B------:R-:W-:-:S02]  /*0b40*/  FMUL.FTZ R74, R27, R74 ;  /* 0x0000004a1b4a7220 */ /* 0x000fc40000410000 */
[----:B------:R-:W-:Y:S02]  /*0b50*/  FADD.FTZ R3, R150, R77 ;  /* 0x0000004d96037221 */ /* 0x000fe40000010000 */
[----:B------:R-:W-:Y:S01]  /*0b60*/  FFMA.FTZ R49, R58, R77, R49 ;  /* 0x0000004d3a317223 */ /* 0x000fe20000010031 */
[----:B------:R-:W-:Y:S01]  /*0b70*/  PRMT R54, RZ, 0x7610, R54 ;  /* 0x00007610ff367816 */ /* 0x000fe20000000036 */
        /* <DEDUP_REMOVED lines=16> */
[----:B------:R-:W-:Y:S02]  /*0c80*/  FADD.FTZ R116, R53, R116 ;  /* 0x0000007435747221 */ /* 0x000fe40000010000 */
[----:B------:R-:W-:Y:S02]  /*0c90*/  FMUL.FTZ R73, R76, R73 ;  /* 0x000000494c497220 */ /* 0x000fe40000410000 */
[-C--:B------:R-:W-:Y:S02]  /*0ca0*/  FFMA.FTZ R117, R72, R53.reuse, R117 ;  /* 0x0000003548757223 */ /* 0x080fe40000010075 */
        /* <DEDUP_REMOVED lines=8> */
[----:B------:R-:W-:-:S02]  /*0d30*/  FMUL.FTZ R147, R76, R147 ;  /* 0x000000934c937220 */ /* 0x000fc40000410000 */
[----:B------:R-:W-:Y:S02]  /*0d40*/  FMUL.FTZ R136, R22, R135 ;  /* 0x0000008716887220 */ /* 0x000fe40000410000 */
[----:B------:R-:W-:Y:S02]  /*0d50*/  FADD.FTZ R3, R3, R54 ;  /* 0x0000003603037221 */ /* 0x000fe40000010000 */
[----:B------:R-:W-:Y:S01]  /*0d60*/  FFMA.FTZ R49, R73, R54, R49 ;  /* 0x0000003649317223 */ /* 0x000fe20000010031 */
[----:B------:R-:W-:Y:S01]  /*0d70*/  PRMT R59, RZ, 0x5410, R60 ;  /* 0x00005410ff3b7816 */ /* 0x000fe2000000003c */
[----:B------:R-:W-:Y:S02]  /*0d80*/  FMUL.FTZ R51, R76, R51 ;  /* 0x000000334c337220 */ /* 0x000fe40000410000 */
[----:B------:R-:W-:Y:S02]  /*0d90*/  FMUL.FTZ R138, R23, R137 ;  /* 0x00000089178a7220 */ /* 0x000fe40000410000 */
[----:B------:R-:W-:-:S02]  /*0da0*/  FADD.FTZ R3, R3, R136 ;  /* 0x0000008803037221 */ /* 0x000fc40000010000 */
[----:B------:R-:W-:Y:S01]  /*0db0*/  FFMA.FTZ R49, R147, R136, R49 ;  /* 0x0000008893317223 */ /* 0x000fe20000010031 */
[----:B------:R-:W-:Y:S01]  /*0dc0*/  PRMT R60, RZ, 0x7610, R60 ;  /* 0x00007610ff3c7816 */ /* 0x000fe2000000003c */
[C---:B------:R-:W-:Y:S01]  /*0dd0*/  FMUL.FTZ R149, R76.reuse, R149 ;  /* 0x000000954c957220 */ /* 0x040fe20000410000 */
        /* <DEDUP_REMOVED lines=8> */
[----:B------:R-:W-:Y:S02]  /*0e60*/  FFMA.FTZ R0, R149, R60, R0 ;  /* 0x0000003c95007223 */ /* 0x000fe40000010000 */
[----:B------:R-:W-:Y:S02]  /*0e70*/  FADD.FTZ R102, R2, R102 ;  /* 0x0000006602667221 */ /* 0x000fe40000010000 */
[-C--:B------:R-:W-:Y:S02]  /*0e80*/  FFMA.FTZ R86, R63, R2.reuse, R86 ;  /* 0x000000023f567223 */ /* 0x080fe40000010056 */
[----:B------:R-:W-:-:S02]  /*0e90*/  FMUL.FTZ R154, R8, R2 ;  /* 0x00000002089a7220 */ /* 0x000fc40000410000 */
[----:B------:R-:W-:Y:S02]  /*0ea0*/  FMUL.FTZ R60, R17, R60 ;  /* 0x0000003c113c7220 */ /* 0x000fe40000410000 */
[----:B------:R-:W-:Y:S02]  /*0eb0*/  FADD.FTZ R3, R3, R140 ;  /* 0x0000008c03037221 */ /* 0x000fe40000010000 */
[----:B------:R-:W-:Y:S01]  /*0ec0*/  FFMA.FTZ R2, R55, R140, R49 ;  /* 0x0000008c37027223 */ /* 0x000fe20000010031 */
[----:B------:R-:W-:Y:S01]  /*0ed0*/  PRMT R142, RZ, 0x7610, R61 ;  /* 0x00007610ff8e7816 */ /* 0x000fe2000000003d */
[C---:B------:R-:W-:Y:S02]  /*0ee0*/  FMUL.FTZ R153, R76.reuse, R153 ;  /* 0x000000994c997220 */ /* 0x040fe40000410000 */
[----:B------:R-:W-:Y:S02]  /*0ef0*/  FMUL.FTZ R151, R76, R151 ;  /* 0x000000974c977220 */ /* 0x000fe40000410000 */
[----:B------:R-:W-:-:S02]  /*0f00*/  FMUL.FTZ R146, R18, R141 ;  /* 0x0000008d12927220 */ /* 0x000fc40000410000 */
        /* <DEDUP_REMOVED lines=8> */
[----:B------:R-:W-:Y:S01]  /*0f90*/  PRMT R62, RZ, 0x7610, R62 ;  /* 0x00007610ff3e7816 */ /* 0x000fe2000000003e */
        /* <DEDUP_REMOVED lines=19> */
[----:B------:R-:W-:Y:S01]  /*10d0*/  FFMA.FTZ R2, R139, R150, R2 ;  /* 0x000000968b027223 */ /* 0x000fe20000010002 */
[----:B------:R-:W-:Y:S01]  /*10e0*/  PRMT R68, RZ, 0x7610, R68 ;  /* 0x00007610ff447816 */ /* 0x000fe20000000044 */
[----:B------:R-:W-:Y:S02]  /*10f0*/  FMUL.FTZ R159, R76, R159 ;  /* 0x0000009f4c9f7220 */ /* 0x000fe40000410000 */
[----:B------:R-:W-:Y:S02]  /*1100*/  FADD.FTZ R3, R3, R144 ;  /* 0x0000009003037221 */ /* 0x000fe40000010000 */
[----:B------:R-:W-:Y:S01]  /*1110*/  FFMA.FTZ R2, R157, R144, R2 ;  /* 0x000000909d027223 */ /* 0x000fe20000010002 */
[----:B------:R-:W-:Y:S01]  /*1120*/  PRMT R50, RZ, 0x5410, R69 ;  /* 0x00005410ff327816 */ /* 0x000fe20000000045 */
[----:B------:R-:W-:-:S02]  /*1130*/  FADD.FTZ R101, R68, R101 ;  /* 0x0000006544657221 */ /* 0x000fc40000010000 */
[-C--:B------:R-:W-:Y:S02]  /*1140*/  FFMA.FTZ R85, R159, R68.reuse, R85 ;  /* 0x000000449f557223 */ /* 0x080fe40000010055 */
[----:B------:R-:W-:Y:S02]  /*1150*/  FMUL.FTZ R161, R76, R161 ;  /* 0x000000a14ca17220 */ /* 0x000fe40000410000 */
        /* <DEDUP_REMOVED lines=23> */
[----:B------:R-:W-:Y:S02]  /*12d0*/  FADD.FTZ R105, R70, R105 ;  /* 0x0000006946697221 */ /* 0x000fe40000010000 */
[-C--:B------:R-:W-:Y:S02]  /*12e0*/  FFMA.FTZ R89, R66, R70.reuse, R89 ;  /* 0x0000004642597223 */ /* 0x080fe40000010059 */
[----:B------:R-:W-:-:S02]  /*12f0*/  FMUL.FTZ R49, R5, R70 ;  /* 0x0000004605317220 */ /* 0x000fc40000410000 */
[----:B------:R-:W-:Y:S02]  /*1300*/  FMUL.FTZ R152, R76, R152 ;  /* 0x000000984c987220 */ /* 0x000fe40000410000 */
[----:B------:R-:W-:Y:S02]  /*1310*/  FADD.FTZ R70, R3, R156 ;  /* 0x0000009c03467221 */ /* 0x000fe40000010000 */
        /* <DEDUP_REMOVED lines=31> */
.L_x_493:
        /* <DEDUP_REMOVED lines=15> */
[----:B0-----:R0:W1:Y:S01]  /*1600*/  SHFL.BFLY PT, R162, R59, 0x10, 0x1f ;  /* 0x0e001f003ba27f89 */ /* 0x00106200000e0000 */
[----:B--2---:R-:W-:-:S05]  /*1610*/  FADD.FTZ R160, R61, R160 ;  /* 0x000000a03da07221 */ /* 0x004fca0000010000 */
[----:B------:R0:W2:Y:S02]  /*1620*/  SHFL.BFLY PT, R3, R160, 0x10, 0x1f ;  /* 0x0e001f00a0037f89 */ /* 0x0000a400000e0000 */
.L_x_494:
[----:B-1----:R-:W-:Y:S02]  /*1630*/  FADD.FTZ R162, R162, R59 ;  /* 0x0000003ba2a27221 */ /* 0x002fe40000010000 */
[----:B--2---:R-:W-:Y:S02]  /*1640*/  FADD.FTZ R3, R3, R160 ;  /* 0x000000a003037221 */ /* 0x004fe40000010000 */
        /* <DEDUP_REMOVED lines=29> */
[----:B-----5:R-:W-:Y:S01]  /*1820*/  @P1 PRMT R2, RZ, 0x7610, R31 ;  /* 0x00007610ff021816 */ /* 0x020fe2000000001f */
[----:B------:R-:W-:-:S02]  /*1830*/  FADD.FTZ R75, R75, -R48 ;  /* 0x800000304b4b7221 */ /* 0x000fc40000010000 */
[----:B------:R-:W-:Y:S02]  /*1840*/  FADD.FTZ R67, R52, -R67 ;  /* 0x8000004334437221 */ /* 0x000fe40000010000 */
[----:B------:R-:W-:Y:S02]  /*1850*/  FADD.FTZ R55, R140, -R55 ;  /* 0x800000378c377221 */ /* 0x000fe40000010000 */
[----:B------:R-:W-:Y:S02]  /*1860*/  FADD.FTZ R77, R77, -R58 ;  /* 0x8000003a4d4d7221 */ /* 0x000fe40000010000 */
[----:B0-----:R-:W-:Y:S02]  /*1870*/  FADD.FTZ R59, R54, -R73 ;  /* 0x80000049363b7221 */ /* 0x001fe40000010000 */
[----:B------:R-:W-:Y:S02]  /*1880*/  FADD.FTZ R57, R148, -R57 ;  /* 0x8000003994397221 */ /* 0x000fe40000010000 */
[----:B------:R-:W-:-:S02]  /*1890*/  FADD.FTZ R61, R154, -R63 ;  /* 0x8000003f9a3d7221 */ /* 0x000fc40000010000 */
[----:B------:R-:W-:Y:S02]  /*18a0*/  FADD.FTZ R145, R74, -R145 ;  /* 0x800000914a917221 */ /* 0x000fe40000010000 */
[----:B------:R-:W-:Y:S02]  /*18b0*/  FADD.FTZ R53, R53, -R72 ;  /* 0x8000004835357221 */ /* 0x000fe40000010000 */
[----:B------:R-:W-:Y:S02]  /*18c0*/  FADD.FTZ R147, R136, -R147 ;  /* 0x8000009388937221 */ /* 0x000fe40000010000 */
        /* <DEDUP_REMOVED lines=18> */
[C---:B------:R-:W-:Y:S02]  /*19f0*/  FMUL.FTZ R75, R76.reuse, R59 ;  /* 0x0000003b4c4b7220 */ /* 0x040fe40000410000 */
[C---:B------:R-:W-:Y:S02]  /*1a00*/  FMUL.FTZ R67, R76.reuse, R57 ;  /* 0x000000394c437220 */ /* 0x040fe40000410000 */
        /* <DEDUP_REMOVED lines=17> */
[----:B------:R-:W-:Y:S01]  /*1b20*/  FMUL.FTZ R76, R76, R3 ;  /* 0x000000034c4c7220 */ /* 0x000fe20000410000 */
[----:B------:R-:W-:Y:S01]  /*1b30*/  @P1 PRMT R3, RZ, 0x5410, R31 ;  /* 0x00005410ff031816 */ /* 0x000fe2000000001f */
[----:B------:R-:W-:Y:S01]  /*1b40*/  @P1 FADD.FTZ R77, R77, R2 ;  /* 0x000000024d4d1221 */ /* 0x000fe20000010000 */
[----:B------:R-:W-:-:S03]  /*1b50*/  @P1 PRMT R2, RZ, 0x7610, R30 ;  /* 0x00007610ff021816 */ /* 0x000fc6000000001e */
        /* <DEDUP_REMOVED lines=13> */
[----:B------:R-:W-:-:S02]  /*1c30*/  @P1 PRMT R2, RZ, 0x5410, R35 ;  /* 0x00005410ff021816 */ /* 0x000fc40000000023 */
[----:B------:R-:W-:Y:S01]  /*1c40*/  @P0 PRMT R43, R51, 0x7610, R43 ;  /* 0x00007610332b0816 */ /* 0x000fe2000000002b */
        /* <DEDUP_REMOVED lines=33> */
[----:B------:R-:W-:Y:S02]  /*1e60*/  @P1 PRMT R2, RZ, 0x5410, R39 ;  /* 0x00005410ff021816 */ /* 0x000fe40000000027 */
[----:B------:R-:W-:Y:S01]  /*1e70*/  @P0 IADD3 R52, P3, R132, c[0x0][0x258], RZ ;  /* 0x0000960084340a10 */ /* 0x000fe20007f7e0ff */
[----:B------:R-:W-:Y:S01]  /*1e80*/  @P1 FADD.FTZ R54, R54, R3 ;  /* 0x0000000336361221 */ /* 0x000fe20000010000 */
[----:B------:R-:W-:Y:S01]  /*1e90*/  @P1 PRMT R3, RZ, 0x7610, R39 ;  /* 0x00007610ff031816 */ /* 0x000fe20000000027 */
[----:B------:R-:W-:Y:S01]  /*1ea0*/  @P1 FADD.FTZ R57, R57, R2 ;  /* 0x0000000239391221 */ /* 0x000fe20000010000 */
[----:B------:R-:W-:-:S02]  /*1eb0*/  @P0 F2FP.BF16.PACK_AB R2, RZ, R68 ;  /* 0x00000044ff02023e */ /* 0x000fc400000010ff */
[----:B------:R-:W-:Y:S01]  /*1ec0*/  @P0 PRMT R42, R42, 0x5410, R50 ;  /* 0x000054102a2a0816 */ /* 0x000fe20000000032 */
[----:B------:R-:W-:Y:S01]  /*1ed0*/  @P1 FADD.FTZ R76, R76, R3 ;  /* 0x000000034c4c1221 */ /* 0x000fe20000010000 */
[----:B------:R-:W-:Y:S02]  /*1ee0*/  ISETP.NE.U32.AND P1, PT, RZ, c[0x0][0x250], PT ;  /* 0x00009400ff007a0c */ /* 0x000fe40003f25070 */
[----:B------:R-:W-:Y:S02]  /*1ef0*/  @P0 F2FP.BF16.PACK_AB R3, RZ, R70 ;  /* 0x00000046ff03023e */ /* 0x000fe400000010ff */
[----:B------:R-:W-:Y:S02]  /*1f00*/  ISETP.NE.AND.EX P1, PT, RZ, c[0x0][0x254], PT, P1 ;  /* 0x00009500ff007a0c */ /* 0x000fe40003f25310 */
[----:B------:R-:W-:Y:S02]  /*1f10*/  @P0 PRMT R41, R3, 0x7610, R41 ;  /* 0x0000761003290816 */ /* 0x000fe40000000029 */
[----:B------:R-:W-:-:S02]  /*1f20*/  @P0 PRMT R40, R2, 0x7610, R40 ;  /* 0x0000761002280816 */ /* 0x000fc40000000028 */
[----:B------:R-:W-:Y:S02]  /*1f30*/  @P0 PRMT R41, R41, 0x5410, R48 ;  /* 0x0000541029290816 */ /* 0x000fe40000000030 */
[----:B------:R-:W-:Y:S02]  /*1f40*/  @P0 IADD3.X R53, R134, c[0x0][0x25c], RZ, P3, !PT ;  /* 0x0000970086350a10 */ /* 0x000fe40001ffe4ff */
[----:B------:R-:W-:Y:S02]  /*1f50*/  @P0 PRMT R40, R40, 0x5410, R133 ;  /* 0x0000541028280816 */ /* 0x000fe40000000085 */
[----:B------:R-:W-:Y:S02]  /*1f60*/  IADD3 R2, P2, R132, c[0x0][0x248], RZ ;  /* 0x0000920084027a10 */ /* 0x000fe40007f5e0ff */
[----:B------:R-:W-:Y:S01]  /*1f70*/  F2FP.BF16.PACK_AB R51, R77, R74 ;  /* 0x0000004a4d33723e */ /* 0x000fe200000010ff */
[----:B------:R0:W-:Y:S01]  /*1f80*/  @P0 STG.E.128 [R52.64], R40 ;  /* 0x0000002834000986 */ /* 0x0001e2000c101d04 */
[----:B------:R-:W-:-:S02]  /*1f90*/  IADD3.X R3, R134, c[0x0][0x24c], RZ, P2, !PT ;  /* 0x0000930086037a10 */ /* 0x000fc400017fe4ff */
[----:B------:R-:W-:Y:S02]  /*1fa0*/  F2FP.BF16.PACK_AB R50, R75, R72 ;  /* 0x000000484b32723e */ /* 0x000fe400000010ff */
[----:B------:R-:W-:Y:S02]  /*1fb0*/  F2FP.BF16.PACK_AB R49, R73, R70 ;  /* 0x000000464931723e */ /* 0x000fe400000010ff */
[----:B------:R-:W-:Y:S02]  /*1fc0*/  F2FP.BF16.PACK_AB R48, R71, R68 ;  /* 0x000000444730723e */ /* 0x000fe400000010ff */
[----:B------:R-:W-:Y:S02]  /*1fd0*/  @P1 F2FP.BF16.PACK_AB R133, RZ, R74 ;  /* 0x0000004aff85123e */ /* 0x000fe400000010ff */
[----:B------:R-:W-:Y:S01]  /*1fe0*/  @P1 F2FP.BF16.PACK_AB R74, RZ, R72 ;  /* 0x00000048ff4a123e */ /* 0x000fe200000010ff */
[----:B------:R1:W-:Y:S01]  /*1ff0*/  STG.E.128 [R2.64], R48 ;  /* 0x0000003002007986 */ /* 0x0003e2000c101d04 */
[----:B------:R-:W-:-:S02]  /*2000*/  @P1 F2FP.BF16.PACK_AB R72, RZ, R70 ;  /* 0x00000046ff48123e */ /* 0x000fc400000010ff */
[----:B------:R-:W-:Y:S02]  /*2010*/  @P1 F2FP.BF16.PACK_AB R70, RZ, R68 ;  /* 0x00000044ff46123e */ /* 0x000fe400000010ff */
[----:B------:R-:W-:Y:S02]  /*2020*/  @P1 IADD3 R132, P2, R132, c[0x0][0x250], RZ ;  /* 0x0000940084841a10 */ /* 0x000fe40007f5e0ff */
[----:B0-----:R-:W-:Y:S02]  /*2030*/  @P0 F2FP.BF16.PACK_AB R53, RZ, R69 ;  /* 0x00000045ff35023e */ /* 0x001fe400000010ff */
[----:B------:R-:W-:Y:S02]  /*2040*/  @P0 F2FP.BF16.PACK_AB R52, RZ, R64 ;  /* 0x00000040ff34023e */ /* 0x000fe400000010ff */
[----:B------:R-:W-:Y:S02]  /*2050*/  @P0 PRMT R43, R53, 0x7610, R43 ;  /* 0x00007610352b0816 */ /* 0x000fe4000000002b */
[----:B------:R-:W-:-:S02]  /*2060*/  @P1 PRMT R47, R133, 0x7610, R47 ;  /* 0x00007610852f1816 */ /* 0x000fc4000000002f */
[----:B------:R-:W-:Y:S02]  /*2070*/  @P1 F2FP.BF16.PACK_AB R77, RZ, R77 ;  /* 0x0000004dff4d123e */ /* 0x000fe400000010ff */
[----:B------:R-:W-:Y:S02]  /*2080*/  @P1 F2FP.BF16.PACK_AB R75, RZ, R75 ;  /* 0x0000004bff4b123e */ /* 0x000fe400000010ff */
[----:B-1----:R-:W-:Y:S02]  /*2090*/  @P0 F2FP.BF16.PACK_AB R49, RZ, R67 ;  /* 0x00000043ff31023e */ /* 0x002fe400000010ff */
[----:B------:R-:W-:Y:S02]  /*20a0*/  @P0 F2FP.BF16.PACK_AB R3, RZ, R65 ;  /* 0x00000041ff03023e */ /* 0x000fe400000010ff */
[----:B------:R-:W-:Y:S02]  /*20b0*/  @P0 F2FP.BF16.PACK_AB R2, RZ, R60 ;  /* 0x0000003cff02023e */ /* 0x000fe400000010ff */
[----:B------:R-:W-:-:S02]  /*20c0*/  @P1 F2FP.BF16.PACK_AB R73, RZ, R73 ;  /* 0x00000049ff49123e */ /* 0x000fc400000010ff */
[----:B------:R-:W-:Y:S02]  /*20d0*/  @P1 F2FP.BF16.PACK_AB R71, RZ, R71 ;  /* 0x00000047ff47123e */ /* 0x000fe400000010ff */
[----:B------:R-:W-:Y:S02]  /*20e0*/  @P1 PRMT R46, R74, 0x7610, R46 ;  /* 0x000076104a2e1816 */ /* 0x000fe4000000002e */
[----:B------:R-:W-:Y:S02]  /*20f0*/  @P1 PRMT R45, R72, 0x7610, R45 ;  /* 0x00007610482d1816 */ /* 0x000fe4000000002d */
[----:B------:R-:W-:Y:S02]  /*2100*/  @P1 PRMT R44, R70, 0x7610, R44 ;  /* 0x00007610462c1816 */ /* 0x000fe4000000002c */
[----:B------:R-:W-:Y:S02]  /*2110*/  @P1 IADD3.X R133, R134, c[0x0][0x254], RZ, P2, !PT ;  /* 0x0000950086851a10 */ /* 0x000fe400017fe4ff */
[----:B------:R-:W-:-:S02]  /*2120*/  @P0 PRMT R43, R43, 0x5410, R52 ;  /* 0x000054102b2b0816 */ /* 0x000fc40000000034 */
[----:B------:R-:W-:Y:S02]  /*2130*/  @P0 F2FP.BF16.PACK_AB R50, RZ, R62 ;  /* 0x0000003eff32023e */ /* 0x000fe400000010ff */
[----:B------:R-:W-:Y:S02]  /*2140*/  @P0 F2FP.BF16.PACK_AB R48, RZ, R66 ;  /* 0x00000042ff30023e */ /* 0x000fe400000010ff */
[----:B------:R-:W-:Y:S02]  /*2150*/  @P0 F2FP.BF16.PACK_AB R68, RZ, R63 ;  /* 0x0000003fff44023e */ /* 0x000fe400000010ff */
[----:B------:R-:W-:Y:S02]  /*2160*/  @P0 PRMT R42, R49, 0x7610, R42 ;  /* 0x00007610312a0816 */ /* 0x000fe4000000002a */
[----:B------:R-:W-:Y:S02]  /*2170*/  @P0 PRMT R41, R3, 0x7610, R41 ;  /* 0x0000761003290816 */ /* 0x000fe40000000029 */
[----:B------:R-:W-:-:S02]  /*2180*/  @P0 PRMT R40, R2, 0x7610, R40 ;  /* 0x0000761002280816 */ /* 0x000fc40000000028 */
[C---:B------:R-:W-:Y:S02]  /*2190*/  @P0 IADD3 R52, P2, R130.reuse, c[0x0][0x258], RZ ;  /* 0x0000960082340a10 */ /* 0x040fe40007f5e0ff */
[----:B------:R-:W-:Y:S02]  /*21a0*/  IADD3 R2, P3, R130, c[0x0][0x248], RZ ;  /* 0x0000920082027a10 */ /* 0x000fe40007f7e0ff */
[----:B------:R-:W-:Y:S02]  /*21b0*/  @P1 PRMT R47, R47, 0x5410, R77 ;  /* 0x000054102f2f1816 */ /* 0x000fe4000000004d */
[----:B------:R-:W-:Y:S02]  /*21c0*/  @P1 PRMT R46, R46, 0x5410, R75 ;  /* 0x000054102e2e1816 */ /* 0x000fe4000000004b */
[----:B------:R-:W-:Y:S02]  /*21d0*/  @P1 PRMT R45, R45, 0x5410, R73 ;  /* 0x000054102d2d1816 */ /* 0x000fe40000000049 */
[----:B------:R-:W-:-:S02]  /*21e0*/  @P1 PRMT R44, R44, 0x5410, R71 ;  /* 0x000054102c2c1816 */ /* 0x000fc40000000047 */
[----:B------:R-:W-:Y:S02]  /*21f0*/  @P0 PRMT R42, R42, 0x5410, R50 ;  /* 0x000054102a2a0816 */ /* 0x000fe40000000032 */
[----:B------:R-:W-:Y:S01]  /*2200*/  @P0 PRMT R41, R41, 0x5410, R48 ;  /* 0x0000541029290816 */ /* 0x000fe20000000030 */
[----:B------:R-:W-:Y:S01]  /*2210*/  @P1 STG.E.128 [R132.64], R44 ;  /* 0x0000002c84001986 */ /* 0x000fe2000c101d04 */
[C---:B------:R-:W-:Y:S02]  /*2220*/  @P0 IADD3.X R53, R131.reuse, c[0x0][0x25c], RZ, P2, !PT ;  /* 0x0000970083350a10 */ /* 0x040fe400017fe4ff */
[----:B------:R-:W-:Y:S02]  /*2230*/  @P0 PRMT R40, R40, 0x5410, R68 ;  /* 0x0000541028280816 */ /* 0x000fe40000000044 */
[----:B------:R-:W-:Y:S02]  /*2240*/  IADD3.X R3, R131, c[0x0][0x24c], RZ, P3, !PT ;  /* 0x0000930083037a10 */ /* 0x000fe40001ffe4ff */
[----:B------:R-:W-:Y:S01]  /*2250*/  F2FP.BF16.PACK_AB R51, R64, R69 ;  /* 0x000000454033723e */ /* 0x000fe200000010ff */
[----:B------:R0:W-:Y:S01]  /*2260*/  @P0 STG.E.128 [R52.64], R40 ;  /* 0x0000002834000986 */ /* 0x0001e2000c101d04 */
[----:B------:R-:W-:-:S02]  /*2270*/  F2FP.BF16.PACK_AB R50, R62, R67 ;  /* 0x000000433e32723e */ /* 0x000fc400000010ff */
[----:B------:R-:W-:Y:S02]  /*2280*/  F2FP.BF16.PACK_AB R49, R66, R65 ;  /* 0x000000414231723e */ /* 0x000fe400000010ff */
[-C--:B------:R-:W-:Y:S02]  /*2290*/  F2FP.BF16.PACK_AB R48, R63, R60.reuse ;  /* 0x0000003c3f30723e */ /* 0x080fe400000010ff */
[----:B------:R-:W-:Y:S02]  /*22a0*/  @P1 F2FP.BF16.PACK_AB R69, RZ, R69 ;  /* 0x00000045ff45123e */ /* 0x000fe400000010ff */
[----:B------:R-:W-:Y:S01]  /*22b0*/  @P1 F2FP.BF16.PACK_AB R67, RZ, R67 ;  /* 0x00000043ff43123e */ /* 0x000fe200000010ff */
[----:B------:R1:W-:Y:S01]  /*22c0*/  STG.E.128 [R2.64], R48 ;  /* 0x0000003002007986 */ /* 0x0003e2000c101d04 */
[----:B------:R-:W-:Y:S02]  /*22d0*/  @P1 F2FP.BF16.PACK_AB R65, RZ, R65 ;  /* 0x00000041ff41123e */ /* 0x000fe400000010ff */
[----:B------:R-:W-:-:S02]  /*22e0*/  @P1 F2FP.BF16.PACK_AB R60, RZ, R60 ;  /* 0x0000003cff3c123e */ /* 0x000fc400000010ff */
[----:B------:R-:W-:Y:S02]  /*22f0*/  @P1 IADD3 R130, P2, R130, c[0x0][0x250], RZ ;  /* 0x0000940082821a10 */ /* 0x000fe40007f5e0ff */
[----:B------:R-:W-:Y:S02]  /*2300*/  @P1 F2FP.BF16.PACK_AB R64, RZ, R64 ;  /* 0x00000040ff40123e */ /* 0x000fe400000010ff */
[----:B0-----:R-:W-:Y:S02]  /*2310*/  @P0 F2FP.BF16.PACK_AB R52, RZ, R57 ;  /* 0x00000039ff34023e */ /* 0x001fe400000010ff */
[----:B------:R-:W-:Y:S02]  /*2320*/  @P1 F2FP.BF16.PACK_AB R62, RZ, R62 ;  /* 0x0000003eff3e123e */ /* 0x000fe400000010ff */
[----:B------:R-:W-:Y:S02]  /*2330*/  @P1 F2FP.BF16.PACK_AB R66, RZ, R66 ;  /* 0x00000042ff42123e */ /* 0x000fe400000010ff */
[----:B------:R-:W-:-:S02]  /*2340*/  @P1 F2FP.BF16.PACK_AB R63, RZ, R63 ;  /* 0x0000003fff3f123e */ /* 0x000fc400000010ff */
[----:B------:R-:W-:Y:S02]  /*2350*/  @P1 PRMT R47, R69, 0x7610, R47 ;  /* 0x00007610452f1816 */ /* 0x000fe4000000002f */
[----:B-1----:R-:W-:Y:S02]  /*2360*/  @P0 F2FP.BF16.PACK_AB R2, RZ, R55 ;  /* 0x00000037ff02023e */ /* 0x002fe400000010ff */
[----:B------:R-:W-:Y:S02]  /*2370*/  @P0 F2FP.BF16.PACK_AB R48, RZ, R56 ;  /* 0x00000038ff30023e */ /* 0x000fe400000010ff */
[----:B------:R-:W-:Y:S02]  /*2380*/  @P0 F2FP.BF16.PACK_AB R50, RZ, R61 ;  /* 0x0000003dff32023e */ /* 0x000fe400000010ff */
[----:B------:R-:W-:Y:S02]  /*2390*/  @P1 PRMT R46, R67, 0x7610, R46 ;  /* 0x00007610432e1816 */ /* 0x000fe4000000002e */
[----:B------:R-:W-:-:S02]  /*23a0*/  @P1 PRMT R45, R65, 0x7610, R45 ;  /* 0x00007610412d1816 */ /* 0x000fc4000000002d */
[----:B------:R-:W-:Y:S02]  /*23b0*/  @P1 PRMT R44, R60, 0x7610, R44 ;  /* 0x000076103c2c1816 */ /* 0x000fe4000000002c */
[----:B------:R-:W-:Y:S02]  /*23c0*/  @P1 IADD3.X R131, R131, c[0x0][0x254], RZ, P2, !PT ;  /* 0x0000950083831a10 */ /* 0x000fe400017fe4ff */
[----:B------:R-:W-:Y:S02]  /*23d0*/  @P0 F2FP.BF16.PACK_AB R3, RZ, R58 ;  /* 0x0000003aff03023e */ /* 0x000fe400000010ff */
[----:B------:R-:W-:Y:S02]  /*23e0*/  @P0 PRMT R40, R2, 0x7610, R40 ;  /* 0x0000761002280816 */ /* 0x000fe40000000028 */
[----:B------:R-:W-:Y:S02]  /*23f0*/  @P0 F2FP.BF16.PACK_AB R49, RZ, R59 ;  /* 0x0000003bff31023e */ /* 0x000fe400000010ff */
[----:B------:R-:W-:-:S02]  /*2400*/  @P0 F2FP.BF16.PACK_AB R51, RZ, R54 ;  /* 0x00000036ff33023e */ /* 0x000fc400000010ff */
[----:B------:R-:W-:Y:S02]  /*2410*/  @P0 F2FP.BF16.PACK_AB R53, RZ, R76 ;  /* 0x0000004cff35023e */ /* 0x000fe400000010ff */
[----:B------:R-:W-:Y:S02]  /*2420*/  @P0 PRMT R41, R48, 0x7610, R41 ;  /* 0x0000761030290816 */ /* 0x000fe40000000029 */
[----:B------:R-:W-:Y:S02]  /*2430*/  @P0 PRMT R42, R50, 0x7610, R42 ;  /* 0x00007610322a0816 */ /* 0x000fe4000000002a */
[----:B------:R-:W-:Y:S02]  /*2440*/  @P0 IADD3 R2, P2, R127, c[0x0][0x258], RZ ;  /* 0x000096007f020a10 */ /* 0x000fe40007f5e0ff */
[----:B------:R-:W-:Y:S02]  /*2450*/  @P0 PRMT R43, R52, 0x7610, R43 ;  /* 0x00007610342b0816 */ /* 0x000fe4000000002b */
[----:B------:R-:W-:-:S02]  /*2460*/  @P1 PRMT R47, R47, 0x5410, R64 ;  /* 0x000054102f2f1816 */ /* 0x000fc40000000040 */
[----:B------:R-:W-:Y:S02]  /*2470*/  @P1 PRMT R46, R46, 0x5410, R62 ;  /* 0x000054102e2e1816 */ /* 0x000fe4000000003e */
[----:B------:R-:W-:Y:S02]  /*2480*/  @P1 PRMT R45, R45, 0x5410, R66 ;  /* 0x000054102d2d1816 */ /* 0x000fe40000000042 */
[----:B------:R-:W-:Y:S02]  /*2490*/  @P1 PRMT R44, R44, 0x5410, R63 ;  /* 0x000054102c2c1816 */ /* 0x000fe4000000003f */
[----:B------:R-:W-:Y:S02]  /*24a0*/  @P0 PRMT R40, R40, 0x5410, R3 ;  /* 0x0000541028280816 */ /* 0x000fe40000000003 */
[----:B------:R-:W-:Y:S01]  /*24b0*/  @P0 IADD3.X R3, R128, c[0x0][0x25c], RZ, P2, !PT ;  /* 0x0000970080030a10 */ /* 0x000fe200017fe4ff */
[----:B------:R0:W-:Y:S01]  /*24c0*/  @P1 STG.E.128 [R130.64], R44 ;  /* 0x0000002c82001986 */ /* 0x0001e2000c101d04 */
[----:B------:R-:W-:-:S02]  /*24d0*/  @P0 PRMT R41, R41, 0x5410, R49 ;  /* 0x0000541029290816 */ /* 0x000fc40000000031 */
[----:B------:R-:W-:Y:S02]  /*24e0*/  @P0 PRMT R42, R42, 0x5410, R51 ;  /* 0x000054102a2a0816 */ /* 0x000fe40000000033 */
[----:B------:R-:W-:Y:S02]  /*24f0*/  @P0 PRMT R43, R43, 0x5410, R53 ;  /* 0x000054102b2b0816 */ /* 0x000fe40000000035 */
[----:B------:R-:W-:Y:S02]  /*2500*/  F2FP.BF16.PACK_AB R51, R76, R57 ;  /* 0x000000394c33723e */ /* 0x000fe400000010ff */
[----:B------:R-:W-:Y:S01]  /*2510*/  F2FP.BF16.PACK_AB R50, R54, R61 ;  /* 0x0000003d3632723e */ /* 0x000fe200000010ff */
[----:B------:R1:W-:Y:S01]  /*2520*/  @P0 STG.E.128 [R2.64], R40 ;  /* 0x0000002802000986 */ /* 0x0003e2000c101d04 */
[----:B------:R-:W-:Y:S02]  /*2530*/  F2FP.BF16.PACK_AB R49, R59, R56 ;  /* 0x000000383b31723e */ /* 0x000fe400000010ff */
[----:B------:R-:W-:-:S02]  /*2540*/  F2FP.BF16.PACK_AB R48, R58, R55 ;  /* 0x000000373a30723e */ /* 0x000fc400000010ff */
[----:B------:R-:W-:Y:S02]  /*2550*/  IADD3 R52, P3, R127, c[0x0][0x248], RZ ;  /* 0x000092007f347a10 */ /* 0x000fe40007f7e0ff */
[----:B------:R-:W-:Y:S02]  /*2560*/  @P1 F2FP.BF16.PACK_AB R57, RZ, R57 ;  /* 0x00000039ff39123e */ /* 0x000fe400000010ff */
[----:B------:R-:W-:Y:S02]  /*2570*/  @P1 F2FP.BF16.PACK_AB R61, RZ, R61 ;  /* 0x0000003dff3d123e */ /* 0x000fe400000010ff */
[----:B------:R-:W-:Y:S02]  /*2580*/  @P1 F2FP.BF16.PACK_AB R56, RZ, R56 ;  /* 0x00000038ff38123e */ /* 0x000fe400000010ff */
[----:B------:R-:W-:Y:S02]  /*2590*/  @P1 F2FP.BF16.PACK_AB R55, RZ, R55 ;  /* 0x00000037ff37123e */ /* 0x000fe400000010ff */
[----:B------:R-:W-:-:S02]  /*25a0*/  IADD3.X R53, R128, c[0x0][0x24c], RZ, P3, !PT ;  /* 0x0000930080357a10 */ /* 0x000fc40001ffe4ff */
[----:B------:R-:W-:Y:S02]  /*25b0*/  @P1 F2FP.BF16.PACK_AB R76, RZ, R76 ;  /* 0x0000004cff4c123e */ /* 0x000fe400000010ff */
[----:B------:R-:W-:Y:S01]  /*25c0*/  @P1 F2FP.BF16.PACK_AB R54, RZ, R54 ;  /* 0x00000036ff36123e */ /* 0x000fe200000010ff */
[----:B------:R2:W-:Y:S01]  /*25d0*/  STG.E.128 [R52.64], R48 ;  /* 0x0000003034007986 */ /* 0x0005e2000c101d04 */
[----:B------:R-:W-:Y:S02]  /*25e0*/  @P1 F2FP.BF16.PACK_AB R59, RZ, R59 ;  /* 0x0000003bff3b123e */ /* 0x000fe400000010ff */
[----:B------:R-:W-:Y:S02]  /*25f0*/  @P1 F2FP.BF16.PACK_AB R58, RZ, R58 ;  /* 0x0000003aff3a123e */ /* 0x000fe400000010ff */
[----:B0-----:R-:W-:Y:S02]  /*2600*/  @P1 PRMT R47, R57, 0x7610, R47 ;  /* 0x00007610392f1816 */ /* 0x001fe4000000002f */
[----:B-1----:R-:W-:-:S02]  /*2610*/  @P1 IADD3 R2, P0, R127, c[0x0][0x250], RZ ;  /* 0x000094007f021a10 */ /* 0x002fc40007f1e0ff */
[----:B------:R-:W-:Y:S02]  /*2620*/  @P1 PRMT R46, R61, 0x7610, R46 ;  /* 0x000076103d2e1816 */ /* 0x000fe4000000002e */
[----:B------:R-:W-:Y:S02]  /*2630*/  @P1 PRMT R45, R56, 0x7610, R45 ;  /* 0x00007610382d1816 */ /* 0x000fe4000000002d */
[----:B------:R-:W-:Y:S02]  /*2640*/  @P1 PRMT R44, R55, 0x7610, R44 ;  /* 0x00007610372c1816 */ /* 0x000fe4000000002c */
[----:B------:R-:W-:Y:S02]  /*2650*/  @P1 IADD3.X R3, R128, c[0x0][0x254], RZ, P0, !PT ;  /* 0x0000950080031a10 */ /* 0x000fe400007fe4ff */
[----:B------:R-:W-:Y:S02]  /*2660*/  @P1 PRMT R47, R47, 0x5410, R76 ;  /* 0x000054102f2f1816 */ /* 0x000fe4000000004c */
[----:B------:R-:W-:-:S02]  /*2670*/  @P1 PRMT R46, R46, 0x5410, R54 ;  /* 0x000054102e2e1816 */ /* 0x000fc40000000036 */
[----:B------:R-:W-:Y:S02]  /*2680*/  @P1 PRMT R45, R45, 0x5410, R59 ;  /* 0x000054102d2d1816 */ /* 0x000fe4000000003b */
[----:B------:R-:W-:Y:S02]  /*2690*/  @P1 PRMT R44, R44, 0x5410, R58 ;  /* 0x000054102c2c1816 */ /* 0x000fe4000000003a */
[----:B--2---:R-:W-:-:S03]  /*26a0*/  MOV R48, c[0x0][0x160] ;  /* 0x0000580000307a02 */ /* 0x004fc60000000f00 */
[----:B------:R0:W-:Y:S01]  /*26b0*/  @P1 STG.E.128 [R2.64], R44 ;  /* 0x0000002c02001986 */ /* 0x0001e2000c101d04 */
[----:B------:R-:W-:-:S04]  /*26c0*/  LEA R125, R48, R125, 0x2 ;  /* 0x0000007d307d7211 */ /* 0x000fc800078e10ff */
[----:B------:R-:W-:-:S13]  /*26d0*/  ISETP.GE.AND P0, PT, R125, c[0x0][0x164], PT ;  /* 0x000059007d007a0c */ /* 0x000fda0003f06270 */
[----:B0-----:R-:W-:Y:S01]  /*26e0*/  @P0 CALL.REL.NOINC `(.L_x_491) ;  /* 0x0000001000000944 */ /* 0x001fe20003c00000 */
[----:B------:R-:W-:Y:S05]  /*26f0*/  BRA `(.L_x_492) ;  /* 0xffffdd8000007947 */ /* 0x000fea000383ffff */
.L_x_491:
[----:B------:R-:W-:Y:S05]  /*2700*/  BSYNC B1 ;  /* 0x0000000000017941 */ /* 0x000fea0003800000 */
.L_x_488:
[----:B------:R-:W-:Y:S01]  /*2710*/  MOV R76, R78 ;  /* 0x0000004e004c7202 */ /* 0x000fe20000000f00 */
[----:B------:R-:W-:Y:S01]  /*2720*/  IMAD.MOV.U32 R78, RZ, RZ, R80 ;  /* 0x000000ffff4e7224 */ /* 0x000fe200078e0050 */
        /* <DEDUP_REMOVED lines=33> */
.L_x_487:
[----:B------:R-:W-:Y:S05]  /*2940*/  BSYNC B0 ;  /* 0x0000000000007941 */ /* 0x000fea0003800000 */
.L_x_485:
        /* <DEDUP_REMOVED lines=37> */
[----:B------:R-:W-:Y:S01]  /*2ba0*/  LDS R25, [R109.X4+0x2800] ;  /* 0x002800006d197984 */ /* 0x000fe20000004800 */
[----:B------:R-:W-:-:S03]  /*2bb0*/  FADD.FTZ R12, R12, R17 ;  /* 0x000000110c0c7221 */ /* 0x000fc60000010000 */
[----:B------:R-:W-:Y:S01]  /*2bc0*/  LDS R24, [R109.X4+0x2600] ;  /* 0x002600006d187984 */ /* 0x000fe20000004800 */
[----:B------:R-:W-:-:S03]  /*2bd0*/  FADD.FTZ R13, R13, R16 ;  /* 0x000000100d0d7221 */ /* 0x000fc60000010000 */
[----:B------:R-:W5:Y:S01]  /*2be0*/  LDS R17, [R109.X4+0x1c00] ;  /* 0x001c00006d117984 */ /* 0x000f620000004800 */
[----:B------:R-:W-:-:S03]  /*2bf0*/  FADD.FTZ R14, R14, R19 ;  /* 0x000000130e0e7221 */ /* 0x000fc60000010000 */
        /* <DEDUP_REMOVED lines=24> */
[----:B---3--:R-:W-:Y:S01]  /*2d80*/  FADD.FTZ R7, R3, R24 ;  /* 0x0000001803077221 */ /* 0x008fe20000010000 */
[----:B------:R-:W-:Y:S02]  /*2d90*/  IADD3 R3, P0, R32, R109, RZ ;  /* 0x0000006d20037210 */ /* 0x000fe40007f1e0ff */
[----:B------:R-:W-:Y:S03]  /*2da0*/  STS.128 [R0+0x810], R88 ;  /* 0x0008105800007388 */ /* 0x000fe60000000c00 */
[----:B------:R-:W-:Y:S01]  /*2db0*/  IMAD.X R2, RZ, RZ, RZ, P0 ;  /* 0x000000ffff027224 */ /* 0x000fe200000e06ff */
[----:B------:R-:W-:Y:S06]  /*2dc0*/  BAR.SYNC.DEFER_BLOCKING 0x0 ;  /* 0x0000000000007b1d */ /* 0x000fec0000010000 */
        /* <DEDUP_REMOVED lines=19> */
[----:B----4-:R-:W-:Y:S01]  /*2f00*/  FADD.FTZ R5, R5, R10 ;  /* 0x0000000a05057221 */ /* 0x010fe20000010000 */
[C---:B------:R-:W-:Y:S02]  /*2f10*/  SHF.L.U64.HI R10, R3.reuse, 0x2, R2 ;  /* 0x00000002030a7819 */ /* 0x040fe40000010202 */
[----:B------:R-:W4:Y:S01]  /*2f20*/  LDS R20, [R109.X4+0x2000] ;  /* 0x002000006d147984 */ /* 0x000f220000004800 */
[----:B-----5:R-:W-:Y:S01]  /*2f30*/  FADD.FTZ R31, RZ, R31 ;  /* 0x0000001fff1f7221 */ /* 0x020fe20000010000 */
[----:B------:R-:W-:Y:S02]  /*2f40*/  SHF.L.U32 R3, R3, 0x2, RZ ;  /* 0x0000000203037819 */ /* 0x000fe400000006ff */
[----:B------:R-:W5:Y:S01]  /*2f50*/  LDS R39, [R109.X4+0x2400] ;  /* 0x002400006d277984 */ /* 0x000f620000004800 */
[----:B------:R-:W-:Y:S01]  /*2f60*/  FADD.FTZ R6, R29, R6 ;  /* 0x000000061d067221 */ /* 0x000fe20000010000 */
[----:B------:R-:W-:-:S02]  /*2f70*/  IADD3 R2, P0, R3, c[0x0][0x228], RZ ;  /* 0x00008a0003027a10 */ /* 0x000fc40007f1e0ff */
[----:B------:R-:W5:Y:S01]  /*2f80*/  LDS R33, [R109.X4+0x1600] ;  /* 0x001600006d217984 */ /* 0x000f620000004800 */
[----:B------:R-:W-:-:S03]  /*2f90*/  FADD.FTZ R4, R4, R11 ;  /* 0x0000000b04047221 */ /* 0x000fc60000010000 */
[----:B------:R-:W5:Y:S01]  /*2fa0*/  LDS R16, [R109.X4+0x2600] ;  /* 0x002600006d107984 */ /* 0x000f620000004800 */
[----:B------:R-:W-:-:S03]  /*2fb0*/  FADD.FTZ R9, R30, R9 ;  /* 0x000000091e097221 */ /* 0x000fc60000010000 */
[----:B------:R-:W5:Y:S01]  /*2fc0*/  LDS R19, [R109.X4+0x2800] ;  /* 0x002800006d137984 */ /* 0x000f620000004800 */
[----:B------:R-:W-:-:S03]  /*2fd0*/  FADD.FTZ R8, R31, R8 ;  /* 0x000000081f087221 */ /* 0x000fc60000010000 */
[----:B------:R-:W5:Y:S01]  /*2fe0*/  LDS R17, [R109.X4+0x2200] ;  /* 0x002200006d117984 */ /* 0x000f620000004800 */
[----:B------:R-:W-:-:S03]  /*2ff0*/  FADD.FTZ R6, R6, R21 ;  /* 0x0000001506067221 */ /* 0x000fc60000010000 */
[----:B------:R-:W5:Y:S01]  /*3000*/  LDS R12, [R109.X4+0x2a00] ;  /* 0x002a00006d0c7984 */ /* 0x000f620000004800 */
[----:B0-----:R-:W-:Y:S01]  /*3010*/  FADD.FTZ R37, R4, R37 ;  /* 0x0000002504257221 */ /* 0x001fe20000010000 */
[----:B------:R-:W-:Y:S02]  /*3020*/  IADD3 R4, P1, R3, c[0x0][0x220], RZ ;  /* 0x0000880003047a10 */ /* 0x000fe40007f3e0ff */
[----:B------:R-:W0:Y:S01]  /*3030*/  LDS R41, [R109.X4+0x2c00] ;  /* 0x002c00006d297984 */ /* 0x000e220000004800 */
[----:B-1----:R-:W-:Y:S01]  /*3040*/  FADD.FTZ R0, RZ, R0 ;  /* 0x00000000ff007221 */ /* 0x002fe20000010000 */
[----:B------:R-:W-:Y:S02]  /*3050*/  IADD3.X R3, R10, c[0x0][0x22c], RZ, P0, !PT ;  /* 0x00008b000a037a10 */ /* 0x000fe400007fe4ff */
[----:B------:R-:W1:Y:S01]  /*3060*/  LDS R43, [R109.X4+0x2e00] ;  /* 0x002e00006d2b7984 */ /* 0x000e620000004800 */
[----:B--2---:R-:W-:Y:S02]  /*3070*/  FADD.FTZ R9, R9, R18 ;  /* 0x0000001209097221 */ /* 0x004fe40000010000 */
[----:B---3--:R-:W-:-:S02]  /*3080*/  FADD.FTZ R8, R8, R35 ;  /* 0x0000002308087221 */ /* 0x008fc40000010000 */
[----:B----4-:R-:W-:Y:S01]  /*3090*/  FADD.FTZ R20, R5, R20 ;  /* 0x0000001405147221 */ /* 0x010fe20000010000 */
[----:B------:R-:W-:Y:S01]  /*30a0*/  IADD3.X R5, R10, c[0x0][0x224], RZ, P1, !PT ;  /* 0x000089000a057a10 */ /* 0x000fe20000ffe4ff */
[----:B-----5:R-:W-:Y:S02]  /*30b0*/  FADD.FTZ R39, R6, R39 ;  /* 0x0000002706277221 */ /* 0x020fe40000010000 */
[----:B------:R-:W-:-:S03]  /*30c0*/  FADD.FTZ R0, R0, R33 ;  /* 0x0000002100007221 */ /* 0x000fc60000010000 */
[----:B------:R-:W-:Y:S01]  /*30d0*/  STG.E [R2.64], R39 ;  /* 0x0000002702007986 */ /* 0x000fe2000c101904 */
[----:B------:R-:W-:-:S03]  /*30e0*/  FADD.FTZ R9, R9, R16 ;  /* 0x0000001009097221 */ /* 0x000fc60000010000 */
[----:B------:R-:W-:Y:S01]  /*30f0*/  STG.E [R4.64], R23 ;  /* 0x0000001704007986 */ /* 0x000fe2000c101904 */
[----:B------:R-:W-:-:S03]  /*3100*/  FADD.FTZ R19, R8, R19 ;  /* 0x0000001308137221 */ /* 0x000fc60000010000 */
[----:B------:R-:W-:Y:S01]  /*3110*/  STG.E [R2.64+0x200], R9 ;  /* 0x0002000902007986 */ /* 0x000fe2000c101904 */
[----:B------:R-:W-:-:S03]  /*3120*/  FADD.FTZ R0, R0, R17 ;  /* 0x0000001100007221 */ /* 0x000fc60000010000 */
[----:B------:R-:W-:Y:S01]  /*3130*/  STG.E [R4.64+0x200], R7 ;  /* 0x0002000704007986 */ /* 0x000fe2000c101904 */
[----:B------:R-:W-:-:S03]  /*3140*/  FADD.FTZ R37, R37, R12 ;  /* 0x0000000c25257221 */ /* 0x000fc60000010000 */
[----:B------:R-:W-:Y:S01]  /*3150*/  STG.E [R2.64+0x400], R19 ;  /* 0x0004001302007986 */ /* 0x000fe2000c101904 */
[----:B0-----:R-:W-:-:S03]  /*3160*/  FADD.FTZ R41, R20, R41 ;  /* 0x0000002914297221 */ /* 0x001fc60000010000 */
[----:B------:R-:W-:Y:S01]  /*3170*/  STG.E [R4.64+0x400], R25 ;  /* 0x0004001904007986 */ /* 0x000fe2000c101904 */
[----:B-1----:R-:W-:-:S03]  /*3180*/  FADD.FTZ R43, R0, R43 ;  /* 0x0000002b002b7221 */ /* 0x002fc60000010000 */
[----:B------:R-:W-:Y:S04]  /*3190*/  STG.E [R2.64+0x600], R37 ;  /* 0x0006002502007986 */ /* 0x000fe8000c101904 */
[----:B------:R-:W-:Y:S04]  /*31a0*/  STG.E [R4.64+0x600], R13 ;  /* 0x0006000d04007986 */ /* 0x000fe8000c101904 */
[----:B------:R-:W-:Y:S04]  /*31b0*/  STG.E [R2.64+0x800], R41 ;  /* 0x0008002902007986 */ /* 0x000fe8000c101904 */
[----:B------:R-:W-:Y:S04]  /*31c0*/  STG.E [R4.64+0x800], R27 ;  /* 0x0008001b04007986 */ /* 0x000fe8000c101904 */
[----:B------:R-:W-:Y:S04]  /*31d0*/  STG.E [R2.64+0xa00], R43 ;  /* 0x000a002b02007986 */ /* 0x000fe8000c101904 */
[----:B------:R-:W-:Y:S01]  /*31e0*/  STG.E [R4.64+0xa00], R15 ;  /* 0x000a000f04007986 */ /* 0x000fe2000c101904 */
[----:B------:R-:W-:Y:S05]  /*31f0*/  EXIT ;  /* 0x000000000000794d */ /* 0x000fea0003800000 */
.L_x_489:
[----:B------:R-:W-:Y:S01]  /*3200*/  HFMA2.MMA R69, -RZ, RZ, 0, 5.9604644775390625e-08 ;  /* 0x00000001ff457435 */ /* 0x000fe200000001ff */
[----:B------:R-:W-:-:S02]  /*3210*/  MOV R158, R162 ;  /* 0x000000a2009e7202 */ /* 0x000fc40000000f00 */
[----:B------:R-:W-:Y:S02]  /*3220*/  MOV R70, 0x1f ;  /* 0x0000001f00467802 */ /* 0x000fe40000000f00 */
[----:B------:R-:W-:Y:S02]  /*3230*/  MOV R61, 0xffffffff ;  /* 0xffffffff003d7802 */ /* 0x000fe40000000f00 */
[----:B------:R-:W-:Y:S02]  /*3240*/  MOV R2, 0x3260 ;  /* 0x0000326000027802 */ /* 0x000fe40000000f00 */
[----:B-----5:R-:W-:Y:S05]  /*3250*/  CALL.REL.NOINC `($__internal_27_$__cuda_sm70_shflsync_bfly_p) ;  /* 0x0000046000007944 */ /* 0x020fea0003c00000 */
[----:B-1----:R-:W-:Y:S01]  /*3260*/  MOV R59, R61 ;  /* 0x0000003d003b7202 */ /* 0x002fe20000000f00 */
[----:B0-----:R-:W-:Y:S05]  /*3270*/  BRA `(.L_x_493) ;  /* 0xffffe29000007947 */ /* 0x001fea000383ffff */
.L_x_490:
[----:B------:R-:W-:Y:S01]  /*3280*/  HFMA2.MMA R69, -RZ, RZ, 0, 5.9604644775390625e-08 ;  /* 0x00000001ff457435 */ /* 0x000fe200000001ff */
[----:B------:R-:W-:Y:S02]  /*3290*/  MOV R158, R160 ;  /* 0x000000a0009e7202 */ /* 0x000fe40000000f00 */
[----:B------:R-:W-:Y:S02]  /*32a0*/  MOV R70, 0x1f ;  /* 0x0000001f00467802 */ /* 0x000fe40000000f00 */
[----:B------:R-:W-:-:S02]  /*32b0*/  MOV R61, 0xffffffff ;  /* 0xffffffff003d7802 */ /* 0x000fc40000000f00 */
[----:B------:R-:W-:Y:S02]  /*32c0*/  MOV R2, 0x32e0 ;  /* 0x000032e000027802 */ /* 0x000fe40000000f00 */
[----:B01---5:R-:W-:Y:S05]  /*32d0*/  CALL.REL.NOINC `($__internal_27_$__cuda_sm70_shflsync_bfly_p) ;  /* 0x000003e000007944 */ /* 0x023fea0003c00000 */
[----:B------:R-:W-:Y:S01]  /*32e0*/  FADD.FTZ R162, R162, R59 ;  /* 0x0000003ba2a27221 */ /* 0x000fe20000010000 */
[----:B0-----:R-:W-:Y:S01]  /*32f0*/  HFMA2.MMA R69, -RZ, RZ, 0, 1.1920928955078125e-07 ;  /* 0x00000002ff457435 */ /* 0x001fe200000001ff */
[----:B-1----:R-:W-:Y:S01]  /*3300*/  FADD.FTZ R160, R160, R61 ;  /* 0x0000003da0a07221 */ /* 0x002fe20000010000 */
[----:B------:R-:W-:Y:S02]  /*3310*/  MOV R70, 0x1f ;  /* 0x0000001f00467802 */ /* 0x000fe40000000f00 */
[----:B------:R-:W-:Y:S02]  /*3320*/  MOV R61, 0xffffffff ;  /* 0xffffffff003d7802 */ /* 0x000fe40000000f00 */
[----:B------:R-:W-:Y:S02]  /*3330*/  MOV R158, R162 ;  /* 0x000000a2009e7202 */ /* 0x000fe40000000f00 */
[----:B------:R-:W-:Y:S02]  /*3340*/  MOV R2, 0x3360 ;  /* 0x0000336000027802 */ /* 0x000fe40000000f00 */
[----:B------:R-:W-:Y:S05]  /*3350*/  CALL.REL.NOINC `($__internal_27_$__cuda_sm70_shflsync_bfly_p) ;  /* 0x0000036000007944 */ /* 0x000fea0003c00000 */
[----:B0-----:R-:W-:Y:S01]  /*3360*/  HFMA2.MMA R69, -RZ, RZ, 0, 1.1920928955078125e-07 ;  /* 0x00000002ff457435 */ /* 0x001fe200000001ff */
[----:B-1----:R-:W-:Y:S01]  /*3370*/  MOV R59, R61 ;  /* 0x0000003d003b7202 */ /* 0x002fe20000000f00 */
[----:B------:R-:W-:Y:S01]  /*3380*/  IMAD.MOV.U32 R158, RZ, RZ, R160 ;  /* 0x000000ffff9e7224 */ /* 0x000fe200078e00a0 */
[----:B------:R-:W-:-:S02]  /*3390*/  MOV R70, 0x1f ;  /* 0x0000001f00467802 */ /* 0x000fc40000000f00 */
[----:B------:R-:W-:Y:S02]  /*33a0*/  MOV R61, 0xffffffff ;  /* 0xffffffff003d7802 */ /* 0x000fe40000000f00 */
[----:B------:R-:W-:Y:S02]  /*33b0*/  MOV R2, 0x33d0 ;  /* 0x000033d000027802 */ /* 0x000fe40000000f00 */
[----:B------:R-:W-:Y:S05]  /*33c0*/  CALL.REL.NOINC `($__internal_27_$__cuda_sm70_shflsync_bfly_p) ;  /* 0x000002f000007944 */ /* 0x000fea0003c00000 */
[----:B------:R-:W-:Y:S01]  /*33d0*/  FADD.FTZ R162, R59, R162 ;  /* 0x000000a23ba27221 */ /* 0x000fe20000010000 */
[----:B0-----:R-:W-:Y:S01]  /*33e0*/  HFMA2.MMA R69, -RZ, RZ, 0, 2.384185791015625e-07 ;  /* 0x00000004ff457435 */ /* 0x001fe200000001ff */
[----:B-1----:R-:W-:Y:S01]  /*33f0*/  FADD.FTZ R160, R160, R61 ;  /* 0x0000003da0a07221 */ /* 0x002fe20000010000 */
[----:B------:R-:W-:Y:S02]  /*3400*/  MOV R70, 0x1f ;  /* 0x0000001f00467802 */ /* 0x000fe40000000f00 */
[----:B------:R-:W-:Y:S02]  /*3410*/  MOV R61, 0xffffffff ;  /* 0xffffffff003d7802 */ /* 0x000fe40000000f00 */
[----:B------:R-:W-:Y:S02]  /*3420*/  MOV R158, R162 ;  /* 0x000000a2009e7202 */ /* 0x000fe40000000f00 */
[----:B------:R-:W-:-:S02]  /*3430*/  MOV R2, 0x3450 ;  /* 0x0000345000027802 */ /* 0x000fc40000000f00 */
[----:B------:R-:W-:Y:S05]  /*3440*/  CALL.REL.NOINC `($__internal_27_$__cuda_sm70_shflsync_bfly_p) ;  /* 0x0000027000007944 */ /* 0x000fea0003c00000 */
[----:B0-----:R-:W-:Y:S01]  /*3450*/  HFMA2.MMA R69, -RZ, RZ, 0, 2.384185791015625e-07 ;  /* 0x00000004ff457435 */ /* 0x001fe200000001ff */
[----:B-1----:R-:W-:-:S02]  /*3460*/  MOV R59, R61 ;  /* 0x0000003d003b7202 */ /* 0x002fc40000000f00 */
[----:B------:R-:W-:Y:S02]  /*3470*/  MOV R158, R160 ;  /* 0x000000a0009e7202 */ /* 0x000fe40000000f00 */
[----:B------:R-:W-:Y:S02]  /*3480*/  MOV R70, 0x1f ;  /* 0x0000001f00467802 */ /* 0x000fe40000000f00 */
[----:B------:R-:W-:Y:S02]  /*3490*/  MOV R61, 0xffffffff ;  /* 0xffffffff003d7802 */ /* 0x000fe40000000f00 */
[----:B------:R-:W-:Y:S02]  /*34a0*/  MOV R2, 0x34c0 ;  /* 0x000034c000027802 */ /* 0x000fe40000000f00 */
[----:B------:R-:W-:Y:S05]  /*34b0*/  CALL.REL.NOINC `($__internal_27_$__cuda_sm70_shflsync_bfly_p) ;  /* 0x0000020000007944 */ /* 0x000fea0003c00000 */
[----:B------:R-:W-:Y:S01]  /*34c0*/  FADD.FTZ R162, R59, R162 ;  /* 0x000000a23ba27221 */ /* 0x000fe20000010000 */
[----:B0-----:R-:W-:Y:S01]  /*34d0*/  HFMA2.MMA R69, -RZ, RZ, 0, 4.76837158203125e-07 ;  /* 0x00000008ff457435 */ /* 0x001fe200000001ff */
[----:B-1----:R-:W-:Y:S01]  /*34e0*/  FADD.FTZ R160, R160, R61 ;  /* 0x0000003da0a07221 */ /* 0x002fe20000010000 */
[----:B------:R-:W-:Y:S01]  /*34f0*/  MOV R70, 0x1f ;  /* 0x0000001f00467802 */ /* 0x000fe20000000f00 */
[----:B------:R-:W-:Y:S01]  /*3500*/  IMAD.MOV.U32 R158, RZ, RZ, R162 ;  /* 0x000000ffff9e7224 */ /* 0x000fe200078e00a2 */
[----:B------:R-:W-:-:S02]  /*3510*/  MOV R61, 0xffffffff ;  /* 0xffffffff003d7802 */ /* 0x000fc40000000f00 */
[----:B------:R-:W-:Y:S02]  /*3520*/  MOV R2, 0x3540 ;  /* 0x0000354000027802 */ /* 0x000fe40000000f00 */
[----:B------:R-:W-:Y:S05]  /*3530*/  CALL.REL.NOINC `($__internal_27_$__cuda_sm70_shflsync_bfly_p) ;  /* 0x0000018000007944 */ /* 0x000fea0003c00000 */
[----:B0-----:R-:W-:Y:S01]  /*3540*/  HFMA2.MMA R69, -RZ, RZ, 0, 4.76837158203125e-07 ;  /* 0x00000008ff457435 */ /* 0x001fe200000001ff */
[----:B-1----:R-:W-:Y:S02]  /*3550*/  MOV R59, R61 ;  /* 0x0000003d003b7202 */ /* 0x002fe40000000f00 */
[----:B------:R-:W-:Y:S02]  /*3560*/  MOV R158, R160 ;  /* 0x000000a0009e7202 */ /* 0x000fe40000000f00 */
[----:B------:R-:W-:Y:S02]  /*3570*/  MOV R70, 0x1f ;  /* 0x0000001f00467802 */ /* 0x000fe40000000f00 */
[----:B------:R-:W-:Y:S02]  /*3580*/  MOV R61, 0xffffffff ;  /* 0xffffffff003d7802 */ /* 0x000fe40000000f00 */
[----:B------:R-:W-:Y:S02]  /*3590*/  MOV R2, 0x35b0 ;  /* 0x000035b000027802 */ /* 0x000fe40000000f00 */
[----:B------:R-:W-:Y:S05]  /*35a0*/  CALL.REL.NOINC `($__internal_27_$__cuda_sm70_shflsync_bfly_p) ;  /* 0x0000011000007944 */ /* 0x000fea0003c00000 */
[----:B------:R-:W-:Y:S01]  /*35b0*/  FADD.FTZ R59, R59, R162 ;  /* 0x000000a23b3b7221 */ /* 0x000fe20000010000 */
[----:B0-----:R-:W-:Y:S01]  /*35c0*/  HFMA2.MMA R69, -RZ, RZ, 0, 9.5367431640625e-07 ;  /* 0x00000010ff457435 */ /* 0x001fe200000001ff */
[----:B-1----:R-:W-:Y:S01]  /*35d0*/  FADD.FTZ R160, R160, R61 ;  /* 0x0000003da0a07221 */ /* 0x002fe20000010000 */
[----:B------:R-:W-:-:S02]  /*35e0*/  MOV R70, 0x1f ;  /* 0x0000001f00467802 */ /* 0x000fc40000000f00 */
[----:B------:R-:W-:Y:S02]  /*35f0*/  MOV R61, 0xffffffff ;  /* 0xffffffff003d7802 */ /* 0x000fe40000000f00 */
[----:B------:R-:W-:Y:S02]  /*3600*/  MOV R158, R59 ;  /* 0x0000003b009e7202 */ /* 0x000fe40000000f00 */
[----:B------:R-:W-:Y:S02]  /*3610*/  MOV R2, 0x3630 ;  /* 0x0000363000027802 */ /* 0x000fe40000000f00 */
[----:B------:R-:W-:Y:S05]  /*3620*/  CALL.REL.NOINC `($__internal_27_$__cuda_sm70_shflsync_bfly_p) ;  /* 0x0000009000007944 */ /* 0x000fea0003c00000 */
[----:B0-----:R-:W-:Y:S01]  /*3630*/  HFMA2.MMA R69, -RZ, RZ, 0, 9.5367431640625e-07 ;  /* 0x00000010ff457435 */ /* 0x001fe200000001ff */
[----:B-1----:R-:W-:Y:S02]  /*3640*/  MOV R162, R61 ;  /* 0x0000003d00a27202 */ /* 0x002fe40000000f00 */
[----:B------:R-:W-:Y:S02]  /*3650*/  MOV R158, R160 ;  /* 0x000000a0009e7202 */ /* 0x000fe40000000f00 */
[----:B------:R-:W-:Y:S02]  /*3660*/  MOV R70, 0x1f ;  /* 0x0000001f00467802 */ /* 0x000fe40000000f00 */
[----:B------:R-:W-:-:S02]  /*3670*/  MOV R61, 0xffffffff ;  /* 0xffffffff003d7802 */ /* 0x000fc40000000f00 */
[----:B------:R-:W-:Y:S02]  /*3680*/  MOV R2, 0x36a0 ;  /* 0x000036a000027802 */ /* 0x000fe40000000f00 */
[----:B------:R-:W-:Y:S05]  /*3690*/  CALL.REL.NOINC `($__internal_27_$__cuda_sm70_shflsync_bfly_p) ;  /* 0x0000002000007944 */ /* 0x000fea0003c00000 */
[----:B-1----:R-:W-:Y:S01]  /*36a0*/  MOV R3, R61 ;  /* 0x0000003d00037202 */ /* 0x002fe20000000f00 */
[----:B0-----:R-:W-:Y:S05]  /*36b0*/  BRA `(.L_x_494) ;  /* 0xffffdf7000007947 */ /* 0x001fea000383ffff */
        .weak           $__internal_27_$__cuda_sm70_shflsync_bfly_p
        .type           $__internal_27_$__cuda_sm70_shflsync_bfly_p,@function
        .size           $__internal_27_$__cuda_sm70_shflsync_bfly_p,(.L_x_2264 - $__internal_27_$__cuda_sm70_shflsync_bfly_p)
$__internal_27_$__cuda_sm70_shflsync_bfly_p:
[----:B------:R-:W-:Y:S01]  /*36c0*/  HFMA2.MMA R3, -RZ, RZ, 0, 0 ;  /* 0x00000000ff037435 */ /* 0x000fe200000001ff */
[----:B------:R-:W-:Y:S04]  /*36d0*/  WARPSYNC R61 ;  /* 0x0000003d00007348 */ /* 0x000fe80003800000 */
[----:B------:R0:W1:Y:S01]  /*36e0*/  SHFL.BFLY PT, R61, R158, R69, R70 ;  /* 0x0c0000459e3d7389 */ /* 0x00006200000e0046 */
[----:B------:R-:W-:Y:S05]  /*36f0*/  RET.REL.NODEC R2 `(_ZN10layer_norm31ln_parallel_residual_bwd_kernelINS_13Kernel_traitsIf13__nv_bfloat16S2_S2_fjLj768ELj1ELj4ELj1ELj16ENS_18Kernel_traits_baseILj768EfS2_S2_S2_fjLj128EEEEELb0ELb1ELb1EEEvNS_9BwdParamsE) ;  /* 0xffffc90002007950 */ /* 0x000fea0003c3ffff */
.L_x_495:
        /* <DEDUP_REMOVED lines=16> */
.L_x_2264:


//--------------------- .text._ZN10layer_norm31ln_parallel_residual_bwd_kernelINS_13Kernel_traitsIf13__nv_bfloat16S2_S2_fjLj768ELj1ELj4ELj1ELj16ENS_18Kernel_traits_baseILj768EfS2_S2_S2_fjLj128EEEEELb1ELb0ELb0EEEvNS_9BwdParamsE --------------------------
	.section	.text._ZN10layer_norm31ln_parallel_residual_bwd_kernelINS_13Kernel_traitsIf13__nv_bfloat16S2_S2_fjLj768ELj1ELj4ELj1ELj16ENS_18Kernel_traits_baseILj768EfS2_S2_S2_fjLj128EEEEELb1ELb0ELb0EEEvNS_9BwdParamsE,"ax",@progbits
	.sectioninfo	@"SHI_REGISTERS=249"
	.align	128
        .global         _ZN10layer_norm31ln_parallel_residual_bwd_kernelINS_13Kernel_traitsIf13__nv_bfloat16S2_S2_fjLj768ELj1ELj4ELj1ELj16ENS_18Kernel_traits_baseILj768EfS2_S2_S2_fjLj128EEEEELb1ELb0ELb0EEEvNS_9BwdParamsE
        .type           _ZN10layer_norm31ln_parallel_residual_bwd_kernelINS_13Kernel_traitsIf13__nv_bfloat16S2_S2_fjLj768ELj1ELj4ELj1ELj16ENS_18Kernel_traits_baseILj768EfS2_S2_S2_fjLj128EEEEELb1ELb0ELb0EEEvNS_9BwdParamsE,@function
        .size           _ZN10layer_norm31ln_parallel_residual_bwd_kernelINS_13Kernel_traitsIf13__nv_bfloat16S2_S2_fjLj768ELj1ELj4ELj1ELj16ENS_18Kernel_traits_baseILj768EfS2_S2_S2_fjLj128EEEEELb1ELb0ELb0EEEvNS_9BwdParamsE,(.L_x_2265 - _ZN10layer_norm31ln_parallel_residual_bwd_kernelINS_13Kernel_traitsIf13__nv_bfloat16S2_S2_fjLj768ELj1ELj4ELj1ELj16ENS_18Kernel_traits_baseILj768EfS2_S2_S2_fjLj128EEEEELb1ELb0ELb0EEEvNS_9BwdParamsE)
        .other          _ZN10layer_norm31ln_parallel_residual_bwd_kernelINS_13Kernel_traitsIf13__nv_bfloat16S2_S2_fjLj768ELj1ELj4ELj1ELj16ENS_18Kernel_traits_baseILj768EfS2_S2_S2_fjLj128EEEEELb1ELb0ELb0EEEvNS_9BwdParamsE,@"STO_CUDA_ENTRY STV_DEFAULT"
_ZN10layer_norm31ln_parallel_residual_bwd_kernelINS_13Kernel_traitsIf13__nv_bfloat16S2_S2_fjLj768ELj1ELj4ELj1ELj16ENS_18Kernel_traits_baseILj768EfS2_S2_S2_fjLj128EEEEELb1ELb0ELb0EEEvNS_9BwdParamsE:
.text._ZN10layer_norm31ln_parallel_residual_bwd_kernelINS_13Kernel_traitsIf13__nv_bfloat16S2_S2_fjLj768ELj1ELj4ELj1ELj16ENS_18Kernel_traits_baseILj768EfS2_S2_S2_fjLj128EEEEELb1ELb0ELb0EEEvNS_9BwdParamsE:
        /* <DEDUP_REMOVED lines=14> */
[----:B------:R-:W-:-:S04]  /*00e0*/  @P1 IMAD.WIDE.U32 R2, R10, R7, c[0x0][0x1b0] ;  /* 0x00006c000a021625 */ /* 0x000fc800078e0007 */
[C---:B------:R-:W-:Y:S01]  /*00f0*/  @P1 IMAD.WIDE.U32 R6, R10.reuse, R7, c[0x0][0x1b8] ;  /* 0x00006e000a061625 */ /* 0x040fe200078e0007 */
[----:B------:R-:W-:Y:S01]  /*0100*/  @P1 LOP3.LUT R10, R10, 0x20, RZ, 0xfc, !PT ;  /* 0x000000200a0a1812 */ /* 0x000fe200078efcff */
[----:B------:R0:W5:Y:S02]  /*0110*/  @P1 LDG.E.128 R172, [R2.64] ;  /* 0x0000000402ac1981 */ /* 0x000164000c1e1d00 */
[----:B------:R-:W-:Y:S02]  /*0120*/  @P3 IMAD.MOV.U32 R11, RZ, RZ, 0x20 ;  /* 0x00000020ff0b3424 */ /* 0x000fe400078e00ff */
        /* <DEDUP_REMOVED lines=71> */
[----:B------:R-:W-:-:S07]  /*05a0*/  IMAD.MOV.U32 R125, RZ, RZ, RZ ;  /* 0x000000ffff7d7224 */ /* 0x000fce00078e00ff */
.L_x_512:
[----:B------:R-:W-:-:S10]  /*05b0*/  HFMA2.MMA R185, -RZ, RZ, 0, 2.384185791015625e-07 ;  /* 0x00000004ffb97435 */ /* 0x000fd400000001ff */
[----:B------:R-:W-:-:S04]  /*05c0*/  IMAD.WIDE R186, R2, R185, c[0x0][0x1a0] ;  /* 0x0000680002ba7625 */ /* 0x000fc800078e02b9 */
[C---:B------:R-:W-:Y:S01]  /*05d0*/  IMAD.WIDE R184, R2.reuse, R185, c[0x0][0x1a8] ;  /* 0x00006a0002b87625 */ /* 0x040fe200078e02b9 */
        /* <DEDUP_REMOVED lines=11> */
[----:B-1----:R-:W-:Y:S01]  /*0690*/  LEA R204, P0, R0, c[0x0][0x188], 0x4 ;  /* 0x0000620000cc7a11 */ /* 0x002fe200078020ff */
        /* <DEDUP_REMOVED lines=21> */
[----:B0-----:R-:W-:-:S03]  /*07f0*/  ISETP.NE.AND P0, PT, R3, RZ, PT ;  /* 0x000000ff0300720c */ /* 0x001fc60003f05270 */
[----:B------:R0:W5:Y:S02]  /*0800*/  @P4 LDG.E.128 R28, [R222.64] ;  /* 0x00000004de1c4981 */ /* 0x000164000c1e1d00 */
[----:B-----5:R-:W-:Y:S02]  /*0810*/  FSEL R230, R229, RZ, !P0 ;  /* 0x000000ffe5e67208 */ /* 0x020fe40004000000 */
[----:B------:R-:W-:Y:S02]  /*0820*/  IADD3 R231, R0, 0x20, RZ ;  /* 0x0000002000e77810 */ /* 0x000fe40007ffe0ff */
[----:B--2---:R-:W-:Y:S02]  /*0830*/  PRMT R203, RZ, 0x5410, R206 ;  /* 0x00005410ffcb7816 */ /* 0x004fe400000000ce */
[--C-:B------:R-:W-:Y:S02]  /*0840*/  PRMT R5, RZ, 0x5410, R204.reuse ;  /* 0x00005410ff057816 */ /* 0x100fe400000000cc */
[----:B-1----:R-:W-:-:S02]  /*0850*/  PRMT R13, RZ, 0x7610, R204 ;  /* 0x00007610ff0d7816 */ /* 0x002fc400000000cc */
[----:B------:R-:W-:Y:S01]  /*0860*/  PRMT R209, RZ, 0x7610, R206 ;  /* 0x00007610ffd17816 */ /* 0x000fe200000000ce */
[C---:B------:R-:W-:Y:S01]  /*0870*/  FADD.FTZ R206, -R230.reuse, R203 ;  /* 0x000000cbe6ce7221 */ /* 0x040fe20000010100 */
[----:B---3--:R-:W-:Y:S01]  /*0880*/  PRMT R203, RZ, 0x5410, R184 ;  /* 0x00005410ffcb7816 */ /* 0x008fe200000000b8 */
[----:B------:R-:W-:Y:S01]  /*0890*/  FADD.FTZ R6, R5, -R230 ;  /* 0x800000e605067221 */ /* 0x000fe20000010000 */
[----:B------:R-:W-:Y:S01]  /*08a0*/  PRMT R15, RZ, 0x5410, R205 ;  /* 0x00005410ff0f7816 */ /* 0x000fe200000000cd */
[----:B------:R-:W-:Y:S01]  /*08b0*/  FADD.FTZ R10, -R230, R13 ;  /* 0x0000000de60a7221 */ /* 0x000fe20000010100 */
[----:B------:R-:W-:Y:S01]  /*08c0*/  PRMT R205, RZ, 0x7610, R205 ;  /* 0x00007610ffcd7816 */ /* 0x000fe200000000cd */
[----:B------:R-:W-:Y:S01]  /*08d0*/  FMUL.FTZ R5, R164, R203 ;  /* 0x000000cba4057220 */ /* 0x000fe20000410000 */
[----:B----4-:R-:W-:Y:S01]  /*08e0*/  PRMT R13, RZ, 0x5410, R188 ;  /* 0x00005410ff0d7816 */ /* 0x010fe200000000bc */
        /* <DEDUP_REMOVED lines=8> */
[C---:B------:R-:W-:Y:S01]  /*0970*/  FMUL.FTZ R13, R7.reuse, R12 ;  /* 0x0000000c070d7220 */ /* 0x040fe20000410000 */
[----:B------:R-:W-:Y:S01]  /*0980*/  PRMT R184, RZ, 0x7610, R184 ;  /* 0x00007610ffb87816 */ /* 0x000fe200000000b8 */
[----:B------:R-:W-:Y:S01]  /*0990*/  FADD.FTZ R52, R52, R203 ;  /* 0x000000cb34347221 */ /* 0x000fe20000010000 */
[----:B0-----:R-:W-:Y:S01]  /*09a0*/  PRMT R222, RZ, 0x7610, R185 ;  /* 0x00007610ffde7816 */ /* 0x001fe200000000b9 */
[----:B------:R-:W-:Y:S01]  /*09b0*/  FFMA.FTZ R76, R6, R203, R76 ;  /* 0x000000cb064c7223 */ /* 0x000fe2000001004c */
[----:B------:R-:W-:Y:S01]  /*09c0*/  PRMT R203, RZ, 0x5410, R189 ;  /* 0x00005410ffcb7816 */ /* 0x000fe200000000bd */
[----:B------:R-:W-:Y:S01]  /*09d0*/  FADD.FTZ R212, -R230, R209 ;  /* 0x000000d1e6d47221 */ /* 0x000fe20000010100 */
[----:B------:R-:W-:Y:S01]  /*09e0*/  PRMT R185, RZ, 0x5410, R186 ;  /* 0x00005410ffb97816 */ /* 0x000fe200000000ba */
[----:B------:R-:W-:-:S02]  /*09f0*/  FMUL.FTZ R10, R7, R10 ;  /* 0x0000000a070a7220 */ /* 0x000fc40000410000 */
[-C--:B------:R-:W-:Y:S02]  /*0a00*/  FMUL.FTZ R12, R166, R205.reuse ;  /* 0x000000cda60c7220 */ /* 0x080fe40000410000 */
[----:B------:R-:W-:Y:S02]  /*0a10*/  FADD.FTZ R54, R54, R205 ;  /* 0x000000cd36367221 */ /* 0x000fe40000010000 */
[----:B------:R-:W-:Y:S01]  /*0a20*/  FFMA.FTZ R78, R13, R205, R78 ;  /* 0x000000cd0d4e7223 */ /* 0x000fe2000001004e */
[----:B------:R-:W-:Y:S01]  /*0a30*/  PRMT R205, RZ, 0x5410, R187 ;  /* 0x00005410ffcd7816 */ /* 0x000fe200000000bb */
[C---:B------:R-:W-:Y:S02]  /*0a40*/  FMUL.FTZ R209, R7.reuse, R206 ;  /* 0x000000ce07d17220 */ /* 0x040fe40000410000 */
[----:B------:R-:W-:Y:S02]  /*0a50*/  FMUL.FTZ R18, R7, R18 ;  /* 0x0000001207127220 */ /* 0x000fe40000410000 */
[----:B------:R-:W-:-:S02]  /*0a60*/  FADD.FTZ R204, -R230, R211 ;  /* 0x000000d3e6cc7221 */ /* 0x000fc40000010100 */
[-C--:B------:R-:W-:Y:S02]  /*0a70*/  FMUL.FTZ R15, R165, R184.reuse ;  /* 0x000000b8a50f7220 */ /* 0x080fe40000410000 */
[----:B------:R-:W-:Y:S02]  /*0a80*/  FADD.FTZ R102, R102, R203 ;  /* 0x000000cb66667221 */ /* 0x000fe40000010000 */
[-C--:B------:R-:W-:Y:S02]  /*0a90*/  FFMA.FTZ R126, R13, R203.reuse, R126 ;  /* 0x000000cb0d7e7223 */ /* 0x080fe4000001007e */
[----:B------:R-:W-:Y:S01]  /*0aa0*/  FFMA.FTZ R12, R174, R203, R12 ;  /* 0x000000cbae0c7223 */ /* 0x000fe2000001000c */
[----:B------:R-:W-:Y:S01]  /*0ab0*/  PRMT R203, RZ, 0x5410, R190 ;  /* 0x00005410ffcb7816 */ /* 0x000fe200000000be */
[----:B------:R-:W-:Y:S02]  /*0ac0*/  FADD.FTZ R53, R53, R184 ;  /* 0x000000b835357221 */ /* 0x000fe40000010000 */
[----:B------:R-:W-:-:S02]  /*0ad0*/  FFMA.FTZ R77, R10, R184, R77 ;  /* 0x000000b80a4d7223 */ /* 0x000fc4000001004d */
[-C--:B------:R-:W-:Y:S02]  /*0ae0*/  FMUL.FTZ R184, R160, R185.reuse ;  /* 0x000000b9a0b87220 */ /* 0x080fe40000410000 */
[----:B------:R-:W-:Y:S02]  /*0af0*/  FADD.FTZ R48, R48, R185 ;  /* 0x000000b930307221 */ /* 0x000fe40000010000 */
[----:B------:R-:W-:Y:S01]  /*0b00*/  FFMA.FTZ R72, R209, R185, R72 ;  /* 0x000000b9d1487223 */ /* 0x000fe20000010048 */
[----:B------:R-:W-:Y:S01]  /*0b10*/  PRMT R185, RZ, 0x5410, R191 ;  /* 0x00005410ffb97816 */ /* 0x000fe200000000bf */
[-C--:B------:R-:W-:Y:S01]  /*0b20*/  FMUL.FTZ R211, R167, R222.reuse ;  /* 0x000000dea7d37220 */ /* 0x080fe20000410000 */
[----:B------:R-:W-:Y:S01]  /*0b30*/  PRMT R188, RZ, 0x7610, R188 ;  /* 0x00007610ffbc7816 */ /* 0x000fe200000000bc */
[----:B------:R-:W-:Y:S02]  /*0b40*/  FADD.FTZ R55, R55, R222 ;  /* 0x000000de37377221 */ /* 0x000fe40000010000 */
[----:B------:R-:W-:-:S02]  /*0b50*/  FFMA.FTZ R79, R18, R222, R79 ;  /* 0x000000de124f7223 */ /* 0x000fc4000001004f */
        /* <DEDUP_REMOVED lines=19> */
[----:B------:R-:W-:Y:S02]  /*0c90*/  FFMA.FTZ R211, R175, R188, R211 ;  /* 0x000000bcafd37223 */ /* 0x000fe400000100d3 */
[----:B------:R-:W-:-:S02]  /*0ca0*/  FADD.FTZ R184, R189, R12 ;  /* 0x0000000cbdb87221 */ /* 0x000fc40000010000 */
[----:B------:R-:W-:Y:S01]  /*0cb0*/  FFMA.FTZ R185, R13, R12, R185 ;  /* 0x0000000c0db97223 */ /* 0x000fe200000100b9 */
[----:B------:R-:W-:Y:S01]  /*0cc0*/  PRMT R190, RZ, 0x7610, R190 ;  /* 0x00007610ffbe7816 */ /* 0x000fe200000000be */
[-C--:B------:R-:W-:Y:S02]  /*0cd0*/  FMUL.FTZ R225, R161, R186.reuse ;  /* 0x000000baa1e17220 */ /* 0x080fe40000410000 */
[----:B------:R-:W-:Y:S02]  /*0ce0*/  FADD.FTZ R49, R49, R186 ;  /* 0x000000ba31317221 */ /* 0x000fe40000010000 */
[----:B------:R-:W-:Y:S02]  /*0cf0*/  FFMA.FTZ R73, R212, R186, R73 ;  /* 0x000000bad4497223 */ /* 0x000fe40000010049 */
[----:B------:R-:W-:Y:S02]  /*0d00*/  FADD.FTZ R184, R184, R211 ;  /* 0x000000d3b8b87221 */ /* 0x000fe40000010000 */
[----:B------:R-:W-:-:S02]  /*0d10*/  FFMA.FTZ R186, R18, R211, R185 ;  /* 0x000000d312ba7223 */ /* 0x000fc400000100b9 */
[----:B------:R-:W-:Y:S02]  /*0d20*/  FADD.FTZ R103, R103, R188 ;  /* 0x000000bc67677221 */ /* 0x000fe40000010000 */
[----:B------:R-:W-:Y:S01]  /*0d30*/  FFMA.FTZ R127, R18, R188, R127 ;  /* 0x000000bc127f7223 */ /* 0x000fe2000001007f */
[----:B------:R-:W-:Y:S01]  /*0d40*/  PRMT R188, RZ, 0x7610, R187 ;  /* 0x00007610ffbc7816 */ /* 0x000fe200000000bb */
[----:B------:R-:W-:Y:S01]  /*0d50*/  FADD.FTZ R230, -R230, R207 ;  /* 0x000000cfe6e67221 */ /* 0x000fe20000010100 */
[----:B------:R-:W-:Y:S01]  /*0d60*/  PRMT R224, RZ, 0x7610, R191 ;  /* 0x00007610ffe07816 */ /* 0x000fe200000000bf */
        /* <DEDUP_REMOVED lines=20> */
.L_x_499:
[----:B-1----:R-:W-:Y:S05]  /*0eb0*/  BSYNC B1 ;  /* 0x0000000000017941 */ /* 0x002fea0003800000 */
.L_x_498:
        /* <DEDUP_REMOVED lines=10> */
[----:B------:R-:W-:Y:S01]  /*0f60*/  ISETP.NE.U32.AND P0, PT, RZ, c[0x0][0x250], PT ;  /* 0x00009400ff007a0c */ /* 0x000fe20003f05070 */
[C---:B------:R-:W-:Y:S01]  /*0f70*/  IMAD.SHL.U32 R234, R231.reuse, 0x8, RZ ;  /* 0x00000008e7ea7824 */ /* 0x040fe200078e00ff */
[----:B------:R-:W-:Y:S02]  /*0f80*/  SHF.L.U64.HI R19, R231, 0x3, RZ ;  /* 0x00000003e7137819 */ /* 0x000fe400000102ff */
[----:B------:R-:W-:-:S02]  /*0f90*/  ISETP.NE.AND.EX P0, PT, RZ, c[0x0][0x254], PT, P0 ;  /* 0x00009500ff007a0c */ /* 0x000fc40003f05300 */
[----:B------:R-:W-:-:S04]  /*0fa0*/  ISETP.NE.U32.AND P4, PT, RZ, c[0x0][0x218], PT ;  /* 0x00008600ff007a0c */ /* 0x000fc80003f85070 */
[----:B------:R-:W-:-:S07]  /*0fb0*/  ISETP.NE.AND.EX P4, PT, RZ, c[0x0][0x21c], PT, P4 ;  /* 0x00008700ff007a0c */ /* 0x000fce0003f85340 */
        /* <DEDUP_REMOVED lines=12> */
[--C-:B--2---:R-:W-:Y:S02]  /*1080*/  PRMT R19, RZ, 0x5410, R184.reuse ;  /* 0x00005410ff137816 */ /* 0x104fe400000000b8 */
[----:B------:R-:W-:Y:S02]  /*1090*/  PRMT R184, RZ, 0x7610, R184 ;  /* 0x00007610ffb87816 */ /* 0x000fe400000000b8 */
[----:B------:R-:W-:Y:S01]  /*10a0*/  PRMT R197, RZ, 0x5410, R185 ;  /* 0x00005410ffc57816 */ /* 0x000fe200000000b9 */
[----:B-1----:R-:W-:Y:S01]  /*10b0*/  FADD.FTZ R198, -R202, R19 ;  /* 0x00000013cac67221 */ /* 0x002fe20000010100 */
[----:B------:R-:W-:-:S02]  /*10c0*/  PRMT R208, RZ, 0x7610, R185 ;  /* 0x00007610ffd07816 */ /* 0x000fc400000000b9 */
[--C-:B------:R-:W-:Y:S02]  /*10d0*/  PRMT R185, RZ, 0x5410, R186.reuse ;  /* 0x00005410ffb97816 */ /* 0x100fe400000000ba */
[----:B------:R-:W-:Y:S02]  /*10e0*/  PRMT R220, RZ, 0x7610, R186 ;  /* 0x00007610ffdc7816 */ /* 0x000fe400000000ba */
[--C-:B------:R-:W-:Y:S02]  /*10f0*/  PRMT R199, RZ, 0x5410, R187.reuse ;  /* 0x00005410ffc77816 */ /* 0x100fe400000000bb */
[----:B------:R-:W-:Y:S01]  /*1100*/  PRMT R226, RZ, 0x7610, R187 ;  /* 0x00007610ffe27816 */ /* 0x000fe200000000bb */
[----:B------:R-:W-:Y:S01]  /*1110*/  FMUL.FTZ R19, R7, R198 ;  /* 0x000000c607137220 */ /* 0x000fe20000410000 */
[----:B---3--:R-:W-:Y:S01]  /*1120*/  PRMT R187, RZ, 0x5410, R188 ;  /* 0x00005410ffbb7816 */ /* 0x008fe200000000bc */
[C---:B0-----:R-:W-:Y:S01]  /*1130*/  FADD.FTZ R200, -R202.reuse, R184 ;  /* 0x000000b8cac87221 */ /* 0x041fe20000010100 */
[----:B------:R-:W-:Y:S01]  /*1140*/  PRMT R188, RZ, 0x7610, R188 ;  /* 0x00007610ffbc7816 */ /* 0x000fe200000000bc */
[C---:B------:R-:W-:Y:S01]  /*1150*/  FADD.FTZ R186, -R202.reuse, R185 ;  /* 0x000000b9caba7221 */ /* 0x040fe20000010100 */
[----:B----4-:R-:W-:Y:S01]  /*1160*/  PRMT R185, RZ, 0x5410, R192 ;  /* 0x00005410ffb97816 */ /* 0x010fe200000000c0 */
[----:B------:R-:W-:-:S02]  /*1170*/  FADD.FTZ R204, -R202, R197 ;  /* 0x000000c5cacc7221 */ /* 0x000fc40000010100 */
[C---:B------:R-:W-:Y:S02]  /*1180*/  FADD.FTZ R208, -R202.reuse, R208 ;  /* 0x000000d0cad07221 */ /* 0x040fe40000010100 */
[C---:B------:R-:W-:Y:S02]  /*1190*/  FADD.FTZ R220, -R202.reuse, R220 ;  /* 0x000000dccadc7221 */ /* 0x040fe40000010100 */
[C---:B------:R-:W-:Y:S02]  /*11a0*/  FADD.FTZ R184, -R202.reuse, R199 ;  /* 0x000000c7cab87221 */ /* 0x040fe40000010100 */
[----:B------:R-:W-:Y:S01]  /*11b0*/  FADD.FTZ R226, -R202, R226 ;  /* 0x000000e2cae27221 */ /* 0x000fe20000010100 */
[----:B------:R-:W-:Y:S01]  /*11c0*/  PRMT R202, RZ, 0x7610, R192 ;  /* 0x00007610ffca7816 */ /* 0x000fe200000000c0 */
        /* <DEDUP_REMOVED lines=11> */
[----:B------:R-:W-:Y:S01]  /*1280*/  FFMA.FTZ R69, R192, R188, R69 ;  /* 0x000000bcc0457223 */ /* 0x000fe20000010045 */
[----:B------:R-:W-:Y:S01]  /*1290*/  PRMT R188, RZ, 0x7610, R189 ;  /* 0x00007610ffbc7816 */ /* 0x000fe200000000bd */
[----:B------:R-:W-:Y:S02]  /*12a0*/  FMUL.FTZ R199, R7, R204 ;  /* 0x000000cc07c77220 */ /* 0x000fe40000410000 */
[----:B------:R-:W-:Y:S02]  /*12b0*/  FMUL.FTZ R200, R150, R187 ;  /* 0x000000bb96c87220 */ /* 0x000fe40000410000 */
[----:B------:R-:W-:Y:S02]  /*12c0*/  FADD.FTZ R93, R93, R202 ;  /* 0x000000ca5d5d7221 */ /* 0x000fe40000010000 */
[----:B------:R-:W-:-:S02]  /*12d0*/  FFMA.FTZ R117, R192, R202, R117 ;  /* 0x000000cac0757223 */ /* 0x000fc40000010075 */
[----:B------:R-:W-:Y:S01]  /*12e0*/  FFMA.FTZ R197, R157, R202, R197 ;  /* 0x000000ca9dc57223 */ /* 0x000fe200000100c5 */
        /* <DEDUP_REMOVED lines=11> */
[----:B------:R-:W-:Y:S01]  /*13a0*/  FADD.FTZ R46, R46, R187 ;  /* 0x000000bb2e2e7221 */ /* 0x000fe20000010000 */
[----:B------:R-:W-:Y:S01]  /*13b0*/  PRMT R193, RZ, 0x5410, R194 ;  /* 0x00005410ffc17816 */ /* 0x000fe200000000c2 */
[----:B------:R-:W-:Y:S01]  /*13c0*/  FFMA.FTZ R70, R199, R187, R70 ;  /* 0x000000bbc7467223 */ /* 0x000fe20000010046 */
[----:B------:R-:W-:Y:S01]  /*13d0*/  PRMT R194, RZ, 0x7610, R194 ;  /* 0x00007610ffc27816 */ /* 0x000fe200000000c2 */
[C---:B------:R-:W-:Y:S01]  /*13e0*/  FMUL.FTZ R201, R7.reuse, R186 ;  /* 0x000000ba07c97220 */ /* 0x040fe20000410000 */
[----:B------:R-:W-:Y:S01]  /*13f0*/  PRMT R187, RZ, 0x5410, R191 ;  /* 0x00005410ffbb7816 */ /* 0x000fe200000000bf */
[----:B------:R-:W-:-:S02]  /*1400*/  FMUL.FTZ R220, R7, R220 ;  /* 0x000000dc07dc7220 */ /* 0x000fc40000410000 */
[----:B------:R-:W-:Y:S02]  /*1410*/  FMUL.FTZ R218, R145, R190 ;  /* 0x000000be91da7220 */ /* 0x000fe40000410000 */
[-C--:B------:R-:W-:Y:S02]  /*1420*/  FMUL.FTZ R186, R144, R185.reuse ;  /* 0x000000b990ba7220 */ /* 0x080fe40000410000 */
        /* <DEDUP_REMOVED lines=8> */
[----:B------:R-:W-:Y:S02]  /*14b0*/  FADD.FTZ R184, R239, R198 ;  /* 0x000000c6efb87221 */ /* 0x000fe40000010000 */
[----:B------:R-:W-:Y:S02]  /*14c0*/  FFMA.FTZ R238, R19, R198, R238 ;  /* 0x000000c613ee7223 */ /* 0x000fe400000100ee */
[----:B------:R-:W-:-:S02]  /*14d0*/  FADD.FTZ R90, R90, R185 ;  /* 0x000000b95a5a7221 */ /* 0x000fc40000010000 */
[CC--:B------:R-:W-:Y:S02]  /*14e0*/  FFMA.FTZ R114, R221.reuse, R185.reuse, R114 ;  /* 0x000000b9dd727223 */ /* 0x0c0fe40000010072 */
        /* <DEDUP_REMOVED lines=13> */
[----:B------:R-:W-:Y:S01]  /*15c0*/  FFMA.FTZ R65, R220, R190, R65 ;  /* 0x000000bedc417223 */ /* 0x000fe20000010041 */
[----:B------:R-:W-:Y:S01]  /*15d0*/  PRMT R190, RZ, 0x7610, R191 ;  /* 0x00007610ffbe7816 */ /* 0x000fe200000000bf */
[----:B------:R-:W-:Y:S02]  /*15e0*/  FADD.FTZ R185, R184, R193 ;  /* 0x000000c1b8b97221 */ /* 0x000fe40000010000 */
[----:B------:R-:W-:Y:S02]  /*15f0*/  FFMA.FTZ R187, R201, R193, R186 ;  /* 0x000000c1c9bb7223 */ /* 0x000fe400000100ba */
[----:B------:R-:W-:-:S02]  /*1600*/  FADD.FTZ R47, R47, R188 ;  /* 0x000000bc2f2f7221 */ /* 0x000fc40000010000 */
[----:B------:R-:W-:Y:S01]  /*1610*/  FFMA.FTZ R71, R208, R188, R71 ;  /* 0x000000bcd0477223 */ /* 0x000fe20000010047 */
[----:B------:R-:W-:Y:S01]  /*1620*/  PRMT R188, RZ, 0x7610, R195 ;  /* 0x00007610ffbc7816 */ /* 0x000fe200000000c3 */
[----:B------:R-:W-:Y:S02]  /*1630*/  FMUL.FTZ R195, R147, R190 ;  /* 0x000000be93c37220 */ /* 0x000fe40000410000 */
[----:B------:R-:W-:Y:S02]  /*1640*/  FADD.FTZ R185, R185, R218 ;  /* 0x000000dab9b97221 */ /* 0x000fe40000010000 */
[----:B------:R-:W-:Y:S02]  /*1650*/  FFMA.FTZ R187, R220, R218, R187 ;  /* 0x000000dadcbb7223 */ /* 0x000fe400000100bb */
[----:B------:R-:W-:Y:S02]  /*1660*/  FMUL.FTZ R226, R7, R226 ;  /* 0x000000e207e27220 */ /* 0x000fe40000410000 */
        /* <DEDUP_REMOVED lines=9> */
.L_x_501:
[----:B------:R-:W-:Y:S05]  /*1700*/  BSYNC B1 ;  /* 0x0000000000017941 */ /* 0x000fea0003800000 */
.L_x_500:
        /* <DEDUP_REMOVED lines=25> */
[----:B0-----:R-:W-:-:S04]  /*18a0*/  ISETP.NE.AND P0, PT, R3, RZ, PT ;  /* 0x000000ff0300720c */ /* 0x001fc80003f05270 */
[----:B-----5:R-:W-:Y:S02]  /*18b0*/  FSEL R229, R229, RZ, !P0 ;  /* 0x000000ffe5e57208 */ /* 0x020fe40004000000 */
[----:B--2---:R-:W-:Y:S02]  /*18c0*/  PRMT R11, RZ, 0x5410, R206 ;  /* 0x00005410ff0b7816 */ /* 0x004fe400000000ce */
[--C-:B------:R-:W-:Y:S02]  /*18d0*/  PRMT R8, RZ, 0x5410, R204.reuse ;  /* 0x00005410ff087816 */ /* 0x100fe400000000cc */
[----:B------:R-:W-:Y:S02]  /*18e0*/  PRMT R9, RZ, 0x5410, R205 ;  /* 0x00005410ff097816 */ /* 0x000fe400000000cd */
[----:B------:R-:W-:Y:S02]  /*18f0*/  PRMT R204, RZ, 0x7610, R204 ;  /* 0x00007610ffcc7816 */ /* 0x000fe400000000cc */
[----:B------:R-:W-:Y:S01]  /*1900*/  PRMT R214, RZ, 0x7610, R206 ;  /* 0x00007610ffd67816 */ /* 0x000fe200000000ce */
[C---:B------:R-:W-:Y:S01]  /*1910*/  FADD.FTZ R206, -R229.reuse, R11 ;  /* 0x0000000be5ce7221 */ /* 0x040fe20000010100 */
[----:B------:R-:W-:Y:S01]  /*1920*/  PRMT R14, RZ, 0x5410, R207 ;  /* 0x00005410ff0e7816 */ /* 0x000fe200000000cf */
[C---:B------:R-:W-:Y:S01]  /*1930*/  FADD.FTZ R8, -R229.reuse, R8 ;  /* 0x00000008e5087221 */ /* 0x040fe20000010100 */
[----:B---3--:R-:W-:Y:S01]  /*1940*/  PRMT R11, RZ, 0x5410, R184 ;  /* 0x00005410ff0b7816 */ /* 0x008fe200000000b8 */
[C---:B------:R-:W-:Y:S01]  /*1950*/  FADD.FTZ R196, -R229.reuse, R9 ;  /* 0x00000009e5c47221 */ /* 0x040fe20000010100 */
[----:B------:R-:W-:Y:S01]  /*1960*/  PRMT R205, RZ, 0x7610, R205 ;  /* 0x00007610ffcd7816 */ /* 0x000fe200000000cd */
[C---:B-1----:R-:W-:Y:S01]  /*1970*/  FADD.FTZ R16, -R229.reuse, R204 ;  /* 0x000000cce5107221 */ /* 0x042fe20000010100 */
[----:B----4-:R-:W-:Y:S01]  /*1980*/  PRMT R9, RZ, 0x5410, R188 ;  /* 0x00005410ff097816 */ /* 0x010fe200000000bc */
[----:B------:R-:W-:Y:S01]  /*1990*/  FADD.FTZ R204, -R229, R14 ;  /* 0x0000000ee5cc7221 */ /* 0x000fe20000010100 */
[----:B------:R-:W-:Y:S01]  /*19a0*/  PRMT R184, RZ, 0x7610, R184 ;  /* 0x00007610ffb87816 */ /* 0x000fe200000000b8 */
[----:B------:R-:W-:-:S02]  /*19b0*/  FMUL.FTZ R8, R7, R8 ;  /* 0x0000000807087220 */ /* 0x000fc40000410000 */
[----:B------:R-:W-:Y:S01]  /*19c0*/  FMUL.FTZ R14, R132, R11 ;  /* 0x0000000b840e7220 */ /* 0x000fe20000410000 */
[----:B------:R-:W-:Y:S01]  /*19d0*/  PRMT R188, RZ, 0x7610, R188 ;  /* 0x00007610ffbc7816 */ /* 0x000fe200000000bc */
[----:B------:R-:W-:Y:S01]  /*19e0*/  FADD.FTZ R210, -R229, R205 ;  /* 0x000000cde5d27221 */ /* 0x000fe20000010100 */
[----:B------:R-:W-:Y:S01]  /*19f0*/  PRMT R205, RZ, 0x5410, R185 ;  /* 0x00005410ffcd7816 */ /* 0x000fe200000000b9 */
[----:B------:R-:W-:Y:S02]  /*1a00*/  FADD.FTZ R84, R84, R9 ;  /* 0x0000000954547221 */ /* 0x000fe40000010000 */
[----:B------:R-:W-:Y:S02]  /*1a10*/  FFMA.FTZ R108, R8, R9, R108 ;  /* 0x00000009086c7223 */ /* 0x000fe4000001006c */
[----:B------:R-:W-:Y:S02]  /*1a20*/  FADD.FTZ R36, R36, R11 ;  /* 0x0000000b24247221 */ /* 0x000fe40000010000 */
[----:B------:R-:W-:-:S02]  /*1a30*/  FFMA.FTZ R60, R8, R11, R60 ;  /* 0x0000000b083c7223 */ /* 0x000fc4000001003c */
[----:B------:R-:W-:Y:S02]  /*1a40*/  FFMA.FTZ R9, R140, R9, R14 ;  /* 0x000000098c097223 */ /* 0x000fe4000001000e */
[----:B------:R-:W-:Y:S02]  /*1a50*/  FMUL.FTZ R11, R7, R16 ;  /* 0x00000010070b7220 */ /* 0x000fe40000410000 */
[-C--:B------:R-:W-:Y:S01]  /*1a60*/  FMUL.FTZ R14, R133, R184.reuse ;  /* 0x000000b8850e7220 */ /* 0x080fe20000410000 */
[----:B------:R-:W-:Y:S01]  /*1a70*/  PRMT R17, RZ, 0x5410, R189 ;  /* 0x00005410ff117816 */ /* 0x000fe200000000bd */
[----:B------:R-:W-:Y:S02]  /*1a80*/  FADD.FTZ R37, R37, R184 ;  /* 0x000000b825257221 */ /* 0x000fe40000010000 */
[----:B------:R-:W-:Y:S02]  /*1a90*/  FFMA.FTZ R61, R11, R184, R61 ;  /* 0x000000b80b3d7223 */ /* 0x000fe4000001003d */
[----:B------:R-:W-:-:S02]  /*1aa0*/  FMUL.FTZ R16, R7, R196 ;  /* 0x000000c407107220 */ /* 0x000fc40000410000 */
[----:B------:R-:W-:Y:S02]  /*1ab0*/  FADD.FTZ R85, R85, R188 ;  /* 0x000000bc55557221 */ /* 0x000fe40000010000 */
[-C--:B------:R-:W-:Y:S02]  /*1ac0*/  FFMA.FTZ R14, R141, R188.reuse, R14 ;  /* 0x000000bc8d0e7223 */ /* 0x080fe4000001000e */
[----:B------:R-:W-:Y:S01]  /*1ad0*/  FFMA.FTZ R109, R11, R188, R109 ;  /* 0x000000bc0b6d7223 */ /* 0x000fe2000001006d */
[----:B------:R-:W-:Y:S01]  /*1ae0*/  PRMT R188, RZ, 0x7610, R185 ;  /* 0x00007610ffbc7816 */ /* 0x000fe200000000b9 */
[----:B------:R-:W-:Y:S02]  /*1af0*/  FMUL.FTZ R184, R134, R205 ;  /* 0x000000cd86b87220 */ /* 0x000fe40000410000 */
[----:B------:R-:W-:Y:S02]  /*1b00*/  FADD.FTZ R86, R86, R17 ;  /* 0x0000001156567221 */ /* 0x000fe40000010000 */
[----:B------:R-:W-:-:S02]  /*1b10*/  FFMA.FTZ R110, R16, R17, R110 ;  /* 0x00000011106e7223 */ /* 0x000fc4000001006e */
[----:B------:R-:W-:Y:S01]  /*1b20*/  FFMA.FTZ R17, R142, R17, R184 ;  /* 0x000000118e117223 */ /* 0x000fe200000100b8 */
[----:B------:R-:W-:Y:S01]  /*1b30*/  PRMT R184, RZ, 0x7610, R189 ;  /* 0x00007610ffb87816 */ /* 0x000fe200000000bd */
[----:B------:R-:W-:Y:S02]  /*1b40*/  FMUL.FTZ R196, R7, R210 ;  /* 0x000000d207c47220 */ /* 0x000fe40000410000 */
[----:B------:R-:W-:Y:S01]  /*1b50*/  FMUL.FTZ R213, R135, R188 ;  /* 0x000000bc87d57220 */ /* 0x000fe20000410000 */
[----:B------:R-:W-:Y:S01]  /*1b60*/  PRMT R189, RZ, 0x5410, R186 ;  /* 0x00005410ffbd7816 */ /* 0x000fe200000000ba */
[----:B------:R-:W-:Y:S02]  /*1b70*/  FADD.FTZ R239, R239, R9 ;  /* 0x00000009efef7221 */ /* 0x000fe40000010000 */
[----:B------:R-:W-:Y:S02]  /*1b80*/  FFMA.FTZ R238, R8, R9, R238 ;  /* 0x0000000908ee7223 */ /* 0x000fe400000100ee */
[----:B------:R-:W-:-:S02]  /*1b90*/  FADD.FTZ R87, R87, R184 ;  /* 0x000000b857577221 */ /* 0x000fc40000010000 */
[-C--:B------:R-:W-:Y:S02]  /*1ba0*/  FFMA.FTZ R111, R196, R184.reuse, R111 ;  /* 0x000000b8c46f7223 */ /* 0x080fe4000001006f */
        /* <DEDUP_REMOVED lines=10> */
[----:B------:R-:W-:Y:S02]  /*1c50*/  FADD.FTZ R214, -R229, R214 ;  /* 0x000000d6e5d67221 */ /* 0x000fe40000010100 */
[----:B------:R-:W-:Y:S02]  /*1c60*/  FADD.FTZ R39, R39, R188 ;  /* 0x000000bc27277221 */ /* 0x000fe40000010000 */
[----:B------:R-:W-:Y:S01]  /*1c70*/  FFMA.FTZ R63, R196, R188, R63 ;  /* 0x000000bcc43f7223 */ /* 0x000fe2000001003f */
[----:B------:R-:W-:Y:S01]  /*1c80*/  PRMT R188, RZ, 0x7610, R187 ;  /* 0x00007610ffbc7816 */ /* 0x000fe200000000bb */
[----:B------:R-:W-:-:S02]  /*1c90*/  FADD.FTZ R80, R80, R185 ;  /* 0x000000b950507221 */ /* 0x000fc40000010000 */
[-C--:B------:R-:W-:Y:S02]  /*1ca0*/  FFMA.FTZ R104, R215, R185.reuse, R104 ;  /* 0x000000b9d7687223 */ /* 0x080fe40000010068 */
[----:B------:R-:W-:Y:S01]  /*1cb0*/  FFMA.FTZ R210, R136, R185, R210 ;  /* 0x000000b988d27223 */ /* 0x000fe200000100d2 */
[----:B------:R-:W-:Y:S01]  /*1cc0*/  PRMT R185, RZ, 0x5410, R187 ;  /* 0x00005410ffb97816 */ /* 0x000fe200000000bb */
        /* <DEDUP_REMOVED lines=8> */
[----:B------:R-:W-:Y:S02]  /*1d50*/  FFMA.FTZ R219, R137, R190, R219 ;  /* 0x000000be89db7223 */ /* 0x000fe400000100db */
[----:B------:R-:W-:Y:S02]  /*1d60*/  FMUL.FTZ R216, R130, R185 ;  /* 0x000000b982d87220 */ /* 0x000fe40000410000 */
[----:B------:R-:W-:Y:S02]  /*1d70*/  FADD.FTZ R184, R187, R210 ;  /* 0x000000d2bbb87221 */ /* 0x000fe40000010000 */
[----:B------:R-:W-:-:S02]  /*1d80*/  FFMA.FTZ R238, R215, R210, R238 ;  /* 0x000000d2d7ee7223 */ /* 0x000fc400000100ee */
[----:B------:R-:W-:Y:S02]  /*1d90*/  FADD.FTZ R33, R33, R186 ;  /* 0x000000ba21217221 */ /* 0x000fe40000010000 */
[----:B------:R-:W-:Y:S01]  /*1da0*/  FFMA.FTZ R57, R214, R186, R57 ;  /* 0x000000bad6397223 */ /* 0x000fe20000010039 */
[----:B------:R-:W-:Y:S01]  /*1db0*/  PRMT R186, RZ, 0x7610, R191 ;  /* 0x00007610ffba7816 */ /* 0x000fe200000000bf */
[----:B------:R-:W-:Y:S02]  /*1dc0*/  FADD.FTZ R228, -R229, R228 ;  /* 0x000000e4e5e47221 */ /* 0x000fe40000010100 */
[----:B------:R-:W-:Y:S02]  /*1dd0*/  FMUL.FTZ R217, R7, R204 ;  /* 0x000000cc07d97220 */ /* 0x000fe40000410000 */
[----:B------:R-:W-:Y:S02]  /*1de0*/  FFMA.FTZ R216, R138, R189, R216 ;  /* 0x000000bd8ad87223 */ /* 0x000fe400000100d8 */
        /* <DEDUP_REMOVED lines=21> */
.L_x_503:
[----:B------:R-:W-:Y:S05]  /*1f40*/  BSYNC B1 ;  /* 0x0000000000017941 */ /* 0x000fea0003800000 */
.L_x_502:
[----:B------:R-:W-:Y:S05]  /*1f50*/  BRA.DIV ~URZ, `(.L_x_504) ;  /* 0x000033b27f007947 */ /* 0x000fea000b800000 */
[----:B------:R1:W2:Y:S02]  /*1f60*/  SHFL.BFLY PT, R186, R239, 0x1, 0x1f ;  /* 0x0c201f00efba7f89 */ /* 0x0002a400000e0000 */
.L_x_523:
        /* <DEDUP_REMOVED lines=18> */
.L_x_524:
[----:B---3--:R-:W-:Y:S01]  /*2090*/  FADD.FTZ R191, R191, R188 ;  /* 0x000000bcbfbf7221 */ /* 0x008fe20000010000 */
[----:B------:R-:W-:Y:S01]  /*20a0*/  BSSY B1, `(.L_x_506) ;  /* 0x000008e000017945 */ /* 0x000fe20003800000 */
[----:B--2---:R-:W-:Y:S02]  /*20b0*/  FADD.FTZ R185, R185, R190 ;  /* 0x000000beb9b97221 */ /* 0x004fe40000010000 */
[----:B-1----:R-:W-:Y:S02]  /*20c0*/  FMUL.FTZ R190, R191, c[0x0][0x1e0] ;  /* 0x00007800bfbe7a20 */ /* 0x002fe40000410000 */
[----:B------:R-:W-:Y:S01]  /*20d0*/  FMUL.FTZ R191, R185, c[0x0][0x1e0] ;  /* 0x00007800b9bf7a20 */ /* 0x000fe20000410000 */
[----:B------:R-:W-:Y:S05]  /*20e0*/  @!P1 BRA `(.L_x_507) ;  /* 0x0000089000009947 */ /* 0x000fea0003800000 */
[----:B0-----:R-:W-:Y:S02]  /*20f0*/  ISETP.NE.AND P4, PT, R3, RZ, PT ;  /* 0x000000ff0300720c */ /* 0x001fe40003f85270 */
[----:B------:R-:W-:Y:S02]  /*2100*/  ISETP.NE.U32.AND P0, PT, RZ, c[0x0][0x218], PT ;  /* 0x00008600ff007a0c */ /* 0x000fe40003f05070 */
[----:B------:R-:W-:-:S02]  /*2110*/  FSEL R184, R190, RZ, !P4 ;  /* 0x000000ffbeb87208 */ /* 0x000fc40006000000 */
[----:B------:R-:W-:Y:S02]  /*2120*/  ISETP.NE.AND.EX P4, PT, RZ, c[0x0][0x21c], PT, P0 ;  /* 0x00008700ff007a0c */ /* 0x000fe40003f85300 */
[----:B------:R-:W-:Y:S01]  /*2130*/  ISETP.NE.U32.AND P0, PT, RZ, c[0x0][0x258], PT ;  /* 0x00009600ff007a0c */ /* 0x000fe20003f05070 */
[-CC-:B------:R-:W-:Y:S01]  /*2140*/  FFMA.FTZ R186, R6, R191.reuse, R184.reuse ;  /* 0x000000bf06ba7223 */ /* 0x180fe200000100b8 */
[----:B------:R-:W-:Y:S01]  /*2150*/  LOP3.LUT P5, RZ, R237, 0xff00, RZ, 0xc0, !PT ;  /* 0x0000ff00edff7812 */ /* 0x000fe200078ac0ff */
[----:B------:R-:W-:Y:S01]  /*2160*/  FFMA.FTZ R185, R13, R191, R184 ;  /* 0x000000bf0db97223 */ /* 0x000fe200000100b8 */
[----:B------:R-:W-:Y:S01]  /*2170*/  ISETP.NE.AND.EX P0, PT, RZ, c[0x0][0x25c], PT, P0 ;  /* 0x00009700ff007a0c */ /* 0x000fe20003f05300 */
[----:B------:R-:W-:Y:S02]  /*2180*/  FADD.FTZ R186, R5, -R186 ;  /* 0x800000ba05ba7221 */ /* 0x000fe40000010000 */
[----:B------:R-:W-:Y:S02]  /*2190*/  FADD.FTZ R206, R12, -R185 ;  /* 0x800000b90cce7221 */ /* 0x000fe40000010000 */
[----:B-----5:R-:W-:-:S02]  /*21a0*/  FMUL.FTZ R187, R7, R186 ;  /* 0x000000ba07bb7220 */ /* 0x020fc40000410000 */
[----:B------:R-:W-:Y:S01]  /*21b0*/  @P4 PRMT R186, RZ, 0x5410, R28 ;  /* 0x00005410ffba4816 */ /* 0x000fe2000000001c */
[----:B------:R-:W-:Y:S01]  /*21c0*/  FMUL.FTZ R206, R7, R206 ;  /* 0x000000ce07ce7220 */ /* 0x000fe20000410000 */
[----:B------:R-:W-:Y:S02]  /*21d0*/  @P4 PRMT R189, RZ, 0x5410, R30 ;  /* 0x00005410ffbd4816 */ /* 0x000fe4000000001e */
[----:B------:R-:W-:Y:S01]  /*21e0*/  @P4 PRMT R185, RZ, 0x5410, R29 ;  /* 0x00005410ffb94816 */ /* 0x000fe2000000001d */
[----:B------:R-:W-:Y:S02]  /*21f0*/  @P4 FADD.FTZ R187, R187, R186 ;  /* 0x000000babbbb4221 */ /* 0x000fe40000010000 */
[----:B------:R-:W-:Y:S02]  /*2200*/  FFMA.FTZ R186, R209, R191, R184 ;  /* 0x000000bfd1ba7223 */ /* 0x000fe400000100b8 */
[----:B------:R-:W-:Y:S01]  /*2210*/  @P4 FADD.FTZ R206, R206, R185 ;  /* 0x000000b9cece4221 */ /* 0x000fe20000010000 */
[----:B------:R-:W-:Y:S01]  /*2220*/  @P0 F2FP.BF16.PACK_AB R185, RZ, R187 ;  /* 0x000000bbffb9023e */ /* 0x000fe200000010ff */
[----:B------:R-:W-:-:S02]  /*2230*/  FADD.FTZ R186, R203, -R186 ;  /* 0x800000bacbba7221 */ /* 0x000fc40000010000 */
[----:B------:R-:W-:Y:S01]  /*2240*/  FMUL.FTZ R239, R187, c[0x0][0x1e8] ;  /* 0x00007a00bbef7a20 */ /* 0x000fe20000410000 */
[----:B------:R-:W-:Y:S01]  /*2250*/  @P0 PRMT R176, R185, 0x7610, R176 ;  /* 0x00007610b9b00816 */ /* 0x000fe200000000b0 */
[----:B------:R-:W-:Y:S01]  /*2260*/  FMUL.FTZ R204, R7, R186 ;  /* 0x000000ba07cc7220 */ /* 0x000fe20000410000 */
[----:B------:R-:W-:Y:S01]  /*2270*/  @P0 F2FP.BF16.PACK_AB R185, RZ, R206 ;  /* 0x000000ceffb9023e */ /* 0x000fe200000010ff */
[-C--:B------:R-:W-:Y:S02]  /*2280*/  FFMA.FTZ R186, R10, R191.reuse, R184 ;  /* 0x000000bf0aba7223 */ /* 0x080fe400000100b8 */
[----:B------:R-:W-:Y:S01]  /*2290*/  @P4 FADD.FTZ R204, R204, R189 ;  /* 0x000000bdcccc4221 */ /* 0x000fe20000010000 */
[----:B------:R-:W-:Y:S01]  /*22a0*/  @P0 PRMT R177, R185, 0x7610, R177 ;  /* 0x00007610b9b10816 */ /* 0x000fe200000000b1 */
[----:B------:R-:W-:Y:S02]  /*22b0*/  FADD.FTZ R186, R15, -R186 ;  /* 0x800000ba0fba7221 */ /* 0x000fe40000010000 */
[-C--:B------:R-:W-:Y:S01]  /*22c0*/  FFMA.FTZ R185, R223, R191.reuse, R184 ;  /* 0x000000bfdfb97223 */ /* 0x080fe200000100b8 */
[----:B------:R-:W-:Y:S01]  /*22d0*/  @P0 F2FP.BF16.PACK_AB R188, RZ, R204 ;  /* 0x000000ccffbc023e */ /* 0x000fe200000010ff */
[----:B------:R-:W-:Y:S01]  /*22e0*/  FMUL.FTZ R229, R7, R186 ;  /* 0x000000ba07e57220 */ /* 0x000fe20000410000 */
[----:B------:R-:W-:Y:S01]  /*22f0*/  @P4 PRMT R186, RZ, 0x7610, R28 ;  /* 0x00007610ffba4816 */ /* 0x000fe2000000001c */
[-C--:B------:R-:W-:Y:S01]  /*2300*/  FFMA.FTZ R189, R230, R191.reuse, R184 ;  /* 0x000000bfe6bd7223 */ /* 0x080fe200000100b8 */
[----:B------:R-:W-:Y:S01]  /*2310*/  @P0 PRMT R178, R188, 0x7610, R178 ;  /* 0x00007610bcb20816 */ /* 0x000fe200000000b2 */
[----:B------:R-:W-:-:S02]  /*2320*/  FFMA.FTZ R188, R212, R191, R184 ;  /* 0x000000bfd4bc7223 */ /* 0x000fc400000100b8 */
[----:B------:R-:W-:Y:S02]  /*2330*/  @P4 FADD.FTZ R229, R229, R186 ;  /* 0x000000bae5e54221 */ /* 0x000fe40000010000 */
[----:B------:R-:W-:Y:S02]  /*2340*/  FFMA.FTZ R186, R18, R191, R184 ;  /* 0x000000bf12ba7223 */ /* 0x000fe400000100b8 */
[----:B------:R-:W-:Y:S02]  /*2350*/  FADD.FTZ R188, R225, -R188 ;  /* 0x800000bce1bc7221 */ /* 0x000fe40000010000 */
[----:B------:R-:W-:Y:S02]  /*2360*/  FADD.FTZ R186, R211, -R186 ;  /* 0x800000bad3ba7221 */ /* 0x000fe40000010000 */
[----:B------:R-:W-:Y:S01]  /*2370*/  FADD.FTZ R184, R222, -R185 ;  /* 0x800000b9deb87221 */ /* 0x000fe20000010000 */
[----:B------:R-:W-:Y:S01]  /*2380*/  @P4 PRMT R185, RZ, 0x7610, R31 ;  /* 0x00007610ffb94816 */ /* 0x000fe2000000001f */
[C---:B------:R-:W-:Y:S01]  /*2390*/  FMUL.FTZ R207, R7.reuse, R186 ;  /* 0x000000ba07cf7220 */ /* 0x040fe20000410000 */
[----:B------:R-:W-:Y:S01]  /*23a0*/  @P4 PRMT R186, RZ, 0x7610, R29 ;  /* 0x00007610ffba4816 */ /* 0x000fe2000000001d */
[----:B------:R-:W-:-:S02]  /*23b0*/  FMUL.FTZ R205, R7, R188 ;  /* 0x000000bc07cd7220 */ /* 0x000fc40000410000 */
[----:B------:R-:W-:Y:S02]  /*23c0*/  FADD.FTZ R188, R224, -R189 ;  /* 0x800000bde0bc7221 */ /* 0x000fe40000010000 */
[----:B------:R-:W-:Y:S01]  /*23d0*/  @P4 FADD.FTZ R207, R207, R186 ;  /* 0x000000bacfcf4221 */ /* 0x000fe20000010000 */
[----:B------:R-:W-:Y:S01]  /*23e0*/  @P4 PRMT R186, RZ, 0x7610, R30 ;  /* 0x00007610ffba4816 */ /* 0x000fe2000000001e */
[C---:B------:R-:W-:Y:S01]  /*23f0*/  FMUL.FTZ R231, R7.reuse, R184 ;  /* 0x000000b807e77220 */ /* 0x040fe20000410000 */
[----:B------:R-:W-:Y:S01]  /*2400*/  @P4 PRMT R184, RZ, 0x5410, R31 ;  /* 0x00005410ffb84816 */ /* 0x000fe2000000001f */
[----:B------:R-:W-:Y:S02]  /*2410*/  FMUL.FTZ R188, R7, R188 ;  /* 0x000000bc07bc7220 */ /* 0x000fe40000410000 */
[----:B------:R-:W-:Y:S02]  /*2420*/  @P4 FADD.FTZ R205, R205, R186 ;  /* 0x000000bacdcd4221 */ /* 0x000fe40000010000 */
[----:B------:R-:W-:Y:S01]  /*2430*/  @P4 FADD.FTZ R231, R231, R184 ;  /* 0x000000b8e7e74221 */ /* 0x000fe20000010000 */
[----:B------:R-:W-:Y:S01]  /*2440*/  @P0 F2FP.BF16.PACK_AB R184, RZ, R229 ;  /* 0x000000e5ffb8023e */ /* 0x000fe200000010ff */
[----:B------:R-:W-:Y:S01]  /*2450*/  @P4 FADD.FTZ R188, R188, R185 ;  /* 0x000000b9bcbc4221 */ /* 0x000fe20000010000 */
[----:B------:R-:W-:Y:S01]  /*2460*/  ISETP.NE.U32.AND P4, PT, RZ, c[0x0][0x258], PT ;  /* 0x00009600ff007a0c */ /* 0x000fe20003f85070 */
[----:B------:R-:W-:Y:S01]  /*2470*/  FMUL.FTZ R204, R204, c[0x0][0x1e8] ;  /* 0x00007a00cccc7a20 */ /* 0x000fe20000410000 */
[----:B------:R-:W-:Y:S01]  /*2480*/  @P0 F2FP.BF16.PACK_AB R189, RZ, R231 ;  /* 0x000000e7ffbd023e */ /* 0x000fe200000010ff */
[----:B------:R-:W-:Y:S01]  /*2490*/  FMUL.FTZ R206, R206, c[0x0][0x1e8] ;  /* 0x00007a00cece7a20 */ /* 0x000fe20000410000 */
[----:B------:R-:W-:-:S02]  /*24a0*/  ISETP.NE.AND.EX P4, PT, RZ, c[0x0][0x25c], PT, P4 ;  /* 0x00009700ff007a0c */ /* 0x000fc40003f85340 */
[----:B------:R-:W-:Y:S01]  /*24b0*/  @P0 F2FP.BF16.PACK_AB R185, RZ, R207 ;  /* 0x000000cfffb9023e */ /* 0x000fe200000010ff */
[----:B------:R-:W-:Y:S01]  /*24c0*/  FMUL.FTZ R207, R207, c[0x0][0x1e8] ;  /* 0x00007a00cfcf7a20 */ /* 0x000fe20000410000 */
[----:B------:R-:W-:Y:S01]  /*24d0*/  @P0 PRMT R179, R189, 0x7610, R179 ;  /* 0x00007610bdb30816 */ /* 0x000fe200000000b3 */
[----:B------:R-:W-:Y:S01]  /*24e0*/  IMAD.MOV.U32 R189, RZ, RZ, 0x10 ;  /* 0x00000010ffbd7424 */ /* 0x000fe200078e00ff */
[----:B------:R-:W-:Y:S01]  /*24f0*/  @P0 F2FP.BF16.PACK_AB R186, RZ, R205 ;  /* 0x000000cdffba023e */ /* 0x000fe200000010ff */
[----:B------:R-:W-:Y:S01]  /*2500*/  FMUL.FTZ R205, R205, c[0x0][0x1e8] ;  /* 0x00007a00cdcd7a20 */ /* 0x000fe20000410000 */
[----:B------:R-:W-:Y:S02]  /*2510*/  @P0 F2FP.BF16.PACK_AB R238, RZ, R188 ;  /* 0x000000bcffee023e */ /* 0x000fe400000010ff */
[----:B------:R-:W-:Y:S02]  /*2520*/  @P0 PRMT R176, R176, 0x5410, R184 ;  /* 0x00005410b0b00816 */ /* 0x000fe400000000b8 */
[----:B------:R-:W-:Y:S01]  /*2530*/  @P0 PRMT R177, R177, 0x5410, R185 ;  /* 0x00005410b1b10816 */ /* 0x000fe200000000b9 */
[----:B------:R-:W-:Y:S01]  /*2540*/  @P4 IMAD.WIDE.U32 R184, R0, R189, c[0x0][0x258] ;  /* 0x0000960000b84625 */ /* 0x000fe200078e00bd */
[----:B------:R-:W-:-:S02]  /*2550*/  @P0 PRMT R178, R178, 0x5410, R186 ;  /* 0x00005410b2b20816 */ /* 0x000fc400000000ba */
[----:B------:R-:W-:Y:S01]  /*2560*/  @P0 PRMT R179, R179, 0x5410, R238 ;  /* 0x00005410b3b30816 */ /* 0x000fe200000000ee */
[----:B------:R-:W-:Y:S01]  /*2570*/  FMUL.FTZ R238, R229, c[0x0][0x1e8] ;  /* 0x00007a00e5ee7a20 */ /* 0x000fe20000410000 */
[----:B------:R-:W-:Y:S01]  /*2580*/  MOV R186, R236 ;  /* 0x000000ec00ba7202 */ /* 0x000fe20000000f00 */
[----:B------:R-:W-:Y:S02]  /*2590*/  FMUL.FTZ R229, R231, c[0x0][0x1e8] ;  /* 0x00007a00e7e57a20 */ /* 0x000fe40000410000 */
[----:B------:R0:W-:Y:S01]  /*25a0*/  @P4 STG.E.128 [R184.64], R176 ;  /* 0x000000b0b8004986 */ /* 0x0001e2000c101d04 */
[----:B------:R-:W-:Y:S01]  /*25b0*/  LOP3.LUT P4, RZ, R237, 0xff, RZ, 0xc0, !PT ;  /* 0x000000ffedff7812 */ /* 0x000fe2000788c0ff */
[----:B------:R-:W-:Y:S01]  /*25c0*/  FMUL.FTZ R231, R188, c[0x0][0x1e8] ;  /* 0x00007a00bce77a20 */ /* 0x000fe20000410000 */
[----:B------:R-:W-:Y:S02]  /*25d0*/  LOP3.LUT P0, RZ, R186, 0xff, RZ, 0xc0, !PT ;  /* 0x000000ffbaff7812 */ /* 0x000fe4000780c0ff */
[----:B------:R-:W-:-:S02]  /*25e0*/  FSEL R186, R204, RZ, P4 ;  /* 0x000000ffccba7208 */ /* 0x000fc40002000000 */
[C---:B------:R-:W-:Y:S02]  /*25f0*/  LOP3.LUT P4, RZ, R236.reuse, 0xff0000, RZ, 0xc0, !PT ;  /* 0x00ff0000ecff7812 */ /* 0x040fe4000788c0ff */
[----:B0-----:R-:W-:Y:S02]  /*2600*/  FSEL R185, R205, RZ, P5 ;  /* 0x000000ffcdb97208 */ /* 0x001fe40002800000 */
[----:B------:R-:W-:Y:S02]  /*2610*/  LOP3.LUT P5, RZ, R236, 0xff000000, RZ, 0xc0, !PT ;  /* 0xff000000ecff7812 */ /* 0x000fe400078ac0ff */
[----:B------:R-:W-:Y:S02]  /*2620*/  F2FP.BF16.PACK_AB R186, R185, R186 ;  /* 0x000000bab9ba723e */ /* 0x000fe400000010ff */
[----:B------:R-:W-:Y:S02]  /*2630*/  FSEL R185, R206, RZ, P4 ;  /* 0x000000ffceb97208 */ /* 0x000fe40002000000 */
[----:B------:R-:W-:-:S02]  /*2640*/  FSEL R184, R207, RZ, P5 ;  /* 0x000000ffcfb87208 */ /* 0x000fc40002800000 */
[----:B------:R-:W-:Y:S02]  /*2650*/  LOP3.LUT P4, RZ, R236, 0xff00, RZ, 0xc0, !PT ;  /* 0x0000ff00ecff7812 */ /* 0x000fe4000788c0ff */
[----:B------:R-:W-:Y:S02]  /*2660*/  F2FP.BF16.PACK_AB R185, R184, R185 ;  /* 0x000000b9b8b9723e */ /* 0x000fe400000010ff */
[----:B------:R-:W-:Y:S02]  /*2670*/  FSEL R184, R239, RZ, P0 ;  /* 0x000000ffefb87208 */ /* 0x000fe40000000000 */
[----:B------:R-:W-:Y:S02]  /*2680*/  LOP3.LUT P0, RZ, R237, 0xff000000, RZ, 0xc0, !PT ;  /* 0xff000000edff7812 */ /* 0x000fe4000780c0ff */
[----:B------:R-:W-:Y:S02]  /*2690*/  FSEL R187, R238, RZ, P4 ;  /* 0x000000ffeebb7208 */ /* 0x000fe40002000000 */
[----:B------:R-:W-:-:S02]  /*26a0*/  FSEL R188, R231, RZ, P0 ;  /* 0x000000ffe7bc7208 */ /* 0x000fc40000000000 */
[----:B------:R-:W-:Y:S02]  /*26b0*/  ISETP.NE.U32.AND P0, PT, RZ, c[0x0][0x250], PT ;  /* 0x00009400ff007a0c */ /* 0x000fe40003f05070 */
[----:B------:R-:W-:Y:S02]  /*26c0*/  LOP3.LUT P5, RZ, R237, 0xff0000, RZ, 0xc0, !PT ;  /* 0x00ff0000edff7812 */ /* 0x000fe400078ac0ff */
[----:B------:R-:W-:Y:S02]  /*26d0*/  ISETP.NE.AND.EX P0, PT, RZ, c[0x0][0x254], PT, P0 ;  /* 0x00009500ff007a0c */ /* 0x000fe40003f05300 */
[----:B------:R-:W-:Y:S02]  /*26e0*/  F2FP.BF16.PACK_AB R184, R187, R184 ;  /* 0x000000b8bbb8723e */ /* 0x000fe400000010ff */
[----:B------:R-:W-:-:S04]  /*26f0*/  FSEL R187, R229, RZ, P5 ;  /* 0x000000ffe5bb7208 */ /* 0x000fc80002800000 */
[----:B------:R-:W-:Y:S01]  /*2700*/  F2FP.BF16.PACK_AB R187, R188, R187 ;  /* 0x000000bbbcbb723e */ /* 0x000fe200000010ff */
        /* <DEDUP_REMOVED lines=39> */
.L_x_507:
[----:B------:R-:W-:Y:S05]  /*2980*/  BSYNC B1 ;  /* 0x0000000000017941 */ /* 0x000fea0003800000 */
.L_x_506:
[----:B------:R-:W-:Y:S01]  /*2990*/  BSSY B1, `(.L_x_508) ;  /* 0x000008b000017945 */ /* 0x000fe20003800000 */
[----:B------:R-:W-:Y:S05]  /*29a0*/  @!P2 BRA `(.L_x_509) ;  /* 0x000008900000a947 */ /* 0x000fea0003800000 */
[----:B0-----:R-:W-:Y:S02]  /*29b0*/  ISETP.NE.AND P4, PT, R3, RZ, PT ;  /* 0x000000ff0300720c */ /* 0x001fe40003f85270 */
[----:B------:R-:W-:Y:S02]  /*29c0*/  ISETP.NE.U32.AND P0, PT, RZ, c[0x0][0x218], PT ;  /* 0x00008600ff007a0c */ /* 0x000fe40003f05070 */
[----:B------:R-:W-:Y:S02]  /*29d0*/  FSEL R184, R190, RZ, !P4 ;  /* 0x000000ffbeb87208 */ /* 0x000fe40006000000 */
[----:B------:R-:W-:Y:S02]  /*29e0*/  ISETP.NE.AND.EX P0, PT, RZ, c[0x0][0x21c], PT, P0 ;  /* 0x00008700ff007a0c */ /* 0x000fe40003f05300 */
[----:B------:R-:W-:Y:S01]  /*29f0*/  ISETP.NE.U32.AND P4, PT, RZ, c[0x0][0x258], PT ;  /* 0x00009600ff007a0c */ /* 0x000fe20003f85070 */
[----:B------:R-:W-:Y:S01]  /*2a00*/  FFMA.FTZ R185, R19, R191, R184 ;  /* 0x000000bf13b97223 */ /* 0x000fe200000100b8 */
[----:B------:R-:W-:-:S02]  /*2a10*/  LOP3.LUT P5, RZ, R235, 0xff00, RZ, 0xc0, !PT ;  /* 0x0000ff00ebff7812 */ /* 0x000fc400078ac0ff */
[----:B------:R-:W-:Y:S01]  /*2a20*/  ISETP.NE.AND.EX P4, PT, RZ, c[0x0][0x25c], PT, P4 ;  /* 0x00009700ff007a0c */ /* 0x000fe20003f85340 */
[----:B------:R-:W-:Y:S02]  /*2a30*/  FADD.FTZ R186, R198, -R185 ;  /* 0x800000b9c6ba7221 */ /* 0x000fe40000010000 */
[----:B------:R-:W-:Y:S02]  /*2a40*/  FFMA.FTZ R185, R199, R191, R184 ;  /* 0x000000bfc7b97223 */ /* 0x000fe400000100b8 */
[----:B-----5:R-:W-:Y:S02]  /*2a50*/  FMUL.FTZ R187, R7, R186 ;  /* 0x000000ba07bb7220 */ /* 0x020fe40000410000 */
[----:B------:R-:W-:Y:S01]  /*2a60*/  @P0 PRMT R186, RZ, 0x5410, R24 ;  /* 0x00005410ffba0816 */ /* 0x000fe20000000018 */
[----:B------:R-:W-:Y:S01]  /*2a70*/  FADD.FTZ R206, R200, -R185 ;  /* 0x800000b9c8ce7221 */ /* 0x000fe20000010000 */
[----:B------:R-:W-:Y:S02]  /*2a80*/  @P0 PRMT R185, RZ, 0x5410, R25 ;  /* 0x00005410ffb90816 */ /* 0x000fe40000000019 */
[----:B------:R-:W-:Y:S01]  /*2a90*/  @P0 PRMT R189, RZ, 0x5410, R26 ;  /* 0x00005410ffbd0816 */ /* 0x000fe2000000001a */
[----:B------:R-:W-:-:S02]  /*2aa0*/  @P0 FADD.FTZ R187, R187, R186 ;  /* 0x000000babbbb0221 */ /* 0x000fc40000010000 */
[----:B------:R-:W-:Y:S02]  /*2ab0*/  FFMA.FTZ R186, R201, R191, R184 ;  /* 0x000000bfc9ba7223 */ /* 0x000fe400000100b8 */
[----:B------:R-:W-:Y:S02]  /*2ac0*/  FMUL.FTZ R206, R7, R206 ;  /* 0x000000ce07ce7220 */ /* 0x000fe40000410000 */
[----:B------:R-:W-:Y:S02]  /*2ad0*/  FADD.FTZ R186, R193, -R186 ;  /* 0x800000bac1ba7221 */ /* 0x000fe40000010000 */
[----:B------:R-:W-:Y:S01]  /*2ae0*/  @P0 FADD.FTZ R206, R206, R185 ;  /* 0x000000b9cece0221 */ /* 0x000fe20000010000 */
[----:B------:R-:W-:Y:S01]  /*2af0*/  @P4 F2FP.BF16.PACK_AB R185, RZ, R187 ;  /* 0x000000bbffb9423e */ /* 0x000fe200000010ff */
[----:B------:R-:W-:Y:S02]  /*2b00*/  FMUL.FTZ R204, R7, R186 ;  /* 0x000000ba07cc7220 */ /* 0x000fe40000410000 */
[----:B------:R-:W-:Y:S01]  /*2b10*/  FFMA.FTZ R186, R192, R191, R184 ;  /* 0x000000bfc0ba7223 */ /* 0x000fe200000100b8 */
[----:B------:R-:W-:Y:S01]  /*2b20*/  @P4 PRMT R176, R185, 0x7610, R176 ;  /* 0x00007610b9b04816 */ /* 0x000fe200000000b0 */
[----:B------:R-:W-:Y:S01]  /*2b30*/  @P0 FADD.FTZ R204, R204, R189 ;  /* 0x000000bdcccc0221 */ /* 0x000fe20000010000 */
[----:B------:R-:W-:Y:S01]  /*2b40*/  @P4 F2FP.BF16.PACK_AB R185, RZ, R206 ;  /* 0x000000ceffb9423e */ /* 0x000fe200000010ff */
[----:B------:R-:W-:-:S02]  /*2b50*/  FADD.FTZ R186, R197, -R186 ;  /* 0x800000bac5ba7221 */ /* 0x000fc40000010000 */
[-C--:B------:R-:W-:Y:S01]  /*2b60*/  FFMA.FTZ R189, R220, R191.reuse, R184 ;  /* 0x000000bfdcbd7223 */ /* 0x080fe200000100b8 */
[----:B------:R-:W-:Y:S01]  /*2b70*/  @P4 PRMT R177, R185, 0x7610, R177 ;  /* 0x00007610b9b14816 */ /* 0x000fe200000000b1 */
[----:B------:R-:W-:Y:S01]  /*2b80*/  FMUL.FTZ R229, R7, R186 ;  /* 0x000000ba07e57220 */ /* 0x000fe20000410000 */
[----:B------:R-:W-:Y:S01]  /*2b90*/  @P0 PRMT R186, RZ, 0x7610, R24 ;  /* 0x00007610ffba0816 */ /* 0x000fe20000000018 */
[----:B------:R-:W-:Y:S01]  /*2ba0*/  FFMA.FTZ R185, R208, R191, R184 ;  /* 0x000000bfd0b97223 */ /* 0x000fe200000100b8 */
[----:B------:R-:W-:Y:S01]  /*2bb0*/  @P4 F2FP.BF16.PACK_AB R188, RZ, R204 ;  /* 0x000000ccffbc423e */ /* 0x000fe200000010ff */
[----:B------:R-:W-:Y:S02]  /*2bc0*/  FMUL.FTZ R204, R204, c[0x0][0x1e8] ;  /* 0x00007a00cccc7a20 */ /* 0x000fe40000410000 */
[----:B------:R-:W-:Y:S01]  /*2bd0*/  @P0 FADD.FTZ R229, R229, R186 ;  /* 0x000000bae5e50221 */ /* 0x000fe20000010000 */
[----:B------:R-:W-:Y:S01]  /*2be0*/  @P4 PRMT R178, R188, 0x7610, R178 ;  /* 0x00007610bcb24816 */ /* 0x000fe200000000b2 */
[----:B------:R-:W-:-:S02]  /*2bf0*/  FADD.FTZ R186, R202, -R185 ;  /* 0x800000b9caba7221 */ /* 0x000fc40000010000 */
[----:B------:R-:W-:Y:S02]  /*2c00*/  FADD.FTZ R188, R218, -R189 ;  /* 0x800000bddabc7221 */ /* 0x000fe40000010000 */
[C---:B------:R-:W-:Y:S01]  /*2c10*/  FMUL.FTZ R207, R7.reuse, R186 ;  /* 0x000000ba07cf7220 */ /* 0x040fe20000410000 */
[----:B------:R-:W-:Y:S01]  /*2c20*/  @P0 PRMT R186, RZ, 0x7610, R25 ;  /* 0x00007610ffba0816 */ /* 0x000fe20000000019 */
[----:B------:R-:W-:Y:S02]  /*2c30*/  FMUL.FTZ R205, R7, R188 ;  /* 0x000000bc07cd7220 */ /* 0x000fe40000410000 */
[----:B------:R-:W-:Y:S02]  /*2c40*/  FFMA.FTZ R185, R221, R191, R184 ;  /* 0x000000bfddb97223 */ /* 0x000fe400000100b8 */
[----:B------:R-:W-:Y:S01]  /*2c50*/  @P0 FADD.FTZ R207, R207, R186 ;  /* 0x000000bacfcf0221 */ /* 0x000fe20000010000 */
[----:B------:R-:W-:Y:S01]  /*2c60*/  @P0 PRMT R186, RZ, 0x7610, R26 ;  /* 0x00007610ffba0816 */ /* 0x000fe2000000001a */
[----:B------:R-:W-:-:S02]  /*2c70*/  FMUL.FTZ R206, R206, c[0x0][0x1e8] ;  /* 0x00007a00cece7a20 */ /* 0x000fc40000410000 */
[----:B------:R-:W-:Y:S02]  /*2c80*/  FMUL.FTZ R239, R187, c[0x0][0x1e8] ;  /* 0x00007a00bbef7a20 */ /* 0x000fe40000410000 */
[----:B------:R-:W-:Y:S02]  /*2c90*/  @P0 FADD.FTZ R205, R205, R186 ;  /* 0x000000bacdcd0221 */ /* 0x000fe40000010000 */
[----:B------:R-:W-:Y:S02]  /*2ca0*/  FFMA.FTZ R186, R226, R191, R184 ;  /* 0x000000bfe2ba7223 */ /* 0x000fe400000100b8 */
[----:B------:R-:W-:Y:S01]  /*2cb0*/  FADD.FTZ R184, R194, -R185 ;  /* 0x800000b9c2b87221 */ /* 0x000fe20000010000 */
[--C-:B------:R-:W-:Y:S01]  /*2cc0*/  @P0 PRMT R185, RZ, 0x7610, R27.reuse ;  /* 0x00007610ffb90816 */ /* 0x100fe2000000001b */
[----:B------:R-:W-:Y:S02]  /*2cd0*/  FADD.FTZ R186, R195, -R186 ;  /* 0x800000bac3ba7221 */ /* 0x000fe40000010000 */
[C---:B------:R-:W-:Y:S01]  /*2ce0*/  FMUL.FTZ R231, R7.reuse, R184 ;  /* 0x000000b807e77220 */ /* 0x040fe20000410000 */
[----:B------:R-:W-:Y:S01]  /*2cf0*/  @P0 PRMT R184, RZ, 0x5410, R27 ;  /* 0x00005410ffb80816 */ /* 0x000fe2000000001b */
[----:B------:R-:W-:Y:S01]  /*2d00*/  FMUL.FTZ R188, R7, R186 ;  /* 0x000000ba07bc7220 */ /* 0x000fe20000410000 */
[----:B------:R-:W-:Y:S01]  /*2d10*/  @P4 F2FP.BF16.PACK_AB R186, RZ, R205 ;  /* 0x000000cdffba423e */ /* 0x000fe200000010ff */
[----:B------:R-:W-:-:S02]  /*2d20*/  FMUL.FTZ R205, R205, c[0x0][0x1e8] ;  /* 0x00007a00cdcd7a20 */ /* 0x000fc40000410000 */
[----:B------:R-:W-:Y:S01]  /*2d30*/  @P0 FADD.FTZ R231, R231, R184 ;  /* 0x000000b8e7e70221 */ /* 0x000fe20000010000 */
[----:B------:R-:W-:Y:S01]  /*2d40*/  @P4 F2FP.BF16.PACK_AB R184, RZ, R229 ;  /* 0x000000e5ffb8423e */ /* 0x000fe200000010ff */
[----:B------:R-:W-:Y:S01]  /*2d50*/  @P0 FADD.FTZ R188, R188, R185 ;  /* 0x000000b9bcbc0221 */ /* 0x000fe20000010000 */
[----:B------:R-:W-:Y:S02]  /*2d60*/  ISETP.NE.U32.AND P0, PT, RZ, c[0x0][0x258], PT ;  /* 0x00009600ff007a0c */ /* 0x000fe40003f05070 */
[----:B------:R-:W-:Y:S02]  /*2d70*/  @P4 F2FP.BF16.PACK_AB R189, RZ, R231 ;  /* 0x000000e7ffbd423e */ /* 0x000fe400000010ff */
[----:B------:R-:W-:Y:S02]  /*2d80*/  ISETP.NE.AND.EX P0, PT, RZ, c[0x0][0x25c], PT, P0 ;  /* 0x00009700ff007a0c */ /* 0x000fe40003f05300 */
[----:B------:R-:W-:Y:S01]  /*2d90*/  @P4 F2FP.BF16.PACK_AB R185, RZ, R207 ;  /* 0x000000cfffb9423e */ /* 0x000fe200000010ff */
[----:B------:R-:W-:Y:S01]  /*2da0*/  FMUL.FTZ R207, R207, c[0x0][0x1e8] ;  /* 0x00007a00cfcf7a20 */ /* 0x000fe20000410000 */
[----:B------:R-:W-:Y:S01]  /*2db0*/  @P4 PRMT R179, R189, 0x7610, R179 ;  /* 0x00007610bdb34816 */ /* 0x000fe200000000b3 */
[----:B------:R-:W-:Y:S01]  /*2dc0*/  IMAD.MOV.U32 R189, RZ, RZ, 0x10 ;  /* 0x00000010ffbd7424 */ /* 0x000fe200078e00ff */
[----:B------:R-:W-:-:S02]  /*2dd0*/  @P4 F2FP.BF16.PACK_AB R238, RZ, R188 ;  /* 0x000000bcffee423e */ /* 0x000fc400000010ff */
[----:B------:R-:W-:Y:S02]  /*2de0*/  @P4 PRMT R176, R176, 0x5410, R184 ;  /* 0x00005410b0b04816 */ /* 0x000fe400000000b8 */
[----:B------:R-:W-:Y:S02]  /*2df0*/  @P4 PRMT R177, R177, 0x5410, R185 ;  /* 0x00005410b1b14816 */ /* 0x000fe400000000b9 */
        /* <DEDUP_REMOVED lines=14> */
[----:B------:R-:W-:Y:S02]  /*2ee0*/  F2FP.BF16.PACK_AB R186, R185, R186 ;  /* 0x000000bab9ba723e */ /* 0x000fe400000010ff */
[----:B------:R-:W-:Y:S02]  /*2ef0*/  FSEL R185, R206, RZ, P4 ;  /* 0x000000ffceb97208 */ /* 0x000fe40002000000 */
        /* <DEDUP_REMOVED lines=52> */
.L_x_509:
[----:B------:R-:W-:Y:S05]  /*3240*/  BSYNC B1 ;  /* 0x0000000000017941 */ /* 0x000fea0003800000 */
.L_x_508:
[----:B------:R-:W-:Y:S01]  /*3250*/  BSSY B1, `(.L_x_510) ;  /* 0x000008a000017945 */ /* 0x000fe20003800000 */
[----:B------:R-:W-:Y:S05]  /*3260*/  @!P3 BRA `(.L_x_511) ;  /* 0x000008800000b947 */ /* 0x000fea0003800000 */
[----:B------:R-:W-:Y:S02]  /*3270*/  ISETP.NE.U32.AND P0, PT, RZ, c[0x0][0x218], PT ;  /* 0x00008600ff007a0c */ /* 0x000fe40003f05070 */
[----:B0-----:R-:W-:Y:S02]  /*3280*/  ISETP.NE.AND P4, PT, R3, RZ, PT ;  /* 0x000000ff0300720c */ /* 0x001fe40003f85270 */
[----:B------:R-:W-:Y:S02]  /*3290*/  ISETP.NE.AND.EX P0, PT, RZ, c[0x0][0x21c], PT, P0 ;  /* 0x00008700ff007a0c */ /* 0x000fe40003f05300 */
[----:B------:R-:W-:Y:S02]  /*32a0*/  FSEL R190, R190, RZ, !P4 ;  /* 0x000000ffbebe7208 */ /* 0x000fe40006000000 */
[----:B------:R-:W-:Y:S02]  /*32b0*/  ISETP.NE.U32.AND P4, PT, RZ, c[0x0][0x258], PT ;  /* 0x00009600ff007a0c */ /* 0x000fe40003f85070 */
[----:B------:R-:W-:Y:S01]  /*32c0*/  LOP3.LUT P5, RZ, R233, 0xff00, RZ, 0xc0, !PT ;  /* 0x0000ff00e9ff7812 */ /* 0x000fe200078ac0ff */
[-CC-:B------:R-:W-:Y:S01]  /*32d0*/  FFMA.FTZ R184, R8, R191.reuse, R190.reuse ;  /* 0x000000bf08b87223 */ /* 0x180fe200000100be */
[----:B------:R-:W-:Y:S01]  /*32e0*/  ISETP.NE.AND.EX P4, PT, RZ, c[0x0][0x25c], PT, P4 ;  /* 0x00009700ff007a0c */ /* 0x000fe20003f85340 */
[----:B------:R-:W-:-:S02]  /*32f0*/  FFMA.FTZ R186, R16, R191, R190 ;  /* 0x000000bf10ba7223 */ /* 0x000fc400000100be */
[----:B------:R-:W-:Y:S02]  /*3300*/  FADD.FTZ R184, R9, -R184 ;  /* 0x800000b809b87221 */ /* 0x000fe40000010000 */
[----:B------:R-:W-:Y:S01]  /*3310*/  FADD.FTZ R186, R17, -R186 ;  /* 0x800000ba11ba7221 */ /* 0x000fe20000010000 */
[----:B------:R-:W-:Y:S01]  /*3320*/  @P0 PRMT R189, RZ, 0x5410, R21 ;  /* 0x00005410ffbd0816 */ /* 0x000fe20000000015 */
[-C--:B------:R-:W-:Y:S02]  /*3330*/  FFMA.FTZ R205, R215, R191.reuse, R190 ;  /* 0x000000bfd7cd7223 */ /* 0x080fe400000100be */
[C---:B-----5:R-:W-:Y:S01]  /*3340*/  FMUL.FTZ R187, R7.reuse, R184 ;  /* 0x000000b807bb7220 */ /* 0x060fe20000410000 */
[----:B------:R-:W-:Y:S01]  /*3350*/  @P0 PRMT R184, RZ, 0x5410, R20 ;  /* 0x00005410ffb80816 */ /* 0x000fe20000000014 */
[----:B------:R-:W-:Y:S02]  /*3360*/  FMUL.FTZ R186, R7, R186 ;  /* 0x000000ba07ba7220 */ /* 0x000fe40000410000 */
[----:B------:R-:W-:-:S02]  /*3370*/  FFMA.FTZ R185, R11, R191, R190 ;  /* 0x000000bf0bb97223 */ /* 0x000fc400000100be */
[-CC-:B------:R-:W-:Y:S02]  /*3380*/  FFMA.FTZ R204, R196, R191.reuse, R190.reuse ;  /* 0x000000bfc4cc7223 */ /* 0x180fe400000100be */
[-CC-:B------:R-:W-:Y:S02]  /*3390*/  FFMA.FTZ R206, R214, R191.reuse, R190.reuse ;  /* 0x000000bfd6ce7223 */ /* 0x180fe400000100be */
[-CC-:B------:R-:W-:Y:S02]  /*33a0*/  FFMA.FTZ R207, R217, R191.reuse, R190.reuse ;  /* 0x000000bfd9cf7223 */ /* 0x180fe400000100be */
[----:B------:R-:W-:Y:S02]  /*33b0*/  FFMA.FTZ R238, R228, R191, R190 ;  /* 0x000000bfe4ee7223 */ /* 0x000fe400000100be */
[----:B------:R-:W-:Y:S02]  /*33c0*/  FADD.FTZ R190, R210, -R205 ;  /* 0x800000cdd2be7221 */ /* 0x000fe40000010000 */
[----:B------:R-:W-:Y:S01]  /*33d0*/  @P0 FADD.FTZ R186, R186, R189 ;  /* 0x000000bdbaba0221 */ /* 0x000fe20000010000 */
[----:B------:R-:W-:Y:S01]  /*33e0*/  @P0 PRMT R189, RZ, 0x5410, R22 ;  /* 0x00005410ffbd0816 */ /* 0x000fe20000000016 */
[----:B------:R-:W-:-:S02]  /*33f0*/  @P0 FADD.FTZ R187, R187, R184 ;  /* 0x000000b8bbbb0221 */ /* 0x000fc40000010000 */
[C---:B------:R-:W-:Y:S02]  /*3400*/  FMUL.FTZ R190, R7.reuse, R190 ;  /* 0x000000be07be7220 */ /* 0x040fe40000410000 */
[----:B------:R-:W-:Y:S02]  /*3410*/  FADD.FTZ R184, R216, -R207 ;  /* 0x800000cfd8b87221 */ /* 0x000fe40000010000 */
[----:B------:R-:W-:Y:S02]  /*3420*/  @P0 FADD.FTZ R190, R190, R189 ;  /* 0x000000bdbebe0221 */ /* 0x000fe40000010000 */
[----:B------:R-:W-:Y:S01]  /*3430*/  FMUL.FTZ R189, R7, R184 ;  /* 0x000000b807bd7220 */ /* 0x000fe20000410000 */
[----:B------:R-:W-:Y:S01]  /*3440*/  @P4 F2FP.BF16.PACK_AB R184, RZ, R186 ;  /* 0x000000baffb8423e */ /* 0x000fe200000010ff */
[----:B------:R-:W-:Y:S01]  /*3450*/  FADD.FTZ R188, R14, -R185 ;  /* 0x800000b90ebc7221 */ /* 0x000fe20000010000 */
[----:B------:R-:W-:Y:S01]  /*3460*/  @P4 F2FP.BF16.PACK_AB R185, RZ, R190 ;  /* 0x000000beffb9423e */ /* 0x000fe200000010ff */
[----:B------:R-:W-:Y:S01]  /*3470*/  FADD.FTZ R204, R213, -R204 ;  /* 0x800000ccd5cc7221 */ /* 0x000fe20000010000 */
[----:B------:R-:W-:Y:S01]  /*3480*/  @P4 PRMT R177, R184, 0x7610, R177 ;  /* 0x00007610b8b14816 */ /* 0x000fe200000000b1 */
[----:B------:R-:W-:Y:S01]  /*3490*/  FADD.FTZ R206, R219, -R206 ;  /* 0x800000cedbce7221 */ /* 0x000fe20000010000 */
[----:B------:R-:W-:Y:S01]  /*34a0*/  @P0 PRMT R184, RZ, 0x7610, R22 ;  /* 0x00007610ffb80816 */ /* 0x000fe20000000016 */
[----:B------:R-:W-:Y:S01]  /*34b0*/  FADD.FTZ R238, R227, -R238 ;  /* 0x800000eee3ee7221 */ /* 0x000fe20000010000 */
[----:B------:R-:W-:Y:S01]  /*34c0*/  @P4 PRMT R178, R185, 0x7610, R178 ;  /* 0x00007610b9b24816 */ /* 0x000fe200000000b2 */
[----:B------:R-:W-:-:S02]  /*34d0*/  FMUL.FTZ R188, R7, R188 ;  /* 0x000000bc07bc7220 */ /* 0x000fc40000410000 */
[C---:B------:R-:W-:Y:S02]  /*34e0*/  FMUL.FTZ R204, R7.reuse, R204 ;  /* 0x000000cc07cc7220 */ /* 0x040fe40000410000 */
[C---:B------:R-:W-:Y:S02]  /*34f0*/  FMUL.FTZ R205, R7.reuse, R206 ;  /* 0x000000ce07cd7220 */ /* 0x040fe40000410000 */
[----:B------:R-:W-:Y:S01]  /*3500*/  FMUL.FTZ R191, R7, R238 ;  /* 0x000000ee07bf7220 */ /* 0x000fe20000410000 */
[----:B------:R-:W-:Y:S01]  /*3510*/  @P4 F2FP.BF16.PACK_AB R7, RZ, R187 ;  /* 0x000000bbff07423e */ /* 0x000fe200000010ff */
[----:B------:R-:W-:Y:S01]  /*3520*/  @P0 FADD.FTZ R205, R205, R184 ;  /* 0x000000b8cdcd0221 */ /* 0x000fe20000010000 */
[--C-:B------:R-:W-:Y:S02]  /*3530*/  @P0 PRMT R184, RZ, 0x5410, R23.reuse ;  /* 0x00005410ffb80816 */ /* 0x100fe40000000017 */
[----:B------:R-:W-:Y:S02]  /*3540*/  @P4 PRMT R176, R7, 0x7610, R176 ;  /* 0x0000761007b04816 */ /* 0x000fe400000000b0 */
[----:B------:R-:W-:Y:S01]  /*3550*/  @P0 PRMT R7, RZ, 0x7610, R20 ;  /* 0x00007610ff070816 */ /* 0x000fe20000000014 */
[----:B------:R-:W-:Y:S01]  /*3560*/  @P0 FADD.FTZ R189, R189, R184 ;  /* 0x000000b8bdbd0221 */ /* 0x000fe20000010000 */
[----:B------:R-:W-:-:S02]  /*3570*/  @P0 PRMT R184, RZ, 0x7610, R23 ;  /* 0x00007610ffb80816 */ /* 0x000fc40000000017 */
[----:B------:R-:W-:Y:S01]  /*3580*/  @P4 F2FP.BF16.PACK_AB R185, RZ, R205 ;  /* 0x000000cdffb9423e */ /* 0x000fe200000010ff */
[----:B------:R-:W-:Y:S01]  /*3590*/  @P0 FADD.FTZ R188, R188, R7 ;  /* 0x00000007bcbc0221 */ /* 0x000fe20000010000 */
[----:B------:R-:W-:Y:S01]  /*35a0*/  @P0 PRMT R7, RZ, 0x7610, R21 ;  /* 0x00007610ff070816 */ /* 0x000fe20000000015 */
[----:B------:R-:W-:Y:S01]  /*35b0*/  @P0 FADD.FTZ R191, R191, R184 ;  /* 0x000000b8bfbf0221 */ /* 0x000fe20000010000 */
[----:B------:R-:W-:Y:S01]  /*35c0*/  @P4 F2FP.BF16.PACK_AB R206, RZ, R189 ;  /* 0x000000bdffce423e */ /* 0x000fe200000010ff */
[----:B------:R-:W-:Y:S01]  /*35d0*/  FMUL.FTZ R231, R188, c[0x0][0x1e8] ;  /* 0x00007a00bce77a20 */ /* 0x000fe20000410000 */
[----:B------:R-:W-:Y:S01]  /*35e0*/  @P4 PRMT R178, R178, 0x5410, R185 ;  /* 0x00005410b2b24816 */ /* 0x000fe200000000b9 */
[----:B------:R-:W-:Y:S01]  /*35f0*/  @P0 FADD.FTZ R204, R204, R7 ;  /* 0x00000007cccc0221 */ /* 0x000fe20000010000 */
[----:B------:R-:W-:Y:S02]  /*3600*/  ISETP.NE.U32.AND P0, PT, RZ, c[0x0][0x258], PT ;  /* 0x00009600ff007a0c */ /* 0x000fe40003f05070 */
[----:B------:R-:W-:Y:S01]  /*3610*/  @P4 F2FP.BF16.PACK_AB R207, RZ, R191 ;  /* 0x000000bfffcf423e */ /* 0x000fe200000010ff */
[----:B------:R-:W-:Y:S01]  /*3620*/  FMUL.FTZ R191, R191, c[0x0][0x1e8] ;  /* 0x00007a00bfbf7a20 */ /* 0x000fe20000410000 */
[----:B------:R-:W-:-:S02]  /*3630*/  ISETP.NE.AND.EX P0, PT, RZ, c[0x0][0x25c], PT, P0 ;  /* 0x00009700ff007a0c */ /* 0x000fc40003f05300 */
[----:B------:R-:W-:Y:S01]  /*3640*/  @P4 PRMT R179, R206, 0x7610, R179 ;  /* 0x00007610ceb34816 */ /* 0x000fe200000000b3 */
[----:B------:R-:W-:Y:S01]  /*3650*/  FMUL.FTZ R206, R186, c[0x0][0x1e8] ;  /* 0x00007a00bace7a20 */ /* 0x000fe20000410000 */
[----:B------:R-:W-:Y:S02]  /*3660*/  @P4 F2FP.BF16.PACK_AB R184, RZ, R204 ;  /* 0x000000ccffb8423e */ /* 0x000fe400000010ff */
[----:B------:R-:W-:Y:S01]  /*3670*/  @P4 PRMT R179, R179, 0x5410, R207 ;  /* 0x00005410b3b34816 */ /* 0x000fe200000000cf */
[----:B------:R-:W-:Y:S01]  /*3680*/  IMAD.MOV.U32 R207, RZ, RZ, 0x10 ;  /* 0x00000010ffcf7424 */ /* 0x000fe200078e00ff */
[----:B------:R-:W-:Y:S02]  /*3690*/  @P4 F2FP.BF16.PACK_AB R7, RZ, R188 ;  /* 0x000000bcff07423e */ /* 0x000fe400000010ff */
[----:B------:R-:W-:Y:S02]  /*36a0*/  @P4 PRMT R177, R177, 0x5410, R184 ;  /* 0x00005410b1b14816 */ /* 0x000fe400000000b8 */
[----:B------:R-:W-:Y:S01]  /*36b0*/  @P4 PRMT R176, R176, 0x5410, R7 ;  /* 0x00005410b0b04816 */ /* 0x000fe20000000007 */
[----:B------:R-:W-:Y:S01]  /*36c0*/  @P0 IMAD.WIDE.U32 R184, R0, R207, c[0x0][0x258] ;  /* 0x0000960000b80625 */ /* 0x000fe200078e00cf */
[----:B------:R-:W-:-:S02]  /*36d0*/  MOV R7, R232 ;  /* 0x000000e800077202 */ /* 0x000fc40000000f00 */
[----:B------:R-:W-:Y:S02]  /*36e0*/  LOP3.LUT P4, RZ, R233, 0xff, RZ, 0xc0, !PT ;  /* 0x000000ffe9ff7812 */ /* 0x000fe4000788c0ff */
[----:B------:R0:W-:Y:S01]  /*36f0*/  @P0 STG.E.128 [R184.64], R176 ;  /* 0x000000b0b8000986 */ /* 0x0001e2000c101d04 */
[----:B------:R-:W-:Y:S01]  /*3700*/  LOP3.LUT P0, RZ, R7, 0xff, RZ, 0xc0, !PT ;  /* 0x000000ff07ff7812 */ /* 0x000fe2000780c0ff */
[----:B------:R-:W-:Y:S02]  /*3710*/  FMUL.FTZ R7, R190, c[0x0][0x1e8] ;  /* 0x00007a00be077a20 */ /* 0x000fe40000410000 */
[----:B------:R-:W-:Y:S02]  /*3720*/  FMUL.FTZ R190, R205, c[0x0][0x1e8] ;  /* 0x00007a00cdbe7a20 */ /* 0x000fe40000410000 */
[----:B------:R-:W-:Y:S01]  /*3730*/  FMUL.FTZ R205, R204, c[0x0][0x1e8] ;  /* 0x00007a00cccd7a20 */ /* 0x000fe20000410000 */
[----:B------:R-:W-:Y:S01]  /*3740*/  FSEL R229, R7, RZ, P4 ;  /* 0x000000ff07e57208 */ /* 0x000fe20002000000 */
[----:B------:R-:W-:Y:S01]  /*3750*/  FMUL.FTZ R204, R189, c[0x0][0x1e8] ;  /* 0x00007a00bdcc7a20 */ /* 0x000fe20000410000 */
[----:B------:R-:W-:-:S02]  /*3760*/  FSEL R186, R190, RZ, P5 ;  /* 0x000000ffbeba7208 */ /* 0x000fc40002800000 */
[C---:B------:R-:W-:Y:S02]  /*3770*/  LOP3.LUT P4, RZ, R232.reuse, 0xff0000, RZ, 0xc0, !PT ;  /* 0x00ff0000e8ff7812 */ /* 0x040fe4000788c0ff */
[----:B------:R-:W-:Y:S02]  /*3780*/  LOP3.LUT P5, RZ, R232, 0xff000000, RZ, 0xc0, !PT ;  /* 0xff000000e8ff7812 */ /* 0x000fe400078ac0ff */
[----:B------:R-:W-:Y:S01]  /*3790*/  F2FP.BF16.PACK_AB R186, R186, R229 ;  /* 0x000000e5baba723e */ /* 0x000fe200000010ff */
[----:B------:R-:W-:Y:S01]  /*37a0*/  FMUL.FTZ R229, R187, c[0x0][0x1e8] ;  /* 0x00007a00bbe57a20 */ /* 0x000fe20000410000 */
        /* <DEDUP_REMOVED lines=31> */
[----:B------:R-:W-:Y:S02]  /*39a0*/  @P0 F2FP.BF16.PACK_AB R207, RZ, R207 ;  /* 0x000000cfffcf023e */ /* 0x000fe400000010ff */
[----:B------:R-:W-:Y:S02]  /*39b0*/  @P0 F2FP.BF16.PACK_AB R206, RZ, R206 ;  /* 0x000000ceffce023e */ /* 0x000fe400000010ff */
[----:B------:R-:W-:-:S02]  /*39c0*/  @P0 FSEL R190, R190, RZ, P5 ;  /* 0x000000ffbebe0208 */ /* 0x000fc40002800000 */
[----:B------:R-:W-:Y:S02]  /*39d0*/  @P0 FSEL R191, R191, RZ, P6 ;  /* 0x000000ffbfbf0208 */ /* 0x000fe40003000000 */
[----:B------:R-:W-:Y:S02]  /*39e0*/  @P0 F2FP.BF16.PACK_AB R7, RZ, R7 ;  /* 0x00000007ff07023e */ /* 0x000fe400000010ff */
[----:B------:R-:W-:Y:S02]  /*39f0*/  @P0 F2FP.BF16.PACK_AB R204, RZ, R204 ;  /* 0x000000ccffcc023e */ /* 0x000fe400000010ff */
[----:B------:R-:W-:Y:S02]  /*3a00*/  @P0 F2FP.BF16.PACK_AB R229, RZ, R229 ;  /* 0x000000e5ffe5023e */ /* 0x000fe400000010ff */
[----:B------:R-:W-:Y:S02]  /*3a10*/  @P0 F2FP.BF16.PACK_AB R205, RZ, R205 ;  /* 0x000000cdffcd023e */ /* 0x000fe400000010ff */
[----:B------:R-:W-:-:S02]  /*3a20*/  @P0 F2FP.BF16.PACK_AB R190, RZ, R190 ;  /* 0x000000beffbe023e */ /* 0x000fc400000010ff */
[----:B------:R-:W-:Y:S02]  /*3a30*/  @P0 F2FP.BF16.PACK_AB R191, RZ, R191 ;  /* 0x000000bfffbf023e */ /* 0x000fe400000010ff */
        /* <DEDUP_REMOVED lines=11> */
.L_x_511:
[----:B------:R-:W-:Y:S05]  /*3af0*/  BSYNC B1 ;  /* 0x0000000000017941 */ /* 0x000fea0003800000 */
.L_x_510:
[----:B-----5:R-:W-:-:S05]  /*3b00*/  IMAD.MOV.U32 R7, RZ, RZ, c[0x0][0x160] ;  /* 0x00005800ff077624 */ /* 0x020fca00078e00ff */
[----:B------:R-:W-:-:S04]  /*3b10*/  LEA R2, R7, R2, 0x2 ;  /* 0x0000000207027211 */ /* 0x000fc800078e10ff */
[----:B------:R-:W-:-:S13]  /*3b20*/  ISETP.GE.AND P0, PT, R2, c[0x0][0x164], PT ;  /* 0x0000590002007a0c */ /* 0x000fda0003f06270 */
[----:B0-----:R-:W-:Y:S01]  /*3b30*/  @P0 CALL.REL.NOINC `(.L_x_497) ;  /* 0x0000001000000944 */ /* 0x001fe20003c00000 */
[----:B------:R-:W-:Y:S05]  /*3b40*/  BRA `(.L_x_512) ;  /* 0xffffca6000007947 */ /* 0x000fea000383ffff */
.L_x_497:
[----:B-1----:R-:W-:Y:S05]  /*3b50*/  BSYNC B0 ;  /* 0x0000000000007941 */ /* 0x002fea0003800000 */
.L_x_496:
        /* <DEDUP_REMOVED lines=131> */
[----:B------:R0:W-:Y:S04]  /*4390*/  STS.128 [R2+0x810], R32 ;  /* 0x0008102002007388 */ /* 0x0001e80000000c00 */
[----:B------:R-:W-:Y:S06]  /*43a0*/  BAR.SYNC.DEFER_BLOCKING 0x0 ;  /* 0x0000000000007b1d */ /* 0x000fec0000010000 */
[----:B0-----:R-:W0:Y:S04]  /*43b0*/  S2R R32, SR_CTAID.X ;  /* 0x0000000000207919 */ /* 0x001e280000002500 */
[----:B------:R-:W1:Y:S04]  /*43c0*/  LDS R3, [R4.X4+0x200] ;  /* 0x0002000004037984 */ /* 0x000e680000004800 */
[----:B------:R-:W2:Y:S04]  /*43d0*/  LDS R5, [R4.X4+0x400] ;  /* 0x0004000004057984 */ /* 0x000ea80000004800 */
[----:B------:R-:W3:Y:S04]  /*43e0*/  LDS R6, [R4.X4+0x600] ;  /* 0x0006000004067984 */ /* 0x000ee80000004800 */
[----:B------:R-:W4:Y:S04]  /*43f0*/  LDS R10, [R4.X4+0xe00] ;  /* 0x000e0000040a7984 */ /* 0x000f280000004800 */
[----:B------:R-:W0:Y:S04]  /*4400*/  LDS R12, [R4.X4+0x1000] ;  /* 0x00100000040c7984 */ /* 0x000e280000004800 */
[----:B------:R-:W0:Y:S04]  /*4410*/  LDS R33, [R4.X4+0x1200] ;  /* 0x0012000004217984 */ /* 0x000e280000004800 */
[----:B------:R-:W0:Y:S04]  /*4420*/  LDS R82, [R4.X4] ;  /* 0x0000000004527984 */ /* 0x000e280000004800 */
        /* <DEDUP_REMOVED lines=11> */
[----:B0-----:R-:W-:-:S03]  /*44e0*/  FADD.FTZ R5, R5, R12 ;  /* 0x0000000c05057221 */ /* 0x001fc60000010000 */
        /* <DEDUP_REMOVED lines=31> */
[----:B-1----:R-:W-:Y:S02]  /*46e0*/  FADD.FTZ R31, R6, R31 ;  /* 0x0000001f061f7221 */ /* 0x002fe40000010000 */
[----:B------:R-:W-:Y:S01]  /*46f0*/  IMAD.X R6, RZ, RZ, RZ, P6 ;  /* 0x000000ffff067224 */ /* 0x000fe200030e06ff */
        /* <DEDUP_REMOVED lines=63> */
[----:B0-----:R-:W-:Y:S01]  /*4af0*/  MOV R4, R14 ;  /* 0x0000000e00047202 */ /* 0x001fe20000000f00 */
[----:B------:R-:W-:Y:S01]  /*4b00*/  IMAD.MOV.U32 R6, RZ, RZ, R12 ;  /* 0x000000ffff067224 */ /* 0x000fe200078e000c */
[----:B------:R-:W-:-:S02]  /*4b10*/  MOV R5, R39 ;  /* 0x0000002700057202 */ /* 0x000fc40000000f00 */
[----:B------:R-:W-:Y:S01]  /*4b20*/  MOV R7, R37 ;  /* 0x0000002500077202 */ /* 0x000fe20000000f00 */
[----:B------:R0:W-:Y:S01]  /*4b30*/  STG.E [R2.64], R87 ;  /* 0x0000005702007986 */ /* 0x0001e2000c101904 */
[----:B------:R-:W-:Y:S02]  /*4b40*/  IADD3 R18, P6, R18, 0x200, RZ ;  /* 0x0000020012127810 */ /* 0x000fe40007fde0ff */
[----:B------:R-:W-:Y:S01]  /*4b50*/  IADD3 R14, P5, R14, 0x200, RZ ;  /* 0x000002000e0e7810 */ /* 0x000fe20007fbe0ff */
[----:B------:R1:W-:Y:S01]  /*4b60*/  STG.E [R4.64], R21 ;  /* 0x0000001504007986 */ /* 0x0003e2000c101904 */
[----:B------:R-:W-:Y:S02]  /*4b70*/  IADD3.X R41, RZ, R41, RZ, P6, !PT ;  /* 0x00000029ff297210 */ /* 0x000fe400037fe4ff */
[----:B------:R-:W-:Y:S01]  /*4b80*/  IADD3 R12, P6, R12, 0x200, RZ ;  /* 0x000002000c0c7810 */ /* 0x000fe20007fde0ff */
[----:B------:R1:W-:Y:S01]  /*4b90*/  STG.E [R6.64], R59 ;  /* 0x0000003b06007986 */ /* 0x0003e2000c101904 */
[----:B------:R-:W-:-:S02]  /*4ba0*/  IADD3.X R39, RZ, R39, RZ, P5, !PT ;  /* 0x00000027ff277210 */ /* 0x000fc40002ffe4ff */
[----:B0-----:R-:W-:Y:S01]  /*4bb0*/  MOV R2, R8 ;  /* 0x0000000800027202 */ /* 0x001fe20000000f00 */
[----:B------:R-:W-:Y:S01]  /*4bc0*/  IMAD.MOV.U32 R3, RZ, RZ, R35 ;  /* 0x000000ffff037224 */ /* 0x000fe200078e0023 */
[----:B------:R-:W-:Y:S01]  /*4bd0*/  IADD3 R8, P5, R8, 0x200, RZ ;  /* 0x0000020008087810 */ /* 0x000fe20007fbe0ff */
[----:B------:R-:W-:-:S03]  /*4be0*/  IMAD.X R37, RZ, RZ, R37, P6 ;  /* 0x000000ffff257224 */ /* 0x000fc600030e0625 */
[----:B------:R1:W-:Y:S01]  /*4bf0*/  STG.E [R2.64], R29 ;  /* 0x0000001d02007986 */ /* 0x0003e2000c101904 */
[----:B------:R-:W-:-:S03]  /*4c00*/  IADD3.X R35, RZ, R35, RZ, P5, !PT ;  /* 0x00000023ff237210 */ /* 0x000fc60002ffe4ff */
.L_x_514:
[----:B-1----:R-:W-:Y:S05]  /*4c10*/  BSYNC B0 ;  /* 0x0000000000007941 */ /* 0x002fea0003800000 */
.L_x_513:
[----:B------:R-:W-:Y:S01]  /*4c20*/  BSSY B0, `(.L_x_515) ;  /* 0x0000017000007945 */ /* 0x000fe20003800000 */
[----:B------:R-:W-:Y:S01]  /*4c30*/  FADD.FTZ R61, R22, R61 ;  /* 0x0000003d163d7221 */ /* 0x000fe20000010000 */
[----:B------:R-:W-:Y:S05]  /*4c40*/  @!P0 BRA `(.L_x_516) ;  /* 0x0000014000008947 */ /* 0x000fea0003800000 */
[----:B------:R-:W-:Y:S01]  /*4c50*/  MOV R2, R18 ;  /* 0x0000001200027202 */ /* 0x000fe20000000f00 */
[----:B------:R-:W-:Y:S01]  /*4c60*/  IMAD.MOV.U32 R3, RZ, RZ, R41 ;  /* 0x000000ffff037224 */ /* 0x000fe200078e0029 */
[----:B0-----:R-:W-:Y:S01]  /*4c70*/  MOV R4, R14 ;  /* 0x0000000e00047202 */ /* 0x001fe20000000f00 */
[----:B------:R-:W-:Y:S01]  /*4c80*/  IMAD.MOV.U32 R6, RZ, RZ, R12 ;  /* 0x000000ffff067224 */ /* 0x000fe200078e000c */
[----:B------:R-:W-:Y:S02]  /*4c90*/  MOV R5, R39 ;  /* 0x0000002700057202 */ /* 0x000fe40000000f00 */
[----:B------:R-:W-:Y:S01]  /*4ca0*/  MOV R7, R37 ;  /* 0x0000002500077202 */ /* 0x000fe20000000f00 */
[----:B------:R0:W-:Y:S01]  /*4cb0*/  STG.E [R2.64], R89 ;  /* 0x0000005902007986 */ /* 0x0001e2000c101904 */
[----:B------:R-:W-:-:S02]  /*4cc0*/  IADD3 R18, P6, R18, 0x200, RZ ;  /* 0x0000020012127810 */ /* 0x000fc40007fde0ff */
[----:B------:R-:W-:Y:S01]  /*4cd0*/  IADD3 R12, P0, R12, 0x200, RZ ;  /* 0x000002000c0c7810 */ /* 0x000fe20007f1e0ff */
[----:B------:R1:W-:Y:S01]  /*4ce0*/  STG.E [R4.64], R0 ;  /* 0x0000000004007986 */ /* 0x0003e2000c101904 */
[----:B------:R-:W-:Y:S02]  /*4cf0*/  IADD3.X R41, RZ, R41, RZ, P6, !PT ;  /* 0x00000029ff297210 */ /* 0x000fe400037fe4ff */
[----:B------:R-:W-:Y:S01]  /*4d00*/  IADD3 R14, P5, R14, 0x200, RZ ;  /* 0x000002000e0e7810 */ /* 0x000fe20007fbe0ff */
[----:B------:R1:W-:Y:S01]  /*4d10*/  STG.E [R6.64], R61 ;  /* 0x0000003d06007986 */ /* 0x0003e2000c101904 */
[----:B------:R-:W-:Y:S02]  /*4d20*/  IMAD.X R37, RZ, RZ, R37, P0 ;  /* 0x000000ffff257224 */ /* 0x000fe400000e0625 */
[----:B------:R-:W-:Y:S01]  /*4d30*/  IADD3.X R39, RZ, R39, RZ, P5, !PT ;  /* 0x00000027ff277210 */ /* 0x000fe20002ffe4ff */
[----:B0-----:R-:W-:Y:S01]  /*4d40*/  IMAD.MOV.U32 R3, RZ, RZ, R35 ;  /* 0x000000ffff037224 */ /* 0x001fe200078e0023 */
[----:B------:R-:W-:-:S02]  /*4d50*/  MOV R2, R8 ;  /* 0x0000000800027202 */ /* 0x000fc40000000f00 */
[----:B------:R-:W-:-:S03]  /*4d60*/  IADD3 R8, P6, R8, 0x200, RZ ;  /* 0x0000020008087810 */ /* 0x000fc60007fde0ff */
[----:B------:R1:W-:Y:S01]  /*4d70*/  STG.E [R2.64], R23 ;  /* 0x0000001702007986 */ /* 0x0003e2000c101904 */
[----:B------:R-:W-:-:S04]  /*4d80*/  IADD3.X R35, RZ, R35, RZ, P6, !PT ;  /* 0x00000023ff237210 */ /* 0x000fc800037fe4ff */
.L_x_516:
[----:B------:R-:W-:Y:S05]  /*4d90*/  BSYNC B0 ;  /* 0x0000000000007941 */ /* 0x000fea0003800000 */
.L_x_515:
[----:B------:R-:W-:Y:S01]  /*4da0*/  BSSY B0, `(.L_x_517) ;  /* 0x0000017000007945 */ /* 0x000fe20003800000 */
[----:B------:R-:W-:Y:S01]  /*4db0*/  FADD.FTZ R63, R28, R63 ;  /* 0x0000003f1c3f7221 */ /* 0x000fe20000010000 */
[----:B------:R-:W-:Y:S05]  /*4dc0*/  @!P1 BRA `(.L_x_518) ;  /* 0x0000014000009947 */ /* 0x000fea0003800000 */
[----:B-1----:R-:W-:Y:S01]  /*4dd0*/  MOV R2, R18 ;  /* 0x0000001200027202 */ /* 0x002fe20000000f00 */
        /* <DEDUP_REMOVED lines=9> */
[----:B------:R-:W-:Y:S01]  /*4e70*/  IADD3 R14, P1, R14, 0x200, RZ ;  /* 0x000002000e0e7810 */ /* 0x000fe20007f3e0ff */
[----:B------:R-:W-:Y:S01]  /*4e80*/  IMAD.X R37, RZ, RZ, R37, P5 ;  /* 0x000000ffff257224 */ /* 0x000fe200028e0625 */
[----:B------:R-:W-:Y:S01]  /*4e90*/  IADD3.X R41, RZ, R41, RZ, P0, !PT ;  /* 0x00000029ff297210 */ /* 0x000fe200007fe4ff */
[----:B------:R1:W-:Y:S01]  /*4ea0*/  STG.E [R6.64], R63 ;  /* 0x0000003f06007986 */ /* 0x0003e2000c101904 */
[----:B------:R-:W-:Y:S02]  /*4eb0*/  IADD3.X R39, RZ, R39, RZ, P1, !PT ;  /* 0x00000027ff277210 */ /* 0x000fe40000ffe4ff */
[----:B0-----:R-:W-:Y:S01]  /*4ec0*/  MOV R2, R8 ;  /* 0x0000000800027202 */ /* 0x001fe20000000f00 */
[----:B------:R-:W-:Y:S01]  /*4ed0*/  IMAD.MOV.U32 R3, RZ, RZ, R35 ;  /* 0x000000ffff037224 */ /* 0x000fe200078e0023 */
[----:B------:R-:W-:-:S04]  /*4ee0*/  IADD3 R8, P6, R8, 0x200, RZ ;  /* 0x0000020008087810 */ /* 0x000fc80007fde0ff */
[----:B------:R1:W-:Y:S01]  /*4ef0*/  STG.E [R2.64], R25 ;  /* 0x0000001902007986 */ /* 0x0003e2000c101904 */
[----:B------:R-:W-:-:S03]  /*4f00*/  IADD3.X R35, RZ, R35, RZ, P6, !PT ;  /* 0x00000023ff237210 */ /* 0x000fc600037fe4ff */
.L_x_518:
[----:B------:R-:W-:Y:S05]  /*4f10*/  BSYNC B0 ;  /* 0x0000000000007941 */ /* 0x000fea0003800000 */
.L_x_517:
        /* <DEDUP_REMOVED lines=23> */
.L_x_520:
[----:B------:R-:W-:Y:S05]  /*5090*/  BSYNC B0 ;  /* 0x0000000000007941 */ /* 0x000fea0003800000 */
.L_x_519:
[----:B------:R-:W-:Y:S01]  /*50a0*/  BSSY B0, `(.L_x_521) ;  /* 0x0000017000007945 */ /* 0x000fe20003800000 */
[----:B0-----:R-:W-:Y:S01]  /*50b0*/  FADD.FTZ R65, R16, R65 ;  /* 0x0000004110417221 */ /* 0x001fe20000010000 */
[----:B------:R-:W-:Y:S05]  /*50c0*/  @!P3 BRA `(.L_x_522) ;  /* 0x000001400000b947 */ /* 0x000fea0003800000 */
[----:B-1----:R-:W-:Y:S01]  /*50d0*/  MOV R2, R18 ;  /* 0x0000001200027202 */ /* 0x002fe20000000f00 */
[----:B------:R-:W-:Y:S01]  /*50e0*/  IMAD.MOV.U32 R3, RZ, RZ, R41 ;  /* 0x000000ffff037224 */ /* 0x000fe200078e0029 */
[----:B------:R-:W-:Y:S01]  /*50f0*/  MOV R4, R14 ;  /* 0x0000000e00047202 */ /* 0x000fe20000000f00 */
        /* <DEDUP_REMOVED lines=17> */
.L_x_522:
[----:B------:R-:W-:Y:S05]  /*5210*/  BSYNC B0 ;  /* 0x0000000000007941 */ /* 0x000fea0003800000 */
.L_x_521:
[----:B-1----:R-:W-:Y:S01]  /*5220*/  MOV R2, R18 ;  /* 0x0000001200027202 */ /* 0x002fe20000000f00 */
[----:B------:R-:W-:Y:S01]  /*5230*/  IMAD.MOV.U32 R3, RZ, RZ, R41 ;  /* 0x000000ffff037224 */ /* 0x000fe200078e0029 */
[----:B------:R-:W-:Y:S06]  /*5240*/  @!P4 EXIT ;  /* 0x000000000000c94d */ /* 0x000fec0003800000 */
[----:B------:R0:W-:Y:S01]  /*5250*/  STG.E [R2.64], R93 ;  /* 0x0000005d02007986 */ /* 0x0001e2000c101904 */
[----:B------:R-:W-:Y:S01]  /*5260*/  FADD.FTZ R67, R30, R67 ;  /* 0x000000431e437221 */ /* 0x000fe20000010000 */
[----:B------:R-:W-:Y:S01]  /*5270*/  MOV R4, R8 ;  /* 0x0000000800047202 */ /* 0x000fe20000000f00 */
[----:B------:R-:W-:Y:S01]  /*5280*/  IMAD.MOV.U32 R5, RZ, RZ, R35 ;  /* 0x000000ffff057224 */ /* 0x000fe200078e0023 */
[----:B0-----:R-:W-:Y:S02]  /*5290*/  MOV R2, R14 ;  /* 0x0000000e00027202 */ /* 0x001fe40000000f00 */
[----:B------:R-:W-:-:S05]  /*52a0*/  MOV R3, R39 ;  /* 0x0000002700037202 */ /* 0x000fca0000000f00 */
[----:B------:R0:W-:Y:S02]  /*52b0*/  STG.E [R2.64], R15 ;  /* 0x0000000f02007986 */ /* 0x0001e4000c101904 */
[----:B0-----:R-:W-:Y:S01]  /*52c0*/  IMAD.MOV.U32 R2, RZ, RZ, R12 ;  /* 0x000000ffff027224 */ /* 0x001fe200078e000c */
[----:B------:R-:W-:-:S05]  /*52d0*/  MOV R3, R37 ;  /* 0x0000002500037202 */ /* 0x000fca0000000f00 */
[----:B------:R-:W-:Y:S04]  /*52e0*/  STG.E [R2.64], R67 ;  /* 0x0000004302007986 */ /* 0x000fe8000c101904 */
[----:B------:R-:W-:Y:S01]  /*52f0*/  STG.E [R4.64], R33 ;  /* 0x0000002104007986 */ /* 0x000fe2000c101904 */
[----:B------:R-:W-:Y:S05]  /*5300*/  EXIT ;  /* 0x000000000000794d */ /* 0x000fea0003800000 */
.L_x_504:
[----:B------:R-:W-:Y:S01]  /*5310*/  HFMA2.MMA R204, -RZ, RZ, 0, 5.9604644775390625e-08 ;  /* 0x00000001ffcc7435 */ /* 0x000fe200000001ff */
[----:B------:R-:W-:Y:S01]  /*5320*/  MOV R187, R239 ;  /* 0x000000ef00bb7202 */ /* 0x000fe20000000f00 */
[----:B------:R-:W-:Y:S01]  /*5330*/  IMAD.MOV.U32 R189, RZ, RZ, 0x1f ;  /* 0x0000001fffbd7424 */ /* 0x000fe200078e00ff */
[----:B------:R-:W-:Y:S02]  /*5340*/  MOV R206, 0xffffffff ;  /* 0xffffffff00ce7802 */ /* 0x000fe40000000f00 */
[----:B------:R-:W-:-:S02]  /*5350*/  MOV R184, 0x5370 ;  /* 0x0000537000b87802 */ /* 0x000fc40000000f00 */
[----:B0----5:R-:W-:Y:S05]  /*5360*/  CALL.REL.NOINC `($__internal_28_$__cuda_sm70_shflsync_bfly_p) ;  /* 0x0000046000007944 */ /* 0x021fea0003c00000 */
[----:B-1----:R-:W-:Y:S01]  /*5370*/  MOV R186, R187 ;  /* 0x000000bb00ba7202 */ /* 0x002fe20000000f00 */
[----:B0-----:R-:W-:Y:S05]  /*5380*/  BRA `(.L_x_523) ;  /* 0xffffcbe000007947 */ /* 0x001fea000383ffff */
.L_x_505:
[----:B------:R-:W-:Y:S01]  /*5390*/  HFMA2.MMA R204, -RZ, RZ, 0, 5.9604644775390625e-08 ;  /* 0x00000001ffcc7435 */ /* 0x000fe200000001ff */
[----:B------:R-:W-:Y:S01]  /*53a0*/  IMAD.MOV.U32 R187, RZ, RZ, R238 ;  /* 0x000000ffffbb7224 */ /* 0x000fe200078e00ee */
[----:B------:R-:W-:Y:S01]  /*53b0*/  MOV R189, 0x1f ;  /* 0x0000001f00bd7802 */ /* 0x000fe20000000f00 */
[----:B------:R-:W-:Y:S01]  /*53c0*/  IMAD.MOV.U32 R206, RZ, RZ, -0x1 ;  /* 0xffffffffffce7424 */ /* 0x000fe200078e00ff */
[----:B------:R-:W-:-:S02]  /*53d0*/  MOV R184, 0x53f0 ;  /* 0x000053f000b87802 */ /* 0x000fc40000000f00 */
[----:B012--5:R-:W-:Y:S05]  /*53e0*/  CALL.REL.NOINC `($__internal_28_$__cuda_sm70_shflsync_bfly_p) ;  /* 0x000003e000007944 */ /* 0x027fea0003c00000 */
[----:B------:R-:W-:Y:S01]  /*53f0*/  FADD.FTZ R239, R186, R239 ;  /* 0x000000efbaef7221 */ /* 0x000fe20000010000 */
[----:B0-----:R-:W-:Y:S01]  /*5400*/  HFMA2.MMA R204, -RZ, RZ, 0, 1.1920928955078125e-07 ;  /* 0x00000002ffcc7435 */ /* 0x001fe200000001ff */
[----:B-1----:R-:W-:Y:S01]  /*5410*/  FADD.FTZ R238, R238, R187 ;  /* 0x000000bbeeee7221 */ /* 0x002fe20000010000 */
[----:B------:R-:W-:Y:S01]  /*5420*/  MOV R189, 0x1f ;  /* 0x0000001f00bd7802 */ /* 0x000fe20000000f00 */
[----:B------:R-:W-:Y:S01]  /*5430*/  IMAD.MOV.U32 R206, RZ, RZ, -0x1 ;  /* 0xffffffffffce7424 */ /* 0x000fe200078e00ff */
[----:B------:R-:W-:-:S02]  /*5440*/  MOV R187, R239 ;  /* 0x000000ef00bb7202 */ /* 0x000fc40000000f00 */
[----:B------:R-:W-:Y:S02]  /*5450*/  MOV R184, 0x5470 ;  /* 0x0000547000b87802 */ /* 0x000fe40000000f00 */
[----:B------:R-:W-:Y:S05]  /*5460*/  CALL.REL.NOINC `($__internal_28_$__cuda_sm70_shflsync_bfly_p) ;  /* 0x0000036000007944 */ /* 0x000fea0003c00000 */
[----:B0-----:R-:W-:Y:S01]  /*5470*/  HFMA2.MMA R204, -RZ, RZ, 0, 1.1920928955078125e-07 ;  /* 0x00000002ffcc7435 */ /* 0x001fe200000001ff */
[----:B-1----:R-:W-:Y:S01]  /*5480*/  MOV R186, R187 ;  /* 0x000000bb00ba7202 */ /* 0x002fe20000000f00 */
[----:B------:R-:W-:Y:S01]  /*5490*/  IMAD.MOV.U32 R187, RZ, RZ, R238 ;  /* 0x000000ffffbb7224 */ /* 0x000fe200078e00ee */
[----:B------:R-:W-:Y:S01]  /*54a0*/  MOV R189, 0x1f ;  /* 0x0000001f00bd7802 */ /* 0x000fe20000000f00 */
[----:B------:R-:W-:Y:S01]  /*54b0*/  IMAD.MOV.U32 R206, RZ, RZ, -0x1 ;  /* 0xffffffffffce7424 */ /* 0x000fe200078e00ff */
[----:B------:R-:W-:Y:S02]  /*54c0*/  MOV R184, 0x54e0 ;  /* 0x000054e000b87802 */ /* 0x000fe40000000f00 */
[----:B------:R-:W-:Y:S05]  /*54d0*/  CALL.REL.NOINC `($__internal_28_$__cuda_sm70_shflsync_bfly_p) ;  /* 0x000002f000007944 */ /* 0x000fea0003c00000 */
[----:B------:R-:W-:Y:S01]  /*54e0*/  FADD.FTZ R239, R186, R239 ;  /* 0x000000efbaef7221 */ /* 0x000fe20000010000 */
[----:B0-----:R-:W-:Y:S01]  /*54f0*/  HFMA2.MMA R204, -RZ, RZ, 0, 2.384185791015625e-07 ;  /* 0x00000004ffcc7435 */ /* 0x001fe200000001ff */
[----:B-1----:R-:W-:Y:S01]  /*5500*/  FADD.FTZ R238, R238, R187 ;  /* 0x000000bbeeee7221 */ /* 0x002fe20000010000 */
[----:B------:R-:W-:Y:S01]  /*5510*/  MOV R189, 0x1f ;  /* 0x0000001f00bd7802 */ /* 0x000fe20000000f00 */
[----:B------:R-:W-:Y:S01]  /*5520*/  IMAD.MOV.U32 R206, RZ, RZ, -0x1 ;  /* 0xffffffffffce7424 */ /* 0x000fe200078e00ff */
[----:B------:R-:W-:-:S02]  /*5530*/  MOV R187, R239 ;  /* 0x000000ef00bb7202 */ /* 0x000fc40000000f00 */
[----:B------:R-:W-:Y:S02]  /*5540*/  MOV R184, 0x5560 ;  /* 0x0000556000b87802 */ /* 0x000fe40000000f00 */
[----:B------:R-:W-:Y:S05]  /*5550*/  CALL.REL.NOINC `($__internal_28_$__cuda_sm70_shflsync_bfly_p) ;  /* 0x0000027000007944 */ /* 0x000fea0003c00000 */
[----:B0-----:R-:W-:Y:S01]  /*5560*/  HFMA2.MMA R204, -RZ, RZ, 0, 2.384185791015625e-07 ;  /* 0x00000004ffcc7435 */ /* 0x001fe200000001ff */
[----:B-1----:R-:W-:Y:S01]  /*5570*/  MOV R186, R187 ;  /* 0x000000bb00ba7202 */ /* 0x002fe20000000f00 */
[----:B------:R-:W-:Y:S01]  /*5580*/  IMAD.MOV.U32 R187, RZ, RZ, R238 ;  /* 0x000000ffffbb7224 */ /* 0x000fe200078e00ee */
[----:B------:R-:W-:Y:S01]  /*5590*/  MOV R189, 0x1f ;  /* 0x0000001f00bd7802 */ /* 0x000fe20000000f00 */
[----:B------:R-:W-:Y:S01]  /*55a0*/  IMAD.MOV.U32 R206, RZ, RZ, -0x1 ;  /* 0xffffffffffce7424 */ /* 0x000fe200078e00ff */
[----:B------:R-:W-:Y:S02]  /*55b0*/  MOV R184, 0x55d0 ;  /* 0x000055d000b87802 */ /* 0x000fe40000000f00 */
[----:B------:R-:W-:Y:S05]  /*55c0*/  CALL.REL.NOINC `($__internal_28_$__cuda_sm70_shflsync_bfly_p) ;  /* 0x0000020000007944 */ /* 0x000fea0003c00000 */
[----:B------:R-:W-:Y:S01]  /*55d0*/  FADD.FTZ R239, R186, R239 ;  /* 0x000000efbaef7221 */ /* 0x000fe20000010000 */
[----:B0-----:R-:W-:Y:S01]  /*55e0*/  HFMA2.MMA R204, -RZ, RZ, 0, 4.76837158203125e-07 ;  /* 0x00000008ffcc7435 */ /* 0x001fe200000001ff */
[----:B-1----:R-:W-:Y:S01]  /*55f0*/  FADD.FTZ R190, R238, R187 ;  /* 0x000000bbeebe7221 */ /* 0x002fe20000010000 */
[----:B------:R-:W-:Y:S01]  /*5600*/  MOV R189, 0x1f ;  /* 0x0000001f00bd7802 */ /* 0x000fe20000000f00 */
[----:B------:R-:W-:Y:S01]  /*5610*/  IMAD.MOV.U32 R206, RZ, RZ, -0x1 ;  /* 0xffffffffffce7424 */ /* 0x000fe200078e00ff */
[----:B------:R-:W-:-:S02]  /*5620*/  MOV R187, R239 ;  /* 0x000000ef00bb7202 */ /* 0x000fc40000000f00 */
[----:B------:R-:W-:Y:S02]  /*5630*/  MOV R184, 0x5650 ;  /* 0x0000565000b87802 */ /* 0x000fe40000000f00 */
[----:B------:R-:W-:Y:S05]  /*5640*/  CALL.REL.NOINC `($__internal_28_$__cuda_sm70_shflsync_bfly_p) ;  /* 0x0000018000007944 */ /* 0x000fea0003c00000 */
[----:B0-----:R-:W-:Y:S01]  /*5650*/  HFMA2.MMA R204, -RZ, RZ, 0, 4.76837158203125e-07 ;  /* 0x00000008ffcc7435 */ /* 0x001fe200000001ff */
[----:B-1----:R-:W-:Y:S01]  /*5660*/  MOV R186, R187 ;  /* 0x000000bb00ba7202 */ /* 0x002fe20000000f00 */
[----:B------:R-:W-:Y:S01]  /*5670*/  IMAD.MOV.U32 R187, RZ, RZ, R190 ;  /* 0x000000ffffbb7224 */ /* 0x000fe200078e00be */
[----:B------:R-:W-:Y:S01]  /*5680*/  MOV R189, 0x1f ;  /* 0x0000001f00bd7802 */ /* 0x000fe20000000f00 */
[----:B------:R-:W-:Y:S01]  /*5690*/  IMAD.MOV.U32 R206, RZ, RZ, -0x1 ;  /* 0xffffffffffce7424 */ /* 0x000fe200078e00ff */
[----:B------:R-:W-:Y:S02]  /*56a0*/  MOV R184, 0x56c0 ;  /* 0x000056c000b87802 */ /* 0x000fe40000000f00 */
[----:B------:R-:W-:Y:S05]  /*56b0*/  CALL.REL.NOINC `($__internal_28_$__cuda_sm70_shflsync_bfly_p) ;  /* 0x0000011000007944 */ /* 0x000fea0003c00000 */
[----:B------:R-:W-:Y:S01]  /*56c0*/  FADD.FTZ R188, R186, R239 ;  /* 0x000000efbabc7221 */ /* 0x000fe20000010000 */
[----:B0-----:R-:W-:Y:S01]  /*56d0*/  HFMA2.MMA R204, -RZ, RZ, 0, 9.5367431640625e-07 ;  /* 0x00000010ffcc7435 */ /* 0x001fe200000001ff */
[----:B-1----:R-:W-:Y:S01]  /*56e0*/  FADD.FTZ R190, R190, R187 ;  /* 0x000000bbbebe7221 */ /* 0x002fe20000010000 */
[----:B------:R-:W-:Y:S01]  /*56f0*/  MOV R189, 0x1f ;  /* 0x0000001f00bd7802 */ /* 0x000fe20000000f00 */
[----:B------:R-:W-:Y:S01]  /*5700*/  IMAD.MOV.U32 R206, RZ, RZ, -0x1 ;  /* 0xffffffffffce7424 */ /* 0x000fe200078e00ff */
[----:B------:R-:W-:-:S02]  /*5710*/  MOV R187, R188 ;  /* 0x000000bc00bb7202 */ /* 0x000fc40000000f00 */
[----:B------:R-:W-:Y:S02]  /*5720*/  MOV R184, 0x5740 ;  /* 0x0000574000b87802 */ /* 0x000fe40000000f00 */
[----:B------:R-:W-:Y:S05]  /*5730*/  CALL.REL.NOINC `($__internal_28_$__cuda_sm70_shflsync_bfly_p) ;  /* 0x0000009000007944 */ /* 0x000fea0003c00000 */
[----:B0-----:R-:W-:Y:S01]  /*5740*/  HFMA2.MMA R204, -RZ, RZ, 0, 9.5367431640625e-07 ;  /* 0x00000010ffcc7435 */ /* 0x001fe200000001ff */
[----:B-1----:R-:W-:Y:S01]  /*5750*/  MOV R191, R187 ;  /* 0x000000bb00bf7202 */ /* 0x002fe20000000f00 */
[----:B------:R-:W-:Y:S01]  /*5760*/  IMAD.MOV.U32 R187, RZ, RZ, R190 ;  /* 0x000000ffffbb7224 */ /* 0x000fe200078e00be */
[----:B------:R-:W-:Y:S01]  /*5770*/  MOV R189, 0x1f ;  /* 0x0000001f00bd7802 */ /* 0x000fe20000000f00 */
[----:B------:R-:W-:Y:S01]  /*5780*/  IMAD.MOV.U32 R206, RZ, RZ, -0x1 ;  /* 0xffffffffffce7424 */ /* 0x000fe200078e00ff */
[----:B------:R-:W-:Y:S02]  /*5790*/  MOV R184, 0x57b0 ;  /* 0x000057b000b87802 */ /* 0x000fe40000000f00 */
[----:B------:R-:W-:Y:S05]  /*57a0*/  CALL.REL.NOINC `($__internal_28_$__cuda_sm70_shflsync_bfly_p) ;  /* 0x0000002000007944 */ /* 0x000fea0003c00000 */
[----:B-1----:R-:W-:Y:S01]  /*57b0*/  MOV R185, R187 ;  /* 0x000000bb00b97202 */ /* 0x002fe20000000f00 */
[----:B0-----:R-:W-:Y:S05]  /*57c0*/  BRA `(.L_x_524) ;  /* 0xffffc8c000007947 */ /* 0x001fea000383ffff */
        .weak           $__internal_28_$__cuda_sm70_shflsync_bfly_p
        .type           $__internal_28_$__cuda_sm70_shflsync_bfly_p,@function
        .size           $__internal_28_$__cuda_sm70_shflsync_bfly_p,(.L_x_2265 - $__internal_28_$__cuda_sm70_shflsync_bfly_p)
$__internal_28_$__cuda_sm70_shflsync_bfly_p:
[----:B------:R-:W-:Y:S01]  /*57d0*/  HFMA2.MMA R185, -RZ, RZ, 0, 0 ;  /* 0x00000000ffb97435 */ /* 0x000fe200000001ff */
[----:B------:R-:W-:Y:S04]  /*57e0*/  WARPSYNC R206 ;  /* 0x000000ce00007348 */ /* 0x000fe80003800000 */
[----:B------:R0:W1:Y:S01]  /*57f0*/  SHFL.BFLY PT, R187, R187, R204, R189 ;  /* 0x0c0000ccbbbb7389 */ /* 0x00006200000e00bd */
[----:B------:R-:W-:Y:S05]  /*5800*/  RET.REL.NODEC R184 `(_ZN10layer_norm31ln_parallel_residual_bwd_kernelINS_13Kernel_traitsIf13__nv_bfloat16S2_S2_fjLj768ELj1ELj4ELj1ELj16ENS_18Kernel_traits_baseILj768EfS2_S2_S2_fjLj128EEEEELb1ELb0ELb0EEEvNS_9BwdParamsE) ;  /* 0xffffa7f0b8007950 */ /* 0x000fea0003c3ffff */
.L_x_525:
        /* <DEDUP_REMOVED lines=15> */
.L_x_2265:


//--------------------- .text._ZN10layer_norm31ln_parallel_residual_bwd_kernelINS_13Kernel_traitsIf13__nv_bfloat16S2_S2_fjLj768ELj1ELj4ELj1ELj16ENS_18Kernel_traits_baseILj768EfS2_S2_S2_fjLj128EEEEELb1ELb0ELb1EEEvNS_9BwdParamsE --------------------------
	.section	.text._ZN10layer_norm31ln_parallel_residual_bwd_kernelINS_13Kernel_traitsIf13__nv_bfloat16S2_S2_fjLj768ELj1ELj4ELj1ELj16ENS_18Kernel_traits_baseILj768EfS2_S2_S2_fjLj128EEEEELb1ELb0ELb1EEEvNS_9BwdParamsE,"ax",@progbits
	.sectioninfo	@"SHI_REGISTERS=255"
	.align	128
        .global         _ZN10layer_norm31ln_parallel_residual_bwd_kernelINS_13Kernel_traitsIf13__nv_bfloat16S2_S2_fjLj768ELj1ELj4ELj1ELj16ENS_18Kernel_traits_baseILj768EfS2_S2_S2_fjLj128EEEEELb1ELb0ELb1EEEvNS_9BwdParamsE
        .type           _ZN10layer_norm31ln_parallel_residual_bwd_kernelINS_13Kernel_traitsIf13__nv_bfloat16S2_S2_fjLj768ELj1ELj4ELj1ELj16ENS_18Kernel_traits_baseILj768EfS2_S2_S2_fjLj128EEEEELb1ELb0ELb1EEEvNS_9BwdParamsE,@function
        .size           _ZN10layer_norm31ln_parallel_residual_bwd_kernelINS_13Kernel_traitsIf13__nv_bfloat16S2_S2_fjLj768ELj1ELj4ELj1ELj16ENS_18Kernel_traits_baseILj768EfS2_S2_S2_fjLj128EEEEELb1ELb0ELb1EEEvNS_9BwdParamsE,(.L_x_2266 - _ZN10layer_norm31ln_parallel_residual_bwd_kernelINS_13Kernel_traitsIf13__nv_bfloat16S2_S2_fjLj768ELj1ELj4ELj1ELj16ENS_18Kernel_traits_baseILj768EfS2_S2_S2_fjLj128EEEEELb1ELb0ELb1EEEvNS_9BwdParamsE)
        .other          _ZN10layer_norm31ln_parallel_residual_bwd_kernelINS_13Kernel_traitsIf13__nv_bfloat16S2_S2_fjLj768ELj1ELj4ELj1ELj16ENS_18Kernel_traits_baseILj768EfS2_S2_S2_fjLj128EEEEELb1ELb0ELb1EEEvNS_9BwdParamsE,@"STO_CUDA_ENTRY STV_DEFAULT"
_ZN10layer_norm31ln_parallel_residual_bwd_kernelINS_13Kernel_traitsIf13__nv_bfloat16S2_S2_fjLj768ELj1ELj4ELj1ELj16ENS_18Kernel_traits_baseILj768EfS2_S2_S2_fjLj128EEEEELb1ELb0ELb1EEEvNS_9BwdParamsE:
.text._ZN10layer_norm31ln_parallel_residual_bwd_kernelINS_13Kernel_traitsIf13__nv_bfloat16S2_S2_fjLj768ELj1ELj4ELj1ELj16ENS_18Kernel_traits_baseILj768EfS2_S2_S2_fjLj128EEEEELb1ELb0ELb1EEEvNS_9BwdParamsE:
        /* <DEDUP_REMOVED lines=58> */
.L_x_527:
        /* <DEDUP_REMOVED lines=9> */
[----:B------:R-:W-:Y:S01]  /*0430*/  HFMA2.MMA R0, -RZ, RZ, 0, 0 ;  /* 0x00000000ff007435 */ /* 0x000fe200000001ff */
        /* <DEDUP_REMOVED lines=57> */
[----:B--2---:R-:W-:Y:S01]  /*07d0*/  CS2R R4, SRZ ;  /* 0x0000000000047805 */ /* 0x004fe2000001ff00 */
[----:B-1----:R-:W-:Y:S01]  /*07e0*/  CS2R R2, SRZ ;  /* 0x0000000000027805 */ /* 0x002fe2000001ff00 */
[----:B0-----:R-:W-:-:S02]  /*07f0*/  MOV R209, RZ ;  /* 0x000000ff00d17202 */ /* 0x001fc40000000f00 */
.L_x_533:
[----:B------:R-:W-:Y:S01]  /*0800*/  IMAD R108, R211, c[0x0][0x168], RZ ;  /* 0x00005a00d36c7a24 */ /* 0x000fe200078e02ff */
[----:B------:R-:W-:-:S02]  /*0810*/  LOP3.LUT R212, R153, 0x1f, RZ, 0xc0, !PT ;  /* 0x0000001f99d47812 */ /* 0x000fc400078ec0ff */
[----:B------:R-:W-:Y:S02]  /*0820*/  MOV R223, 0x10 ;  /* 0x0000001000df7802 */ /* 0x000fe40000000f00 */
[----:B------:R-:W-:Y:S02]  /*0830*/  SHF.R.S32.HI R109, RZ, 0x1f, R108 ;  /* 0x0000001fff6d7819 */ /* 0x000fe4000001146c */
[----:B------:R-:W-:Y:S02]  /*0840*/  MOV R136, 0x4 ;  /* 0x0000000400887802 */ /* 0x000fe40000000f00 */
[----:B------:R-:W-:-:S03]  /*0850*/  LEA.HI R109, R109, R108, RZ, 0x3 ;  /* 0x0000006c6d6d7211 */ /* 0x000fc600078f18ff */
[----:B------:R-:W-:Y:S01]  /*0860*/  IMAD.WIDE R122, R211, R136, c[0x0][0x1a0] ;  /* 0x00006800d37a7625 */ /* 0x000fe200078e0288 */
[----:B------:R-:W-:-:S04]  /*0870*/  LEA.HI.SX32 R212, R109, R212, 0x1d ;  /* 0x000000d46dd47211 */ /* 0x000fc800078feaff */
[----:B------:R0:W2:Y:S01]  /*0880*/  LDG.E R221, [R122.64] ;  /* 0x000000047add7981 */ /* 0x0000a2000c1e1900 */
[----:B------:R-:W-:-:S04]  /*0890*/  IMAD.WIDE.U32 R108, R212, R223, c[0x0][0x188] ;  /* 0x00006200d46c7625 */ /* 0x000fc800078e00df */
[CC--:B------:R-:W-:Y:S02]  /*08a0*/  IMAD.WIDE.U32 R116, R212.reuse, R223.reuse, c[0x0][0x210] ;  /* 0x00008400d4747625 */ /* 0x0c0fe400078e00df */
[----:B------:R-:W3:Y:S02]  /*08b0*/  LDG.E.128 R108, [R108.64] ;  /* 0x000000046c6c7981 */ /* 0x000ee4000c1e1d00 */
[C---:B------:R-:W-:Y:S02]  /*08c0*/  IMAD.WIDE.U32 R112, R212.reuse, R223, c[0x0][0x208] ;  /* 0x00008200d4707625 */ /* 0x040fe400078e00df */
        /* <DEDUP_REMOVED lines=25> */
[----:B-----5:R3:W5:Y:S03]  /*0a60*/  @P0 LDG.E.64 R172, [R216.64] ;  /* 0x00000004d8ac0981 */ /* 0x020766000c1e1b00 */
[-C--:B------:R-:W-:Y:S01]  /*0a70*/  @P0 IMAD.WIDE.U32 R214, R228, R243.reuse, c[0x0][0x198] ;  /* 0x00006600e4d60625 */ /* 0x080fe200078e00f3 */
        /* <DEDUP_REMOVED lines=13> */
[----:B----4-:R-:W-:Y:S01]  /*0b50*/  PRMT R219, RZ, 0x7610, R116 ;  /* 0x00007610ffdb7816 */ /* 0x010fe20000000074 */
[----:B------:R-:W-:Y:S01]  /*0b60*/  FADD.FTZ R216, -R221, R216 ;  /* 0x000000d8ddd87221 */ /* 0x000fe20000010100 */
[--C-:B------:R-:W-:Y:S02]  /*0b70*/  PRMT R218, RZ, 0x5410, R109.reuse ;  /* 0x00005410ffda7816 */ /* 0x100fe4000000006d */
[----:B------:R-:W-:Y:S02]  /*0b80*/  PRMT R220, RZ, 0x7610, R109 ;  /* 0x00007610ffdc7816 */ /* 0x000fe4000000006d */
[----:B------:R-:W-:Y:S02]  /*0b90*/  PRMT R109, RZ, 0x5410, R112 ;  /* 0x00005410ff6d7816 */ /* 0x000fe40000000070 */
[----:B------:R-:W-:Y:S01]  /*0ba0*/  PRMT R217, RZ, 0x5410, R116 ;  /* 0x00005410ffd97816 */ /* 0x000fe20000000074 */
[----:B------:R-:W-:Y:S01]  /*0bb0*/  FMUL.FTZ R216, R213, R216 ;  /* 0x000000d8d5d87220 */ /* 0x000fe20000410000 */
[----:B------:R-:W-:Y:S01]  /*0bc0*/  PRMT R112, RZ, 0x7610, R112 ;  /* 0x00007610ff707816 */ /* 0x000fe20000000070 */
[----:B------:R-:W-:Y:S01]  /*0bd0*/  FMUL.FTZ R116, R61, R219 ;  /* 0x000000db3d747220 */ /* 0x000fe20000410000 */
[----:B------:R-:W-:Y:S01]  /*0be0*/  PRMT R229, RZ, 0x5410, R117 ;  /* 0x00005410ffe57816 */ /* 0x000fe20000000075 */
[----:B------:R-:W-:-:S02]  /*0bf0*/  FADD.FTZ R108, R214, -R221 ;  /* 0x800000ddd66c7221 */ /* 0x000fc40000010000 */
[----:B------:R-:W-:Y:S01]  /*0c00*/  FADD.FTZ R218, -R221, R218 ;  /* 0x000000daddda7221 */ /* 0x000fe20000010100 */
[--C-:B------:R-:W-:Y:S01]  /*0c10*/  PRMT R232, RZ, 0x5410, R111.reuse ;  /* 0x00005410ffe87816 */ /* 0x100fe2000000006f */
[----:B------:R-:W-:Y:S01]  /*0c20*/  FADD.FTZ R202, R112, R202 ;  /* 0x000000ca70ca7221 */ /* 0x000fe20000010000 */
[----:B------:R-:W-:Y:S01]  /*0c30*/  PRMT R230, RZ, 0x7610, R111 ;  /* 0x00007610ffe67816 */ /* 0x000fe2000000006f */
[-C--:B------:R-:W-:Y:S01]  /*0c40*/  FFMA.FTZ R203, R216, R112.reuse, R203 ;  /* 0x00000070d8cb7223 */ /* 0x080fe200000100cb */
[----:B------:R-:W-:Y:S01]  /*0c50*/  PRMT R111, RZ, 0x5410, R113 ;  /* 0x00005410ff6f7816 */ /* 0x000fe20000000071 */
[----:B------:R-:W-:Y:S01]  /*0c60*/  FFMA.FTZ R116, R85, R112, R116 ;  /* 0x0000007055747223 */ /* 0x000fe20000010074 */
[----:B------:R-:W-:Y:S01]  /*0c70*/  PRMT R233, RZ, 0x7610, R117 ;  /* 0x00007610ffe97816 */ /* 0x000fe20000000075 */
[C---:B------:R-:W-:Y:S02]  /*0c80*/  FMUL.FTZ R214, R213.reuse, R108 ;  /* 0x0000006cd5d67220 */ /* 0x040fe40000410000 */
[----:B------:R-:W-:-:S02]  /*0c90*/  FMUL.FTZ R112, R213, R218 ;  /* 0x000000dad5707220 */ /* 0x000fc40000410000 */
[----:B------:R-:W-:Y:S01]  /*0ca0*/  FMUL.FTZ R108, R62, R229 ;  /* 0x000000e53e6c7220 */ /* 0x000fe20000410000 */
[----:B------:R-:W-:Y:S01]  /*0cb0*/  PRMT R222, RZ, 0x5410, R110 ;  /* 0x00005410ffde7816 */ /* 0x000fe2000000006e */
[----:B------:R-:W-:Y:S01]  /*0cc0*/  FADD.FTZ R220, -R221, R220 ;  /* 0x000000dcdddc7221 */ /* 0x000fe20000010100 */
[----:B------:R-:W-:Y:S01]  /*0cd0*/  PRMT R113, RZ, 0x7610, R113 ;  /* 0x00007610ff717816 */ /* 0x000fe20000000071 */
[----:B------:R-:W-:Y:S02]  /*0ce0*/  FADD.FTZ R198, R111, R198 ;  /* 0x000000c66fc67221 */ /* 0x000fe40000010000 */
[-C--:B------:R-:W-:Y:S02]  /*0cf0*/  FFMA.FTZ R199, R112, R111.reuse, R199 ;  /* 0x0000006f70c77223 */ /* 0x080fe400000100c7 */
[----:B------:R-:W-:Y:S02]  /*0d00*/  FFMA.FTZ R111, R86, R111, R108 ;  /* 0x0000006f566f7223 */ /* 0x000fe4000001006c */
        /* <DEDUP_REMOVED lines=8> */
[----:B------:R-:W-:Y:S01]  /*0d90*/  FMUL.FTZ R218, R213, R218 ;  /* 0x000000dad5da7220 */ /* 0x000fe20000410000 */
[----:B------:R-:W-:Y:S01]  /*0da0*/  PRMT R236, RZ, 0x7610, R110 ;  /* 0x00007610ffec7816 */ /* 0x000fe2000000006e */
[----:B------:R-:W-:-:S02]  /*0db0*/  FMUL.FTZ R110, R60, R217 ;  /* 0x000000d93c6e7220 */ /* 0x000fc40000410000 */
[----:B------:R-:W-:Y:S02]  /*0dc0*/  FMUL.FTZ R108, R56, R231 ;  /* 0x000000e7386c7220 */ /* 0x000fe40000410000 */
[----:B------:R-:W-:Y:S02]  /*0dd0*/  FADD.FTZ R190, R113, R190 ;  /* 0x000000be71be7221 */ /* 0x000fe40000010000 */
[----:B------:R-:W-:Y:S02]  /*0de0*/  FFMA.FTZ R191, R218, R113, R191 ;  /* 0x00000071dabf7223 */ /* 0x000fe400000100bf */
[----:B------:R-:W-:Y:S02]  /*0df0*/  FADD.FTZ R206, R109, R206 ;  /* 0x000000ce6dce7221 */ /* 0x000fe40000010000 */
[-C--:B------:R-:W-:Y:S02]  /*0e00*/  FFMA.FTZ R209, R214, R109.reuse, R209 ;  /* 0x0000006dd6d17223 */ /* 0x080fe400000100d1 */
[----:B------:R-:W-:-:S02]  /*0e10*/  FFMA.FTZ R110, R84, R109, R110 ;  /* 0x0000006d546e7223 */ /* 0x000fc4000001006e */
        /* <DEDUP_REMOVED lines=31> */
[--C-:B------:R-:W-:Y:S02]  /*1010*/  PRMT R224, RZ, 0x5410, R120.reuse ;  /* 0x00005410ffe07816 */ /* 0x100fe40000000078 */
[----:B-1----:R-:W-:Y:S02]  /*1020*/  PRMT R226, RZ, 0x7610, R120 ;  /* 0x00007610ffe27816 */ /* 0x002fe40000000078 */
[----:B------:R-:W-:Y:S01]  /*1030*/  PRMT R223, RZ, 0x5410, R128 ;  /* 0x00005410ffdf7816 */ /* 0x000fe20000000080 */
[----:B------:R-:W-:-:S02]  /*1040*/  FADD.FTZ R224, -R221, R224 ;  /* 0x000000e0dde07221 */ /* 0x000fc40000010100 */
[----:B------:R-:W-:Y:S02]  /*1050*/  FADD.FTZ R204, R217, R204 ;  /* 0x000000ccd9cc7221 */ /* 0x000fe40000010000 */
[----:B------:R-:W-:Y:S01]  /*1060*/  FFMA.FTZ R205, R214, R217, R205 ;  /* 0x000000d9d6cd7223 */ /* 0x000fe200000100cd */
[----:B------:R-:W-:Y:S01]  /*1070*/  PRMT R217, RZ, 0x5410, R124 ;  /* 0x00005410ffd97816 */ /* 0x000fe2000000007c */
[----:B------:R-:W-:Y:S01]  /*1080*/  FADD.FTZ R226, -R221, R226 ;  /* 0x000000e2dde27221 */ /* 0x000fe20000010100 */
[----:B------:R-:W-:Y:S01]  /*1090*/  PRMT R225, RZ, 0x7610, R128 ;  /* 0x00007610ffe17816 */ /* 0x000fe20000000080 */
[C---:B------:R-:W-:Y:S02]  /*10a0*/  FMUL.FTZ R224, R213.reuse, R224 ;  /* 0x000000e0d5e07220 */ /* 0x040fe40000410000 */
[----:B------:R-:W-:Y:S01]  /*10b0*/  FMUL.FTZ R120, R52, R223 ;  /* 0x000000df34787220 */ /* 0x000fe20000410000 */
[----:B------:R-:W-:Y:S01]  /*10c0*/  PRMT R124, RZ, 0x7610, R124 ;  /* 0x00007610ff7c7816 */ /* 0x000fe2000000007c */
[----:B------:R-:W-:Y:S01]  /*10d0*/  FMUL.FTZ R128, R213, R226 ;  /* 0x000000e2d5807220 */ /* 0x000fe20000410000 */
[----:B------:R-:W-:Y:S01]  /*10e0*/  PRMT R226, RZ, 0x7610, R121 ;  /* 0x00007610ffe27816 */ /* 0x000fe20000000079 */
[----:B------:R-:W-:-:S02]  /*10f0*/  FADD.FTZ R168, R217, R168 ;  /* 0x000000a8d9a87221 */ /* 0x000fc40000010000 */
[-C--:B------:R-:W-:Y:S02]  /*1100*/  FFMA.FTZ R169, R224, R217.reuse, R169 ;  /* 0x000000d9e0a97223 */ /* 0x080fe400000100a9 */
[----:B------:R-:W-:Y:S02]  /*1110*/  FFMA.FTZ R120, R76, R217, R120 ;  /* 0x000000d94c787223 */ /* 0x000fe40000010078 */
[----:B------:R-:W-:Y:S02]  /*1120*/  FMUL.FTZ R217, R53, R225 ;  /* 0x000000e135d97220 */ /* 0x000fe40000410000 */
[----:B------:R-:W-:Y:S02]  /*1130*/  FADD.FTZ R196, R229, R196 ;  /* 0x000000c4e5c47221 */ /* 0x000fe40000010000 */
[----:B------:R-:W-:Y:S01]  /*1140*/  FFMA.FTZ R197, R112, R229, R197 ;  /* 0x000000e570c57223 */ /* 0x000fe200000100c5 */
[----:B------:R-:W-:Y:S01]  /*1150*/  PRMT R229, RZ, 0x7610, R129 ;  /* 0x00007610ffe57816 */ /* 0x000fe20000000081 */
[----:B------:R-:W-:-:S02]  /*1160*/  FADD.FTZ R164, R124, R164 ;  /* 0x000000a47ca47221 */ /* 0x000fc40000010000 */
[-C--:B------:R-:W-:Y:S02]  /*1170*/  FFMA.FTZ R165, R128, R124.reuse, R165 ;  /* 0x0000007c80a57223 */ /* 0x080fe400000100a5 */
[----:B------:R-:W-:Y:S01]  /*1180*/  FFMA.FTZ R217, R77, R124, R217 ;  /* 0x0000007c4dd97223 */ /* 0x000fe200000100d9 */
[----:B------:R-:W-:Y:S01]  /*1190*/  PRMT R124, RZ, 0x5410, R121 ;  /* 0x00005410ff7c7816 */ /* 0x000fe20000000079 */
[----:B------:R-:W-:Y:S01]  /*11a0*/  FADD.FTZ R226, -R221, R226 ;  /* 0x000000e2dde27221 */ /* 0x000fe20000010100 */
[--C-:B------:R-:W-:Y:S02]  /*11b0*/  PRMT R121, RZ, 0x5410, R125.reuse ;  /* 0x00005410ff797816 */ /* 0x100fe4000000007d */
[----:B------:R-:W-:Y:S01]  /*11c0*/  PRMT R125, RZ, 0x7610, R125 ;  /* 0x00007610ff7d7816 */ /* 0x000fe2000000007d */
[----:B------:R-:W-:Y:S02]  /*11d0*/  FMUL.FTZ R226, R213, R226 ;  /* 0x000000e2d5e27220 */ /* 0x000fe40000410000 */
[----:B------:R-:W-:-:S02]  /*11e0*/  FMUL.FTZ R228, R55, R229 ;  /* 0x000000e537e47220 */ /* 0x000fc40000410000 */
[----:B------:R-:W-:Y:S02]  /*11f0*/  FADD.FTZ R156, R125, R156 ;  /* 0x0000009c7d9c7221 */ /* 0x000fe40000010000 */
[-C--:B------:R-:W-:Y:S02]  /*1200*/  FFMA.FTZ R157, R226, R125.reuse, R157 ;  /* 0x0000007de29d7223 */ /* 0x080fe4000001009d */
[----:B------:R-:W-:Y:S01]  /*1210*/  FFMA.FTZ R125, R79, R125, R228 ;  /* 0x0000007d4f7d7223 */ /* 0x000fe200000100e4 */
[----:B------:R-:W-:Y:S01]  /*1220*/  PRMT R228, RZ, 0x5410, R122 ;  /* 0x00005410ffe47816 */ /* 0x000fe2000000007a */
[----:B------:R-:W-:Y:S01]  /*1230*/  FADD.FTZ R124, -R221, R124 ;  /* 0x0000007cdd7c7221 */ /* 0x000fe20000010100 */
[----:B------:R-:W-:Y:S01]  /*1240*/  PRMT R227, RZ, 0x5410, R129 ;  /* 0x00005410ffe37816 */ /* 0x000fe20000000081 */
[----:B------:R-:W-:Y:S02]  /*1250*/  FADD.FTZ R200, R219, R200 ;  /* 0x000000c8dbc87221 */ /* 0x000fe40000010000 */
[----:B------:R-:W-:Y:S01]  /*1260*/  FADD.FTZ R228, -R221, R228 ;  /* 0x000000e4dde47221 */ /* 0x000fe20000010100 */
[----:B------:R-:W-:Y:S01]  /*1270*/  PRMT R122, RZ, 0x7610, R122 ;  /* 0x00007610ff7a7816 */ /* 0x000fe2000000007a */
[----:B------:R-:W-:-:S02]  /*1280*/  FFMA.FTZ R201, R216, R219, R201 ;  /* 0x000000dbd8c97223 */ /* 0x000fc400000100c9 */
[----:B------:R-:W-:Y:S02]  /*1290*/  FMUL.FTZ R124, R213, R124 ;  /* 0x0000007cd57c7220 */ /* 0x000fe40000410000 */
[----:B------:R-:W-:Y:S02]  /*12a0*/  FADD.FTZ R188, R231, R188 ;  /* 0x000000bce7bc7221 */ /* 0x000fe40000010000 */
[----:B------:R-:W-:Y:S01]  /*12b0*/  FFMA.FTZ R189, R218, R231, R189 ;  /* 0x000000e7dabd7223 */ /* 0x000fe200000100bd */
[----:B------:R-:W-:Y:S01]  /*12c0*/  PRMT R231, RZ, 0x5410, R130 ;  /* 0x00005410ffe77816 */ /* 0x000fe20000000082 */
[----:B------:R-:W-:Y:S02]  /*12d0*/  FMUL.FTZ R219, R54, R227 ;  /* 0x000000e336db7220 */ /* 0x000fe40000410000 */
[----:B------:R-:W-:Y:S01]  /*12e0*/  FMUL.FTZ R129, R213, R228 ;  /* 0x000000e4d5817220 */ /* 0x000fe20000410000 */
[----:B------:R-:W-:Y:S01]  /*12f0*/  PRMT R228, RZ, 0x7610, R123 ;  /* 0x00007610ffe47816 */ /* 0x000fe2000000007b */
[----:B------:R-:W-:-:S02]  /*1300*/  FADD.FTZ R160, R121, R160 ;  /* 0x000000a079a07221 */ /* 0x000fc40000010000 */
[-C--:B------:R-:W-:Y:S02]  /*1310*/  FFMA.FTZ R161, R124, R121.reuse, R161 ;  /* 0x000000797ca17223 */ /* 0x080fe400000100a1 */
[----:B------:R-:W-:Y:S01]  /*1320*/  FFMA.FTZ R121, R78, R121, R219 ;  /* 0x000000794e797223 */ /* 0x000fe200000100db */
[----:B------:R-:W-:Y:S01]  /*1330*/  PRMT R219, RZ, 0x5410, R126 ;  /* 0x00005410ffdb7816 */ /* 0x000fe2000000007e */
[C---:B------:R-:W-:Y:S01]  /*1340*/  FADD.FTZ R230, -R221.reuse, R122 ;  /* 0x0000007adde67221 */ /* 0x040fe20000010100 */
[----:B------:R-:W-:Y:S01]  /*1350*/  PRMT R232, RZ, 0x7610, R130 ;  /* 0x00007610ffe87816 */ /* 0x000fe20000000082 */
[----:B------:R-:W-:Y:S01]  /*1360*/  FMUL.FTZ R122, R48, R231 ;  /* 0x000000e7307a7220 */ /* 0x000fe20000410000 */
[----:B------:R-:W-:Y:S01]  /*1370*/  PRMT R236, RZ, 0x7610, R131 ;  /* 0x00007610ffec7816 */ /* 0x000fe20000000083 */
[----:B------:R-:W-:Y:S01]  /*1380*/  FADD.FTZ R228, -R221, R228 ;  /* 0x000000e4dde47221 */ /* 0x000fe20000010100 */
[----:B------:R-:W-:Y:S01]  /*1390*/  PRMT R126, RZ, 0x7610, R126 ;  /* 0x00007610ff7e7816 */ /* 0x000fe2000000007e */
[----:B------:R-:W-:Y:S01]  /*13a0*/  FMUL.FTZ R130, R213, R230 ;  /* 0x000000e6d5827220 */ /* 0x000fe20000410000 */
[----:B------:R-:W-:Y:S01]  /*13b0*/  PRMT R230, RZ, 0x7610, R127 ;  /* 0x00007610ffe67816 */ /* 0x000fe2000000007f */
[----:B------:R-:W-:-:S02]  /*13c0*/  FADD.FTZ R162, R225, R162 ;  /* 0x000000a2e1a27221 */ /* 0x000fc40000010000 */
[----:B------:R-:W-:Y:S01]  /*13d0*/  FFMA.FTZ R163, R128, R225, R163 ;  /* 0x000000e180a37223 */ /* 0x000fe200000100a3 */
[----:B------:R-:W-:Y:S01]  /*13e0*/  PRMT R225, RZ, 0x5410, R131 ;  /* 0x00005410ffe17816 */ /* 0x000fe20000000083 */
[----:B------:R-:W-:Y:S02]  /*13f0*/  FADD.FTZ R14, R219, R14 ;  /* 0x0000000edb0e7221 */ /* 0x000fe40000010000 */
[-C--:B------:R-:W-:Y:S02]  /*1400*/  FFMA.FTZ R2, R129, R219.reuse, R2 ;  /* 0x000000db81027223 */ /* 0x080fe40000010002 */
[----:B------:R-:W-:Y:S02]  /*1410*/  FFMA.FTZ R122, R72, R219, R122 ;  /* 0x000000db487a7223 */ /* 0x000fe4000001007a */
[----:B------:R-:W-:Y:S02]  /*1420*/  FMUL.FTZ R219, R49, R232 ;  /* 0x000000e831db7220 */ /* 0x000fe40000410000 */
[----:B------:R-:W-:-:S02]  /*1430*/  FMUL.FTZ R228, R213, R228 ;  /* 0x000000e4d5e47220 */ /* 0x000fc40000410000 */
[----:B------:R-:W-:Y:S02]  /*1440*/  FMUL.FTZ R131, R51, R236 ;  /* 0x000000ec33837220 */ /* 0x000fe40000410000 */
[----:B------:R-:W-:Y:S02]  /*1450*/  FADD.FTZ R166, R223, R166 ;  /* 0x000000a6dfa67221 */ /* 0x000fe40000010000 */
[----:B------:R-:W-:Y:S01]  /*1460*/  FFMA.FTZ R167, R224, R223, R167 ;  /* 0x000000dfe0a77223 */ /* 0x000fe200000100a7 */
[----:B------:R-:W-:Y:S01]  /*1470*/  PRMT R223, RZ, 0x5410, R127 ;  /* 0x00005410ffdf7816 */ /* 0x000fe2000000007f */
[----:B------:R-:W-:Y:S02]  /*1480*/  FADD.FTZ R184, R238, R184 ;  /* 0x000000b8eeb87221 */ /* 0x000fe40000010000 */
[----:B------:R-:W-:Y:S01]  /*1490*/  FFMA.FTZ R185, R114, R238, R185 ;  /* 0x000000ee72b97223 */ /* 0x000fe200000100b9 */
        /* <DEDUP_REMOVED lines=12> */
[----:B------:R-:W-:Y:S02]  /*1560*/  FADD.FTZ R39, R236, R39 ;  /* 0x00000027ec277221 */ /* 0x000fe40000010000 */
[----:B------:R-:W-:Y:S01]  /*1570*/  FFMA.FTZ R27, R228, R236, R27 ;  /* 0x000000ece41b7223 */ /* 0x000fe2000001001b */
[----:B------:R-:W-:Y:S02]  /*1580*/  PRMT R236, RZ, 0x5410, R133 ;  /* 0x00005410ffec7816 */ /* 0x000fe40000000085 */
[--C-:B------:R-:W-:Y:S02]  /*1590*/  PRMT R246, RZ, 0x5410, R134.reuse ;  /* 0x00005410fff67816 */ /* 0x100fe40000000086 */
[----:B------:R-:W-:Y:S02]  /*15a0*/  PRMT R248, RZ, 0x7610, R134 ;  /* 0x00007610fff87816 */ /* 0x000fe40000000086 */
[----:B------:R-:W-:-:S02]  /*15b0*/  PRMT R250, RZ, 0x5410, R135 ;  /* 0x00005410fffa7816 */ /* 0x000fc40000000087 */
[----:B------:R-:W-:Y:S01]  /*15c0*/  PRMT R252, RZ, 0x7610, R135 ;  /* 0x00007610fffc7816 */ /* 0x000fe20000000087 */
        /* <DEDUP_REMOVED lines=8> */
[----:B------:R-:W-:Y:S01]  /*1650*/  FADD.FTZ R230, -R221, R252 ;  /* 0x000000fcdde67221 */ /* 0x000fe20000010100 */
[----:B------:R-:W-:Y:S01]  /*1660*/  PRMT R221, RZ, 0x5410, R136 ;  /* 0x00005410ffdd7816 */ /* 0x000fe20000000088 */
[C---:B------:R-:W-:Y:S01]  /*1670*/  FMUL.FTZ R123, R213.reuse, R126 ;  /* 0x0000007ed57b7220 */ /* 0x040fe20000410000 */
[----:B------:R-:W-:Y:S01]  /*1680*/  PRMT R133, RZ, 0x5410, R140 ;  /* 0x00005410ff857816 */ /* 0x000fe2000000008c */
[----:B------:R-:W-:Y:S01]  /*1690*/  FMUL.FTZ R131, R213, R132 ;  /* 0x00000084d5837220 */ /* 0x000fe20000410000 */
[----:B------:R-:W-:Y:S01]  /*16a0*/  PRMT R136, RZ, 0x7610, R136 ;  /* 0x00007610ff887816 */ /* 0x000fe20000000088 */
[----:B------:R-:W-:-:S02]  /*16b0*/  FMUL.FTZ R132, R44, R221 ;  /* 0x000000dd2c847220 */ /* 0x000fc40000410000 */
[-C--:B------:R-:W-:Y:S02]  /*16c0*/  FMUL.FTZ R126, R50, R225.reuse ;  /* 0x000000e1327e7220 */ /* 0x080fe40000410000 */
[----:B------:R-:W-:Y:S02]  /*16d0*/  FADD.FTZ R144, R225, R144 ;  /* 0x00000090e1907221 */ /* 0x000fe40000010000 */
[----:B------:R-:W-:Y:S01]  /*16e0*/  FFMA.FTZ R28, R123, R225, R28 ;  /* 0x000000e17b1c7223 */ /* 0x000fe2000001001c */
[----:B------:R-:W-:Y:S01]  /*16f0*/  PRMT R225, RZ, 0x5410, R137 ;  /* 0x00005410ffe17816 */ /* 0x000fe20000000089 */
[----:B------:R-:W-:Y:S01]  /*1700*/  FMUL.FTZ R134, R213, R134 ;  /* 0x00000086d5867220 */ /* 0x000fe20000410000 */
[----:B------:R-:W-:Y:S01]  /*1710*/  PRMT R140, RZ, 0x7610, R140 ;  /* 0x00007610ff8c7816 */ /* 0x000fe2000000008c */
[----:B------:R-:W-:Y:S02]  /*1720*/  FADD.FTZ R18, R133, R18 ;  /* 0x0000001285127221 */ /* 0x000fe40000010000 */
[----:B------:R-:W-:-:S02]  /*1730*/  FFMA.FTZ R6, R131, R133, R6 ;  /* 0x0000008583067223 */ /* 0x000fc40000010006 */
[----:B------:R-:W-:Y:S01]  /*1740*/  FFMA.FTZ R132, R68, R133, R132 ;  /* 0x0000008544847223 */ /* 0x000fe20000010084 */
[----:B------:R-:W-:Y:S01]  /*1750*/  PRMT R133, RZ, 0x5410, R141 ;  /* 0x00005410ff857816 */ /* 0x000fe2000000008d */
[----:B------:R-:W-:Y:S02]  /*1760*/  FADD.FTZ R146, R221, R146 ;  /* 0x00000092dd927221 */ /* 0x000fe40000010000 */
[----:B------:R-:W-:Y:S02]  /*1770*/  FFMA.FTZ R30, R131, R221, R30 ;  /* 0x000000dd831e7223 */ /* 0x000fe4000001001e */
[-C--:B------:R-:W-:Y:S02]  /*1780*/  FMUL.FTZ R135, R45, R136.reuse ;  /* 0x000000882d877220 */ /* 0x080fe40000410000 */
[----:B------:R-:W-:Y:S02]  /*1790*/  FADD.FTZ R145, R136, R145 ;  /* 0x0000009188917221 */ /* 0x000fe40000010000 */
[----:B------:R-:W-:-:S02]  /*17a0*/  FFMA.FTZ R29, R134, R136, R29 ;  /* 0x00000088861d7223 */ /* 0x000fc4000001001d */
[----:B------:R-:W-:Y:S01]  /*17b0*/  FMUL.FTZ R221, R213, R240 ;  /* 0x000000f0d5dd7220 */ /* 0x000fe20000410000 */
[----:B------:R-:W-:Y:S01]  /*17c0*/  PRMT R240, RZ, 0x7610, R137 ;  /* 0x00007610fff07816 */ /* 0x000fe20000000089 */
[----:B------:R-:W-:Y:S02]  /*17d0*/  FMUL.FTZ R136, R46, R225 ;  /* 0x000000e12e887220 */ /* 0x000fe40000410000 */
[----:B------:R-:W-:Y:S02]  /*17e0*/  FADD.FTZ R17, R140, R17 ;  /* 0x000000118c117221 */ /* 0x000fe40000010000 */
[-C--:B------:R-:W-:Y:S02]  /*17f0*/  FFMA.FTZ R5, R134, R140.reuse, R5 ;  /* 0x0000008c86057223 */ /* 0x080fe40000010005 */
[----:B------:R-:W-:Y:S01]  /*1800*/  FFMA.FTZ R135, R69, R140, R135 ;  /* 0x0000008c45877223 */ /* 0x000fe20000010087 */
[----:B------:R-:W-:Y:S01]  /*1810*/  PRMT R140, RZ, 0x7610, R141 ;  /* 0x00007610ff8c7816 */ /* 0x000fe2000000008d */
[----:B------:R-:W-:-:S02]  /*1820*/  FADD.FTZ R20, R133, R20 ;  /* 0x0000001485147221 */ /* 0x000fc40000010000 */
[----:B------:R-:W-:Y:S02]  /*1830*/  FFMA.FTZ R8, R221, R133, R8 ;  /* 0x00000085dd087223 */ /* 0x000fe40000010008 */
[----:B------:R-:W-:Y:S02]  /*1840*/  FADD.FTZ R158, R227, R158 ;  /* 0x0000009ee39e7221 */ /* 0x000fe40000010000 */
[----:B------:R-:W-:Y:S01]  /*1850*/  FFMA.FTZ R159, R124, R227, R159 ;  /* 0x000000e37c9f7223 */ /* 0x000fe2000001009f */
[----:B------:R-:W-:Y:S01]  /*1860*/  PRMT R227, RZ, 0x5410, R138 ;  /* 0x00005410ffe37816 */ /* 0x000fe2000000008a */
[----:B------:R-:W-:Y:S02]  /*1870*/  FADD.FTZ R16, R223, R16 ;  /* 0x00000010df107221 */ /* 0x000fe40000010000 */
[-C--:B------:R-:W-:Y:S02]  /*1880*/  FFMA.FTZ R4, R123, R223.reuse, R4 ;  /* 0x000000df7b047223 */ /* 0x080fe40000010004 */
[----:B------:R-:W-:-:S02]  /*1890*/  FFMA.FTZ R126, R74, R223, R126 ;  /* 0x000000df4a7e7223 */ /* 0x000fc4000001007e */
[----:B------:R-:W-:Y:S02]  /*18a0*/  FFMA.FTZ R133, R70, R133, R136 ;  /* 0x0000008546857223 */ /* 0x000fe40000010088 */
[----:B------:R-:W-:Y:S02]  /*18b0*/  FMUL.FTZ R136, R213, R244 ;  /* 0x000000f4d5887220 */ /* 0x000fe40000410000 */
[----:B------:R-:W-:Y:S01]  /*18c0*/  FMUL.FTZ R223, R47, R240 ;  /* 0x000000f02fdf7220 */ /* 0x000fe20000410000 */
[----:B------:R-:W-:Y:S01]  /*18d0*/  PRMT R137, RZ, 0x5410, R142 ;  /* 0x00005410ff897816 */ /* 0x000fe2000000008e */
[----:B------:R-:W-:Y:S02]  /*18e0*/  FADD.FTZ R19, R140, R19 ;  /* 0x000000138c137221 */ /* 0x000fe40000010000 */
[-C--:B------:R-:W-:Y:S02]  /*18f0*/  FFMA.FTZ R7, R136, R140.reuse, R7 ;  /* 0x0000008c88077223 */ /* 0x080fe40000010007 */
[----:B------:R-:W-:-:S02]  /*1900*/  FFMA.FTZ R223, R71, R140, R223 ;  /* 0x0000008c47df7223 */ /* 0x000fc400000100df */
[----:B------:R-:W-:Y:S02]  /*1910*/  FMUL.FTZ R141, R213, R238 ;  /* 0x000000eed58d7220 */ /* 0x000fe40000410000 */
[----:B------:R-:W-:Y:S02]  /*1920*/  FMUL.FTZ R140, R40, R227 ;  /* 0x000000e3288c7220 */ /* 0x000fe40000410000 */
[----:B------:R-:W-:Y:S02]  /*1930*/  FADD.FTZ R22, R137, R22 ;  /* 0x0000001689167221 */ /* 0x000fe40000010000 */
[-C--:B------:R-:W-:Y:S02]  /*1940*/  FFMA.FTZ R10, R141, R137.reuse, R10 ;  /* 0x000000898d0a7223 */ /* 0x080fe4000001000a */
[----:B------:R-:W-:Y:S01]  /*1950*/  FFMA.FTZ R137, R64, R137, R140 ;  /* 0x0000008940897223 */ /* 0x000fe2000001008c */
[----:B------:R-:W-:Y:S01]  /*1960*/  PRMT R140, RZ, 0x7610, R138 ;  /* 0x00007610ff8c7816 */ /* 0x000fe2000000008a */
[----:B------:R-:W-:-:S02]  /*1970*/  FADD.FTZ R38, R231, R38 ;  /* 0x00000026e7267221 */ /* 0x000fc40000010000 */
[----:B------:R-:W-:Y:S01]  /*1980*/  FFMA.FTZ R26, R129, R231, R26 ;  /* 0x000000e7811a7223 */ /* 0x000fe2000001001a */
[----:B------:R-:W-:Y:S01]  /*1990*/  PRMT R231, RZ, 0x5410, R139 ;  /* 0x00005410ffe77816 */ /* 0x000fe2000000008b */
[----:B------:R-:W-:Y:S02]  /*19a0*/  FMUL.FTZ R138, R213, R236 ;  /* 0x000000ecd58a7220 */ /* 0x000fe40000410000 */
[----:B------:R-:W-:Y:S02]  /*19b0*/  FADD.FTZ R154, R229, R154 ;  /* 0x0000009ae59a7221 */ /* 0x000fe40000010000 */
[----:B------:R-:W-:Y:S01]  /*19c0*/  FFMA.FTZ R155, R226, R229, R155 ;  /* 0x000000e5e29b7223 */ /* 0x000fe2000001009b */
[----:B------:R-:W-:Y:S01]  /*19d0*/  PRMT R229, RZ, 0x5410, R143 ;  /* 0x00005410ffe57816 */ /* 0x000fe2000000008f */
[----:B------:R-:W-:Y:S02]  /*19e0*/  FADD.FTZ R148, R225, R148 ;  /* 0x00000094e1947221 */ /* 0x000fe40000010000 */
[----:B------:R-:W-:-:S02]  /*19f0*/  FFMA.FTZ R32, R221, R225, R32 ;  /* 0x000000e1dd207223 */ /* 0x000fc40000010020 */
[-C--:B------:R-:W-:Y:S02]  /*1a00*/  FMUL.FTZ R225, R41, R140.reuse ;  /* 0x0000008c29e17220 */ /* 0x080fe40000410000 */
[----:B------:R-:W-:Y:S02]  /*1a10*/  FADD.FTZ R150, R227, R150 ;  /* 0x00000096e3967221 */ /* 0x000fe40000010000 */
[----:B------:R-:W-:Y:S02]  /*1a20*/  FFMA.FTZ R34, R141, R227, R34 ;  /* 0x000000e38d227223 */ /* 0x000fe40000010022 */
[----:B------:R-:W-:Y:S02]  /*1a30*/  FADD.FTZ R149, R140, R149 ;  /* 0x000000958c957221 */ /* 0x000fe40000010000 */
[----:B------:R-:W-:Y:S02]  /*1a40*/  FFMA.FTZ R33, R138, R140, R33 ;  /* 0x0000008c8a217223 */ /* 0x000fe40000010021 */
[----:B------:R-:W-:-:S02]  /*1a50*/  FMUL.FTZ R227, R213, R232 ;  /* 0x000000e8d5e37220 */ /* 0x000fc40000410000 */
[----:B------:R-:W-:Y:S01]  /*1a60*/  FMUL.FTZ R140, R42, R231 ;  /* 0x000000e72a8c7220 */ /* 0x000fe20000410000 */
[----:B------:R-:W-:Y:S01]  /*1a70*/  PRMT R142, RZ, 0x7610, R142 ;  /* 0x00007610ff8e7816 */ /* 0x000fe2000000008e */
[----:B------:R-:W-:Y:S02]  /*1a80*/  FADD.FTZ R24, R229, R24 ;  /* 0x00000018e5187221 */ /* 0x000fe40000010000 */
[-C--:B------:R-:W-:Y:S02]  /*1a90*/  FFMA.FTZ R12, R227, R229.reuse, R12 ;  /* 0x000000e5e30c7223 */ /* 0x080fe4000001000c */
[----:B------:R-:W-:Y:S02]  /*1aa0*/  FFMA.FTZ R140, R66, R229, R140 ;  /* 0x000000e5428c7223 */ /* 0x000fe4000001008c */
[----:B------:R-:W-:Y:S02]  /*1ab0*/  FFMA.FTZ R229, R214, R110, RZ ;  /* 0x0000006ed6e57223 */ /* 0x000fe400000100ff */
[----:B------:R-:W-:-:S02]  /*1ac0*/  FADD.FTZ R152, R231, R152 ;  /* 0x00000098e7987221 */ /* 0x000fc40000010000 */
[----:B------:R-:W-:Y:S02]  /*1ad0*/  FFMA.FTZ R36, R227, R231, R36 ;  /* 0x000000e7e3247223 */ /* 0x000fe40000010024 */
[----:B------:R-:W-:Y:S02]  /*1ae0*/  FADD.FTZ R231, RZ, R110 ;  /* 0x0000006effe77221 */ /* 0x000fe40000010000 */
[----:B------:R-:W-:Y:S02]  /*1af0*/  FADD.FTZ R21, R142, R21 ;  /* 0x000000158e157221 */ /* 0x000fe40000010000 */
[-C--:B------:R-:W-:Y:S02]  /*1b00*/  FFMA.FTZ R9, R138, R142.reuse, R9 ;  /* 0x0000008e8a097223 */ /* 0x080fe40000010009 */
[----:B------:R-:W-:Y:S02]  /*1b10*/  FFMA.FTZ R225, R65, R142, R225 ;  /* 0x0000008e41e17223 */ /* 0x000fe400000100e1 */
        /* <DEDUP_REMOVED lines=39> */
[----:B------:R-:W-:Y:S01]  /*1d90*/  FFMA.FTZ R31, R136, R240, R31 ;  /* 0x000000f0881f7223 */ /* 0x000fe2000001001f */
[----:B------:R-:W-:Y:S01]  /*1da0*/  PRMT R240, RZ, 0x7610, R139 ;  /* 0x00007610fff07816 */ /* 0x000fe2000000008b */
[----:B------:R-:W-:Y:S02]  /*1db0*/  FFMA.FTZ R236, R141, R137, R236 ;  /* 0x000000898dec7223 */ /* 0x000fe400000100ec */
[----:B------:R-:W-:Y:S01]  /*1dc0*/  FADD.FTZ R232, R232, R137 ;  /* 0x00000089e8e87221 */ /* 0x000fe20000010000 */
[----:B------:R-:W-:Y:S01]  /*1dd0*/  PRMT R238, RZ, 0x7610, R143 ;  /* 0x00007610ffee7816 */ /* 0x000fe2000000008f */
[----:B------:R-:W-:-:S02]  /*1de0*/  FFMA.FTZ R236, R138, R225, R236 ;  /* 0x000000e18aec7223 */ /* 0x000fc400000100ec */
[----:B------:R-:W-:Y:S02]  /*1df0*/  FMUL.FTZ R143, R43, R240 ;  /* 0x000000f02b8f7220 */ /* 0x000fe40000410000 */
[----:B------:R-:W-:Y:S02]  /*1e00*/  FADD.FTZ R139, R232, R225 ;  /* 0x000000e1e88b7221 */ /* 0x000fe40000010000 */
[----:B------:R-:W-:Y:S02]  /*1e10*/  FMUL.FTZ R142, R213, R230 ;  /* 0x000000e6d58e7220 */ /* 0x000fe40000410000 */
[----:B------:R-:W-:Y:S02]  /*1e20*/  FFMA.FTZ R143, R67, R238, R143 ;  /* 0x000000ee438f7223 */ /* 0x000fe4000001008f */
[----:B------:R-:W-:Y:S02]  /*1e30*/  FFMA.FTZ R236, R227, R140, R236 ;  /* 0x0000008ce3ec7223 */ /* 0x000fe400000100ec */
[----:B------:R-:W-:-:S02]  /*1e40*/  FADD.FTZ R230, R139, R140 ;  /* 0x0000008c8be67221 */ /* 0x000fc40000010000 */
[----:B------:R-:W-:Y:S02]  /*1e50*/  FADD.FTZ R23, R238, R23 ;  /* 0x00000017ee177221 */ /* 0x000fe40000010000 */
[C---:B------:R-:W-:Y:S02]  /*1e60*/  FFMA.FTZ R11, R142.reuse, R238, R11 ;  /* 0x000000ee8e0b7223 */ /* 0x040fe4000001000b */
        /* <DEDUP_REMOVED lines=10> */
[----:B------:R-:W-:Y:S05]  /*1f10*/  BRA.DIV ~URZ, `(.L_x_530) ;  /* 0x00002f727f007947 */ /* 0x000fea000b800000 */
[----:B------:R0:W1:Y:S02]  /*1f20*/  SHFL.BFLY PT, R139, R236, 0x1, 0x1f ;  /* 0x0c201f00ec8b7f89 */ /* 0x00006400000e0000 */
.L_x_534:
        /* <DEDUP_REMOVED lines=18> */
.L_x_535:
[----:B--2---:R-:W-:Y:S01]  /*2050*/  FADD.FTZ R238, R238, R233 ;  /* 0x000000e9eeee7221 */ /* 0x004fe20000010000 */
[C---:B-----5:R-:W-:Y:S01]  /*2060*/  LOP3.LUT P5, RZ, R234.reuse, 0xff00, RZ, 0xc0, !PT ;  /* 0x0000ff00eaff7812 */ /* 0x060fe200078ac0ff */
[----:B0-----:R-:W-:Y:S01]  /*2070*/  FADD.FTZ R229, R229, R236 ;  /* 0x000000ece5e57221 */ /* 0x001fe20000010000 */
[----:B------:R-:W-:Y:S01]  /*2080*/  LOP3.LUT P4, RZ, R234, 0xff0000, RZ, 0xc0, !PT ;  /* 0x00ff0000eaff7812 */ /* 0x000fe2000788c0ff */
[----:B------:R-:W-:Y:S01]  /*2090*/  FMUL.FTZ R139, R238, c[0x0][0x1e0] ;  /* 0x00007800ee8b7a20 */ /* 0x000fe20000410000 */
[----:B------:R-:W-:Y:S01]  /*20a0*/  @P0 LOP3.LUT P3, RZ, R170, 0xff00, RZ, 0xc0, !PT ;  /* 0x0000ff00aaff0812 */ /* 0x000fe2000786c0ff */
[----:B------:R-:W-:-:S03]  /*20b0*/  FMUL.FTZ R230, R229, c[0x0][0x1e0] ;  /* 0x00007800e5e67a20 */ /* 0x000fc60000410000 */
[----:B------:R-:W-:-:S05]  /*20c0*/  FSEL R139, R139, RZ, !P2 ;  /* 0x000000ff8b8b7208 */ /* 0x000fca0005000000 */
[--C-:B------:R-:W-:Y:S01]  /*20d0*/  FFMA.FTZ R229, R214, R230, R139.reuse ;  /* 0x000000e6d6e57223 */ /* 0x100fe2000001008b */
[----:B------:R-:W-:Y:S01]  /*20e0*/  MOV R214, R234 ;  /* 0x000000ea00d67202 */ /* 0x000fe20000000f00 */
[----:B------:R-:W-:Y:S02]  /*20f0*/  FFMA.FTZ R112, R112, R230, R139 ;  /* 0x000000e670707223 */ /* 0x000fe4000001008b */
[----:B------:R-:W-:Y:S01]  /*2100*/  FADD.FTZ R110, R110, -R229 ;  /* 0x800000e56e6e7221 */ /* 0x000fe20000010000 */
[----:B------:R-:W-:Y:S01]  /*2110*/  @P0 MOV R229, R170 ;  /* 0x000000aa00e50202 */ /* 0x000fe20000000f00 */
[----:B------:R-:W-:Y:S01]  /*2120*/  FADD.FTZ R112, R111, -R112 ;  /* 0x800000706f707221 */ /* 0x000fe20000010000 */
[--C-:B------:R-:W-:Y:S01]  /*2130*/  @P1 PRMT R111, RZ, 0x5410, R88.reuse ;  /* 0x00005410ff6f1816 */ /* 0x100fe20000000058 */
[-CC-:B------:R-:W-:Y:S01]  /*2140*/  FFMA.FTZ R231, R216, R230.reuse, R139.reuse ;  /* 0x000000e6d8e77223 */ /* 0x180fe2000001008b */
[----:B------:R-:W-:Y:S01]  /*2150*/  LOP3.LUT P2, RZ, R214, 0xff, RZ, 0xc0, !PT ;  /* 0x000000ffd6ff7812 */ /* 0x000fe2000784c0ff */
[----:B------:R-:W-:Y:S01]  /*2160*/  FFMA.FTZ R220, R220, R230, R139 ;  /* 0x000000e6dcdc7223 */ /* 0x000fe2000001008b */
[----:B------:R-:W-:Y:S01]  /*2170*/  @P0 LOP3.LUT P6, RZ, R229, 0xff, RZ, 0xc0, !PT ;  /* 0x000000ffe5ff0812 */ /* 0x000fe200078cc0ff */
[----:B------:R-:W-:Y:S01]  /*2180*/  FMUL.FTZ R110, R213, R110 ;  /* 0x0000006ed56e7220 */ /* 0x000fe20000410000 */
[----:B------:R-:W-:Y:S01]  /*2190*/  @P1 PRMT R229, RZ, 0x7610, R88 ;  /* 0x00007610ffe51816 */ /* 0x000fe20000000058 */
[----:B------:R-:W-:-:S02]  /*21a0*/  FADD.FTZ R116, R116, -R231 ;  /* 0x800000e774747221 */ /* 0x000fc40000010000 */
[----:B------:R-:W-:Y:S02]  /*21b0*/  FADD.FTZ R220, R117, -R220 ;  /* 0x800000dc75dc7221 */ /* 0x000fe40000010000 */
[----:B------:R-:W-:Y:S02]  /*21c0*/  @P1 FADD.FTZ R110, R110, R111 ;  /* 0x0000006f6e6e1221 */ /* 0x000fe40000010000 */
[----:B------:R-:W-:Y:S02]  /*21d0*/  FFMA.FTZ R218, R218, R230, R139 ;  /* 0x000000e6dada7223 */ /* 0x000fe4000001008b */
[C---:B------:R-:W-:Y:S02]  /*21e0*/  FMUL.FTZ R232, R213.reuse, R116 ;  /* 0x00000074d5e87220 */ /* 0x040fe40000410000 */
[----:B------:R-:W-:Y:S02]  /*21f0*/  FMUL.FTZ R117, R213, R220 ;  /* 0x000000dcd5757220 */ /* 0x000fe40000410000 */
[----:B------:R-:W-:-:S02]  /*2200*/  FMUL.FTZ R116, R110, c[0x0][0x1e8] ;  /* 0x00007a006e747a20 */ /* 0x000fc40000410000 */
[----:B------:R-:W-:Y:S01]  /*2210*/  FADD.FTZ R220, R113, -R218 ;  /* 0x800000da71dc7221 */ /* 0x000fe20000010000 */
[--C-:B------:R-:W-:Y:S01]  /*2220*/  @P1 PRMT R218, RZ, 0x7610, R89.reuse ;  /* 0x00007610ffda1816 */ /* 0x100fe20000000059 */
[----:B------:R-:W-:Y:S01]  /*2230*/  FMUL.FTZ R111, R213, R112 ;  /* 0x00000070d56f7220 */ /* 0x000fe20000410000 */
[----:B------:R-:W-:Y:S01]  /*2240*/  @P1 PRMT R112, RZ, 0x5410, R89 ;  /* 0x00005410ff701816 */ /* 0x000fe20000000059 */
[-C--:B------:R-:W-:Y:S01]  /*2250*/  FFMA.FTZ R222, R222, R230.reuse, R139 ;  /* 0x000000e6dede7223 */ /* 0x080fe2000001008b */
[C---:B------:R-:W-:Y:S01]  /*2260*/  FSEL R216, R116.reuse, RZ, P2 ;  /* 0x000000ff74d87208 */ /* 0x040fe20001000000 */
[----:B------:R-:W-:Y:S01]  /*2270*/  @P1 FADD.FTZ R117, R117, R218 ;  /* 0x000000da75751221 */ /* 0x000fe20000010000 */
[----:B------:R-:W-:Y:S01]  /*2280*/  @P0 FSEL R116, R116, RZ, P6 ;  /* 0x000000ff74740208 */ /* 0x000fe20003000000 */
[----:B------:R-:W-:Y:S01]  /*2290*/  @P1 FADD.FTZ R232, R232, R229 ;  /* 0x000000e5e8e81221 */ /* 0x000fe20000010000 */
[----:B------:R-:W-:Y:S01]  /*22a0*/  LOP3.LUT P6, RZ, R234, 0xff000000, RZ, 0xc0, !PT ;  /* 0xff000000eaff7812 */ /* 0x000fe200078cc0ff */
[----:B------:R-:W-:Y:S01]  /*22b0*/  @P1 FADD.FTZ R111, R111, R112 ;  /* 0x000000706f6f1221 */ /* 0x000fe20000010000 */
[----:B------:R-:W-:Y:S01]  /*22c0*/  @P1 PRMT R113, RZ, 0x5410, R90 ;  /* 0x00005410ff711816 */ /* 0x000fe2000000005a */
[--C-:B------:R-:W-:Y:S01]  /*22d0*/  FFMA.FTZ R234, R118, R230, R139.reuse ;  /* 0x000000e676ea7223 */ /* 0x100fe2000001008b */
[----:B------:R-:W-:Y:S01]  /*22e0*/  @P0 LOP3.LUT P2, RZ, R170, 0xff0000, RZ, 0xc0, !PT ;  /* 0x00ff0000aaff0812 */ /* 0x000fe2000784c0ff */
[----:B------:R-:W-:Y:S01]  /*22f0*/  FMUL.FTZ R118, R213, R220 ;  /* 0x000000dcd5767220 */ /* 0x000fe20000410000 */
[----:B------:R-:W-:Y:S01]  /*2300*/  @P0 F2FP.BF16.PACK_AB R116, RZ, R116 ;  /* 0x00000074ff74023e */ /* 0x000fe200000010ff */
[----:B------:R-:W-:-:S02]  /*2310*/  FFMA.FTZ R114, R114, R230, R139 ;  /* 0x000000e672727223 */ /* 0x000fc4000001008b */
[----:B------:R-:W-:Y:S01]  /*2320*/  FMUL.FTZ R220, R117, c[0x0][0x1e8] ;  /* 0x00007a0075dc7a20 */ /* 0x000fe20000410000 */
[----:B------:R-:W-:Y:S01]  /*2330*/  @P0 PRMT R104, R116, 0x7610, R104 ;  /* 0x0000761074680816 */ /* 0x000fe20000000068 */
[----:B------:R-:W-:Y:S02]  /*2340*/  FADD.FTZ R222, R115, -R222 ;  /* 0x800000de73de7221 */ /* 0x000fe40000010000 */
[----:B------:R-:W-:Y:S02]  /*2350*/  FMUL.FTZ R112, R232, c[0x0][0x1e8] ;  /* 0x00007a00e8707a20 */ /* 0x000fe40000410000 */
[----:B------:R-:W-:Y:S02]  /*2360*/  FMUL.FTZ R214, R111, c[0x0][0x1e8] ;  /* 0x00007a006fd67a20 */ /* 0x000fe40000410000 */
[-C--:B------:R-:W-:Y:S01]  /*2370*/  FFMA.FTZ R115, R224, R230.reuse, R139 ;  /* 0x000000e6e0737223 */ /* 0x080fe2000001008b */
[----:B------:R-:W-:Y:S01]  /*2380*/  FSEL R229, R112, RZ, P5 ;  /* 0x000000ff70e57208 */ /* 0x000fe20002800000 */
[----:B------:R-:W-:Y:S01]  /*2390*/  @P1 FADD.FTZ R118, R118, R113 ;  /* 0x0000007176761221 */ /* 0x000fe20000010000 */
[----:B------:R-:W-:Y:S01]  /*23a0*/  FSEL R231, R214, RZ, P4 ;  /* 0x000000ffd6e77208 */ /* 0x000fe20002000000 */
[----:B------:R-:W-:Y:S01]  /*23b0*/  FADD.FTZ R218, R119, -R114 ;  /* 0x8000007277da7221 */ /* 0x000fe20000010000 */
[----:B------:R-:W-:Y:S01]  /*23c0*/  FSEL R114, R220, RZ, P6 ;  /* 0x000000ffdc727208 */ /* 0x000fe20003000000 */
[----:B------:R-:W-:Y:S01]  /*23d0*/  FFMA.FTZ R224, R124, R230, R139 ;  /* 0x000000e67ce07223 */ /* 0x000fe2000001008b */
[----:B------:R-:W-:Y:S01]  /*23e0*/  @P0 LOP3.LUT P6, RZ, R170, 0xff000000, RZ, 0xc0, !PT ;  /* 0xff000000aaff0812 */ /* 0x000fe200078cc0ff */
[----:B------:R-:W-:Y:S01]  /*23f0*/  FADD.FTZ R124, R120, -R115 ;  /* 0x80000073787c7221 */ /* 0x000fe20000010000 */
[----:B------:R-:W-:Y:S01]  /*2400*/  @P1 PRMT R115, RZ, 0x7610, R91 ;  /* 0x00007610ff731816 */ /* 0x000fe2000000005b */
[----:B-1----:R-:W-:Y:S01]  /*2410*/  FMUL.FTZ R233, R118, c[0x0][0x1e8] ;  /* 0x00007a0076e97a20 */ /* 0x002fe20000410000 */
[----:B------:R-:W-:Y:S01]  /*2420*/  @P0 FSEL R112, R112, RZ, P3 ;  /* 0x000000ff70700208 */ /* 0x000fe20001800000 */
[----:B------:R-:W-:Y:S01]  /*2430*/  FMUL.FTZ R238, R213, R222 ;  /* 0x000000ded5ee7220 */ /* 0x000fe20000410000 */
[----:B------:R-:W-:Y:S01]  /*2440*/  @P0 FSEL R214, R214, RZ, P2 ;  /* 0x000000ffd6d60208 */ /* 0x000fe20001000000 */
[----:B------:R-:W-:Y:S01]  /*2450*/  FADD.FTZ R234, R215, -R234 ;  /* 0x800000ead7ea7221 */ /* 0x000fe20000010000 */
[C---:B------:R-:W-:Y:S01]  /*2460*/  LOP3.LUT P5, RZ, R235.reuse, 0xff, RZ, 0xc0, !PT ;  /* 0x000000ffebff7812 */ /* 0x040fe200078ac0ff */
[----:B------:R-:W-:Y:S01]  /*2470*/  @P1 FADD.FTZ R238, R238, R115 ;  /* 0x00000073eeee1221 */ /* 0x000fe20000010000 */
[----:B------:R-:W-:Y:S01]  /*2480*/  LOP3.LUT P3, RZ, R235, 0xff00, RZ, 0xc0, !PT ;  /* 0x0000ff00ebff7812 */ /* 0x000fe2000786c0ff */
[----:B------:R-:W-:Y:S01]  /*2490*/  FMUL.FTZ R239, R213, R234 ;  /* 0x000000ead5ef7220 */ /* 0x000fe20000410000 */
[----:B------:R-:W-:Y:S01]  /*24a0*/  LOP3.LUT P4, RZ, R235, 0xff0000, RZ, 0xc0, !PT ;  /* 0x00ff0000ebff7812 */ /* 0x000fe2000788c0ff */
[----:B------:R-:W-:Y:S01]  /*24b0*/  FMUL.FTZ R234, R213, R124 ;  /* 0x0000007cd5ea7220 */ /* 0x000fe20000410000 */
[----:B------:R-:W-:Y:S01]  /*24c0*/  LOP3.LUT P2, RZ, R235, 0xff000000, RZ, 0xc0, !PT ;  /* 0xff000000ebff7812 */ /* 0x000fe2000784c0ff */
[----:B------:R-:W-:Y:S01]  /*24d0*/  FMUL.FTZ R235, R213, R218 ;  /* 0x000000dad5eb7220 */ /* 0x000fe20000410000 */
[----:B------:R-:W-:Y:S01]  /*24e0*/  @P1 PRMT R120, RZ, 0x7610, R90 ;  /* 0x00007610ff781816 */ /* 0x000fe2000000005a */
[----:B------:R-:W-:Y:S01]  /*24f0*/  FADD.FTZ R224, R121, -R224 ;  /* 0x800000e079e07221 */ /* 0x000fe20000010000 */
[----:B------:R-:W-:Y:S01]  /*2500*/  @P0 FSEL R113, R220, RZ, P6 ;  /* 0x000000ffdc710208 */ /* 0x000fe20003000000 */
[----:B------:R-:W-:Y:S01]  /*2510*/  FFMA.FTZ R220, R128, R230, R139 ;  /* 0x000000e680dc7223 */ /* 0x000fe2000001008b */
[----:B------:R-:W-:Y:S01]  /*2520*/  FSEL R215, R233, RZ, P5 ;  /* 0x000000ffe9d77208 */ /* 0x000fe20002800000 */
[----:B------:R-:W-:Y:S01]  /*2530*/  @P1 FADD.FTZ R235, R235, R120 ;  /* 0x00000078ebeb1221 */ /* 0x000fe20000010000 */
[----:B------:R-:W-:Y:S01]  /*2540*/  @P1 PRMT R115, RZ, 0x5410, R92 ;  /* 0x00005410ff731816 */ /* 0x000fe2000000005c */
[----:B------:R-:W-:Y:S01]  /*2550*/  FADD.FTZ R220, R217, -R220 ;  /* 0x800000dcd9dc7221 */ /* 0x000fe20000010000 */
[----:B------:R-:W-:Y:S01]  /*2560*/  @P0 LOP3.LUT P5, RZ, R171, 0xff, RZ, 0xc0, !PT ;  /* 0x000000ffabff0812 */ /* 0x000fe200078ac0ff */
[----:B------:R-:W-:Y:S01]  /*2570*/  FMUL.FTZ R218, R213, R224 ;  /* 0x000000e0d5da7220 */ /* 0x000fe20000410000 */
[----:B------:R-:W-:Y:S01]  /*2580*/  @P1 PRMT R120, RZ, 0x5410, R91 ;  /* 0x00005410ff781816 */ /* 0x000fe2000000005b */
[----:B------:R-:W-:Y:S01]  /*2590*/  @P1 FADD.FTZ R234, R234, R115 ;  /* 0x00000073eaea1221 */ /* 0x000fe20000010000 */
[----:B------:R-:W-:Y:S01]  /*25a0*/  @P0 FSEL R128, R233, RZ, P5 ;  /* 0x000000ffe9800208 */ /* 0x000fe20002800000 */
[----:B------:R-:W-:Y:S01]  /*25b0*/  FMUL.FTZ R233, R235, c[0x0][0x1e8] ;  /* 0x00007a00ebe97a20 */ /* 0x000fe20000410000 */
[----:B------:R-:W-:Y:S01]  /*25c0*/  @P1 PRMT R115, RZ, 0x7610, R92 ;  /* 0x00007610ff731816 */ /* 0x000fe2000000005c */
[----:B------:R-:W-:Y:S01]  /*25d0*/  @P1 FADD.FTZ R239, R239, R120 ;  /* 0x00000078efef1221 */ /* 0x000fe20000010000 */
[----:B------:R-:W-:Y:S01]  /*25e0*/  MOV R119, R242 ;  /* 0x000000f200777202 */ /* 0x000fe20000000f00 */
[----:B------:R-:W-:Y:S01]  /*25f0*/  FMUL.FTZ R220, R213, R220 ;  /* 0x000000dcd5dc7220 */ /* 0x000fe20000410000 */
[----:B------:R-:W-:Y:S01]  /*2600*/  FSEL R236, R233, RZ, P3 ;  /* 0x000000ffe9ec7208 */ /* 0x000fe20001800000 */
[----:B------:R-:W-:Y:S01]  /*2610*/  FMUL.FTZ R222, R239, c[0x0][0x1e8] ;  /* 0x00007a00efde7a20 */ /* 0x000fe20000410000 */
[----:B------:R-:W-:Y:S01]  /*2620*/  LOP3.LUT P6, RZ, R119, 0xff, RZ, 0xc0, !PT ;  /* 0x000000ff77ff7812 */ /* 0x000fe200078cc0ff */
[----:B------:R-:W-:Y:S01]  /*2630*/  @P1 FADD.FTZ R220, R220, R115 ;  /* 0x00000073dcdc1221 */ /* 0x000fe20000010000 */
[----:B------:R-:W-:Y:S01]  /*2640*/  @P0 MOV R119, R172 ;  /* 0x000000ac00770202 */ /* 0x000fe20000000f00 */
[-C--:B------:R-:W-:Y:S01]  /*2650*/  FFMA.FTZ R129, R129, R230.reuse, R139 ;  /* 0x000000e681817223 */ /* 0x080fe2000001008b */
[----:B------:R-:W-:Y:S01]  /*2660*/  @P0 LOP3.LUT P3, RZ, R171, 0xff00, RZ, 0xc0, !PT ;  /* 0x0000ff00abff0812 */ /* 0x000fe2000786c0ff */
[----:B------:R-:W-:Y:S01]  /*2670*/  FMUL.FTZ R224, R238, c[0x0][0x1e8] ;  /* 0x00007a00eee07a20 */ /* 0x000fe20000410000 */
[----:B------:R-:W-:Y:S01]  /*2680*/  @P1 PRMT R115, RZ, 0x5410, R93 ;  /* 0x00005410ff731816 */ /* 0x000fe2000000005d */
[----:B------:R-:W-:Y:S01]  /*2690*/  FADD.FTZ R122, R122, -R129 ;  /* 0x800000817a7a7221 */ /* 0x000fe20000010000 */
[----:B------:R-:W-:Y:S01]  /*26a0*/  @P0 LOP3.LUT P5, RZ, R119, 0xff, RZ, 0xc0, !PT ;  /* 0x000000ff77ff0812 */ /* 0x000fe200078ac0ff */
[----:B------:R-:W-:Y:S01]  /*26b0*/  FMUL.FTZ R119, R234, c[0x0][0x1e8] ;  /* 0x00007a00ea777a20 */ /* 0x000fe20000410000 */
[----:B------:R-:W-:Y:S01]  /*26c0*/  @P0 FSEL R233, R233, RZ, P3 ;  /* 0x000000ffe9e90208 */ /* 0x000fe20001800000 */
[----:B------:R-:W-:Y:S01]  /*26d0*/  @P1 FADD.FTZ R218, R218, R115 ;  /* 0x00000073dada1221 */ /* 0x000fe20000010000 */
[----:B------:R-:W-:Y:S01]  /*26e0*/  FSEL R237, R222, RZ, P4 ;  /* 0x000000ffdeed7208 */ /* 0x000fe20002000000 */
[----:B------:R-:W-:Y:S01]  /*26f0*/  FMUL.FTZ R115, R220, c[0x0][0x1e8] ;  /* 0x00007a00dc737a20 */ /* 0x000fe20000410000 */
[C---:B------:R-:W-:Y:S01]  /*2700*/  @P0 LOP3.LUT P3, RZ, R171.reuse, 0xff0000, RZ, 0xc0, !PT ;  /* 0x00ff0000abff0812 */ /* 0x040fe2000786c0ff */
[----:B------:R-:W-:Y:S01]  /*2710*/  FMUL.FTZ R120, R218, c[0x0][0x1e8] ;  /* 0x00007a00da787a20 */ /* 0x000fe20000410000 */
[----:B------:R-:W-:Y:S01]  /*2720*/  @P0 LOP3.LUT P4, RZ, R171, 0xff000000, RZ, 0xc0, !PT ;  /* 0xff000000abff0812 */ /* 0x000fe2000788c0ff */
[--C-:B------:R-:W-:Y:S01]  /*2730*/  FFMA.FTZ R130, R130, R230, R139.reuse ;  /* 0x000000e682827223 */ /* 0x100fe2000001008b */
[----:B------:R-:W-:Y:S01]  /*2740*/  FSEL R240, R224, RZ, P2 ;  /* 0x000000ffe0f07208 */ /* 0x000fe20001000000 */
[----:B------:R-:W-:Y:S01]  /*2750*/  FMUL.FTZ R249, R213, R122 ;  /* 0x0000007ad5f97220 */ /* 0x000fe20000410000 */
[----:B------:R-:W-:Y:S01]  /*2760*/  @P0 FSEL R222, R222, RZ, P3 ;  /* 0x000000ffdede0208 */ /* 0x000fe20001800000 */
[----:B------:R-:W-:Y:S01]  /*2770*/  FADD.FTZ R130, R219, -R130 ;  /* 0x80000082db827221 */ /* 0x000fe20000010000 */
[----:B------:R-:W-:Y:S01]  /*2780*/  @P0 FSEL R224, R224, RZ, P4 ;  /* 0x000000ffe0e00208 */ /* 0x000fe20002000000 */
[-CC-:B------:R-:W-:Y:S01]  /*2790*/  FFMA.FTZ R226, R226, R230.reuse, R139.reuse ;  /* 0x000000e6e2e27223 */ /* 0x180fe2000001008b */
[C---:B------:R-:W-:Y:S01]  /*27a0*/  LOP3.LUT P3, RZ, R242.reuse, 0xff00, RZ, 0xc0, !PT ;  /* 0x0000ff00f2ff7812 */ /* 0x040fe2000786c0ff */
[-CC-:B------:R-:W-:Y:S01]  /*27b0*/  FFMA.FTZ R131, R131, R230.reuse, R139.reuse ;  /* 0x000000e683837223 */ /* 0x180fe2000001008b */
[----:B------:R-:W-:Y:S01]  /*27c0*/  LOP3.LUT P4, RZ, R242, 0xff0000, RZ, 0xc0, !PT ;  /* 0x00ff0000f2ff7812 */ /* 0x000fe2000788c0ff */
[-CC-:B------:R-:W-:Y:S01]  /*27d0*/  FFMA.FTZ R246, R228, R230.reuse, R139.reuse ;  /* 0x000000e6e4f67223 */ /* 0x180fe2000001008b */
[----:B------:R-:W-:Y:S01]  /*27e0*/  FSEL R124, R119, RZ, P6 ;  /* 0x000000ff777c7208 */ /* 0x000fe20003000000 */
[-CC-:B------:R-:W-:Y:S01]  /*27f0*/  FFMA.FTZ R123, R123, R230.reuse, R139.reuse ;  /* 0x000000e67b7b7223 */ /* 0x180fe2000001008b */
[----:B------:R-:W-:Y:S01]  /*2800*/  @P1 PRMT R122, RZ, 0x5410, R94 ;  /* 0x00005410ff7a1816 */ /* 0x000fe2000000005e */
[----:B------:R-:W-:Y:S01]  /*2810*/  FFMA.FTZ R228, R221, R230, R139 ;  /* 0x000000e6dde47223 */ /* 0x000fe2000001008b */
[----:B------:R-:W-:Y:S01]  /*2820*/  @P0 LOP3.LUT P2, RZ, R172, 0xff00, RZ, 0xc0, !PT ;  /* 0x0000ff00acff0812 */ /* 0x000fe2000784c0ff */
[----:B------:R-:W-:Y:S01]  /*2830*/  FADD.FTZ R126, R126, -R123 ;  /* 0x8000007b7e7e7221 */ /* 0x000fe20000010000 */
[----:B------:R-:W-:Y:S01]  /*2840*/  @P0 LOP3.LUT P6, RZ, R172, 0xff0000, RZ, 0xc0, !PT ;  /* 0x00ff0000acff0812 */ /* 0x000fe200078cc0ff */
[----:B------:R-:W-:Y:S01]  /*2850*/  @P1 FADD.FTZ R249, R249, R122 ;  /* 0x0000007af9f91221 */ /* 0x000fe20000010000 */
[----:B------:R-:W-:Y:S01]  /*2860*/  FSEL R121, R115, RZ, P3 ;  /* 0x000000ff73797208 */ /* 0x000fe20001800000 */
[----:B------:R-:W-:Y:S01]  /*2870*/  FMUL.FTZ R245, R213, R126 ;  /* 0x0000007ed5f57220 */ /* 0x000fe20000410000 */
[C---:B------:R-:W-:Y:S01]  /*2880*/  FSEL R217, R120.reuse, RZ, P4 ;  /* 0x000000ff78d97208 */ /* 0x040fe20002000000 */
[----:B------:R-:W-:Y:S01]  /*2890*/  FADD.FTZ R228, R133, -R228 ;  /* 0x800000e485e47221 */ /* 0x000fe20000010000 */
[----:B------:R-:W-:Y:S01]  /*28a0*/  @P0 FSEL R115, R115, RZ, P2 ;  /* 0x000000ff73730208 */ /* 0x000fe20001000000 */
[----:B------:R-:W-:Y:S01]  /*28b0*/  FADD.FTZ R246, R127, -R246 ;  /* 0x800000f67ff67221 */ /* 0x000fe20000010000 */
[----:B------:R-:W-:Y:S01]  /*28c0*/  @P0 FSEL R120, R120, RZ, P6 ;  /* 0x000000ff78780208 */ /* 0x000fe20003000000 */
[----:B------:R-:W-:Y:S01]  /*28d0*/  FFMA.FTZ R227, R227, R230, R139 ;  /* 0x000000e6e3e37223 */ /* 0x000fe2000001008b */
[----:B------:R-:W-:Y:S01]  /*28e0*/  LOP3.LUT P3, RZ, R243, 0xff, RZ, 0xc0, !PT ;  /* 0x000000fff3ff7812 */ /* 0x000fe2000786c0ff */
[----:B------:R-:W-:Y:S01]  /*28f0*/  FMUL.FTZ R219, R249, c[0x0][0x1e8] ;  /* 0x00007a00f9db7a20 */ /* 0x000fe20000410000 */
[C---:B------:R-:W-:Y:S01]  /*2900*/  LOP3.LUT P2, RZ, R243.reuse, 0xff00, RZ, 0xc0, !PT ;  /* 0x0000ff00f3ff7812 */ /* 0x040fe2000784c0ff */
[----:B------:R-:W-:Y:S01]  /*2910*/  FADD.FTZ R248, R140, -R227 ;  /* 0x800000e38cf87221 */ /* 0x000fe20000010000 */
[----:B------:R-:W-:Y:S01]  /*2920*/  LOP3.LUT P4, RZ, R243, 0xff0000, RZ, 0xc0, !PT ;  /* 0x00ff0000f3ff7812 */ /* 0x000fe2000788c0ff */
[----:B------:R-:W-:Y:S01]  /*2930*/  FMUL.FTZ R246, R213, R246 ;  /* 0x000000f6d5f67220 */ /* 0x000fe20000410000 */
[----:B------:R-:W-:Y:S01]  /*2940*/  LOP3.LUT P6, RZ, R243, 0xff000000, RZ, 0xc0, !PT ;  /* 0xff000000f3ff7812 */ /* 0x000fe200078cc0ff */
[----:B------:R-:W-:Y:S01]  /*2950*/  FMUL.FTZ R243, R213, R130 ;  /* 0x00000082d5f37220 */ /* 0x000fe20000410000 */
[----:B------:R-:W-:Y:S01]  /*2960*/  @P1 PRMT R122, RZ, 0x7610, R94 ;  /* 0x00007610ff7a1816 */ /* 0x000fe2000000005e */
[-CC-:B------:R-:W-:Y:S01]  /*2970*/  FFMA.FTZ R136, R136, R230.reuse, R139.reuse ;  /* 0x000000e688887223 */ /* 0x180fe2000001008b */
[----:B------:R-:W-:Y:S01]  /*2980*/  @P0 FSEL R119, R119, RZ, P5 ;  /* 0x000000ff77770208 */ /* 0x000fe20002800000 */
[----:B------:R-:W-:Y:S01]  /*2990*/  FFMA.FTZ R138, R138, R230, R139 ;  /* 0x000000e68a8a7223 */ /* 0x000fe2000001008b */
[----:B------:R-:W-:Y:S01]  /*29a0*/  LOP3.LUT P5, RZ, R242, 0xff000000, RZ, 0xc0, !PT ;  /* 0xff000000f2ff7812 */ /* 0x000fe200078ac0ff */
[----:B------:R-:W-:Y:S01]  /*29b0*/  FADD.FTZ R242, R125, -R226 ;  /* 0x800000e27df27221 */ /* 0x000fe20000010000 */
[----:B------:R-:W-:Y:S01]  /*29c0*/  MOV R123, R108 ;  /* 0x0000006c007b7202 */ /* 0x000fe20000000f00 */
[----:B------:R-:W-:Y:S01]  /*29d0*/  @P1 FADD.FTZ R243, R243, R122 ;  /* 0x0000007af3f31221 */ /* 0x000fe20000010000 */
[----:B------:R-:W-:Y:S01]  /*29e0*/  @P1 PRMT R122, RZ, 0x5410, R95 ;  /* 0x00005410ff7a1816 */ /* 0x000fe2000000005f */
[----:B------:R-:W-:Y:S01]  /*29f0*/  FADD.FTZ R226, R132, -R131 ;  /* 0x8000008384e27221 */ /* 0x000fe20000010000 */
[----:B------:R-:W-:Y:S01]  /*2a00*/  @P1 PRMT R132, RZ, 0x7610, R93 ;  /* 0x00007610ff841816 */ /* 0x000fe2000000005d */
[----:B------:R-:W-:Y:S01]  /*2a10*/  FMUL.FTZ R129, R213, R242 ;  /* 0x000000f2d5817220 */ /* 0x000fe20000410000 */
[----:B------:R-:W-:Y:S01]  /*2a20*/  @P0 F2FP.BF16.PACK_AB R214, RZ, R214 ;  /* 0x000000d6ffd6023e */ /* 0x000fe200000010ff */
[----:B------:R-:W-:Y:S01]  /*2a30*/  FMUL.FTZ R221, R243, c[0x0][0x1e8] ;  /* 0x00007a00f3dd7a20 */ /* 0x000fe20000410000 */
[----:B------:R-:W-:Y:S01]  /*2a40*/  @P0 F2FP.BF16.PACK_AB R128, RZ, R128 ;  /* 0x00000080ff80023e */ /* 0x000fe200000010ff */
[----:B------:R-:W-:Y:S01]  /*2a50*/  @P1 FADD.FTZ R129, R129, R132 ;  /* 0x0000008481811221 */ /* 0x000fe20000010000 */
[----:B------:R-:W-:Y:S01]  /*2a60*/  @P0 F2FP.BF16.PACK_AB R222, RZ, R222 ;  /* 0x000000deffde023e */ /* 0x000fe200000010ff */
[----:B------:R-:W-:Y:S01]  /*2a70*/  @P1 FADD.FTZ R245, R245, R122 ;  /* 0x0000007af5f51221 */ /* 0x000fe20000010000 */
[----:B------:R-:W-:Y:S01]  /*2a80*/  FSEL R241, R221, RZ, P2 ;  /* 0x000000ffddf17208 */ /* 0x000fe20001000000 */
[----:B------:R-:W-:Y:S01]  /*2a90*/  FMUL.FTZ R125, R129, c[0x0][0x1e8] ;  /* 0x00007a00817d7a20 */ /* 0x000fe20000410000 */
[----:B------:R-:W-:Y:S01]  /*2aa0*/  ISETP.NE.U32.AND P2, PT, RZ, c[0x0][0x258], PT ;  /* 0x00009600ff007a0c */ /* 0x000fe20003f45070 */
[----:B------:R-:W-:Y:S01]  /*2ab0*/  FFMA.FTZ R132, R141, R230, R139 ;  /* 0x000000e68d847223 */ /* 0x000fe2000001008b */
[----:B------:R-:W-:Y:S01]  /*2ac0*/  @P1 PRMT R122, RZ, 0x5410, R96 ;  /* 0x00005410ff7a1816 */ /* 0x000fe20000000060 */
[----:B------:R-:W-:Y:S01]  /*2ad0*/  FMUL.FTZ R133, R213, R226 ;  /* 0x000000e2d5857220 */ /* 0x000fe20000410000 */
[----:B------:R-:W-:Y:S01]  /*2ae0*/  ISETP.NE.AND.EX P2, PT, RZ, c[0x0][0x25c], PT, P2 ;  /* 0x00009700ff007a0c */ /* 0x000fe20003f45320 */
[----:B------:R-:W-:Y:S01]  /*2af0*/  FADD.FTZ R244, R137, -R132 ;  /* 0x8000008489f47221 */ /* 0x000fe20000010000 */
[----:B------:R-:W-:Y:S01]  /*2b00*/  FSEL R242, R125, RZ, P5 ;  /* 0x000000ff7df27208 */ /* 0x000fe20002800000 */
[----:B------:R-:W-:Y:S01]  /*2b10*/  @P1 FADD.FTZ R133, R133, R122 ;  /* 0x0000007a85851221 */ /* 0x000fe20000010000 */
[----:B------:R-:W-:Y:S01]  /*2b20*/  @P0 LOP3.LUT P5, RZ, R172, 0xff000000, RZ, 0xc0, !PT ;  /* 0xff000000acff0812 */ /* 0x000fe200078ac0ff */
[C---:B------:R-:W-:Y:S01]  /*2b30*/  FMUL.FTZ R137, R213.reuse, R228 ;  /* 0x000000e4d5897220 */ /* 0x040fe20000410000 */
[----:B------:R-:W-:Y:S01]  /*2b40*/  @P1 PRMT R122, RZ, 0x5410, R97 ;  /* 0x00005410ff7a1816 */ /* 0x000fe20000000061 */
[----:B------:R-:W-:Y:S01]  /*2b50*/  FMUL.FTZ R140, R213, R244 ;  /* 0x000000f4d58c7220 */ /* 0x000fe20000410000 */
[----:B------:R-:W-:Y:S01]  /*2b60*/  @P0 FSEL R132, R125, RZ, P5 ;  /* 0x000000ff7d840208 */ /* 0x000fe20002800000 */
[----:B------:R-:W-:Y:S01]  /*2b70*/  FMUL.FTZ R141, R213, R248 ;  /* 0x000000f8d58d7220 */ /* 0x000fe20000410000 */
[----:B------:R-:W-:Y:S01]  /*2b80*/  LOP3.LUT P5, RZ, R123, 0xff, RZ, 0xc0, !PT ;  /* 0x000000ff7bff7812 */ /* 0x000fe200078ac0ff */
[----:B------:R-:W-:Y:S01]  /*2b90*/  @P1 FADD.FTZ R137, R137, R122 ;  /* 0x0000007a89891221 */ /* 0x000fe20000010000 */
[----:B------:R-:W-:Y:S01]  /*2ba0*/  @P1 PRMT R123, RZ, 0x7610, R95 ;  /* 0x00007610ff7b1816 */ /* 0x000fe2000000005f */
[----:B------:R-:W-:Y:S01]  /*2bb0*/  FMUL.FTZ R226, R245, c[0x0][0x1e8] ;  /* 0x00007a00f5e27a20 */ /* 0x000fe20000410000 */
[----:B------:R-:W-:Y:S01]  /*2bc0*/  @P2 F2FP.BF16.PACK_AB R111, RZ, R111 ;  /* 0x0000006fff6f223e */ /* 0x000fe200000010ff */
[----:B------:R-:W-:Y:S01]  /*2bd0*/  FADD.FTZ R136, R223, -R136 ;  /* 0x80000088df887221 */ /* 0x000fe20000010000 */
[----:B------:R-:W-:Y:S01]  /*2be0*/  @P1 PRMT R122, RZ, 0x5410, R99 ;  /* 0x00005410ff7a1816 */ /* 0x000fe20000000063 */
[----:B------:R-:W-:Y:S01]  /*2bf0*/  @P1 FADD.FTZ R246, R246, R123 ;  /* 0x0000007bf6f61221 */ /* 0x000fe20000010000 */
[----:B------:R-:W-:Y:S01]  /*2c00*/  FSEL R244, R219, RZ, P3 ;  /* 0x000000ffdbf47208 */ /* 0x000fe20001800000 */
[-C--:B------:R-:W-:Y:S01]  /*2c10*/  FFMA.FTZ R142, R142, R230.reuse, R139 ;  /* 0x000000e68e8e7223 */ /* 0x080fe2000001008b */
[----:B------:R-:W-:Y:S01]  /*2c20*/  @P1 PRMT R123, RZ, 0x5410, R98 ;  /* 0x00005410ff7b1816 */ /* 0x000fe20000000062 */
[----:B------:R-:W-:Y:S01]  /*2c30*/  @P1 FADD.FTZ R141, R141, R122 ;  /* 0x0000007a8d8d1221 */ /* 0x000fe20000010000 */
[----:B------:R-:W-:Y:S01]  /*2c40*/  @P0 LOP3.LUT P3, RZ, R173, 0xff, RZ, 0xc0, !PT ;  /* 0x000000ffadff0812 */ /* 0x000fe2000786c0ff */
[----:B------:R-:W-:Y:S01]  /*2c50*/  FMUL.FTZ R227, R246, c[0x0][0x1e8] ;  /* 0x00007a00f6e37a20 */ /* 0x000fe20000410000 */
[----:B------:R-:W-:Y:S01]  /*2c60*/  @P2 F2FP.BF16.PACK_AB R117, RZ, R117 ;  /* 0x00000075ff75223e */ /* 0x000fe200000010ff */
[----:B------:R-:W-:Y:S01]  /*2c70*/  FMUL.FTZ R122, R133, c[0x0][0x1e8] ;  /* 0x00007a00857a7a20 */ /* 0x000fe20000410000 */
[----:B------:R-:W-:Y:S01]  /*2c80*/  @P2 PRMT R101, R111, 0x7610, R101 ;  /* 0x000076106f652816 */ /* 0x000fe20000000065 */
        /* <DEDUP_REMOVED lines=8> */
[----:B------:R-:W-:Y:S01]  /*2d10*/  FFMA.FTZ R134, R134, R230, R139 ;  /* 0x000000e686867223 */ /* 0x000fe2000001008b */
[----:B------:R-:W-:Y:S01]  /*2d20*/  @P2 PRMT R101, R101, 0x5410, R117 ;  /* 0x0000541065652816 */ /* 0x000fe20000000075 */
[----:B------:R-:W-:Y:S01]  /*2d30*/  HFMA2.MMA R117, -RZ, RZ, 0, 9.5367431640625e-07 ;  /* 0x00000010ff757435 */ /* 0x000fe200000001ff */
[----:B------:R-:W-:Y:S01]  /*2d40*/  @P2 F2FP.BF16.PACK_AB R110, RZ, R110 ;  /* 0x0000006eff6e223e */ /* 0x000fe200000010ff */
[----:B------:R-:W-:Y:S01]  /*2d50*/  FADD.FTZ R142, R143, -R142 ;  /* 0x8000008e8f8e7221 */ /* 0x000fe20000010000 */
[----:B------:R-:W-:Y:S01]  /*2d60*/  FSEL R248, R227, RZ, P6 ;  /* 0x000000ffe3f87208 */ /* 0x000fe20003000000 */
[----:B------:R-:W-:Y:S01]  /*2d70*/  FADD.FTZ R134, R135, -R134 ;  /* 0x8000008687867221 */ /* 0x000fe20000010000 */
[----:B------:R-:W-:Y:S01]  /*2d80*/  @P2 F2FP.BF16.PACK_AB R118, RZ, R118 ;  /* 0x00000076ff76223e */ /* 0x000fe200000010ff */
[----:B------:R-:W-:Y:S01]  /*2d90*/  FMUL.FTZ R139, R213, R142 ;  /* 0x0000008ed58b7220 */ /* 0x000fe20000410000 */
[----:B------:R-:W-:-:S02]  /*2da0*/  @P2 F2FP.BF16.PACK_AB R239, RZ, R239 ;  /* 0x000000efffef223e */ /* 0x000fc400000010ff */
[----:B------:R-:W-:Y:S02]  /*2db0*/  @P0 FSEL R221, R221, RZ, P3 ;  /* 0x000000ffdddd0208 */ /* 0x000fe40001800000 */
[----:B------:R-:W-:Y:S02]  /*2dc0*/  @P0 FSEL R227, R227, RZ, P4 ;  /* 0x000000ffe3e30208 */ /* 0x000fe40002000000 */
[----:B------:R-:W-:Y:S02]  /*2dd0*/  FSEL R127, R122, RZ, P5 ;  /* 0x000000ff7a7f7208 */ /* 0x000fe40002800000 */
[----:B------:R-:W-:Y:S02]  /*2de0*/  @P0 LOP3.LUT P3, RZ, R173, 0xff0000, RZ, 0xc0, !PT ;  /* 0x00ff0000adff0812 */ /* 0x000fe4000786c0ff */
[----:B------:R-:W-:Y:S02]  /*2df0*/  LOP3.LUT P6, RZ, R108, 0xff0000, RZ, 0xc0, !PT ;  /* 0x00ff00006cff7812 */ /* 0x000fe400078cc0ff */
[----:B------:R-:W-:-:S02]  /*2e00*/  LOP3.LUT P4, RZ, R109, 0xff, RZ, 0xc0, !PT ;  /* 0x000000ff6dff7812 */ /* 0x000fc4000788c0ff */
[----:B------:R-:W-:Y:S02]  /*2e10*/  LOP3.LUT P5, RZ, R109, 0xff0000, RZ, 0xc0, !PT ;  /* 0x00ff00006dff7812 */ /* 0x000fe400078ac0ff */
[----:B------:R-:W-:Y:S01]  /*2e20*/  @P2 PRMT R100, R110, 0x7610, R100 ;  /* 0x000076106e642816 */ /* 0x000fe20000000064 */
[----:B------:R-:W-:Y:S01]  /*2e30*/  FADD.FTZ R110, R225, -R138 ;  /* 0x8000008ae16e7221 */ /* 0x000fe20000010000 */
[----:B------:R-:W-:Y:S01]  /*2e40*/  @P2 F2FP.BF16.PACK_AB R232, RZ, R232 ;  /* 0x000000e8ffe8223e */ /* 0x000fe200000010ff */
[C---:B------:R-:W-:Y:S01]  /*2e50*/  FMUL.FTZ R138, R213.reuse, R136 ;  /* 0x00000088d58a7220 */ /* 0x040fe20000410000 */
[----:B------:R-:W-:Y:S01]  /*2e60*/  @P2 F2FP.BF16.PACK_AB R235, RZ, R235 ;  /* 0x000000ebffeb223e */ /* 0x000fe200000010ff */
[----:B------:R-:W-:Y:S01]  /*2e70*/  FMUL.FTZ R136, R213, R110 ;  /* 0x0000006ed5887220 */ /* 0x000fe20000410000 */
[----:B------:R-:W-:Y:S01]  /*2e80*/  @P2 F2FP.BF16.PACK_AB R238, RZ, R238 ;  /* 0x000000eeffee223e */ /* 0x000fe200000010ff */
[----:B------:R-:W-:Y:S01]  /*2e90*/  IMAD R110, R211, c[0x0][0x168], RZ ;  /* 0x00005a00d36e7a24 */ /* 0x000fe200078e02ff */
[----:B------:R-:W-:Y:S01]  /*2ea0*/  @P2 PRMT R102, R118, 0x7610, R102 ;  /* 0x0000761076662816 */ /* 0x000fe20000000066 */
[----:B------:R-:W-:Y:S01]  /*2eb0*/  FMUL.FTZ R118, R213, R134 ;  /* 0x00000086d5767220 */ /* 0x000fe20000410000 */
[----:B------:R-:W-:Y:S01]  /*2ec0*/  @P2 PRMT R103, R239, 0x7610, R103 ;  /* 0x00007610ef672816 */ /* 0x000fe20000000067 */
[----:B------:R-:W-:Y:S01]  /*2ed0*/  IMAD.WIDE.U32 R134, R212, R117, c[0x0][0x248] ;  /* 0x00009200d4867625 */ /* 0x000fe200078e0075 */
[----:B------:R-:W-:-:S02]  /*2ee0*/  @P0 FSEL R226, R226, RZ, P3 ;  /* 0x000000ffe2e20208 */ /* 0x000fc40001800000 */
[----:B------:R-:W-:Y:S02]  /*2ef0*/  FSEL R130, R123, RZ, P6 ;  /* 0x000000ff7b827208 */ /* 0x000fe40003000000 */
[----:B------:R-:W-:Y:S02]  /*2f00*/  FSEL R131, R125, RZ, P4 ;  /* 0x000000ff7d837208 */ /* 0x000fe40002000000 */
[----:B------:R-:W-:Y:S02]  /*2f10*/  FSEL R228, R126, RZ, P5 ;  /* 0x000000ff7ee47208 */ /* 0x000fe40002800000 */
[C---:B------:R-:W-:Y:S02]  /*2f20*/  LOP3.LUT P3, RZ, R108.reuse, 0xff00, RZ, 0xc0, !PT ;  /* 0x0000ff006cff7812 */ /* 0x040fe4000786c0ff */
[----:B------:R-:W-:Y:S02]  /*2f30*/  LOP3.LUT P6, RZ, R108, 0xff000000, RZ, 0xc0, !PT ;  /* 0xff0000006cff7812 */ /* 0x000fe400078cc0ff */
[----:B------:R-:W-:-:S02]  /*2f40*/  LOP3.LUT P4, RZ, R109, 0xff00, RZ, 0xc0, !PT ;  /* 0x0000ff006dff7812 */ /* 0x000fc4000788c0ff */
[----:B------:R-:W-:Y:S01]  /*2f50*/  LOP3.LUT P5, RZ, R109, 0xff000000, RZ, 0xc0, !PT ;  /* 0xff0000006dff7812 */ /* 0x000fe200078ac0ff */
[-C--:B------:R-:W-:Y:S01]  /*2f60*/  @P2 IMAD.WIDE.U32 R108, R212, R117.reuse, c[0x0][0x258] ;  /* 0x00009600d46c2625 */ /* 0x080fe200078e0075 */
[----:B------:R-:W-:Y:S02]  /*2f70*/  @P2 PRMT R100, R100, 0x5410, R232 ;  /* 0x0000541064642816 */ /* 0x000fe400000000e8 */
[----:B------:R-:W-:Y:S01]  /*2f80*/  @P2 PRMT R102, R102, 0x5410, R235 ;  /* 0x0000541066662816 */ /* 0x000fe200000000eb */
[----:B------:R-:W-:Y:S01]  /*2f90*/  @P0 IMAD.WIDE.U32 R212, R212, R117, c[0x0][0x250] ;  /* 0x00009400d4d40625 */ /* 0x000fe200078e0075 */
[----:B------:R-:W-:Y:S02]  /*2fa0*/  @P2 PRMT R103, R103, 0x5410, R238 ;  /* 0x0000541067672816 */ /* 0x000fe400000000ee */
[----:B------:R-:W-:Y:S02]  /*2fb0*/  F2FP.BF16.PACK_AB R111, R240, R237 ;  /* 0x000000edf06f723e */ /* 0x000fe400000010ff */
[----:B------:R-:W-:Y:S01]  /*2fc0*/  @P2 F2FP.BF16.PACK_AB R234, RZ, R234 ;  /* 0x000000eaffea223e */ /* 0x000fe200000010ff */
[----:B------:R0:W-:Y:S01]  /*2fd0*/  @P2 STG.E.128 [R108.64], R100 ;  /* 0x000000646c002986 */ /* 0x0001e2000c101d04 */
[----:B------:R-:W-:-:S02]  /*2fe0*/  @P2 F2FP.BF16.PACK_AB R218, RZ, R218 ;  /* 0x000000daffda223e */ /* 0x000fc400000010ff */
[----:B------:R-:W-:Y:S02]  /*2ff0*/  @P2 F2FP.BF16.PACK_AB R249, RZ, R249 ;  /* 0x000000f9fff9223e */ /* 0x000fe400000010ff */
[----:B------:R-:W-:Y:S02]  /*3000*/  @P2 F2FP.BF16.PACK_AB R245, RZ, R245 ;  /* 0x000000f5fff5223e */ /* 0x000fe400000010ff */
[----:B------:R-:W-:Y:S02]  /*3010*/  @P0 F2FP.BF16.PACK_AB R112, RZ, R112 ;  /* 0x00000070ff70023e */ /* 0x000fe400000010ff */
[----:B------:R-:W-:Y:S02]  /*3020*/  @P0 F2FP.BF16.PACK_AB R113, RZ, R113 ;  /* 0x00000071ff71023e */ /* 0x000fe400000010ff */
[----:B------:R-:W-:Y:S02]  /*3030*/  @P0 F2FP.BF16.PACK_AB R233, RZ, R233 ;  /* 0x000000e9ffe9023e */ /* 0x000fe400000010ff */
[----:B------:R-:W-:-:S02]  /*3040*/  @P0 F2FP.BF16.PACK_AB R224, RZ, R224 ;  /* 0x000000e0ffe0023e */ /* 0x000fc400000010ff */
[----:B------:R-:W-:Y:S02]  /*3050*/  @P0 PRMT R105, R214, 0x7610, R105 ;  /* 0x00007610d6690816 */ /* 0x000fe40000000069 */
[----:B------:R-:W-:Y:S02]  /*3060*/  @P0 PRMT R106, R128, 0x7610, R106 ;  /* 0x00007610806a0816 */ /* 0x000fe4000000006a */
[----:B0-----:R-:W-:Y:S02]  /*3070*/  SHF.R.S32.HI R109, RZ, 0x1f, R110 ;  /* 0x0000001fff6d7819 */ /* 0x001fe4000001146e */
[----:B------:R-:W-:Y:S02]  /*3080*/  @P1 PRMT R108, RZ, 0x7610, R99 ;  /* 0x00007610ff6c1816 */ /* 0x000fe40000000063 */
[----:B------:R-:W-:Y:S02]  /*3090*/  LEA.HI R142, R109, R110, RZ, 0x3 ;  /* 0x0000006e6d8e7211 */ /* 0x000fe400078f18ff */
[----:B------:R-:W-:Y:S01]  /*30a0*/  @P1 PRMT R109, RZ, 0x7610, R96 ;  /* 0x00007610ff6d1816 */ /* 0x000fe20000000060 */
[----:B------:R-:W-:Y:S01]  /*30b0*/  @P1 FADD.FTZ R139, R139, R108 ;  /* 0x0000006c8b8b1221 */ /* 0x000fe20000010000 */
[----:B------:R-:W-:-:S02]  /*30c0*/  F2FP.BF16.PACK_AB R110, R236, R215 ;  /* 0x000000d7ec6e723e */ /* 0x000fc400000010ff */
[----:B------:R-:W-:Y:S01]  /*30d0*/  F2FP.BF16.PACK_AB R108, R229, R216 ;  /* 0x000000d8e56c723e */ /* 0x000fe200000010ff */
[----:B------:R-:W-:Y:S01]  /*30e0*/  @P1 FADD.FTZ R118, R118, R109 ;  /* 0x0000006d76761221 */ /* 0x000fe20000010000 */
[----:B------:R-:W-:Y:S02]  /*30f0*/  @P1 PRMT R109, RZ, 0x7610, R97 ;  /* 0x00007610ff6d1816 */ /* 0x000fe40000000061 */
[----:B------:R-:W-:Y:S02]  /*3100*/  @P0 PRMT R107, R222, 0x7610, R107 ;  /* 0x00007610de6b0816 */ /* 0x000fe4000000006b */
[----:B------:R-:W-:Y:S01]  /*3110*/  @P2 F2FP.BF16.PACK_AB R220, RZ, R220 ;  /* 0x000000dcffdc223e */ /* 0x000fe200000010ff */
[----:B------:R-:W-:Y:S01]  /*3120*/  @P1 FADD.FTZ R138, R138, R109 ;  /* 0x0000006d8a8a1221 */ /* 0x000fe20000010000 */
[----:B------:R-:W-:Y:S02]  /*3130*/  @P1 PRMT R109, RZ, 0x7610, R98 ;  /* 0x00007610ff6d1816 */ /* 0x000fe40000000062 */
[----:B------:R-:W-:-:S02]  /*3140*/  @P2 F2FP.BF16.PACK_AB R243, RZ, R243 ;  /* 0x000000f3fff3223e */ /* 0x000fc400000010ff */
[----:B------:R-:W-:Y:S01]  /*3150*/  @P2 F2FP.BF16.PACK_AB R246, RZ, R246 ;  /* 0x000000f6fff6223e */ /* 0x000fe200000010ff */
[----:B------:R-:W-:Y:S01]  /*3160*/  @P1 FADD.FTZ R136, R136, R109 ;  /* 0x0000006d88881221 */ /* 0x000fe20000010000 */
[----:B------:R-:W-:Y:S02]  /*3170*/  F2FP.BF16.PACK_AB R109, R114, R231 ;  /* 0x000000e7726d723e */ /* 0x000fe400000010ff */
[----:B------:R-:W-:Y:S02]  /*3180*/  @P2 PRMT R100, R234, 0x7610, R100 ;  /* 0x00007610ea642816 */ /* 0x000fe40000000064 */
[----:B------:R-:W-:Y:S01]  /*3190*/  @P2 PRMT R101, R218, 0x7610, R101 ;  /* 0x00007610da652816 */ /* 0x000fe20000000065 */
[----:B------:R0:W-:Y:S01]  /*31a0*/  STG.E.128 [R134.64], R108 ;  /* 0x0000006c86007986 */ /* 0x0001e2000c101d04 */
[----:B------:R-:W-:Y:S02]  /*31b0*/  @P2 PRMT R102, R249, 0x7610, R102 ;  /* 0x00007610f9662816 */ /* 0x000fe40000000066 */
[----:B------:R-:W-:-:S02]  /*31c0*/  @P2 PRMT R103, R245, 0x7610, R103 ;  /* 0x00007610f5672816 */ /* 0x000fc40000000067 */
[----:B------:R-:W-:Y:S02]  /*31d0*/  @P0 PRMT R104, R104, 0x5410, R112 ;  /* 0x0000541068680816 */ /* 0x000fe40000000070 */
[----:B------:R-:W-:Y:S01]  /*31e0*/  @P0 PRMT R105, R105, 0x5410, R113 ;  /* 0x0000541069690816 */ /* 0x000fe20000000071 */
[----:B------:R-:W-:Y:S01]  /*31f0*/  IMAD.WIDE.U32 R112, R208, R117, c[0x0][0x248] ;  /* 0x00009200d0707625 */ /* 0x000fe200078e0075 */
[----:B------:R-:W-:Y:S02]  /*3200*/  @P0 PRMT R106, R106, 0x5410, R233 ;  /* 0x000054106a6a0816 */ /* 0x000fe400000000e9 */
[----:B------:R-:W-:Y:S02]  /*3210*/  @P0 PRMT R107, R107, 0x5410, R224 ;  /* 0x000054106b6b0816 */ /* 0x000fe400000000e0 */
[----:B------:R-:W-:Y:S02]  /*3220*/  @P2 PRMT R100, R100, 0x5410, R220 ;  /* 0x0000541064642816 */ /* 0x000fe400000000dc */
[----:B------:R-:W-:Y:S01]  /*3230*/  @P2 PRMT R102, R102, 0x5410, R243 ;  /* 0x0000541066662816 */ /* 0x000fe200000000f3 */
[----:B------:R-:W-:Y:S01]  /*3240*/  @P0 STG.E.128 [R212.64], R104 ;  /* 0x00000068d4000986 */ /* 0x000fe2000c101d04 */
[----:B------:R-:W-:-:S02]  /*3250*/  @P2 PRMT R103, R103, 0x5410, R246 ;  /* 0x0000541067672816 */ /* 0x000fc400000000f6 */
[----:B0-----:R-:W-:Y:S01]  /*3260*/  @P2 F2FP.BF16.PACK_AB R135, RZ, R129 ;  /* 0x00000081ff87223e */ /* 0x001fe200000010ff */
[----:B------:R-:W-:Y:S01]  /*3270*/  @P2 IMAD.WIDE.U32 R128, R208, R117, c[0x0][0x258] ;  /* 0x00009600d0802625 */ /* 0x000fe200078e0075 */
[----:B------:R-:W-:Y:S02]  /*3280*/  @P0 MOV R114, R174 ;  /* 0x000000ae00720202 */ /* 0x000fe40000000f00 */
[----:B------:R-:W-:Y:S02]  /*3290*/  @P2 PRMT R101, R101, 0x5410, R135 ;  /* 0x0000541065652816 */ /* 0x000fe40000000087 */
[----:B------:R-:W-:Y:S02]  /*32a0*/  F2FP.BF16.PACK_AB R111, R248, R247 ;  /* 0x000000f7f86f723e */ /* 0x000fe400000010ff */
[----:B------:R-:W-:Y:S01]  /*32b0*/  F2FP.BF16.PACK_AB R110, R241, R244 ;  /* 0x000000f4f16e723e */ /* 0x000fe200000010ff */
[----:B------:R0:W-:Y:S01]  /*32c0*/  @P2 STG.E.128 [R128.64], R100 ;  /* 0x0000006480002986 */ /* 0x0001e2000c101d04 */
[----:B------:R-:W-:-:S02]  /*32d0*/  F2FP.BF16.PACK_AB R109, R242, R217 ;  /* 0x000000d9f26d723e */ /* 0x000fc400000010ff */
[----:B------:R-:W-:Y:S02]  /*32e0*/  F2FP.BF16.PACK_AB R108, R121, R124 ;  /* 0x0000007c796c723e */ /* 0x000fe400000010ff */
[----:B------:R-:W-:Y:S02]  /*32f0*/  LOP3.LUT R143, R153, 0x1f, RZ, 0xc0, !PT ;  /* 0x0000001f998f7812 */ /* 0x000fe400078ec0ff */
[----:B------:R-:W-:Y:S01]  /*3300*/  @P0 F2FP.BF16.PACK_AB R119, RZ, R119 ;  /* 0x00000077ff77023e */ /* 0x000fe200000010ff */
[----:B------:R1:W-:Y:S01]  /*3310*/  STG.E.128 [R112.64], R108 ;  /* 0x0000006c70007986 */ /* 0x0003e2000c101d04 */
[----:B------:R-:W-:Y:S02]  /*3320*/  @P0 F2FP.BF16.PACK_AB R120, RZ, R120 ;  /* 0x00000078ff78023e */ /* 0x000fe400000010ff */
[----:B------:R-:W-:Y:S02]  /*3330*/  @P0 F2FP.BF16.PACK_AB R219, RZ, R219 ;  /* 0x000000dbffdb023e */ /* 0x000fe400000010ff */
[----:B------:R-:W-:-:S02]  /*3340*/  @P0 F2FP.BF16.PACK_AB R226, RZ, R226 ;  /* 0x000000e2ffe2023e */ /* 0x000fc400000010ff */
[----:B------:R-:W-:Y:S02]  /*3350*/  @P2 F2FP.BF16.PACK_AB R133, RZ, R133 ;  /* 0x00000085ff85223e */ /* 0x000fe400000010ff */
[----:B------:R-:W-:Y:S01]  /*3360*/  @P2 F2FP.BF16.PACK_AB R137, RZ, R137 ;  /* 0x00000089ff89223e */ /* 0x000fe200000010ff */
[----:B0-----:R-:W-:Y:S01]  /*3370*/  FMUL.FTZ R128, R118, c[0x0][0x1e8] ;  /* 0x00007a0076807a20 */ /* 0x001fe20000410000 */
[----:B------:R-:W-:Y:S02]  /*3380*/  @P2 F2FP.BF16.PACK_AB R140, RZ, R140 ;  /* 0x0000008cff8c223e */ /* 0x000fe400000010ff */
[----:B------:R-:W-:Y:S02]  /*3390*/  @P2 F2FP.BF16.PACK_AB R141, RZ, R141 ;  /* 0x0000008dff8d223e */ /* 0x000fe400000010ff */
[----:B------:R-:W-:Y:S02]  /*33a0*/  @P0 LOP3.LUT P1, RZ, R114, 0xff, RZ, 0xc0, !PT ;  /* 0x000000ff72ff0812 */ /* 0x000fe4000782c0ff */
[----:B------:R-:W-:-:S02]  /*33b0*/  LEA.HI.SX32 R114, R142, R143, 0x1d ;  /* 0x0000008f8e727211 */ /* 0x000fc400078feaff */
[----:B------:R-:W-:Y:S02]  /*33c0*/  @P0 F2FP.BF16.PACK_AB R115, RZ, R115 ;  /* 0x00000073ff73023e */ /* 0x000fe400000010ff */
[----:B------:R-:W-:Y:S02]  /*33d0*/  @P0 F2FP.BF16.PACK_AB R132, RZ, R132 ;  /* 0x00000084ff84023e */ /* 0x000fe400000010ff */
[----:B------:R-:W-:Y:S02]  /*33e0*/  @P0 F2FP.BF16.PACK_AB R221, RZ, R221 ;  /* 0x000000ddffdd023e */ /* 0x000fe400000010ff */
[----:B------:R-:W-:Y:S02]  /*33f0*/  @P0 F2FP.BF16.PACK_AB R227, RZ, R227 ;  /* 0x000000e3ffe3023e */ /* 0x000fe400000010ff */
[----:B------:R-:W-:Y:S02]  /*3400*/  @P0 PRMT R104, R119, 0x7610, R104 ;  /* 0x0000761077680816 */ /* 0x000fe40000000068 */
[----:B------:R-:W-:-:S02]  /*3410*/  @P0 PRMT R105, R120, 0x7610, R105 ;  /* 0x0000761078690816 */ /* 0x000fc40000000069 */
[----:B------:R-:W-:Y:S02]  /*3420*/  @P0 PRMT R106, R219, 0x7610, R106 ;  /* 0x00007610db6a0816 */ /* 0x000fe4000000006a */
[----:B------:R-:W-:Y:S02]  /*3430*/  @P0 PRMT R107, R226, 0x7610, R107 ;  /* 0x00007610e26b0816 */ /* 0x000fe4000000006b */
[----:B-1----:R-:W-:Y:S01]  /*3440*/  @P2 F2FP.BF16.PACK_AB R113, RZ, R118 ;  /* 0x00000076ff71223e */ /* 0x002fe200000010ff */
[----:B------:R-:W-:Y:S01]  /*3450*/  @P0 IMAD.WIDE.U32 R118, R208, R117, c[0x0][0x250] ;  /* 0x00009400d0760625 */ /* 0x000fe200078e0075 */
[----:B------:R-:W-:Y:S02]  /*3460*/  @P2 F2FP.BF16.PACK_AB R116, RZ, R138 ;  /* 0x0000008aff74223e */ /* 0x000fe400000010ff */
[----:B------:R-:W-:Y:S01]  /*3470*/  @P2 F2FP.BF16.PACK_AB R121, RZ, R136 ;  /* 0x00000088ff79223e */ /* 0x000fe200000010ff */
[----:B------:R-:W-:Y:S01]  /*3480*/  FMUL.FTZ R136, R136, c[0x0][0x1e8] ;  /* 0x00007a0088887a20 */ /* 0x000fe20000410000 */
[----:B------:R-:W-:Y:S01]  /*3490*/  @P2 F2FP.BF16.PACK_AB R124, RZ, R139 ;  /* 0x0000008bff7c223e */ /* 0x000fe200000010ff */
[----:B------:R-:W-:Y:S01]  /*34a0*/  FMUL.FTZ R139, R139, c[0x0][0x1e8] ;  /* 0x00007a008b8b7a20 */ /* 0x000fe20000410000 */
[----:B------:R-:W-:Y:S01]  /*34b0*/  @P2 PRMT R100, R133, 0x7610, R100 ;  /* 0x0000761085642816 */ /* 0x000fe20000000064 */
[----:B------:R-:W-:Y:S01]  /*34c0*/  FMUL.FTZ R138, R138, c[0x0][0x1e8] ;  /* 0x00007a008a8a7a20 */ /* 0x000fe20000410000 */
[----:B------:R-:W-:-:S02]  /*34d0*/  @P2 PRMT R101, R137, 0x7610, R101 ;  /* 0x0000761089652816 */ /* 0x000fc40000000065 */
[----:B------:R-:W-:Y:S02]  /*34e0*/  @P2 PRMT R102, R140, 0x7610, R102 ;  /* 0x000076108c662816 */ /* 0x000fe40000000066 */
[----:B------:R-:W-:Y:S02]  /*34f0*/  @P2 PRMT R103, R141, 0x7610, R103 ;  /* 0x000076108d672816 */ /* 0x000fe40000000067 */
[----:B------:R-:W-:Y:S02]  /*3500*/  @P0 PRMT R104, R104, 0x5410, R115 ;  /* 0x0000541068680816 */ /* 0x000fe40000000073 */
[----:B------:R-:W-:Y:S02]  /*3510*/  @P0 PRMT R105, R105, 0x5410, R132 ;  /* 0x0000541069690816 */ /* 0x000fe40000000084 */
[----:B------:R-:W-:Y:S02]  /*3520*/  @P0 PRMT R106, R106, 0x5410, R221 ;  /* 0x000054106a6a0816 */ /* 0x000fe400000000dd */
[----:B------:R-:W-:-:S02]  /*3530*/  @P0 PRMT R107, R107, 0x5410, R227 ;  /* 0x000054106b6b0816 */ /* 0x000fc400000000e3 */
[----:B------:R-:W-:Y:S01]  /*3540*/  IADD3 R112, R114, 0x40, RZ ;  /* 0x0000004072707810 */ /* 0x000fe20007ffe0ff */
[----:B------:R-:W-:Y:S01]  /*3550*/  @P2 IMAD.WIDE.U32 R114, R207, R117, c[0x0][0x258] ;  /* 0x00009600cf722625 */ /* 0x000fe200078e0075 */
[----:B------:R-:W-:Y:S01]  /*3560*/  @P2 PRMT R100, R100, 0x5410, R113 ;  /* 0x0000541064642816 */ /* 0x000fe20000000071 */
[----:B------:R0:W-:Y:S01]  /*3570*/  @P0 STG.E.128 [R118.64], R104 ;  /* 0x0000006876000986 */ /* 0x0001e2000c101d04 */
[----:B------:R-:W-:Y:S01]  /*3580*/  @P2 PRMT R101, R101, 0x5410, R116 ;  /* 0x0000541065652816 */ /* 0x000fe20000000074 */
[----:B------:R-:W-:Y:S01]  /*3590*/  IMAD.WIDE.U32 R112, R117, R112, c[0x0][0x248] ;  /* 0x0000920075707625 */ /* 0x000fe200078e0070 */
[----:B------:R-:W-:Y:S02]  /*35a0*/  @P2 PRMT R102, R102, 0x5410, R121 ;  /* 0x0000541066662816 */ /* 0x000fe40000000079 */
[----:B------:R-:W-:Y:S02]  /*35b0*/  @P2 PRMT R103, R103, 0x5410, R124 ;  /* 0x0000541067672816 */ /* 0x000fe4000000007c */
[----:B------:R-:W-:-:S02]  /*35c0*/  FSEL R108, R128, RZ, P3 ;  /* 0x000000ff806c7208 */ /* 0x000fc40001800000 */
[----:B------:R-:W-:Y:S01]  /*35d0*/  FSEL R111, R139, RZ, P5 ;  /* 0x000000ff8b6f7208 */ /* 0x000fe20002800000 */
[----:B------:R-:W-:Y:S01]  /*35e0*/  @P2 STG.E.128 [R114.64], R100 ;  /* 0x0000006472002986 */ /* 0x000fe2000c101d04 */
[----:B------:R-:W-:Y:S02]  /*35f0*/  FSEL R110, R136, RZ, P4 ;  /* 0x000000ff886e7208 */ /* 0x000fe40002000000 */
[----:B------:R-:W-:Y:S02]  /*3600*/  FSEL R109, R138, RZ, P6 ;  /* 0x000000ff8a6d7208 */ /* 0x000fe40003000000 */
[C---:B------:R-:W-:Y:S02]  /*3610*/  @P0 LOP3.LUT P3, RZ, R174.reuse, 0xff0000, RZ, 0xc0, !PT ;  /* 0x00ff0000aeff0812 */ /* 0x040fe4000786c0ff */
        /* <DEDUP_REMOVED lines=10> */
[----:B------:R-:W-:Y:S02]  /*36c0*/  @P0 FSEL R116, R128, RZ, P2 ;  /* 0x000000ff80740208 */ /* 0x000fe40001000000 */
[C---:B------:R-:W-:Y:S02]  /*36d0*/  @P0 LOP3.LUT P3, RZ, R175.reuse, 0xff0000, RZ, 0xc0, !PT ;  /* 0x00ff0000afff0812 */ /* 0x040fe4000786c0ff */
[----:B------:R-:W-:Y:S02]  /*36e0*/  @P0 LOP3.LUT P2, RZ, R175, 0xff00, RZ, 0xc0, !PT ;  /* 0x0000ff00afff0812 */ /* 0x000fe4000784c0ff */
[----:B------:R-:W-:Y:S02]  /*36f0*/  @P0 FSEL R125, R125, RZ, P1 ;  /* 0x000000ff7d7d0208 */ /* 0x000fe40000800000 */
[----:B0-----:R-:W-:-:S02]  /*3700*/  @P0 FSEL R118, R138, RZ, P4 ;  /* 0x000000ff8a760208 */ /* 0x001fc40002000000 */
        /* <DEDUP_REMOVED lines=27> */
.L_x_532:
[----:B------:R-:W-:Y:S05]  /*38c0*/  BSYNC B1 ;  /* 0x0000000000017941 */ /* 0x000fea0003800000 */
.L_x_529:
        /* <DEDUP_REMOVED lines=80> */
.L_x_528:
[----:B------:R-:W-:Y:S05]  /*3dd0*/  BSYNC B0 ;  /* 0x0000000000007941 */ /* 0x000fea0003800000 */
.L_x_526:
        /* <DEDUP_REMOVED lines=41> */
[----:B------:R-:W-:Y:S04]  /*4070*/  LDS R36, [R153.X4+0x2600] ;  /* 0x0026000099247984 */ /* 0x000fe80000004800 */
        /* <DEDUP_REMOVED lines=23> */
[----:B------:R0:W-:Y:S04]  /*41f0*/  STS.128 [R0+0x810], R8 ;  /* 0x0008100800007388 */ /* 0x0001e80000000c00 */
[----:B------:R-:W-:Y:S01]  /*4200*/  BAR.SYNC.DEFER_BLOCKING 0x0 ;  /* 0x0000000000007b1d */ /* 0x000fe20000010000 */
[----:B0-----:R-:W-:-:S05]  /*4210*/  FADD.FTZ R11, R3, R36 ;  /* 0x00000024030b7221 */ /* 0x001fca0000010000 */
        /* <DEDUP_REMOVED lines=57> */
[----:B------:R-:W1:Y:S04]  /*45b0*/  LDS R38, [R153.X4] ;  /* 0x0000000099267984 */ /* 0x000e680000004800 */
[----:B------:R-:W2:Y:S01]  /*45c0*/  LDS R16, [R153.X4+0x200] ;  /* 0x0002000099107984 */ /* 0x000ea20000004800 */
[----:B0-----:R-:W-:-:S03]  /*45d0*/  IMAD R2, R2, c[0x0][0x168], RZ ;  /* 0x00005a0002027a24 */ /* 0x001fc600078e02ff */
[----:B------:R-:W0:Y:S02]  /*45e0*/  LDS R20, [R153.X4+0x400] ;  /* 0x0004000099147984 */ /* 0x000e240000004800 */
[----:B------:R-:W-:Y:S02]  /*45f0*/  IADD3 R26, P0, R2, R153, RZ ;  /* 0x00000099021a7210 */ /* 0x000fe40007f1e0ff */
[----:B------:R-:W3:Y:S04]  /*4600*/  LDS R18, [R153.X4+0x800] ;  /* 0x0008000099127984 */ /* 0x000ee80000004800 */
[----:B------:R-:W4:Y:S04]  /*4610*/  LDS R43, [R153.X4+0xc00] ;  /* 0x000c0000992b7984 */ /* 0x000f280000004800 */
[----:B------:R-:W5:Y:S04]  /*4620*/  LDS R45, [R153.X4+0xe00] ;  /* 0x000e0000992d7984 */ /* 0x000f680000004800 */
[----:B------:R-:W5:Y:S04]  /*4630*/  LDS R47, [R153.X4+0x1000] ;  /* 0x00100000992f7984 */ /* 0x000f680000004800 */
[----:B------:R-:W5:Y:S04]  /*4640*/  LDS R49, [R153.X4+0x1400] ;  /* 0x0014000099317984 */ /* 0x000f680000004800 */
[----:B------:R-:W5:Y:S04]  /*4650*/  LDS R9, [R153.X4+0x600] ;  /* 0x0006000099097984 */ /* 0x000f680000004800 */
[----:B------:R-:W5:Y:S01]  /*4660*/  LDS R40, [R153.X4+0xa00] ;  /* 0x000a000099287984 */ /* 0x000f620000004800 */
[----:B-1----:R-:W-:-:S03]  /*4670*/  FADD.FTZ R38, RZ, R38 ;  /* 0x00000026ff267221 */ /* 0x002fc60000010000 */
[----:B------:R-:W1:Y:S01]  /*4680*/  LDS R42, [R153.X4+0x1200] ;  /* 0x00120000992a7984 */ /* 0x000e620000004800 */
[----:B--2---:R-:W-:-:S03]  /*4690*/  FADD.FTZ R16, RZ, R16 ;  /* 0x00000010ff107221 */ /* 0x004fc60000010000 */
[----:B------:R-:W2:Y:S01]  /*46a0*/  LDS R51, [R153.X4+0x1600] ;  /* 0x0016000099337984 */ /* 0x000ea20000004800 */
[----:B0-----:R-:W-:-:S03]  /*46b0*/  FADD.FTZ R20, RZ, R20 ;  /* 0x00000014ff147221 */ /* 0x001fc60000010000 */
[----:B------:R-:W0:Y:S01]  /*46c0*/  LDS R55, [R153.X4+0x1800] ;  /* 0x0018000099377984 */ /* 0x000e220000004800 */
[----:B---3--:R-:W-:-:S03]  /*46d0*/  FADD.FTZ R18, RZ, R18 ;  /* 0x00000012ff127221 */ /* 0x008fc60000010000 */
[----:B------:R-:W3:Y:S01]  /*46e0*/  LDS R57, [R153.X4+0x1a00] ;  /* 0x001a000099397984 */ /* 0x000ee20000004800 */
[----:B----4-:R-:W-:-:S03]  /*46f0*/  FADD.FTZ R38, R38, R43 ;  /* 0x0000002b26267221 */ /* 0x010fc60000010000 */
[----:B------:R-:W4:Y:S01]  /*4700*/  LDS R23, [R153.X4+0x1c00] ;  /* 0x001c000099177984 */ /* 0x000f220000004800 */
[----:B-----5:R-:W-:-:S03]  /*4710*/  FADD.FTZ R16, R16, R45 ;  /* 0x0000002d10107221 */ /* 0x020fc60000010000 */
[----:B------:R-:W5:Y:S01]  /*4720*/  LDS R6, [R153.X4+0x1e00] ;  /* 0x001e000099067984 */ /* 0x000f620000004800 */
[----:B------:R-:W-:-:S03]  /*4730*/  FADD.FTZ R20, R20, R47 ;  /* 0x0000002f14147221 */ /* 0x000fc60000010000 */
[----:B------:R-:W5:Y:S01]  /*4740*/  LDS R7, [R153.X4+0x2000] ;  /* 0x0020000099077984 */ /* 0x000f620000004800 */
[----:B------:R-:W-:-:S03]  /*4750*/  FADD.FTZ R18, R18, R49 ;  /* 0x0000003112127221 */ /* 0x000fc60000010000 */
[----:B------:R-:W5:Y:S01]  /*4760*/  LDS R3, [R153.X4+0x2200] ;  /* 0x0022000099037984 */ /* 0x000f620000004800 */
[----:B------:R-:W-:-:S03]  /*4770*/  FADD.FTZ R9, RZ, R9 ;  /* 0x00000009ff097221 */ /* 0x000fc60000010000 */
[----:B------:R-:W5:Y:S01]  /*4780*/  LDS R5, [R153.X4+0x2400] ;  /* 0x0024000099057984 */ /* 0x000f620000004800 */
[----:B------:R-:W-:-:S03]  /*4790*/  FADD.FTZ R40, RZ, R40 ;  /* 0x00000028ff287221 */ /* 0x000fc60000010000 */
[----:B------:R-:W5:Y:S04]  /*47a0*/  LDS R43, [R153.X4+0x2600] ;  /* 0x00260000992b7984 */ /* 0x000f680000004800 */
[----:B------:R-:W5:Y:S01]  /*47b0*/  LDS R45, [R153.X4+0x2800] ;  /* 0x00280000992d7984 */ /* 0x000f620000004800 */
[----:B-1----:R-:W-:-:S03]  /*47c0*/  FADD.FTZ R9, R9, R42 ;  /* 0x0000002a09097221 */ /* 0x002fc60000010000 */
[----:B------:R-:W1:Y:S01]  /*47d0*/  LDS R47, [R153.X4+0x2a00] ;  /* 0x002a0000992f7984 */ /* 0x000e620000004800 */
[----:B--2---:R-:W-:-:S03]  /*47e0*/  FADD.FTZ R40, R40, R51 ;  /* 0x0000003328287221 */ /* 0x004fc60000010000 */
[----:B------:R-:W-:Y:S01]  /*47f0*/  LDS R4, [R153.X4+0x2c00] ;  /* 0x002c000099047984 */ /* 0x000fe20000004800 */
[----:B0-----:R-:W-:-:S03]  /*4800*/  FADD.FTZ R38, R38, R55 ;  /* 0x0000003726267221 */ /* 0x001fc60000010000 */
[----:B------:R-:W0:Y:S01]  /*4810*/  LDS R49, [R153.X4+0x2e00] ;  /* 0x002e000099317984 */ /* 0x000e220000004800 */
        /* <DEDUP_REMOVED lines=12> */
[----:B------:R-:W-:Y:S04]  /*48e0*/  STS.128 [R0+0x400], R72 ;  /* 0x0004004800007388 */ /* 0x000fe80000000c00 */
[----:B------:R-:W-:Y:S01]  /*48f0*/  STS.128 [R0+0x410], R96 ;  /* 0x0004106000007388 */ /* 0x000fe20000000c00 */
[----:B0-----:R-:W-:-:S03]  /*4900*/  FADD.FTZ R49, R40, R49 ;  /* 0x0000003128317221 */ /* 0x001fc60000010000 */
[----:B------:R0:W-:Y:S04]  /*4910*/  STS.128 [R0+0x800], R28 ;  /* 0x0008001c00007388 */ /* 0x0001e80000000c00 */
[----:B------:R-:W-:Y:S04]  /*4920*/  STS.128 [R0+0x810], R32 ;  /* 0x0008102000007388 */ /* 0x000fe80000000c00 */
[----:B------:R-:W-:Y:S01]  /*4930*/  BAR.SYNC.DEFER_BLOCKING 0x0 ;  /* 0x0000000000007b1d */ /* 0x000fe20000010000 */
[----:B0-----:R-:W-:-:S04]  /*4940*/  IADD3.X R29, RZ, RZ, RZ, P0, !PT ;  /* 0x000000ffff1d7210 */ /* 0x001fc800007fe4ff */
[C---:B------:R-:W-:Y:S01]  /*4950*/  SHF.L.U64.HI R28, R26.reuse, 0x2, R29 ;  /* 0x000000021a1c7819 */ /* 0x040fe2000001021d */
[----:B------:R-:W-:Y:S01]  /*4960*/  FADD.FTZ R29, R7, R4 ;  /* 0x00000004071d7221 */ /* 0x000fe20000010000 */
[----:B------:R-:W-:-:S04]  /*4970*/  SHF.L.U32 R26, R26, 0x2, RZ ;  /* 0x000000021a1a7819 */ /* 0x000fc800000006ff */
[C---:B------:R-:W-:Y:S02]  /*4980*/  IADD3 R2, P0, R26.reuse, c[0x0][0x228], RZ ;  /* 0x00008a001a027a10 */ /* 0x040fe40007f1e0ff */
[----:B------:R-:W-:Y:S02]  /*4990*/  IADD3 R4, P1, R26, c[0x0][0x220], RZ ;  /* 0x000088001a047a10 */ /* 0x000fe40007f3e0ff */
[C---:B------:R-:W-:Y:S01]  /*49a0*/  IADD3.X R3, R28.reuse, c[0x0][0x22c], RZ, P0, !PT ;  /* 0x00008b001c037a10 */ /* 0x040fe200007fe4ff */
[----:B------:R-:W0:Y:S01]  /*49b0*/  LDS R8, [R153.X4] ;  /* 0x0000000099087984 */ /* 0x000e220000004800 */
[----:B------:R-:W-:Y:S02]  /*49c0*/  IADD3.X R5, R28, c[0x0][0x224], RZ, P1, !PT ;  /* 0x000089001c057a10 */ /* 0x000fe40000ffe4ff */
[----:B------:R-:W-:Y:S01]  /*49d0*/  IADD3 R6, P0, R26, c[0x0][0x238], RZ ;  /* 0x00008e001a067a10 */ /* 0x000fe20007f1e0ff */
[----:B------:R-:W1:Y:S03]  /*49e0*/  LDS R51, [R153.X4+0xc00] ;  /* 0x000c000099337984 */ /* 0x000e660000004800 */
[----:B------:R-:W-:Y:S01]  /*49f0*/  IADD3.X R7, R28, c[0x0][0x23c], RZ, P0, !PT ;  /* 0x00008f001c077a10 */ /* 0x000fe200007fe4ff */
        /* <DEDUP_REMOVED lines=15> */
[----:B---3--:R-:W-:Y:S01]  /*4af0*/  FADD.FTZ R57, R8, R57 ;  /* 0x0000003908397221 */ /* 0x008fe20000010000 */
[----:B------:R-:W-:Y:S02]  /*4b00*/  IADD3 R8, P1, R26, c[0x0][0x230], RZ ;  /* 0x00008c001a087a10 */ /* 0x000fe40007f3e0ff */
[----:B------:R-:W3:Y:S01]  /*4b10*/  LDS R67, [R153.X4+0x2800] ;  /* 0x0028000099437984 */ /* 0x000ee20000004800 */
[----:B----4-:R-:W-:-:S03]  /*4b20*/  FADD.FTZ R9, R9, R18 ;  /* 0x0000001209097221 */ /* 0x010fc60000010000 */
[----:B------:R-:W4:Y:S01]  /*4b30*/  LDS R61, [R153.X4+0x1e00] ;  /* 0x001e0000993d7984 */ /* 0x000f220000004800 */
[----:B-----5:R-:W-:-:S03]  /*4b40*/  FADD.FTZ R0, RZ, R0 ;  /* 0x00000000ff007221 */ /* 0x020fc60000010000 */
[----:B------:R-:W5:Y:S01]  /*4b50*/  LDS R35, [R153.X4+0x1400] ;  /* 0x0014000099237984 */ /* 0x000f620000004800 */
[----:B------:R-:W-:-:S03]  /*4b60*/  FADD.FTZ R57, R57, R24 ;  /* 0x0000001839397221 */ /* 0x000fc60000010000 */
[----:B------:R-:W5:Y:S01]  /*4b70*/  LDS R14, [R153.X4+0xa00] ;  /* 0x000a0000990e7984 */ /* 0x000f620000004800 */
[----:B------:R-:W-:Y:S01]  /*4b80*/  FADD.FTZ R22, R9, R22 ;  /* 0x0000001609167221 */ /* 0x000fe20000010000 */
[----:B------:R-:W-:Y:S02]  /*4b90*/  IADD3.X R9, R28, c[0x0][0x234], RZ, P1, !PT ;  /* 0x00008d001c097a10 */ /* 0x000fe40000ffe4ff */
        /* <DEDUP_REMOVED lines=47> */
.L_x_530:
[----:B------:R-:W-:Y:S01]  /*4e90*/  HFMA2.MMA R232, -RZ, RZ, 0, 5.9604644775390625e-08 ;  /* 0x00000001ffe87435 */ /* 0x000fe200000001ff */
[----:B------:R-:W-:-:S02]  /*4ea0*/  MOV R229, R236 ;  /* 0x000000ec00e57202 */ /* 0x000fc40000000f00 */
[----:B------:R-:W-:Y:S02]  /*4eb0*/  MOV R237, 0x1f ;  /* 0x0000001f00ed7802 */ /* 0x000fe40000000f00 */
[----:B------:R-:W-:Y:S02]  /*4ec0*/  MOV R240, 0xffffffff ;  /* 0xffffffff00f07802 */ /* 0x000fe40000000f00 */
[----:B------:R-:W-:Y:S02]  /*4ed0*/  MOV R230, 0x4ef0 ;  /* 0x00004ef000e67802 */ /* 0x000fe40000000f00 */
[----:B-----5:R-:W-:Y:S05]  /*4ee0*/  CALL.REL.NOINC `($__internal_29_$__cuda_sm70_shflsync_bfly_p) ;  /* 0x0000045000007944 */ /* 0x020fea0003c00000 */
[----:B-1----:R-:W-:Y:S01]  /*4ef0*/  MOV R139, R229 ;  /* 0x000000e5008b7202 */ /* 0x002fe20000000f00 */
[----:B0-----:R-:W-:Y:S05]  /*4f00*/  BRA `(.L_x_534) ;  /* 0xffffd02000007947 */ /* 0x001fea000383ffff */
.L_x_531:
[----:B------:R-:W-:Y:S01]  /*4f10*/  HFMA2.MMA R232, -RZ, RZ, 0, 5.9604644775390625e-08 ;  /* 0x00000001ffe87435 */ /* 0x000fe200000001ff */
[----:B------:R-:W-:Y:S02]  /*4f20*/  MOV R229, R238 ;  /* 0x000000ee00e57202 */ /* 0x000fe40000000f00 */
[----:B------:R-:W-:Y:S02]  /*4f30*/  MOV R237, 0x1f ;  /* 0x0000001f00ed7802 */ /* 0x000fe40000000f00 */
[----:B------:R-:W-:-:S02]  /*4f40*/  MOV R240, 0xffffffff ;  /* 0xffffffff00f07802 */ /* 0x000fc40000000f00 */
[----:B------:R-:W-:Y:S02]  /*4f50*/  MOV R230, 0x4f70 ;  /* 0x00004f7000e67802 */ /* 0x000fe40000000f00 */
[----:B01---5:R-:W-:Y:S05]  /*4f60*/  CALL.REL.NOINC `($__internal_29_$__cuda_sm70_shflsync_bfly_p) ;  /* 0x000003d000007944 */ /* 0x023fea0003c00000 */
[----:B------:R-:W-:Y:S01]  /*4f70*/  FADD.FTZ R236, R236, R139 ;  /* 0x0000008becec7221 */ /* 0x000fe20000010000 */
[----:B0-----:R-:W-:Y:S01]  /*4f80*/  HFMA2.MMA R232, -RZ, RZ, 0, 1.1920928955078125e-07 ;  /* 0x00000002ffe87435 */ /* 0x001fe200000001ff */
[----:B-1----:R-:W-:Y:S01]  /*4f90*/  FADD.FTZ R238, R238, R229 ;  /* 0x000000e5eeee7221 */ /* 0x002fe20000010000 */
[----:B------:R-:W-:Y:S02]  /*4fa0*/  MOV R237, 0x1f ;  /* 0x0000001f00ed7802 */ /* 0x000fe40000000f00 */
[----:B------:R-:W-:Y:S02]  /*4fb0*/  MOV R240, 0xffffffff ;  /* 0xffffffff00f07802 */ /* 0x000fe40000000f00 */
[----:B------:R-:W-:Y:S02]  /*4fc0*/  MOV R229, R236 ;  /* 0x000000ec00e57202 */ /* 0x000fe40000000f00 */
[----:B------:R-:W-:Y:S02]  /*4fd0*/  MOV R230, 0x4ff0 ;  /* 0x00004ff000e67802 */ /* 0x000fe40000000f00 */
[----:B------:R-:W-:Y:S05]  /*4fe0*/  CALL.REL.NOINC `($__internal_29_$__cuda_sm70_shflsync_bfly_p) ;  /* 0x0000035000007944 */ /* 0x000fea0003c00000 */
[----:B0-----:R-:W-:Y:S01]  /*4ff0*/  HFMA2.MMA R232, -RZ, RZ, 0, 1.1920928955078125e-07 ;  /* 0x00000002ffe87435 */ /* 0x001fe200000001ff */
[----:B-1----:R-:W-:-:S02]  /*5000*/  MOV R139, R229 ;  /* 0x000000e5008b7202 */ /* 0x002fc40000000f00 */
[----:B------:R-:W-:Y:S02]  /*5010*/  MOV R229, R238 ;  /* 0x000000ee00e57202 */ /* 0x000fe40000000f00 */
[----:B------:R-:W-:Y:S02]  /*5020*/  MOV R237, 0x1f ;  /* 0x0000001f00ed7802 */ /* 0x000fe40000000f00 */
[----:B------:R-:W-:Y:S02]  /*5030*/  MOV R240, 0xffffffff ;  /* 0xffffffff00f07802 */ /* 0x000fe40000000f00 */
[----:B------:R-:W-:Y:S02]  /*5040*/  MOV R230, 0x5060 ;  /* 0x0000506000e67802 */ /* 0x000fe40000000f00 */
[----:B------:R-:W-:Y:S05]  /*5050*/  CALL.REL.NOINC `($__internal_29_$__cuda_sm70_shflsync_bfly_p) ;  /* 0x000002e000007944 */ /* 0x000fea0003c00000 */
[----:B------:R-:W-:Y:S01]  /*5060*/  FADD.FTZ R236, R139, R236 ;  /* 0x000000ec8bec7221 */ /* 0x000fe20000010000 */
[----:B0-----:R-:W-:Y:S01]  /*5070*/  HFMA2.MMA R232, -RZ, RZ, 0, 2.384185791015625e-07 ;  /* 0x00000004ffe87435 */ /* 0x001fe200000001ff */
[----:B-1----:R-:W-:Y:S01]  /*5080*/  FADD.FTZ R238, R238, R229 ;  /* 0x000000e5eeee7221 */ /* 0x002fe20000010000 */
[----:B------:R-:W-:Y:S02]  /*5090*/  MOV R237, 0x1f ;  /* 0x0000001f00ed7802 */ /* 0x000fe40000000f00 */
[----:B------:R-:W-:-:S02]  /*50a0*/  MOV R240, 0xffffffff ;  /* 0xffffffff00f07802 */ /* 0x000fc40000000f00 */
[----:B------:R-:W-:Y:S02]  /*50b0*/  MOV R229, R236 ;  /* 0x000000ec00e57202 */ /* 0x000fe40000000f00 */
[----:B------:R-:W-:Y:S02]  /*50c0*/  MOV R230, 0x50e0 ;  /* 0x000050e000e67802 */ /* 0x000fe40000000f00 */
[----:B------:R-:W-:Y:S05]  /*50d0*/  CALL.REL.NOINC `($__internal_29_$__cuda_sm70_shflsync_bfly_p) ;  /* 0x0000026000007944 */ /* 0x000fea0003c00000 */
[----:B0-----:R-:W-:Y:S01]  /*50e0*/  HFMA2.MMA R232, -RZ, RZ, 0, 2.384185791015625e-07 ;  /* 0x00000004ffe87435 */ /* 0x001fe200000001ff */
[----:B-1----:R-:W-:Y:S02]  /*50f0*/  MOV R139, R229 ;  /* 0x000000e5008b7202 */ /* 0x002fe40000000f00 */
[----:B------:R-:W-:Y:S02]  /*5100*/  MOV R229, R238 ;  /* 0x000000ee00e57202 */ /* 0x000fe40000000f00 */
[----:B------:R-:W-:Y:S02]  /*5110*/  MOV R237, 0x1f ;  /* 0x0000001f00ed7802 */ /* 0x000fe40000000f00 */
[----:B------:R-:W-:Y:S02]  /*5120*/  MOV R240, 0xffffffff ;  /* 0xffffffff00f07802 */ /* 0x000fe40000000f00 */
[----:B------:R-:W-:-:S02]  /*5130*/  MOV R230, 0x5150 ;  /* 0x0000515000e67802 */ /* 0x000fc40000000f00 */
[----:B------:R-:W-:Y:S05]  /*5140*/  CALL.REL.NOINC `($__internal_29_$__cuda_sm70_shflsync_bfly_p) ;  /* 0x000001f000007944 */ /* 0x000fea0003c00000 */
[----:B------:R-:W-:Y:S01]  /*5150*/  FADD.FTZ R236, R139, R236 ;  /* 0x000000ec8bec7221 */ /* 0x000fe20000010000 */
[----:B0-----:R-:W-:Y:S01]  /*5160*/  HFMA2.MMA R232, -RZ, RZ, 0, 4.76837158203125e-07 ;  /* 0x00000008ffe87435 */ /* 0x001fe200000001ff */
[----:B-1----:R-:W-:Y:S01]  /*5170*/  FADD.FTZ R238, R238, R229 ;  /* 0x000000e5eeee7221 */ /* 0x002fe20000010000 */
[----:B------:R-:W-:-:S02]  /*5180*/  MOV R237, 0x1f ;  /* 0x0000001f00ed7802 */ /* 0x000fc40000000f00 */
[----:B------:R-:W-:Y:S02]  /*5190*/  MOV R240, 0xffffffff ;  /* 0xffffffff00f07802 */ /* 0x000fe40000000f00 */
[----:B------:R-:W-:Y:S02]  /*51a0*/  MOV R229, R236 ;  /* 0x000000ec00e57202 */ /* 0x000fe40000000f00 */
[----:B------:R-:W-:Y:S02]  /*51b0*/  MOV R230, 0x51d0 ;  /* 0x000051d000e67802 */ /* 0x000fe40000000f00 */
[----:B------:R-:W-:Y:S05]  /*51c0*/  CALL.REL.NOINC `($__internal_29_$__cuda_sm70_shflsync_bfly_p) ;  /* 0x0000017000007944 */ /* 0x000fea0003c00000 */
[----:B0-----:R-:W-:Y:S01]  /*51d0*/  HFMA2.MMA R232, -RZ, RZ, 0, 4.76837158203125e-07 ;  /* 0x00000008ffe87435 */ /* 0x001fe200000001ff */
[----:B-1----:R-:W-:Y:S02]  /*51e0*/  MOV R139, R229 ;  /* 0x000000e5008b7202 */ /* 0x002fe40000000f00 */
[----:B------:R-:W-:Y:S02]  /*51f0*/  MOV R229, R238 ;  /* 0x000000ee00e57202 */ /* 0x000fe40000000f00 */
[----:B------:R-:W-:Y:S02]  /*5200*/  MOV R237, 0x1f ;  /* 0x0000001f00ed7802 */ /* 0x000fe40000000f00 */
[----:B------:R-:W-:-:S02]  /*5210*/  MOV R240, 0xffffffff ;  /* 0xffffffff00f07802 */ /* 0x000fc40000000f00 */
[----:B------:R-:W-:Y:S02]  /*5220*/  MOV R230, 0x5240 ;  /* 0x0000524000e67802 */ /* 0x000fe40000000f00 */
[----:B------:R-:W-:Y:S05]  /*5230*/  CALL.REL.NOINC `($__internal_29_$__cuda_sm70_shflsync_bfly_p) ;  /* 0x0000010000007944 */ /* 0x000fea0003c00000 */
[----:B------:R-:W-:Y:S01]  /*5240*/  FADD.FTZ R233, R139, R236 ;  /* 0x000000ec8be97221 */ /* 0x000fe20000010000 */
[----:B0-----:R-:W-:Y:S01]  /*5250*/  HFMA2.MMA R232, -RZ, RZ, 0, 9.5367431640625e-07 ;  /* 0x00000010ffe87435 */ /* 0x001fe200000001ff */
[----:B-1----:R-:W-:Y:S01]  /*5260*/  FADD.FTZ R236, R238, R229 ;  /* 0x000000e5eeec7221 */ /* 0x002fe20000010000 */
[----:B------:R-:W-:Y:S02]  /*5270*/  MOV R237, 0x1f ;  /* 0x0000001f00ed7802 */ /* 0x000fe40000000f00 */
[----:B------:R-:W-:Y:S02]  /*5280*/  MOV R240, 0xffffffff ;  /* 0xffffffff00f07802 */ /* 0x000fe40000000f00 */
[----:B------:R-:W-:Y:S02]  /*5290*/  MOV R229, R233 ;  /* 0x000000e900e57202 */ /* 0x000fe40000000f00 */
[----:B------:R-:W-:Y:S02]  /*52a0*/  MOV R230, 0x52c0 ;  /* 0x000052c000e67802 */ /* 0x000fe40000000f00 */
[----:B------:R-:W-:Y:S05]  /*52b0*/  CALL.REL.NOINC `($__internal_29_$__cuda_sm70_shflsync_bfly_p) ;  /* 0x0000008000007944 */ /* 0x000fea0003c00000 */
[----:B0-----:R-:W-:Y:S01]  /*52c0*/  HFMA2.MMA R232, -RZ, RZ, 0, 9.5367431640625e-07 ;  /* 0x00000010ffe87435 */ /* 0x001fe200000001ff */
[----:B-1----:R-:W-:-:S02]  /*52d0*/  MOV R238, R229 ;  /* 0x000000e500ee7202 */ /* 0x002fc40000000f00 */
[----:B------:R-:W-:Y:S02]  /*52e0*/  MOV R229, R236 ;  /* 0x000000ec00e57202 */ /* 0x000fe40000000f00 */
[----:B------:R-:W-:Y:S02]  /*52f0*/  MOV R237, 0x1f ;  /* 0x0000001f00ed7802 */ /* 0x000fe40000000f00 */
[----:B------:R-:W-:Y:S02]  /*5300*/  MOV R240, 0xffffffff ;  /* 0xffffffff00f07802 */ /* 0x000fe40000000f00 */
[----:B------:R-:W-:Y:S02]  /*5310*/  MOV R230, 0x5330 ;  /* 0x0000533000e67802 */ /* 0x000fe40000000f00 */
[----:B------:R-:W-:Y:S05]  /*5320*/  CALL.REL.NOINC `($__internal_29_$__cuda_sm70_shflsync_bfly_p) ;  /* 0x0000001000007944 */ /* 0x000fea0003c00000 */
[----:B01----:R-:W-:Y:S05]  /*5330*/  BRA `(.L_x_535) ;  /* 0xffffcd1000007947 */ /* 0x003fea000383ffff */
        .weak           $__internal_29_$__cuda_sm70_shflsync_bfly_p
        .type           $__internal_29_$__cuda_sm70_shflsync_bfly_p,@function
        .size           $__internal_29_$__cuda_sm70_shflsync_bfly_p,(.L_x_2266 - $__internal_29_$__cuda_sm70_shflsync_bfly_p)
$__internal_29_$__cuda_sm70_shflsync_bfly_p:
[----:B------:R-:W-:Y:S01]  /*5340*/  HFMA2.MMA R231, -RZ, RZ, 0, 0 ;  /* 0x00000000ffe77435 */ /* 0x000fe200000001ff */
[----:B------:R-:W-:Y:S04]  /*5350*/  WARPSYNC R240 ;  /* 0x000000f000007348 */ /* 0x000fe80003800000 */
[----:B------:R0:W1:Y:S01]  /*5360*/  SHFL.BFLY PT, R229, R229, R232, R237 ;  /* 0x0c0000e8e5e57389 */ /* 0x00006200000e00ed */
[----:B------:R-:W-:Y:S05]  /*5370*/  RET.REL.NODEC R230 `(_ZN10layer_norm31ln_parallel_residual_bwd_kernelINS_13Kernel_traitsIf13__nv_bfloat16S2_S2_fjLj768ELj1ELj4ELj1ELj16ENS_18Kernel_traits_baseILj768EfS2_S2_S2_fjLj128EEEEELb1ELb0ELb1EEEvNS_9BwdParamsE) ;  /* 0xffffac80e6007950 */ /* 0x000fea0003c3ffff */
.L_x_536:
        /* <DEDUP_REMOVED lines=16> */
.L_x_2266:


//--------------------- .text._ZN10layer_norm22ln_bwd_finalize_kernelINS_22Kernel_traits_finalizeILj768Ef13__nv_bfloat16S2_S2_fjLb0ELj1024ELj4ENS_18Kernel_traits_baseILj768EfS2_S2_S2_fjLj1024EEEEELb0ELb0EEEvNS_9BwdParamsE --------------------------
	.section	.text._ZN10layer_norm22ln_bwd_finalize_kernelINS_22Kernel_traits_finalizeILj768Ef13__nv_bfloat16S2_S2_fjLb0ELj1024ELj4ENS_18Kernel_traits_baseILj768EfS2_S2_S2_fjLj1024EEEEELb0ELb0EEEvNS_9BwdParamsE,"ax",@progbits
	.sectioninfo	@"SHI_REGISTERS=30"
	.align	128
        .global         _ZN10layer_norm22ln_bwd_finalize_kernelINS_22Kernel_traits_finalizeILj768Ef13__nv_bfloat16S2_S2_fjLb0ELj1024ELj4ENS_18Kernel_traits_baseILj768EfS2_S2_S2_fjLj1024EEEEELb0ELb0EEEvNS_9BwdParamsE
        .type           _ZN10layer_norm22ln_bwd_finalize_kernelINS_22Kernel_traits_finalizeILj768Ef13__nv_bfloat16S2_S2_fjLb0ELj1024ELj4ENS_18Kernel_traits_baseILj768EfS2_S2_S2_fjLj1024EEEEELb0ELb0EEEvNS_9BwdParamsE,@function
        .size           _ZN10layer_norm22ln_bwd_finalize_kernelINS_22Kernel_traits_finalizeILj768Ef13__nv_bfloat16S2_S2_fjLb0ELj1024ELj4ENS_18Kernel_traits_baseILj768EfS2_S2_S2_fjLj1024EEEEELb0ELb0EEEvNS_9BwdParamsE,(.L_x_2267 - _ZN10layer_norm22ln_bwd_finalize_kernelINS_22Kernel_traits_finalizeILj768Ef13__nv_bfloat16S2_S2_fjLb0ELj1024ELj4ENS_18Kernel_traits_baseILj768EfS2_S2_S2_fjLj1024EEEEELb0ELb0EEEvNS_9BwdParamsE)
        .other          _ZN10layer_norm22ln_bwd_finalize_kernelINS_22Kernel_traits_finalizeILj768Ef13__nv_bfloat16S2_S2_fjLb0ELj1024ELj4ENS_18Kernel_traits_baseILj768EfS2_S2_S2_fjLj1024EEEEELb0ELb0EEEvNS_9BwdParamsE,@"STO_CUDA_ENTRY STV_DEFAULT"
_ZN10layer_norm22ln_bwd_finalize_kernelINS_22Kernel_traits_finalizeILj768Ef13__nv_bfloat16S2_S2_fjLb0ELj1024ELj4ENS_18Kernel_traits_baseILj768EfS2_S2_S2_fjLj1024EEEEELb0ELb0EEEvNS_9BwdParamsE:
.text._ZN10layer_norm22ln_bwd_finalize_kernelINS_22Kernel_traits_finalizeILj768Ef13__nv_bfloat16S2_S2_fjLb0ELj1024ELj4ENS_18Kernel_traits_baseILj768EfS2_S2_S2_fjLj1024EEEEELb0ELb0EEEvNS_9BwdParamsE:
        /* <DEDUP_REMOVED lines=19> */
.L_x_550:
        /* <DEDUP_REMOVED lines=28> */
.L_x_541:
        /* <DEDUP_REMOVED lines=35> */
.L_x_540:
[----:B------:R-:W-:Y:S05]  /*0520*/  BSYNC B1 ;  /* 0x0000000000017941 */ /* 0x000fea0003800000 */
.L_x_539:
        /* <DEDUP_REMOVED lines=23> */
.L_x_543:
[----:B------:R-:W-:Y:S05]  /*06a0*/  BSYNC B1 ;  /* 0x0000000000017941 */ /* 0x000fea0003800000 */
.L_x_542:
        /* <DEDUP_REMOVED lines=11> */
.L_x_544:
[----:B------:R-:W-:Y:S05]  /*0760*/  BSYNC B1 ;  /* 0x0000000000017941 */ /* 0x000fea0003800000 */
.L_x_538:
[----:B------:R-:W-:Y:S05]  /*0770*/  BSYNC B0 ;  /* 0x0000000000007941 */ /* 0x000fea0003800000 */
.L_x_537:
        /* <DEDUP_REMOVED lines=11> */
.L_x_551:
        /* <DEDUP_REMOVED lines=18> */
.L_x_552:
[----:B---3--:R-:W-:Y:S02]  /*0950*/  FADD.FTZ R4, R4, R9 ;  /* 0x0000000904047221 */ /* 0x008fe40000010000 */
[----:B-12---:R-:W-:-:S03]  /*0960*/  FADD.FTZ R6, R5, R6 ;  /* 0x0000000605067221 */ /* 0x006fc60000010000 */
[----:B------:R1:W-:Y:S04]  /*0970*/  @!P1 STS [R17.X4+0x2000], R4 ;  /* 0x0020000411009388 */ /* 0x0003e80000004800 */
[----:B------:R1:W-:Y:S02]  /*0980*/  @!P1 STS [R17.X4+0x2080], R6 ;  /* 0x0020800611009388 */ /* 0x0003e40000004800 */
.L_x_545:
[----:B0-----:R-:W-:Y:S01]  /*0990*/  SHF.L.U32 R2, R19, 0x1, RZ ;  /* 0x0000000113027819 */ /* 0x001fe200000006ff */
[----:B------:R-:W-:Y:S01]  /*09a0*/  WARPSYNC 0xffffffff ;  /* 0xffffffff00007948 */ /* 0x000fe20003800000 */
[----:B------:R-:W-:Y:S02]  /*09b0*/  BAR.SYNC.DEFER_BLOCKING 0x0 ;  /* 0x0000000000007b1d */ /* 0x000fe40000010000 */
[----:B------:R-:W-:-:S04]  /*09c0*/  ISETP.GE.U32.OR P1, PT, R2, c[0x0][0x168], P0 ;  /* 0x00005a0002007a0c */ /* 0x000fc80000726470 */
[----:B------:R-:W-:Y:S09]  /*09d0*/  BSSY B0, `(.L_x_548) ;  /* 0x000000b000007945 */ /* 0x000ff20003800000 */
[----:B------:R-:W-:Y:S05]  /*09e0*/  @P1 BRA `(.L_x_549) ;  /* 0x0000009000001947 */ /* 0x000fea0003800000 */
[----:B------:R-:W-:Y:S01]  /*09f0*/  IMAD.SHL.U32 R2, R0, 0x8, RZ ;  /* 0x0000000800027824 */ /* 0x000fe200078e00ff */
[----:B-1----:R-:W-:-:S04]  /*0a00*/  HFMA2.MMA R4, -RZ, RZ, 0, 4.76837158203125e-07 ;  /* 0x00000008ff047435 */ /* 0x002fc800000001ff */
[----:B------:R-:W-:-:S05]  /*0a10*/  LOP3.LUT R6, R2, 0xf8, RZ, 0xc0, !PT ;  /* 0x000000f802067812 */ /* 0x000fca00078ec0ff */
[----:B------:R-:W0:Y:S01]  /*0a20*/  LDS.64 R8, [R6+0x2000] ;  /* 0x0020000006087984 */ /* 0x000e220000000a00 */
[----:B------:R-:W-:-:S03]  /*0a30*/  IMAD.WIDE.U32 R2, R19, R4, c[0x0][0x268] ;  /* 0x00009a0013027625 */ /* 0x000fc600078e0004 */
[----:B------:R-:W1:Y:S01]  /*0a40*/  LDS.64 R10, [R6+0x2080] ;  /* 0x00208000060a7984 */ /* 0x000e620000000a00 */
[----:B------:R-:W-:-:S03]  /*0a50*/  IMAD.WIDE.U32 R4, R19, R4, c[0x0][0x260] ;  /* 0x0000980013047625 */ /* 0x000fc600078e0004 */
[----:B0-----:R0:W-:Y:S04]  /*0a60*/  STG.E.64 [R2.64], R8 ;  /* 0x0000000802007986 */ /* 0x0011e8000c101b04 */
[----:B-1----:R0:W-:Y:S02]  /*0a70*/  STG.E.64 [R4.64], R10 ;  /* 0x0000000a04007986 */ /* 0x0021e4000c101b04 */
.L_x_549:
[----:B------:R-:W-:Y:S05]  /*0a80*/  BSYNC B0 ;  /* 0x0000000000007941 */ /* 0x000fea0003800000 */
.L_x_548:
[C---:B------:R-:W-:Y:S02]  /*0a90*/  ISETP.GT.U32.AND P1, PT, R18.reuse, -0x301, PT ;  /* 0xfffffcff1200780c */ /* 0x040fe40003f24070 */
[----:B------:R-:W-:Y:S02]  /*0aa0*/  IADD3 R18, R18, 0x300, RZ ;  /* 0x0000030012127810 */ /* 0x000fe40007ffe0ff */
[----:B------:R-:W-:-:S09]  /*0ab0*/  IADD3 R19, R19, 0x180, RZ ;  /* 0x0000018013137810 */ /* 0x000fd20007ffe0ff */
[----:B01----:R-:W-:Y:S05]  /*0ac0*/  @P1 BRA `(.L_x_550) ;  /* 0xfffff66000001947 */ /* 0x003fea000383ffff */
[----:B------:R-:W-:Y:S05]  /*0ad0*/  EXIT ;  /* 0x000000000000794d */ /* 0x000fea0003800000 */
.L_x_546:
[----:B--2---:R-:W-:Y:S01]  /*0ae0*/  IMAD.MOV.U32 R9, RZ, RZ, R5 ;  /* 0x000000ffff097224 */ /* 0x004fe200078e0005 */
[----:B------:R-:W-:Y:S01]  /*0af0*/  MOV R8, 0x1 ;  /* 0x0000000100087802 */ /* 0x000fe20000000f00 */
[----:B------:R-:W-:Y:S01]  /*0b00*/  IMAD.MOV.U32 R7, RZ, RZ, 0x1f ;  /* 0x0000001fff077424 */ /* 0x000fe200078e00ff */
[----:B------:R-:W-:Y:S02]  /*0b10*/  MOV R10, 0xffffffff ;  /* 0xffffffff000a7802 */ /* 0x000fe40000000f00 */
[----:B------:R-:W-:Y:S02]  /*0b20*/  MOV R2, 0xb40 ;  /* 0x00000b4000027802 */ /* 0x000fe40000000f00 */
[----:B01----:R-:W-:Y:S05]  /*0b30*/  CALL.REL.NOINC `($__internal_30_$__cuda_sm70_shflsync_bfly_p) ;  /* 0x000003b000007944 */ /* 0x003fea0003c00000 */
[----:B-1----:R-:W-:Y:S01]  /*0b40*/  IMAD.MOV.U32 R2, RZ, RZ, R7 ;  /* 0x000000ffff027224 */ /* 0x002fe200078e0007 */
[----:B0-----:R-:W-:Y:S05]  /*0b50*/  BRA `(.L_x_551) ;  /* 0xfffffcd000007947 */ /* 0x001fea000383ffff */
.L_x_547:
[----:B------:R-:W-:Y:S01]  /*0b60*/  HFMA2.MMA R8, -RZ, RZ, 0, 1.1920928955078125e-07 ;  /* 0x00000002ff087435 */ /* 0x000fe200000001ff */
[----:B------:R-:W-:Y:S01]  /*0b70*/  MOV R7, 0x1f ;  /* 0x0000001f00077802 */ /* 0x000fe20000000f00 */
[----:B------:R-:W-:Y:S01]  /*0b80*/  IMAD.MOV.U32 R10, RZ, RZ, -0x1 ;  /* 0xffffffffff0a7424 */ /* 0x000fe200078e00ff */
[----:B------:R-:W-:-:S03]  /*0b90*/  MOV R2, 0xbb0 ;  /* 0x00000bb000027802 */ /* 0x000fc60000000f00 */
[----:B012---:R-:W-:Y:S05]  /*0ba0*/  CALL.REL.NOINC `($__internal_30_$__cuda_sm70_shflsync_bfly_p) ;  /* 0x0000034000007944 */ /* 0x007fea0003c00000 */
[----:B0-----:R-:W-:Y:S01]  /*0bb0*/  HFMA2.MMA R8, -RZ, RZ, 0, 2.384185791015625e-07 ;  /* 0x00000004ff087435 */ /* 0x001fe200000001ff */
[----:B-1----:R-:W-:Y:S01]  /*0bc0*/  FADD.FTZ R9, R9, R7 ;  /* 0x0000000709097221 */ /* 0x002fe20000010000 */
[----:B------:R-:W-:Y:S01]  /*0bd0*/  MOV R7, 0x1f ;  /* 0x0000001f00077802 */ /* 0x000fe20000000f00 */
[----:B------:R-:W-:Y:S01]  /*0be0*/  IMAD.MOV.U32 R10, RZ, RZ, -0x1 ;  /* 0xffffffffff0a7424 */ /* 0x000fe200078e00ff */
[----:B------:R-:W-:-:S02]  /*0bf0*/  MOV R2, 0xc10 ;  /* 0x00000c1000027802 */ /* 0x000fc40000000f00 */
[----:B------:R-:W-:Y:S05]  /*0c00*/  CALL.REL.NOINC `($__internal_30_$__cuda_sm70_shflsync_bfly_p) ;  /* 0x000002e000007944 */ /* 0x000fea0003c00000 */
[----:B0-----:R-:W-:Y:S01]  /*0c10*/  HFMA2.MMA R8, -RZ, RZ, 0, 4.76837158203125e-07 ;  /* 0x00000008ff087435 */ /* 0x001fe200000001ff */
[----:B-1----:R-:W-:Y:S01]  /*0c20*/  FADD.FTZ R9, R9, R7 ;  /* 0x0000000709097221 */ /* 0x002fe20000010000 */
[----:B------:R-:W-:Y:S01]  /*0c30*/  MOV R7, 0x1f ;  /* 0x0000001f00077802 */ /* 0x000fe20000000f00 */
[----:B------:R-:W-:Y:S01]  /*0c40*/  IMAD.MOV.U32 R10, RZ, RZ, -0x1 ;  /* 0xffffffffff0a7424 */ /* 0x000fe200078e00ff */
[----:B------:R-:W-:-:S02]  /*0c50*/  MOV R2, 0xc70 ;  /* 0x00000c7000027802 */ /* 0x000fc40000000f00 */
[----:B------:R-:W-:Y:S05]  /*0c60*/  CALL.REL.NOINC `($__internal_30_$__cuda_sm70_shflsync_bfly_p) ;  /* 0x0000028000007944 */ /* 0x000fea0003c00000 */
[----:B-1----:R-:W-:Y:S01]  /*0c70*/  FADD.FTZ R6, R9, R7 ;  /* 0x0000000709067221 */ /* 0x002fe20000010000 */
[----:B0-----:R-:W-:Y:S01]  /*0c80*/  HFMA2.MMA R8, -RZ, RZ, 0, 9.5367431640625e-07 ;  /* 0x00000010ff087435 */ /* 0x001fe200000001ff */
[----:B------:R-:W-:Y:S01]  /*0c90*/  MOV R7, 0x1f ;  /* 0x0000001f00077802 */ /* 0x000fe20000000f00 */
[----:B------:R-:W-:Y:S01]  /*0ca0*/  IMAD.MOV.U32 R10, RZ, RZ, -0x1 ;  /* 0xffffffffff0a7424 */ /* 0x000fe200078e00ff */
[----:B------:R-:W-:-:S02]  /*0cb0*/  MOV R2, 0xce0 ;  /* 0x00000ce000027802 */ /* 0x000fc40000000f00 */
[----:B------:R-:W-:Y:S02]  /*0cc0*/  MOV R9, R6 ;  /* 0x0000000600097202 */ /* 0x000fe40000000f00 */
[----:B------:R-:W-:Y:S05]  /*0cd0*/  CALL.REL.NOINC `($__internal_30_$__cuda_sm70_shflsync_bfly_p) ;  /* 0x0000021000007944 */ /* 0x000fea0003c00000 */
[----:B0-----:R-:W-:Y:S01]  /*0ce0*/  HFMA2.MMA R8, -RZ, RZ, 0, 5.9604644775390625e-08 ;  /* 0x00000001ff087435 */ /* 0x001fe200000001ff */
[----:B-1----:R-:W-:Y:S01]  /*0cf0*/  MOV R5, R7 ;  /* 0x0000000700057202 */ /* 0x002fe20000000f00 */
[----:B------:R-:W-:Y:S01]  /*0d00*/  IMAD.MOV.U32 R9, RZ, RZ, R4 ;  /* 0x000000ffff097224 */ /* 0x000fe200078e0004 */
[----:B------:R-:W-:Y:S01]  /*0d10*/  MOV R7, 0x1f ;  /* 0x0000001f00077802 */ /* 0x000fe20000000f00 */
[----:B------:R-:W-:Y:S01]  /*0d20*/  IMAD.MOV.U32 R10, RZ, RZ, -0x1 ;  /* 0xffffffffff0a7424 */ /* 0x000fe200078e00ff */
[----:B------:R-:W-:Y:S02]  /*0d30*/  MOV R2, 0xd50 ;  /* 0x00000d5000027802 */ /* 0x000fe40000000f00 */
[----:B------:R-:W-:Y:S05]  /*0d40*/  CALL.REL.NOINC `($__internal_30_$__cuda_sm70_shflsync_bfly_p) ;  /* 0x000001a000007944 */ /* 0x000fea0003c00000 */
[----:B0-----:R-:W-:Y:S01]  /*0d50*/  HFMA2.MMA R8, -RZ, RZ, 0, 1.1920928955078125e-07 ;  /* 0x00000002ff087435 */ /* 0x001fe200000001ff */
[----:B-1----:R-:W-:Y:S01]  /*0d60*/  FADD.FTZ R9, R4, R7 ;  /* 0x0000000704097221 */ /* 0x002fe20000010000 */
[----:B------:R-:W-:Y:S01]  /*0d70*/  MOV R7, 0x1f ;  /* 0x0000001f00077802 */ /* 0x000fe20000000f00 */
[----:B------:R-:W-:Y:S01]  /*0d80*/  IMAD.MOV.U32 R10, RZ, RZ, -0x1 ;  /* 0xffffffffff0a7424 */ /* 0x000fe200078e00ff */
[----:B------:R-:W-:Y:S02]  /*0d90*/  MOV R2, 0xdb0 ;  /* 0x00000db000027802 */ /* 0x000fe40000000f00 */
[----:B------:R-:W-:Y:S05]  /*0da0*/  CALL.REL.NOINC `($__internal_30_$__cuda_sm70_shflsync_bfly_p) ;  /* 0x0000014000007944 */ /* 0x000fea0003c00000 */
        /* <DEDUP_REMOVED lines=12> */
[----:B0-----:R-:W-:Y:S01]  /*0e70*/  HFMA2.MMA R8, -RZ, RZ, 0, 9.5367431640625e-07 ;  /* 0x00000010ff087435 */ /* 0x001fe200000001ff */
[----:B-1----:R-:W-:Y:S01]  /*0e80*/  FADD.FTZ R9, R9, R7 ;  /* 0x0000000709097221 */ /* 0x002fe20000010000 */
[----:B------:R-:W-:Y:S01]  /*0e90*/  MOV R7, 0x1f ;  /* 0x0000001f00077802 */ /* 0x000fe20000000f00 */
[----:B------:R-:W-:Y:S01]  /*0ea0*/  IMAD.MOV.U32 R10, RZ, RZ, -0x1 ;  /* 0xffffffffff0a7424 */ /* 0x000fe200078e00ff */
[----:B------:R-:W-:-:S02]  /*0eb0*/  MOV R2, 0xed0 ;  /* 0x00000ed000027802 */ /* 0x000fc40000000f00 */
[----:B------:R-:W-:Y:S05]  /*0ec0*/  CALL.REL.NOINC `($__internal_30_$__cuda_sm70_shflsync_bfly_p) ;  /* 0x0000002000007944 */ /* 0x000fea0003c00000 */
[----:B-1----:R-:W-:Y:S01]  /*0ed0*/  MOV R4, R7 ;  /* 0x0000000700047202 */ /* 0x002fe20000000f00 */
[----:B0-----:R-:W-:Y:S05]  /*0ee0*/  BRA `(.L_x_552) ;  /* 0xfffffa6000007947 */ /* 0x001fea000383ffff */
        .weak           $__internal_30_$__cuda_sm70_shflsync_bfly_p
        .type           $__internal_30_$__cuda_sm70_shflsync_bfly_p,@function
        .size           $__internal_30_$__cuda_sm70_shflsync_bfly_p,(.L_x_2267 - $__internal_30_$__cuda_sm70_shflsync_bfly_p)
$__internal_30_$__cuda_sm70_shflsync_bfly_p:
[----:B------:R-:W-:Y:S01]  /*0ef0*/  HFMA2.MMA R3, -RZ, RZ, 0, 0 ;  /* 0x00000000ff037435 */ /* 0x000fe200000001ff */
[----:B------:R-:W-:Y:S04]  /*0f00*/  WARPSYNC R10 ;  /* 0x0000000a00007348 */ /* 0x000fe80003800000 */
[----:B------:R0:W1:Y:S01]  /*0f10*/  SHFL.BFLY PT, R7, R9, R8, R7 ;  /* 0x0c00000809077389 */ /* 0x00006200000e0007 */
[----:B------:R-:W-:Y:S05]  /*0f20*/  RET.REL.NODEC R2 `(_ZN10layer_norm22ln_bwd_finalize_kernelINS_22Kernel_traits_finalizeILj768Ef13__nv_bfloat16S2_S2_fjLb0ELj1024ELj4ENS_18Kernel_traits_baseILj768EfS2_S2_S2_fjLj1024EEEEELb0ELb0EEEvNS_9BwdParamsE) ;  /* 0xfffff0d002007950 */ /* 0x000fea0003c3ffff */
.L_x_553:
        /* <DEDUP_REMOVED lines=13> */
.L_x_2267:


//--------------------- .text._ZN10layer_norm40ln_parallel_residual_bwd_finalize_kernelINS_22Kernel_traits_finalizeILj768Ef13__nv_bfloat16S2_S2_fjLb0ELj1024ELj4ENS_18Kernel_traits_baseILj768EfS2_S2_S2_fjLj1024EEEEELb0EEEvNS_9BwdParamsE --------------------------
	.section	.text._ZN10layer_norm40ln_parallel_residual_bwd_finalize_kernelINS_22Kernel_traits_finalizeILj768Ef13__nv_bfloat16S2_S2_fjLb0ELj1024ELj4ENS_18Kernel_traits_baseILj768EfS2_S2_S2_fjLj1024EEEEELb0EEEvNS_9BwdParamsE,"ax",@progbits
	.sectioninfo	@"SHI_REGISTERS=32"
	.align	128
        .global         _ZN10layer_norm40ln_parallel_residual_bwd_finalize_kernelINS_22Kernel_traits_finalizeILj768Ef13__nv_bfloat16S2_S2_fjLb0ELj1024ELj4ENS_18Kernel_traits_baseILj768EfS2_S2_S2_fjLj1024EEEEELb0EEEvNS_9BwdParamsE
        .type           _ZN10layer_norm40ln_parallel_residual_bwd_finalize_kernelINS_22Kernel_traits_finalizeILj768Ef13__nv_bfloat16S2_S2_fjLb0ELj1024ELj4ENS_18Kernel_traits_baseILj768EfS2_S2_S2_fjLj1024EEEEELb0EEEvNS_9BwdParamsE,@function
        .size           _ZN10layer_norm40ln_parallel_residual_bwd_finalize_kernelINS_22Kernel_traits_finalizeILj768Ef13__nv_bfloat16S2_S2_fjLb0ELj1024ELj4ENS_18Kernel_traits_baseILj768EfS2_S2_S2_fjLj1024EEEEELb0EEEvNS_9BwdParamsE,(.L_x_2268 - _ZN10layer_norm40ln_parallel_residual_bwd_finalize_kernelINS_22Kernel_traits_finalizeILj768Ef13__nv_bfloat16S2_S2_fjLb0ELj1024ELj4ENS_18Kernel_traits_baseILj768EfS2_S2_S2_fjLj1024EEEEELb0EEEvNS_9BwdParamsE)
        .other          _ZN10layer_norm40ln_parallel_residual_bwd_finalize_kernelINS_22Kernel_traits_finalizeILj768Ef13__nv_bfloat16S2_S2_fjLb0ELj1024ELj4ENS_18Kernel_traits_baseILj768EfS2_S2_S2_fjLj1024EEEEELb0EEEvNS_9BwdParamsE,@"STO_CUDA_ENTRY STV_DEFAULT"
_ZN10layer_norm40ln_parallel_residual_bwd_finalize_kernelINS_22Kernel_traits_finalizeILj768Ef13__nv_bfloat16S2_S2_fjLb0ELj1024ELj4ENS_18Kernel_traits_baseILj768EfS2_S2_S2_fjLj1024EEEEELb0EEEvNS_9BwdParamsE:
.text._ZN10layer_norm40ln_parallel_residual_bwd_finalize_kernelINS_22Kernel_traits_finalizeILj768Ef13__nv_bfloat16S2_S2_fjLb0ELj1024ELj4ENS_18Kernel_traits_baseILj768EfS2_S2_S2_fjLj1024EEEEELb0EEEvNS_9BwdParamsE:
        /* <DEDUP_REMOVED lines=19> */
.L_x_568:
        /* <DEDUP_REMOVED lines=36> */
.L_x_558:
        /* <DEDUP_REMOVED lines=59> */
.L_x_557:
[----:B------:R-:W-:Y:S05]  /*0720*/  BSYNC B1 ;  /* 0x0000000000017941 */ /* 0x000fea0003800000 */
.L_x_556:
        /* <DEDUP_REMOVED lines=35> */
.L_x_560:
[----:B------:R-:W-:Y:S05]  /*0960*/  BSYNC B1 ;  /* 0x0000000000017941 */ /* 0x000fea0003800000 */
.L_x_559:
        /* <DEDUP_REMOVED lines=17> */
.L_x_561:
[----:B------:R-:W-:Y:S05]  /*0a80*/  BSYNC B1 ;  /* 0x0000000000017941 */ /* 0x000fea0003800000 */
.L_x_555:
[----:B------:R-:W-:Y:S05]  /*0a90*/  BSYNC B0 ;  /* 0x0000000000007941 */ /* 0x000fea0003800000 */
.L_x_554:
        /* <DEDUP_REMOVED lines=14> */
.L_x_569:
        /* <DEDUP_REMOVED lines=36> */
.L_x_570:
        /* <DEDUP_REMOVED lines=11> */
.L_x_562:
[----:B0-----:R-:W-:Y:S01]  /*0e70*/  SHF.L.U32 R8, R5, 0x1, RZ ;  /* 0x0000000105087819 */ /* 0x001fe200000006ff */
[----:B------:R-:W-:Y:S01]  /*0e80*/  WARPSYNC 0xffffffff ;  /* 0xffffffff00007948 */ /* 0x000fe20003800000 */
[----:B------:R-:W-:Y:S02]  /*0e90*/  BAR.SYNC.DEFER_BLOCKING 0x0 ;  /* 0x0000000000007b1d */ /* 0x000fe40000010000 */
[----:B------:R-:W-:-:S04]  /*0ea0*/  ISETP.GE.U32.OR P1, PT, R8, c[0x0][0x168], P0 ;  /* 0x00005a0008007a0c */ /* 0x000fc80000726470 */
[----:B------:R-:W-:Y:S09]  /*0eb0*/  BSSY B0, `(.L_x_565) ;  /* 0x0000011000007945 */ /* 0x000ff20003800000 */
[----:B------:R-:W-:Y:S05]  /*0ec0*/  @P1 BRA `(.L_x_566) ;  /* 0x000000f000001947 */ /* 0x000fea0003800000 */
[----:B------:R-:W-:Y:S01]  /*0ed0*/  SHF.L.U32 R8, R0, 0x3, RZ ;  /* 0x0000000300087819 */ /* 0x000fe200000006ff */
[----:B------:R-:W-:-:S03]  /*0ee0*/  HFMA2.MMA R20, -RZ, RZ, 0, 4.76837158203125e-07 ;  /* 0x00000008ff147435 */ /* 0x000fc600000001ff */
[----:B------:R-:W-:-:S05]  /*0ef0*/  LOP3.LUT R24, R8, 0xf8, RZ, 0xc0, !PT ;  /* 0x000000f808187812 */ /* 0x000fca00078ec0ff */
[----:B------:R-:W0:Y:S02]  /*0f00*/  LDS.64 R14, [R24+0x4000] ;  /* 0x00400000180e7984 */ /* 0x000e240000000a00 */
[CC--:B------:R-:W-:Y:S02]  /*0f10*/  IMAD.WIDE.U32 R22, R5.reuse, R20.reuse, c[0x0][0x268] ;  /* 0x00009a0005167625 */ /* 0x0c0fe400078e0014 */
[----:B------:R-:W1:Y:S02]  /*0f20*/  LDS.64 R12, [R24+0x4080] ;  /* 0x00408000180c7984 */ /* 0x000e640000000a00 */
[CC--:B------:R-:W-:Y:S02]  /*0f30*/  IMAD.WIDE.U32 R16, R5.reuse, R20.reuse, c[0x0][0x260] ;  /* 0x0000980005107625 */ /* 0x0c0fe400078e0014 */
[----:B------:R-:W2:Y:S02]  /*0f40*/  LDS.64 R10, [R24+0x4100] ;  /* 0x00410000180a7984 */ /* 0x000ea40000000a00 */
[----:B------:R-:W-:-:S02]  /*0f50*/  IMAD.WIDE.U32 R18, R5, R20, c[0x0][0x278] ;  /* 0x00009e0005127625 */ /* 0x000fc400078e0014 */
[----:B------:R-:W3:Y:S02]  /*0f60*/  LDS.64 R8, [R24+0x4180] ;  /* 0x0041800018087984 */ /* 0x000ee40000000a00 */
[----:B------:R-:W-:Y:S02]  /*0f70*/  IMAD.WIDE.U32 R20, R5, R20, c[0x0][0x270] ;  /* 0x00009c0005147625 */ /* 0x000fe400078e0014 */
[----:B0-----:R0:W-:Y:S04]  /*0f80*/  STG.E.64 [R22.64], R14 ;  /* 0x0000000e16007986 */ /* 0x0011e8000c101b04 */
[----:B-1----:R0:W-:Y:S04]  /*0f90*/  STG.E.64 [R16.64], R12 ;  /* 0x0000000c10007986 */ /* 0x0021e8000c101b04 */
[----:B--2---:R0:W-:Y:S04]  /*0fa0*/  STG.E.64 [R18.64], R10 ;  /* 0x0000000a12007986 */ /* 0x0041e8000c101b04 */
[----:B---3--:R0:W-:Y:S02]  /*0fb0*/  STG.E.64 [R20.64], R8 ;  /* 0x0000000814007986 */ /* 0x0081e4000c101b04 */
.L_x_566:
[----:B------:R-:W-:Y:S05]  /*0fc0*/  BSYNC B0 ;  /* 0x0000000000007941 */ /* 0x000fea0003800000 */
.L_x_565:
[C---:B------:R-:W-:Y:S02]  /*0fd0*/  ISETP.GT.U32.AND P1, PT, R4.reuse, -0x301, PT ;  /* 0xfffffcff0400780c */ /* 0x040fe40003f24070 */
[----:B------:R-:W-:-:S02]  /*0fe0*/  IADD3 R4, R4, 0x300, RZ ;  /* 0x0000030004047810 */ /* 0x000fc40007ffe0ff */
[----:B------:R-:W-:-:S09]  /*0ff0*/  IADD3 R5, R5, 0x180, RZ ;  /* 0x0000018005057810 */ /* 0x000fd20007ffe0ff */
[----:B0-----:R-:W-:Y:S01]  /*1000*/  @!P1 CALL.REL.NOINC `(.L_x_567) ;  /* 0x0000001000009944 */ /* 0x001fe20003c00000 */
[----:B------:R-:W-:Y:S05]  /*1010*/  BRA `(.L_x_568) ;  /* 0xfffff11000007947 */ /* 0x000fea000383ffff */
.L_x_567:
[----:B------:R-:W-:Y:S05]  /*1020*/  EXIT ;  /* 0x000000000000794d */ /* 0x000fea0003800000 */
.L_x_563:
[----:B------:R-:W-:Y:S01]  /*1030*/  HFMA2.MMA R17, -RZ, RZ, 0, 1.847743988037109375e-06 ;  /* 0x0000001fff117435 */ /* 0x000fe200000001ff */
[----:B----4-:R-:W-:Y:S01]  /*1040*/  IMAD.MOV.U32 R19, RZ, RZ, R12 ;  /* 0x000000ffff137224 */ /* 0x010fe200078e000c */
[----:B------:R-:W-:Y:S02]  /*1050*/  MOV R16, 0x1 ;  /* 0x0000000100107802 */ /* 0x000fe40000000f00 */
[----:B------:R-:W-:Y:S02]  /*1060*/  MOV R14, 0xffffffff ;  /* 0xffffffff000e7802 */ /* 0x000fe40000000f00 */
[----:B------:R-:W-:Y:S02]  /*1070*/  MOV R8, 0x1090 ;  /* 0x0000109000087802 */ /* 0x000fe40000000f00 */
[----:B0123--:R-:W-:Y:S05]  /*1080*/  CALL.REL.NOINC `($__internal_31_$__cuda_sm70_shflsync_bfly_p) ;  /* 0x000007b000007944 */ /* 0x00ffea0003c00000 */
[----:B01----:R-:W-:Y:S05]  /*1090*/  BRA `(.L_x_569) ;  /* 0xfffffae000007947 */ /* 0x003fea000383ffff */
.L_x_564:
[----:B------:R-:W-:Y:S01]  /*10a0*/  HFMA2.MMA R16, -RZ, RZ, 0, 1.1920928955078125e-07 ;  /* 0x00000002ff107435 */ /* 0x000fe200000001ff */
[----:B------:R-:W-:Y:S01]  /*10b0*/  IMAD.MOV.U32 R19, RZ, RZ, R12 ;  /* 0x000000ffff137224 */ /* 0x000fe200078e000c */
[----:B------:R-:W-:Y:S02]  /*10c0*/  MOV R17, 0x1f ;  /* 0x0000001f00117802 */ /* 0x000fe40000000f00 */
[----:B------:R-:W-:-:S02]  /*10d0*/  MOV R14, 0xffffffff ;  /* 0xffffffff000e7802 */ /* 0x000fc40000000f00 */
[----:B------:R-:W-:Y:S02]  /*10e0*/  MOV R8, 0x1100 ;  /* 0x0000110000087802 */ /* 0x000fe40000000f00 */
[----:B-123--:R-:W-:Y:S05]  /*10f0*/  CALL.REL.NOINC `($__internal_31_$__cuda_sm70_shflsync_bfly_p) ;  /* 0x0000074000007944 */ /* 0x00efea0003c00000 */
[----:B0-----:R-:W-:Y:S01]  /*1100*/  HFMA2.MMA R17, -RZ, RZ, 0, 1.847743988037109375e-06 ;  /* 0x0000001fff117435 */ /* 0x001fe200000001ff */
[----:B-1----:R-:W-:Y:S01]  /*1110*/  FADD.FTZ R19, R12, R14 ;  /* 0x0000000e0c137221 */ /* 0x002fe20000010000 */
[----:B------:R-:W-:Y:S01]  /*1120*/  MOV R14, 0xffffffff ;  /* 0xffffffff000e7802 */ /* 0x000fe20000000f00 */
[----:B------:R-:W-:Y:S01]  /*1130*/  IMAD.MOV.U32 R16, RZ, RZ, 0x4 ;  /* 0x00000004ff107424 */ /* 0x000fe200078e00ff */
[----:B------:R-:W-:Y:S02]  /*1140*/  MOV R8, 0x1160 ;  /* 0x0000116000087802 */ /* 0x000fe40000000f00 */
[----:B------:R-:W-:Y:S05]  /*1150*/  CALL.REL.NOINC `($__internal_31_$__cuda_sm70_shflsync_bfly_p) ;  /* 0x000006e000007944 */ /* 0x000fea0003c00000 */
[----:B0-----:R-:W-:Y:S01]  /*1160*/  HFMA2.MMA R16, -RZ, RZ, 0, 4.76837158203125e-07 ;  /* 0x00000008ff107435 */ /* 0x001fe200000001ff */
[----:B-1----:R-:W-:Y:S01]  /*1170*/  FADD.FTZ R19, R19, R14 ;  /* 0x0000000e13137221 */ /* 0x002fe20000010000 */
[----:B------:R-:W-:Y:S01]  /*1180*/  MOV R14, 0xffffffff ;  /* 0xffffffff000e7802 */ /* 0x000fe20000000f00 */
[----:B------:R-:W-:Y:S01]  /*1190*/  IMAD.MOV.U32 R17, RZ, RZ, 0x1f ;  /* 0x0000001fff117424 */ /* 0x000fe200078e00ff */
[----:B------:R-:W-:Y:S02]  /*11a0*/  MOV R8, 0x11c0 ;  /* 0x000011c000087802 */ /* 0x000fe40000000f00 */
[----:B------:R-:W-:Y:S05]  /*11b0*/  CALL.REL.NOINC `($__internal_31_$__cuda_sm70_shflsync_bfly_p) ;  /* 0x0000068000007944 */ /* 0x000fea0003c00000 */
[----:B-1----:R-:W-:Y:S01]  /*11c0*/  FADD.FTZ R12, R19, R14 ;  /* 0x0000000e130c7221 */ /* 0x002fe20000010000 */
[----:B0-----:R-:W-:Y:S01]  /*11d0*/  HFMA2.MMA R16, -RZ, RZ, 0, 9.5367431640625e-07 ;  /* 0x00000010ff107435 */ /* 0x001fe200000001ff */
[----:B------:R-:W-:Y:S01]  /*11e0*/  MOV R17, 0x1f ;  /* 0x0000001f00117802 */ /* 0x000fe20000000f00 */
[----:B------:R-:W-:Y:S01]  /*11f0*/  IMAD.MOV.U32 R14, RZ, RZ, -0x1 ;  /* 0xffffffffff0e7424 */ /* 0x000fe200078e00ff */
[----:B------:R-:W-:-:S02]  /*1200*/  MOV R8, 0x1230 ;  /* 0x0000123000087802 */ /* 0x000fc40000000f00 */
[----:B------:R-:W-:Y:S02]  /*1210*/  MOV R19, R12 ;  /* 0x0000000c00137202 */ /* 0x000fe40000000f00 */
[----:B------:R-:W-:Y:S05]  /*1220*/  CALL.REL.NOINC `($__internal_31_$__cuda_sm70_shflsync_bfly_p) ;  /* 0x0000061000007944 */ /* 0x000fea0003c00000 */
[----:B0-----:R-:W-:Y:S01]  /*1230*/  HFMA2.MMA R17, -RZ, RZ, 0, 1.847743988037109375e-06 ;  /* 0x0000001fff117435 */ /* 0x001fe200000001ff */
[----:B-1----:R-:W-:Y:S01]  /*1240*/  MOV R15, R14 ;  /* 0x0000000e000f7202 */ /* 0x002fe20000000f00 */
[----:B------:R-:W-:Y:S01]  /*1250*/  IMAD.MOV.U32 R16, RZ, RZ, 0x1 ;  /* 0x00000001ff107424 */ /* 0x000fe200078e00ff */
[----:B------:R-:W-:Y:S02]  /*1260*/  MOV R19, R13 ;  /* 0x0000000d00137202 */ /* 0x000fe40000000f00 */
[----:B------:R-:W-:Y:S02]  /*1270*/  MOV R14, 0xffffffff ;  /* 0xffffffff000e7802 */ /* 0x000fe40000000f00 */
[----:B------:R-:W-:Y:S02]  /*1280*/  MOV R8, 0x12a0 ;  /* 0x000012a000087802 */ /* 0x000fe40000000f00 */
[----:B------:R-:W-:Y:S05]  /*1290*/  CALL.REL.NOINC `($__internal_31_$__cuda_sm70_shflsync_bfly_p) ;  /* 0x000005a000007944 */ /* 0x000fea0003c00000 */
[----:B0-----:R-:W-:Y:S01]  /*12a0*/  HFMA2.MMA R16, -RZ, RZ, 0, 1.1920928955078125e-07 ;  /* 0x00000002ff107435 */ /* 0x001fe200000001ff */
[----:B-1----:R-:W-:Y:S01]  /*12b0*/  FADD.FTZ R19, R13, R14 ;  /* 0x0000000e0d137221 */ /* 0x002fe20000010000 */
[----:B------:R-:W-:Y:S01]  /*12c0*/  MOV R14, 0xffffffff ;  /* 0xffffffff000e7802 */ /* 0x000fe20000000f00 */
[----:B------:R-:W-:Y:S01]  /*12d0*/  IMAD.MOV.U32 R17, RZ, RZ, 0x1f ;  /* 0x0000001fff117424 */ /* 0x000fe200078e00ff */
[----:B------:R-:W-:-:S02]  /*12e0*/  MOV R8, 0x1300 ;  /* 0x0000130000087802 */ /* 0x000fc40000000f00 */
[----:B------:R-:W-:Y:S05]  /*12f0*/  CALL.REL.NOINC `($__internal_31_$__cuda_sm70_shflsync_bfly_p) ;  /* 0x0000054000007944 */ /* 0x000fea0003c00000 */
[----:B0-----:R-:W-:Y:S01]  /*1300*/  HFMA2.MMA R16, -RZ, RZ, 0, 2.384185791015625e-07 ;  /* 0x00000004ff107435 */ /* 0x001fe200000001ff */
[----:B-1----:R-:W-:Y:S01]  /*1310*/  FADD.FTZ R19, R19, R14 ;  /* 0x0000000e13137221 */ /* 0x002fe20000010000 */
[----:B------:R-:W-:Y:S01]  /*1320*/  MOV R17, 0x1f ;  /* 0x0000001f00117802 */ /* 0x000fe20000000f00 */
[----:B------:R-:W-:Y:S01]  /*1330*/  IMAD.MOV.U32 R14, RZ, RZ, -0x1 ;  /* 0xffffffffff0e7424 */ /* 0x000fe200078e00ff */
[----:B------:R-:W-:-:S02]  /*1340*/  MOV R8, 0x1360 ;  /* 0x0000136000087802 */ /* 0x000fc40000000f00 */
[----:B------:R-:W-:Y:S05]  /*1350*/  CALL.REL.NOINC `($__internal_31_$__cuda_sm70_shflsync_bfly_p) ;  /* 0x000004e000007944 */ /* 0x000fea0003c00000 */
[----:B0-----:R-:W-:Y:S01]  /*1360*/  HFMA2.MMA R16, -RZ, RZ, 0, 4.76837158203125e-07 ;  /* 0x00000008ff107435 */ /* 0x001fe200000001ff */
[----:B-1----:R-:W-:Y:S01]  /*1370*/  FADD.FTZ R19, R19, R14 ;  /* 0x0000000e13137221 */ /* 0x002fe20000010000 */
[----:B------:R-:W-:-:S02]  /*1380*/  MOV R17, 0x1f ;  /* 0x0000001f00117802 */ /* 0x000fc40000000f00 */
[----:B------:R-:W-:Y:S02]  /*1390*/  MOV R14, 0xffffffff ;  /* 0xffffffff000e7802 */ /* 0x000fe40000000f00 */
[----:B------:R-:W-:Y:S02]  /*13a0*/  MOV R8, 0x13c0 ;  /* 0x000013c000087802 */ /* 0x000fe40000000f00 */
[----:B------:R-:W-:Y:S05]  /*13b0*/  CALL.REL.NOINC `($__internal_31_$__cuda_sm70_shflsync_bfly_p) ;  /* 0x0000048000007944 */ /* 0x000fea0003c00000 */
[----:B-1----:R-:W-:Y:S01]  /*13c0*/  FADD.FTZ R13, R19, R14 ;  /* 0x0000000e130d7221 */ /* 0x002fe20000010000 */
[----:B0-----:R-:W-:Y:S01]  /*13d0*/  HFMA2.MMA R16, -RZ, RZ, 0, 9.5367431640625e-07 ;  /* 0x00000010ff107435 */ /* 0x001fe200000001ff */
[----:B------:R-:W-:Y:S01]  /*13e0*/  IMAD.MOV.U32 R17, RZ, RZ, 0x1f ;  /* 0x0000001fff117424 */ /* 0x000fe200078e00ff */
[----:B------:R-:W-:Y:S02]  /*13f0*/  MOV R14, 0xffffffff ;  /* 0xffffffff000e7802 */ /* 0x000fe40000000f00 */
[----:B------:R-:W-:Y:S02]  /*1400*/  MOV R19, R13 ;  /* 0x0000000d00137202 */ /* 0x000fe40000000f00 */
[----:B------:R-:W-:Y:S02]  /*1410*/  MOV R8, 0x1430 ;  /* 0x0000143000087802 */ /* 0x000fe40000000f00 */
[----:B------:R-:W-:Y:S05]  /*1420*/  CALL.REL.NOINC `($__internal_31_$__cuda_sm70_shflsync_bfly_p) ;  /* 0x0000041000007944 */ /* 0x000fea0003c00000 */
[----:B0-----:R-:W-:Y:S01]  /*1430*/  HFMA2.MMA R17, -RZ, RZ, 0, 1.847743988037109375e-06 ;  /* 0x0000001fff117435 */ /* 0x001fe200000001ff */
[----:B-1----:R-:W-:Y:S01]  /*1440*/  MOV R18, R14 ;  /* 0x0000000e00127202 */ /* 0x002fe20000000f00 */
[----:B------:R-:W-:Y:S01]  /*1450*/  IMAD.MOV.U32 R16, RZ, RZ, 0x1 ;  /* 0x00000001ff107424 */ /* 0x000fe200078e00ff */
[----:B------:R-:W-:-:S02]  /*1460*/  MOV R19, R11 ;  /* 0x0000000b00137202 */ /* 0x000fc40000000f00 */
[----:B------:R-:W-:Y:S02]  /*1470*/  MOV R14, 0xffffffff ;  /* 0xffffffff000e7802 */ /* 0x000fe40000000f00 */
[----:B------:R-:W-:Y:S02]  /*1480*/  MOV R8, 0x14a0 ;  /* 0x000014a000087802 */ /* 0x000fe40000000f00 */
[----:B------:R-:W-:Y:S05]  /*1490*/  CALL.REL.NOINC `($__internal_31_$__cuda_sm70_shflsync_bfly_p) ;  /* 0x000003a000007944 */ /* 0x000fea0003c00000 */
[----:B0-----:R-:W-:Y:S01]  /*14a0*/  HFMA2.MMA R16, -RZ, RZ, 0, 1.1920928955078125e-07 ;  /* 0x00000002ff107435 */ /* 0x001fe200000001ff */
[----:B-1----:R-:W-:Y:S01]  /*14b0*/  FADD.FTZ R19, R11, R14 ;  /* 0x0000000e0b137221 */ /* 0x002fe20000010000 */
[----:B------:R-:W-:Y:S01]  /*14c0*/  MOV R17, 0x1f ;  /* 0x0000001f00117802 */ /* 0x000fe20000000f00 */
[----:B------:R-:W-:Y:S01]  /*14d0*/  IMAD.MOV.U32 R14, RZ, RZ, -0x1 ;  /* 0xffffffffff0e7424 */ /* 0x000fe200078e00ff */
[----:B------:R-:W-:Y:S02]  /*14e0*/  MOV R8, 0x1500 ;  /* 0x0000150000087802 */ /* 0x000fe40000000f00 */
[----:B------:R-:W-:Y:S05]  /*14f0*/  CALL.REL.NOINC `($__internal_31_$__cuda_sm70_shflsync_bfly_p) ;  /* 0x0000034000007944 */ /* 0x000fea0003c00000 */
[----:B0-----:R-:W-:Y:S01]  /*1500*/  HFMA2.MMA R16, -RZ, RZ, 0, 2.384185791015625e-07 ;  /* 0x00000004ff107435 */ /* 0x001fe200000001ff */
[----:B-1----:R-:W-:Y:S01]  /*1510*/  FADD.FTZ R19, R19, R14 ;  /* 0x0000000e13137221 */ /* 0x002fe20000010000 */
[----:B------:R-:W-:Y:S02]  /*1520*/  MOV R17, 0x1f ;  /* 0x0000001f00117802 */ /* 0x000fe40000000f00 */
[----:B------:R-:W-:-:S02]  /*1530*/  MOV R14, 0xffffffff ;  /* 0xffffffff000e7802 */ /* 0x000fc40000000f00 */
        /* <DEDUP_REMOVED lines=10> */
[----:B------:R-:W-:Y:S02]  /*15e0*/  MOV R17, 0x1f ;  /* 0x0000001f00117802 */ /* 0x000fe40000000f00 */
[----:B------:R-:W-:Y:S01]  /*15f0*/  MOV R14, 0xffffffff ;  /* 0xffffffff000e7802 */ /* 0x000fe20000000f00 */
[----:B------:R-:W-:Y:S01]  /*1600*/  IMAD.MOV.U32 R19, RZ, RZ, R11 ;  /* 0x000000ffff137224 */ /* 0x000fe200078e000b */
[----:B------:R-:W-:-:S02]  /*1610*/  MOV R8, 0x1630 ;  /* 0x0000163000087802 */ /* 0x000fc40000000f00 */
[----:B------:R-:W-:Y:S05]  /*1620*/  CALL.REL.NOINC `($__internal_31_$__cuda_sm70_shflsync_bfly_p) ;  /* 0x0000021000007944 */ /* 0x000fea0003c00000 */
[----:B0-----:R-:W-:Y:S01]  /*1630*/  HFMA2.MMA R16, -RZ, RZ, 0, 5.9604644775390625e-08 ;  /* 0x00000001ff107435 */ /* 0x001fe200000001ff */
[----:B-1----:R-:W-:Y:S01]  /*1640*/  MOV R20, R14 ;  /* 0x0000000e00147202 */ /* 0x002fe20000000f00 */
[----:B------:R-:W-:Y:S01]  /*1650*/  IMAD.MOV.U32 R14, RZ, RZ, -0x1 ;  /* 0xffffffffff0e7424 */ /* 0x000fe200078e00ff */
[----:B------:R-:W-:-:S02]  /*1660*/  MOV R19, R10 ;  /* 0x0000000a00137202 */ /* 0x000fc40000000f00 */
[----:B------:R-:W-:Y:S02]  /*1670*/  MOV R17, 0x1f ;  /* 0x0000001f00117802 */ /* 0x000fe40000000f00 */
[----:B------:R-:W-:Y:S02]  /*1680*/  MOV R8, 0x16a0 ;  /* 0x000016a000087802 */ /* 0x000fe40000000f00 */
[----:B------:R-:W-:Y:S05]  /*1690*/  CALL.REL.NOINC `($__internal_31_$__cuda_sm70_shflsync_bfly_p) ;  /* 0x000001a000007944 */ /* 0x000fea0003c00000 */
[----:B0-----:R-:W-:Y:S01]  /*16a0*/  HFMA2.MMA R16, -RZ, RZ, 0, 1.1920928955078125e-07 ;  /* 0x00000002ff107435 */ /* 0x001fe200000001ff */
[----:B-1----:R-:W-:Y:S01]  /*16b0*/  FADD.FTZ R19, R10, R14 ;  /* 0x0000000e0a137221 */ /* 0x002fe20000010000 */
[----:B------:R-:W-:Y:S02]  /*16c0*/  MOV R17, 0x1f ;  /* 0x0000001f00117802 */ /* 0x000fe40000000f00 */
[----:B------:R-:W-:Y:S02]  /*16d0*/  MOV R14, 0xffffffff ;  /* 0xffffffff000e7802 */ /* 0x000fe40000000f00 */
[----:B------:R-:W-:Y:S02]  /*16e0*/  MOV R8, 0x1700 ;  /* 0x0000170000087802 */ /* 0x000fe40000000f00 */
[----:B------:R-:W-:Y:S05]  /*16f0*/  CALL.REL.NOINC `($__internal_31_$__cuda_sm70_shflsync_bfly_p) ;  /* 0x0000014000007944 */ /* 0x000fea0003c00000 */
[----:B0-----:R-:W-:Y:S01]  /*1700*/  HFMA2.MMA R16, -RZ, RZ, 0, 2.384185791015625e-07 ;  /* 0x00000004ff107435 */ /* 0x001fe200000001ff */
[----:B-1----:R-:W-:Y:S01]  /*1710*/  FADD.FTZ R19, R19, R14 ;  /* 0x0000000e13137221 */ /* 0x002fe20000010000 */
[----:B------:R-:W-:Y:S01]  /*1720*/  MOV R14, 0xffffffff ;  /* 0xffffffff000e7802 */ /* 0x000fe20000000f00 */
[----:B------:R-:W-:Y:S01]  /*1730*/  IMAD.MOV.U32 R17, RZ, RZ, 0x1f ;  /* 0x0000001fff117424 */ /* 0x000fe200078e00ff */
        /* <DEDUP_REMOVED lines=8> */
[----:B0-----:R-:W-:Y:S01]  /*17c0*/  HFMA2.MMA R17, -RZ, RZ, 0, 1.847743988037109375e-06 ;  /* 0x0000001fff117435 */ /* 0x001fe200000001ff */
[----:B-1----:R-:W-:Y:S01]  /*17d0*/  FADD.FTZ R19, R19, R14 ;  /* 0x0000000e13137221 */ /* 0x002fe20000010000 */
[----:B------:R-:W-:Y:S01]  /*17e0*/  MOV R14, 0xffffffff ;  /* 0xffffffff000e7802 */ /* 0x000fe20000000f00 */
[----:B------:R-:W-:Y:S01]  /*17f0*/  IMAD.MOV.U32 R16, RZ, RZ, 0x10 ;  /* 0x00000010ff107424 */ /* 0x000fe200078e00ff */
[----:B------:R-:W-:Y:S02]  /*1800*/  MOV R8, 0x1820 ;  /* 0x0000182000087802 */ /* 0x000fe40000000f00 */
[----:B------:R-:W-:Y:S05]  /*1810*/  CALL.REL.NOINC `($__internal_31_$__cuda_sm70_shflsync_bfly_p) ;  /* 0x0000002000007944 */ /* 0x000fea0003c00000 */
[----:B-1----:R-:W-:Y:S01]  /*1820*/  MOV R8, R14 ;  /* 0x0000000e00087202 */ /* 0x002fe20000000f00 */
[----:B0-----:R-:W-:Y:S05]  /*1830*/  BRA `(.L_x_570) ;  /* 0xfffff58000007947 */ /* 0x001fea000383ffff */
        .weak           $__internal_31_$__cuda_sm70_shflsync_bfly_p
        .type           $__internal_31_$__cuda_sm70_shflsync_bfly_p,@function
        .size           $__internal_31_$__cuda_sm70_shflsync_bfly_p,(.L_x_2268 - $__internal_31_$__cuda_sm70_shflsync_bfly_p)
$__internal_31_$__cuda_sm70_shflsync_bfly_p:
[----:B------:R-:W-:Y:S01]  /*1840*/  HFMA2.MMA R9, -RZ, RZ, 0, 0 ;  /* 0x00000000ff097435 */ /* 0x000fe200000001ff */
[----:B------:R-:W-:Y:S04]  /*1850*/  WARPSYNC R14 ;  /* 0x0000000e00007348 */ /* 0x000fe80003800000 */
[----:B------:R0:W1:Y:S01]  /*1860*/  SHFL.BFLY PT, R14, R19, R16, R17 ;  /* 0x0c000010130e7389 */ /* 0x00006200000e0011 */
[----:B------:R-:W-:Y:S05]  /*1870*/  RET.REL.NODEC R8 `(_ZN10layer_norm40ln_parallel_residual_bwd_finalize_kernelINS_22Kernel_traits_finalizeILj768Ef13__nv_bfloat16S2_S2_fjLb0ELj1024ELj4ENS_18Kernel_traits_baseILj768EfS2_S2_S2_fjLj1024EEEEELb0EEEvNS_9BwdParamsE) ;  /* 0xffffe78008007950 */ /* 0x000fea0003c3ffff */
.L_x_571:
        /* <DEDUP_REMOVED lines=16> */
.L_x_2268:


//--------------------- .text._ZN10layer_norm31ln_parallel_residual_bwd_kernelINS_13Kernel_traitsIf13__nv_bfloat16S2_S2_fjLj768ELj1ELj4ELj1ELj16ENS_18Kernel_traits_baseILj768EfS2_S2_S2_fjLj128EEEEELb1ELb1ELb0EEEvNS_9BwdParamsE --------------------------
	.section	.text._ZN10layer_norm31ln_parallel_residual_bwd_kernelINS_13Kernel_traitsIf13__nv_bfloat16S2_S2_fjLj768ELj1ELj4ELj1ELj16ENS_18Kernel_traits_baseILj768EfS2_S2_S2_fjLj128EEEEELb1ELb1ELb0EEEvNS_9BwdParamsE,"ax",@progbits
	.sectioninfo	@"SHI_REGISTERS=188"
	.align	128
        .global         _ZN10layer_norm31ln_parallel_residual_bwd_kernelINS_13Kernel_traitsIf13__nv_bfloat16S2_S2_fjLj768ELj1ELj4ELj1ELj16ENS_18Kernel_traits_baseILj768EfS2_S2_S2_fjLj128EEEEELb1ELb1ELb0EEEvNS_9BwdParamsE
        .type           _ZN10layer_norm31ln_parallel_residual_bwd_kernelINS_13Kernel_traitsIf13__nv_bfloat16S2_S2_fjLj768ELj1ELj4ELj1ELj16ENS_18Kernel_traits_baseILj768EfS2_S2_S2_fjLj128EEEEELb1ELb1ELb0EEEvNS_9BwdParamsE,@function
        .size           _ZN10layer_norm31ln_parallel_residual_bwd_kernelINS_13Kernel_traitsIf13__nv_bfloat16S2_S2_fjLj768ELj1ELj4ELj1ELj16ENS_18Kernel_traits_baseILj768EfS2_S2_S2_fjLj128EEEEELb1ELb1ELb0EEEvNS_9BwdParamsE,(.L_x_2269 - _ZN10layer_norm31ln_parallel_residual_bwd_kernelINS_13Kernel_traitsIf13__nv_bfloat16S2_S2_fjLj768ELj1ELj4ELj1ELj16ENS_18Kernel_traits_baseILj768EfS2_S2_S2_fjLj128EEEEELb1ELb1ELb0EEEvNS_9BwdParamsE)
        .other          _ZN10layer_norm31ln_parallel_residual_bwd_kernelINS_13Kernel_traitsIf13__nv_bfloat16S2_S2_fjLj768ELj1ELj4ELj1ELj16ENS_18Kernel_traits_baseILj768EfS2_S2_S2_fjLj128EEEEELb1ELb1ELb0EEEvNS_9BwdParamsE,@"STO_CUDA_ENTRY STV_DEFAULT"
_ZN10layer_norm31ln_parallel_residual_bwd_kernelINS_13Kernel_traitsIf13__nv_bfloat16S2_S2_fjLj768ELj1ELj4ELj1ELj16ENS_18Kernel_traits_baseILj768EfS2_S2_S2_fjLj128EEEEELb1ELb1ELb0EEEvNS_9BwdParamsE:
.text._ZN10layer_norm31ln_parallel_residual_bwd_kernelINS_13Kernel_traitsIf13__nv_bfloat16S2_S2_fjLj768ELj1ELj4ELj1ELj16ENS_18Kernel_traits_baseILj768EfS2_S2_S2_fjLj128EEEEELb1ELb1ELb0EEEvNS_9BwdParamsE:
        /* <DEDUP_REMOVED lines=14> */
[----:B------:R-:W-:Y:S02]  /*00e0*/  @P5 IMAD.MOV.U32 R5, RZ, RZ, 0x20 ;  /* 0x00000020ff055424 */ /* 0x000fe400078e00ff */
        /* <DEDUP_REMOVED lines=42> */
[----:B------:R-:W-:-:S07]  /*0390*/  IMAD.MOV.U32 R61, RZ, RZ, RZ ;  /* 0x000000ffff3d7224 */ /* 0x000fce00078e00ff */
.L_x_588:
[----:B------:R-:W-:-:S04]  /*03a0*/  IMAD.MOV.U32 R99, RZ, RZ, 0x4 ;  /* 0x00000004ff637424 */ /* 0x000fc800078e00ff */
        /* <DEDUP_REMOVED lines=110> */
.L_x_575:
[----:B-1----:R-:W-:Y:S05]  /*0a90*/  BSYNC B1 ;  /* 0x0000000000017941 */ /* 0x002fea0003800000 */
.L_x_574:
        /* <DEDUP_REMOVED lines=96> */
.L_x_577:
[----:B------:R-:W-:Y:S05]  /*10a0*/  BSYNC B1 ;  /* 0x0000000000017941 */ /* 0x000fea0003800000 */
.L_x_576:
        /* <DEDUP_REMOVED lines=22> */
[----:B------:R2:W5:Y:S02]  /*1210*/  @P1 LDG.E.64 R110, [R136.64] ;  /* 0x00000004886e1981 */ /* 0x000564000c1e1b00 */
[--C-:B--2---:R-:W-:Y:S02]  /*1220*/  PRMT R137, RZ, 0x5410, R101.reuse ;  /* 0x00005410ff897816 */ /* 0x104fe40000000065 */
[----:B------:R-:W-:Y:S02]  /*1230*/  PRMT R101, RZ, 0x7610, R101 ;  /* 0x00007610ff657816 */ /* 0x000fe40000000065 */
[--C-:B0-----:R-:W-:Y:S02]  /*1240*/  PRMT R135, RZ, 0x7610, R100.reuse ;  /* 0x00007610ff877816 */ /* 0x101fe40000000064 */
[----:B------:R-:W-:Y:S01]  /*1250*/  PRMT R119, RZ, 0x5410, R100 ;  /* 0x00005410ff777816 */ /* 0x000fe20000000064 */
[C---:B------:R-:W-:Y:S01]  /*1260*/  FADD.FTZ R139, -R162.reuse, R101 ;  /* 0x00000065a28b7221 */ /* 0x040fe20000010100 */
[----:B------:R-:W-:Y:S01]  /*1270*/  PRMT R141, RZ, 0x5410, R102 ;  /* 0x00005410ff8d7816 */ /* 0x000fe20000000066 */
[C---:B------:R-:W-:Y:S01]  /*1280*/  FADD.FTZ R135, -R162.reuse, R135 ;  /* 0x00000087a2877221 */ /* 0x040fe20000010100 */
[----:B------:R-:W-:Y:S01]  /*1290*/  PRMT R145, RZ, 0x5410, R103 ;  /* 0x00005410ff917816 */ /* 0x000fe20000000067 */
[----:B------:R-:W-:Y:S01]  /*12a0*/  FADD.FTZ R119, -R162, R119 ;  /* 0x00000077a2777221 */ /* 0x000fe20000010100 */
[----:B------:R-:W-:-:S02]  /*12b0*/  PRMT R103, RZ, 0x7610, R103 ;  /* 0x00007610ff677816 */ /* 0x000fc40000000067 */
[--C-:B---3--:R-:W-:Y:S01]  /*12c0*/  PRMT R101, RZ, 0x5410, R96.reuse ;  /* 0x00005410ff657816 */ /* 0x108fe20000000060 */
[C---:B------:R-:W-:Y:S01]  /*12d0*/  FADD.FTZ R137, -R162.reuse, R137 ;  /* 0x00000089a2897221 */ /* 0x040fe20000010100 */
[----:B------:R-:W-:Y:S01]  /*12e0*/  PRMT R96, RZ, 0x7610, R96 ;  /* 0x00007610ff607816 */ /* 0x000fe20000000060 */
[----:B------:R-:W-:Y:S02]  /*12f0*/  FADD.FTZ R141, -R162, R141 ;  /* 0x0000008da28d7221 */ /* 0x000fe40000010100 */
[----:B-----5:R-:W-:Y:S01]  /*1300*/  FMUL.FTZ R134, R116, R135 ;  /* 0x0000008774867220 */ /* 0x020fe20000410000 */
[----:B------:R-:W-:Y:S01]  /*1310*/  PRMT R100, RZ, 0x7610, R97 ;  /* 0x00007610ff647816 */ /* 0x000fe20000000061 */
[----:B------:R-:W-:Y:S01]  /*1320*/  FADD.FTZ R169, -R162, R103 ;  /* 0x00000067a2a97221 */ /* 0x000fe20000010100 */
[----:B------:R-:W-:Y:S01]  /*1330*/  PRMT R103, RZ, 0x5410, R97 ;  /* 0x00005410ff677816 */ /* 0x000fe20000000061 */
[----:B------:R-:W-:Y:S02]  /*1340*/  FMUL.FTZ R119, R116, R119 ;  /* 0x0000007774777220 */ /* 0x000fe40000410000 */
[----:B------:R-:W-:Y:S01]  /*1350*/  FMUL.FTZ R136, R68, R101 ;  /* 0x0000006544887220 */ /* 0x000fe20000410000 */
[----:B------:R-:W-:Y:S01]  /*1360*/  PRMT R97, RZ, 0x5410, R98 ;  /* 0x00005410ff617816 */ /* 0x000fe20000000062 */
        /* <DEDUP_REMOVED lines=8> */
[-C--:B------:R-:W-:Y:S02]  /*13f0*/  FFMA.FTZ R40, R141, R97.reuse, R40 ;  /* 0x000000618d287223 */ /* 0x080fe40000010028 */
[----:B------:R-:W-:Y:S02]  /*1400*/  FMUL.FTZ R142, R64, R97 ;  /* 0x00000061408e7220 */ /* 0x000fe40000410000 */
[----:B------:R-:W-:Y:S02]  /*1410*/  FMUL.FTZ R140, R70, R103 ;  /* 0x00000067468c7220 */ /* 0x000fe40000410000 */
[----:B------:R-:W-:Y:S02]  /*1420*/  FADD.FTZ R97, R96, R137 ;  /* 0x0000008960617221 */ /* 0x000fe40000010000 */
[----:B------:R-:W-:Y:S01]  /*1430*/  FFMA.FTZ R167, R134, R137, R167 ;  /* 0x0000008986a77223 */ /* 0x000fe200000100a7 */
[----:B------:R-:W-:Y:S01]  /*1440*/  PRMT R143, RZ, 0x7610, R102 ;  /* 0x00007610ff8f7816 */ /* 0x000fe20000000066 */
[----:B------:R-:W-:-:S02]  /*1450*/  FMUL.FTZ R138, R116, R139 ;  /* 0x0000008b748a7220 */ /* 0x000fc40000410000 */
[----:B------:R-:W-:Y:S02]  /*1460*/  FMUL.FTZ R139, R71, R100 ;  /* 0x00000064478b7220 */ /* 0x000fe40000410000 */
[----:B------:R-:W-:Y:S02]  /*1470*/  FADD.FTZ R96, R97, R140 ;  /* 0x0000008c61607221 */ /* 0x000fe40000010000 */
[----:B------:R-:W-:Y:S01]  /*1480*/  FFMA.FTZ R167, R135, R140, R167 ;  /* 0x0000008c87a77223 */ /* 0x000fe200000100a7 */
[----:B------:R-:W-:Y:S01]  /*1490*/  PRMT R98, RZ, 0x7610, R98 ;  /* 0x00007610ff627816 */ /* 0x000fe20000000062 */
[----:B------:R-:W-:Y:S02]  /*14a0*/  FADD.FTZ R143, -R162, R143 ;  /* 0x0000008fa28f7221 */ /* 0x000fe40000010100 */
[----:B------:R-:W-:Y:S02]  /*14b0*/  FADD.FTZ R97, R96, R139 ;  /* 0x0000008b60617221 */ /* 0x000fe40000010000 */
[----:B------:R-:W-:Y:S01]  /*14c0*/  FFMA.FTZ R167, R138, R139, R167 ;  /* 0x0000008b8aa77223 */ /* 0x000fe200000100a7 */
[----:B------:R-:W-:Y:S01]  /*14d0*/  PRMT R147, RZ, 0x5410, R99 ;  /* 0x00005410ff937816 */ /* 0x000fe20000000063 */
[----:B------:R-:W-:-:S02]  /*14e0*/  FADD.FTZ R145, -R162, R145 ;  /* 0x00000091a2917221 */ /* 0x000fc40000010100 */
[C---:B------:R-:W-:Y:S02]  /*14f0*/  FMUL.FTZ R144, R116.reuse, R143 ;  /* 0x0000008f74907220 */ /* 0x040fe40000410000 */
[----:B------:R-:W-:Y:S02]  /*1500*/  FMUL.FTZ R143, R65, R98 ;  /* 0x00000062418f7220 */ /* 0x000fe40000410000 */
        /* <DEDUP_REMOVED lines=25> */
.L_x_579:
[----:B------:R-:W-:Y:S05]  /*16a0*/  BSYNC B1 ;  /* 0x0000000000017941 */ /* 0x000fea0003800000 */
.L_x_578:
[----:B------:R-:W-:Y:S05]  /*16b0*/  BRA.DIV ~URZ, `(.L_x_580) ;  /* 0x000027d27f007947 */ /* 0x000fea000b800000 */
[----:B------:R0:W1:Y:S02]  /*16c0*/  SHFL.BFLY PT, R98, R165, 0x1, 0x1f ;  /* 0x0c201f00a5627f89 */ /* 0x00006400000e0000 */
.L_x_589:
        /* <DEDUP_REMOVED lines=18> */
.L_x_590:
        /* <DEDUP_REMOVED lines=11> */
[-C--:B-1----:R-:W-:Y:S01]  /*18a0*/  FFMA.FTZ R101, R153, R102.reuse, R169 ;  /* 0x0000006699657223 */ /* 0x082fe200000100a9 */
[----:B------:R-:W-:Y:S01]  /*18b0*/  ISETP.NE.AND.EX P0, PT, RZ, c[0x0][0x254], PT, P0 ;  /* 0x00009500ff007a0c */ /* 0x000fe20003f05300 */
[----:B------:R-:W-:Y:S02]  /*18c0*/  FADD.FTZ R97, R152, -R97 ;  /* 0x8000006198617221 */ /* 0x000fe40000010000 */
[----:B------:R-:W-:Y:S02]  /*18d0*/  FFMA.FTZ R98, R150, R102, R169 ;  /* 0x0000006696627223 */ /* 0x000fe400000100a9 */
[----:B-----5:R-:W-:Y:S02]  /*18e0*/  FMUL.FTZ R97, R116, R97 ;  /* 0x0000006174617220 */ /* 0x020fe40000410000 */
[----:B------:R-:W-:Y:S01]  /*18f0*/  @P6 PRMT R96, RZ, 0x5410, R12 ;  /* 0x00005410ff606816 */ /* 0x000fe2000000000c */
[----:B------:R-:W-:-:S02]  /*1900*/  FADD.FTZ R101, R156, -R101 ;  /* 0x800000659c657221 */ /* 0x000fc40000010000 */
[----:B------:R-:W-:Y:S02]  /*1910*/  FADD.FTZ R99, R151, -R98 ;  /* 0x8000006297637221 */ /* 0x000fe40000010000 */
[----:B------:R-:W-:Y:S01]  /*1920*/  @P6 FADD.FTZ R97, R97, R96 ;  /* 0x0000006061616221 */ /* 0x000fe20000010000 */
[----:B------:R-:W-:Y:S01]  /*1930*/  MOV R96, R104 ;  /* 0x0000006800607202 */ /* 0x000fe20000000f00 */
[-CC-:B------:R-:W-:Y:S02]  /*1940*/  FFMA.FTZ R162, R154, R102.reuse, R169.reuse ;  /* 0x000000669aa27223 */ /* 0x180fe400000100a9 */
[----:B0-----:R-:W-:Y:S01]  /*1950*/  FMUL.FTZ R165, R97, c[0x0][0x1e8] ;  /* 0x00007a0061a57a20 */ /* 0x001fe20000410000 */
[----:B------:R-:W-:Y:S01]  /*1960*/  LOP3.LUT P1, RZ, R96, 0xff, RZ, 0xc0, !PT ;  /* 0x000000ff60ff7812 */ /* 0x000fe2000782c0ff */
[----:B------:R-:W-:Y:S02]  /*1970*/  @P0 IMAD.MOV.U32 R96, RZ, RZ, R2 ;  /* 0x000000ffff600224 */ /* 0x000fe400078e0002 */
[C---:B------:R-:W-:Y:S01]  /*1980*/  FMUL.FTZ R98, R116.reuse, R101 ;  /* 0x0000006574627220 */ /* 0x040fe20000410000 */
[----:B------:R-:W-:Y:S01]  /*1990*/  FSEL R170, R165, RZ, P1 ;  /* 0x000000ffa5aa7208 */ /* 0x000fe20000800000 */
[----:B------:R-:W-:Y:S01]  /*19a0*/  FMUL.FTZ R99, R116, R99 ;  /* 0x0000006374637220 */ /* 0x000fe20000410000 */
[----:B------:R-:W-:Y:S01]  /*19b0*/  @P0 LOP3.LUT P1, RZ, R96, 0xff, RZ, 0xc0, !PT ;  /* 0x000000ff60ff0812 */ /* 0x000fe2000782c0ff */
[----:B------:R-:W-:Y:S01]  /*19c0*/  FADD.FTZ R103, R157, -R162 ;  /* 0x800000a29d677221 */ /* 0x000fe20000010000 */
[----:B------:R-:W-:Y:S01]  /*19d0*/  @P6 PRMT R96, RZ, 0x7610, R12 ;  /* 0x00007610ff606816 */ /* 0x000fe2000000000c */
[----:B------:R-:W-:Y:S01]  /*19e0*/  FFMA.FTZ R162, R160, R102, R169 ;  /* 0x00000066a0a27223 */ /* 0x000fe200000100a9 */
[----:B------:R-:W-:-:S03]  /*19f0*/  @P6 PRMT R101, RZ, 0x5410, R13 ;  /* 0x00005410ff656816 */ /* 0x000fc6000000000d */
[----:B------:R-:W-:Y:S02]  /*1a00*/  @P6 FADD.FTZ R99, R99, R96 ;  /* 0x0000006063636221 */ /* 0x000fe40000010000 */
[----:B------:R-:W-:Y:S01]  /*1a10*/  @P6 FADD.FTZ R98, R98, R101 ;  /* 0x0000006562626221 */ /* 0x000fe20000010000 */
[----:B------:R-:W-:Y:S01]  /*1a20*/  @P0 FSEL R101, R165, RZ, P1 ;  /* 0x000000ffa5650208 */ /* 0x000fe20000800000 */
[----:B------:R-:W-:Y:S01]  /*1a30*/  FMUL.FTZ R96, R116, R103 ;  /* 0x0000006774607220 */ /* 0x000fe20000410000 */
[----:B------:R-:W-:Y:S01]  /*1a40*/  @P6 PRMT R103, RZ, 0x7610, R13 ;  /* 0x00007610ff676816 */ /* 0x000fe2000000000d */
[----:B------:R-:W-:Y:S01]  /*1a50*/  FFMA.FTZ R165, R155, R102, R169 ;  /* 0x000000669ba57223 */ /* 0x000fe200000100a9 */
[----:B------:R-:W-:Y:S01]  /*1a60*/  LOP3.LUT P1, RZ, R104, 0xff00, RZ, 0xc0, !PT ;  /* 0x0000ff0068ff7812 */ /* 0x000fe2000782c0ff */
[----:B------:R-:W-:Y:S01]  /*1a70*/  FMUL.FTZ R174, R99, c[0x0][0x1e8] ;  /* 0x00007a0063ae7a20 */ /* 0x000fe20000410000 */
[----:B------:R-:W-:Y:S01]  /*1a80*/  @P0 F2FP.BF16.PACK_AB R101, RZ, R101 ;  /* 0x00000065ff65023e */ /* 0x000fe200000010ff */
[----:B------:R-:W-:-:S02]  /*1a90*/  FADD.FTZ R165, R158, -R165 ;  /* 0x800000a59ea57221 */ /* 0x000fc40000010000 */
[----:B------:R-:W-:Y:S01]  /*1aa0*/  @P6 FADD.FTZ R96, R96, R103 ;  /* 0x0000006760606221 */ /* 0x000fe20000010000 */
[----:B------:R-:W-:Y:S01]  /*1ab0*/  FSEL R171, R174, RZ, P1 ;  /* 0x000000ffaeab7208 */ /* 0x000fe20000800000 */
[----:B------:R-:W-:Y:S01]  /*1ac0*/  FADD.FTZ R103, R159, -R162 ;  /* 0x800000a29f677221 */ /* 0x000fe20000010000 */
[----:B------:R-:W-:Y:S01]  /*1ad0*/  @P6 PRMT R162, RZ, 0x5410, R14 ;  /* 0x00005410ffa26816 */ /* 0x000fe2000000000e */
[----:B------:R-:W-:Y:S01]  /*1ae0*/  FMUL.FTZ R175, R98, c[0x0][0x1e8] ;  /* 0x00007a0062af7a20 */ /* 0x000fe20000410000 */
[----:B------:R-:W-:Y:S01]  /*1af0*/  LOP3.LUT P1, RZ, R104, 0xff0000, RZ, 0xc0, !PT ;  /* 0x00ff000068ff7812 */ /* 0x000fe2000782c0ff */
[----:B------:R-:W-:Y:S01]  /*1b00*/  FMUL.FTZ R165, R116, R165 ;  /* 0x000000a574a57220 */ /* 0x000fe20000410000 */
[----:B------:R-:W-:Y:S01]  /*1b10*/  @P0 PRMT R92, R101, 0x7610, R92 ;  /* 0x00007610655c0816 */ /* 0x000fe2000000005c */
[----:B------:R-:W-:Y:S01]  /*1b20*/  FMUL.FTZ R177, R96, c[0x0][0x1e8] ;  /* 0x00007a0060b17a20 */ /* 0x000fe20000410000 */
[----:B------:R-:W-:Y:S01]  /*1b30*/  FSEL R176, R175, RZ, P1 ;  /* 0x000000ffafb07208 */ /* 0x000fe20000800000 */
[----:B------:R-:W-:Y:S01]  /*1b40*/  @P6 FADD.FTZ R165, R165, R162 ;  /* 0x000000a2a5a56221 */ /* 0x000fe20000010000 */
[----:B------:R-:W-:Y:S01]  /*1b50*/  LOP3.LUT P1, RZ, R104, 0xff000000, RZ, 0xc0, !PT ;  /* 0xff00000068ff7812 */ /* 0x000fe2000782c0ff */
[----:B------:R-:W-:Y:S01]  /*1b60*/  FMUL.FTZ R167, R116, R103 ;  /* 0x0000006774a77220 */ /* 0x000fe20000410000 */
[----:B------:R-:W-:Y:S01]  /*1b70*/  @P6 PRMT R162, RZ, 0x7610, R14 ;  /* 0x00007610ffa26816 */ /* 0x000fe2000000000e */
[----:B------:R-:W-:Y:S01]  /*1b80*/  FMUL.FTZ R178, R165, c[0x0][0x1e8] ;  /* 0x00007a00a5b27a20 */ /* 0x000fe20000410000 */
[----:B------:R-:W-:Y:S01]  /*1b90*/  FSEL R179, R177, RZ, P1 ;  /* 0x000000ffb1b37208 */ /* 0x000fe20000800000 */
[----:B------:R-:W-:Y:S01]  /*1ba0*/  FFMA.FTZ R103, R161, R102, R169 ;  /* 0x00000066a1677223 */ /* 0x000fe200000100a9 */
[----:B------:R-:W-:Y:S01]  /*1bb0*/  LOP3.LUT P1, RZ, R105, 0xff, RZ, 0xc0, !PT ;  /* 0x000000ff69ff7812 */ /* 0x000fe2000782c0ff */
[----:B------:R-:W-:-:S02]  /*1bc0*/  @P6 FADD.FTZ R167, R167, R162 ;  /* 0x000000a2a7a76221 */ /* 0x000fc40000010000 */
[----:B------:R-:W-:Y:S01]  /*1bd0*/  FADD.FTZ R103, R164, -R103 ;  /* 0x80000067a4677221 */ /* 0x000fe20000010000 */
[----:B------:R-:W-:Y:S01]  /*1be0*/  FSEL R180, R178, RZ, P1 ;  /* 0x000000ffb2b47208 */ /* 0x000fe20000800000 */
[----:B------:R-:W-:Y:S01]  /*1bf0*/  FMUL.FTZ R181, R167, c[0x0][0x1e8] ;  /* 0x00007a00a7b57a20 */ /* 0x000fe20000410000 */
[----:B------:R-:W-:Y:S01]  /*1c00*/  LOP3.LUT P1, RZ, R105, 0xff00, RZ, 0xc0, !PT ;  /* 0x0000ff0069ff7812 */ /* 0x000fe2000782c0ff */
[----:B------:R-:W-:Y:S02]  /*1c10*/  FFMA.FTZ R162, R166, R102, R169 ;  /* 0x00000066a6a27223 */ /* 0x000fe400000100a9 */
[C---:B------:R-:W-:Y:S01]  /*1c20*/  FMUL.FTZ R168, R116.reuse, R103 ;  /* 0x0000006774a87220 */ /* 0x040fe20000410000 */
[----:B------:R-:W-:Y:S01]  /*1c30*/  FSEL R183, R181, RZ, P1 ;  /* 0x000000ffb5b77208 */ /* 0x000fe20000800000 */
[----:B------:R-:W-:Y:S01]  /*1c40*/  FADD.FTZ R169, R163, -R162 ;  /* 0x800000a2a3a97221 */ /* 0x000fe20000010000 */
[--C-:B------:R-:W-:Y:S02]  /*1c50*/  @P6 PRMT R103, RZ, 0x5410, R15.reuse ;  /* 0x00005410ff676816 */ /* 0x100fe4000000000f */
[----:B------:R-:W-:Y:S01]  /*1c60*/  ISETP.NE.U32.AND P1, PT, RZ, c[0x0][0x258], PT ;  /* 0x00009600ff007a0c */ /* 0x000fe20003f25070 */
[----:B------:R-:W-:Y:S01]  /*1c70*/  FMUL.FTZ R169, R116, R169 ;  /* 0x000000a974a97220 */ /* 0x000fe20000410000 */
[----:B------:R-:W-:Y:S01]  /*1c80*/  @P6 PRMT R162, RZ, 0x7610, R15 ;  /* 0x00007610ffa26816 */ /* 0x000fe2000000000f */
[----:B------:R-:W-:Y:S01]  /*1c90*/  @P6 FADD.FTZ R168, R168, R103 ;  /* 0x00000067a8a86221 */ /* 0x000fe20000010000 */
[----:B------:R-:W-:-:S03]  /*1ca0*/  ISETP.NE.AND.EX P1, PT, RZ, c[0x0][0x25c], PT, P1 ;  /* 0x00009700ff007a0c */ /* 0x000fc60003f25310 */
[----:B------:R-:W-:Y:S01]  /*1cb0*/  @P6 FADD.FTZ R169, R169, R162 ;  /* 0x000000a2a9a96221 */ /* 0x000fe20000010000 */
[----:B------:R-:W-:Y:S01]  /*1cc0*/  LOP3.LUT P6, RZ, R105, 0xff0000, RZ, 0xc0, !PT ;  /* 0x00ff000069ff7812 */ /* 0x000fe200078cc0ff */
[----:B------:R-:W-:Y:S02]  /*1cd0*/  FMUL.FTZ R182, R168, c[0x0][0x1e8] ;  /* 0x00007a00a8b67a20 */ /* 0x000fe40000410000 */
[----:B------:R-:W-:-:S03]  /*1ce0*/  FMUL.FTZ R185, R169, c[0x0][0x1e8] ;  /* 0x00007a00a9b97a20 */ /* 0x000fc60000410000 */
[----:B------:R-:W-:Y:S02]  /*1cf0*/  FSEL R184, R182, RZ, P6 ;  /* 0x000000ffb6b87208 */ /* 0x000fe40003000000 */
[----:B------:R-:W-:Y:S02]  /*1d00*/  LOP3.LUT P6, RZ, R105, 0xff000000, RZ, 0xc0, !PT ;  /* 0xff00000069ff7812 */ /* 0x000fe400078cc0ff */
[----:B------:R-:W-:Y:S02]  /*1d10*/  @P1 F2FP.BF16.PACK_AB R103, RZ, R99 ;  /* 0x00000063ff67123e */ /* 0x000fe400000010ff */
[----:B------:R-:W-:Y:S02]  /*1d20*/  FSEL R99, R185, RZ, P6 ;  /* 0x000000ffb9637208 */ /* 0x000fe40003000000 */
[----:B------:R-:W-:Y:S02]  /*1d30*/  ISETP.NE.U32.AND P6, PT, RZ, c[0x0][0x258], PT ;  /* 0x00009600ff007a0c */ /* 0x000fe40003fc5070 */
[----:B------:R-:W-:-:S02]  /*1d40*/  @P1 F2FP.BF16.PACK_AB R97, RZ, R97 ;  /* 0x00000061ff61123e */ /* 0x000fc400000010ff */
[----:B------:R-:W-:Y:S02]  /*1d50*/  ISETP.NE.AND.EX P6, PT, RZ, c[0x0][0x25c], PT, P6 ;  /* 0x00009700ff007a0c */ /* 0x000fe40003fc5360 */
[----:B------:R-:W-:Y:S02]  /*1d60*/  @P1 F2FP.BF16.PACK_AB R98, RZ, R98 ;  /* 0x00000062ff62123e */ /* 0x000fe400000010ff */
[----:B------:R-:W-:Y:S02]  /*1d70*/  @P1 F2FP.BF16.PACK_AB R165, RZ, R165 ;  /* 0x000000a5ffa5123e */ /* 0x000fe400000010ff */
[----:B------:R-:W-:Y:S02]  /*1d80*/  @P1 F2FP.BF16.PACK_AB R168, RZ, R168 ;  /* 0x000000a8ffa8123e */ /* 0x000fe400000010ff */
[----:B------:R-:W-:Y:S02]  /*1d90*/  @P1 PRMT R88, R97, 0x7610, R88 ;  /* 0x0000761061581816 */ /* 0x000fe40000000058 */
[----:B------:R-:W-:Y:S01]  /*1da0*/  F2FP.BF16.PACK_AB R97, R179, R176 ;  /* 0x000000b0b361723e */ /* 0x000fe200000010ff */
[----:B------:R-:W-:Y:S01]  /*1db0*/  IMAD.MOV.U32 R176, RZ, RZ, 0x10 ;  /* 0x00000010ffb07424 */ /* 0x000fe200078e00ff */
[----:B------:R-:W-:-:S02]  /*1dc0*/  @P1 F2FP.BF16.PACK_AB R162, RZ, R96 ;  /* 0x00000060ffa2123e */ /* 0x000fc400000010ff */
[----:B------:R-:W-:Y:S02]  /*1dd0*/  @P1 F2FP.BF16.PACK_AB R167, RZ, R167 ;  /* 0x000000a7ffa7123e */ /* 0x000fe400000010ff */
[----:B------:R-:W-:Y:S02]  /*1de0*/  @P1 F2FP.BF16.PACK_AB R173, RZ, R169 ;  /* 0x000000a9ffad123e */ /* 0x000fe400000010ff */
        /* <DEDUP_REMOVED lines=8> */
[C---:B------:R-:W-:Y:S02]  /*1e70*/  @P0 LOP3.LUT P1, RZ, R2.reuse, 0xff00, RZ, 0xc0, !PT ;  /* 0x0000ff0002ff0812 */ /* 0x040fe4000782c0ff */
[----:B------:R-:W-:Y:S01]  /*1e80*/  F2FP.BF16.PACK_AB R96, R171, R170 ;  /* 0x000000aaab60723e */ /* 0x000fe200000010ff */
[----:B------:R-:W-:Y:S01]  /*1e90*/  @P6 STG.E.128 [R168.64], R88 ;  /* 0x00000058a8006986 */ /* 0x000fe2000c101d04 */
[----:B------:R-:W-:Y:S01]  /*1ea0*/  @P0 LOP3.LUT P6, RZ, R2, 0xff0000, RZ, 0xc0, !PT ;  /* 0x00ff000002ff0812 */ /* 0x000fe200078cc0ff */
[----:B------:R-:W-:Y:S01]  /*1eb0*/  IMAD.WIDE.U32 R170, R115, R176, c[0x0][0x248] ;  /* 0x0000920073aa7625 */ /* 0x000fe200078e00b0 */
[----:B------:R-:W-:-:S02]  /*1ec0*/  @P0 FSEL R103, R174, RZ, P1 ;  /* 0x000000ffae670208 */ /* 0x000fc40000800000 */
[----:B------:R-:W-:Y:S02]  /*1ed0*/  @P0 LOP3.LUT P1, RZ, R2, 0xff000000, RZ, 0xc0, !PT ;  /* 0xff00000002ff0812 */ /* 0x000fe4000782c0ff */
[----:B------:R-:W-:Y:S02]  /*1ee0*/  @P0 FSEL R162, R175, RZ, P6 ;  /* 0x000000ffafa20208 */ /* 0x000fe40003000000 */
[----:B------:R-:W-:Y:S02]  /*1ef0*/  @P0 LOP3.LUT P6, RZ, R3, 0xff, RZ, 0xc0, !PT ;  /* 0x000000ff03ff0812 */ /* 0x000fe400078cc0ff */
[----:B------:R-:W-:Y:S02]  /*1f00*/  F2FP.BF16.PACK_AB R98, R183, R180 ;  /* 0x000000b4b762723e */ /* 0x000fe400000010ff */
[----:B------:R-:W-:Y:S02]  /*1f10*/  F2FP.BF16.PACK_AB R99, R99, R184 ;  /* 0x000000b86363723e */ /* 0x000fe400000010ff */
[----:B------:R-:W-:-:S02]  /*1f20*/  @P0 FSEL R165, R177, RZ, P1 ;  /* 0x000000ffb1a50208 */ /* 0x000fc40000800000 */
[C---:B------:R-:W-:Y:S01]  /*1f30*/  @P0 LOP3.LUT P1, RZ, R3.reuse, 0xff00, RZ, 0xc0, !PT ;  /* 0x0000ff0003ff0812 */ /* 0x040fe2000782c0ff */
[----:B------:R0:W-:Y:S01]  /*1f40*/  STG.E.128 [R170.64], R96 ;  /* 0x00000060aa007986 */ /* 0x0001e2000c101d04 */
[----:B------:R-:W-:Y:S02]  /*1f50*/  @P0 FSEL R167, R178, RZ, P6 ;  /* 0x000000ffb2a70208 */ /* 0x000fe40003000000 */
[----:B------:R-:W-:Y:S02]  /*1f60*/  @P0 LOP3.LUT P6, RZ, R3, 0xff0000, RZ, 0xc0, !PT ;  /* 0x00ff000003ff0812 */ /* 0x000fe400078cc0ff */
[----:B------:R-:W-:Y:S02]  /*1f70*/  @P0 F2FP.BF16.PACK_AB R162, RZ, R162 ;  /* 0x000000a2ffa2023e */ /* 0x000fe400000010ff */
[----:B------:R-:W-:Y:S02]  /*1f80*/  @P0 F2FP.BF16.PACK_AB R167, RZ, R167 ;  /* 0x000000a7ffa7023e */ /* 0x000fe400000010ff */
[----:B------:R-:W-:-:S02]  /*1f90*/  @P0 F2FP.BF16.PACK_AB R103, RZ, R103 ;  /* 0x00000067ff67023e */ /* 0x000fc400000010ff */
[----:B------:R-:W-:Y:S02]  /*1fa0*/  @P0 F2FP.BF16.PACK_AB R165, RZ, R165 ;  /* 0x000000a5ffa5023e */ /* 0x000fe400000010ff */
[----:B------:R-:W-:Y:S02]  /*1fb0*/  @P0 PRMT R93, R162, 0x7610, R93 ;  /* 0x00007610a25d0816 */ /* 0x000fe4000000005d */
[----:B------:R-:W-:Y:S02]  /*1fc0*/  @P0 PRMT R94, R167, 0x7610, R94 ;  /* 0x00007610a75e0816 */ /* 0x000fe4000000005e */
[----:B------:R-:W-:Y:S02]  /*1fd0*/  @P0 PRMT R92, R92, 0x5410, R103 ;  /* 0x000054105c5c0816 */ /* 0x000fe40000000067 */
[----:B0-----:R-:W-:Y:S02]  /*1fe0*/  @P0 FSEL R96, R181, RZ, P1 ;  /* 0x000000ffb5600208 */ /* 0x001fe40000800000 */
[----:B------:R-:W-:-:S02]  /*1ff0*/  @P0 LOP3.LUT P1, RZ, R3, 0xff000000, RZ, 0xc0, !PT ;  /* 0xff00000003ff0812 */ /* 0x000fc4000782c0ff */
[----:B------:R-:W-:Y:S02]  /*2000*/  @P0 FSEL R97, R182, RZ, P6 ;  /* 0x000000ffb6610208 */ /* 0x000fe40003000000 */
[----:B------:R-:W-:Y:S02]  /*2010*/  @P0 FSEL R99, R185, RZ, P1 ;  /* 0x000000ffb9630208 */ /* 0x000fe40000800000 */
[----:B------:R-:W-:Y:S02]  /*2020*/  @P0 F2FP.BF16.PACK_AB R97, RZ, R97 ;  /* 0x00000061ff61023e */ /* 0x000fe400000010ff */
[----:B------:R-:W-:Y:S02]  /*2030*/  @P0 F2FP.BF16.PACK_AB R98, RZ, R96 ;  /* 0x00000060ff62023e */ /* 0x000fe400000010ff */
[----:B------:R-:W-:Y:S02]  /*2040*/  @P0 F2FP.BF16.PACK_AB R99, RZ, R99 ;  /* 0x00000063ff63023e */ /* 0x000fe400000010ff */
[----:B------:R-:W-:-:S02]  /*2050*/  @P0 LEA R96, P1, R115, c[0x0][0x250], 0x4 ;  /* 0x0000940073600a11 */ /* 0x000fc400078220ff */
[----:B------:R-:W-:Y:S02]  /*2060*/  @P0 PRMT R95, R97, 0x7610, R95 ;  /* 0x00007610615f0816 */ /* 0x000fe4000000005f */
[----:B------:R-:W-:Y:S02]  /*2070*/  @P0 LEA.HI.X R97, R115, c[0x0][0x254], RZ, 0x4, P1 ;  /* 0x0000950073610a11 */ /* 0x000fe400008f24ff */
[----:B------:R-:W-:Y:S02]  /*2080*/  @P0 PRMT R93, R93, 0x5410, R165 ;  /* 0x000054105d5d0816 */ /* 0x000fe400000000a5 */
[----:B------:R-:W-:Y:S02]  /*2090*/  @P0 PRMT R94, R94, 0x5410, R98 ;  /* 0x000054105e5e0816 */ /* 0x000fe40000000062 */
[----:B------:R-:W-:Y:S02]  /*20a0*/  @P0 PRMT R95, R95, 0x5410, R99 ;  /* 0x000054105f5f0816 */ /* 0x000fe40000000063 */
[----:B------:R-:W-:-:S03]  /*20b0*/  IADD3 R115, R115, 0x20, RZ ;  /* 0x0000002073737810 */ /* 0x000fc60007ffe0ff */
[----:B------:R0:W-:Y:S04]  /*20c0*/  @P0 STG.E.128 [R96.64], R92 ;  /* 0x0000005c60000986 */ /* 0x0001e8000c101d04 */
.L_x_583:
[----:B------:R-:W-:Y:S05]  /*20d0*/  BSYNC B1 ;  /* 0x0000000000017941 */ /* 0x000fea0003800000 */
.L_x_582:
[----:B------:R-:W-:Y:S01]  /*20e0*/  BSSY B1, `(.L_x_584) ;  /* 0x000008a000017945 */ /* 0x000fe20003800000 */
[----:B------:R-:W-:Y:S05]  /*20f0*/  @!P4 BRA `(.L_x_585) ;  /* 0x000008800000c947 */ /* 0x000fea0003800000 */
[----:B------:R-:W-:Y:S02]  /*2100*/  ISETP.NE.U32.AND P6, PT, RZ, c[0x0][0x218], PT ;  /* 0x00008600ff007a0c */ /* 0x000fe40003fc5070 */
[----:B------:R-:W-:Y:S02]  /*2110*/  FSEL R169, R100, RZ, !P2 ;  /* 0x000000ff64a97208 */ /* 0x000fe40005000000 */
[----:B------:R-:W-:Y:S02]  /*2120*/  ISETP.NE.AND.EX P6, PT, RZ, c[0x0][0x21c], PT, P6 ;  /* 0x00008700ff007a0c */ /* 0x000fe40003fc5360 */
[----:B------:R-:W-:Y:S01]  /*2130*/  ISETP.NE.U32.AND P0, PT, RZ, c[0x0][0x250], PT ;  /* 0x00009400ff007a0c */ /* 0x000fe20003f05070 */
[-CC-:B0-----:R-:W-:Y:S02]  /*2140*/  FFMA.FTZ R97, R117, R102.reuse, R169.reuse ;  /* 0x0000006675617223 */ /* 0x181fe400000100a9 */
[----:B-1----:R-:W-:Y:S01]  /*2150*/  FFMA.FTZ R101, R123, R102, R169 ;  /* 0x000000667b657223 */ /* 0x002fe200000100a9 */
[----:B------:R-:W-:Y:S01]  /*2160*/  ISETP.NE.AND.EX P0, PT, RZ, c[0x0][0x254], PT, P0 ;  /* 0x00009500ff007a0c */ /* 0x000fe20003f05300 */
[----:B------:R-:W-:-:S02]  /*2170*/  FADD.FTZ R97, R120, -R97 ;  /* 0x8000006178617221 */ /* 0x000fc40000010000 */
[----:B------:R-:W-:Y:S02]  /*2180*/  FFMA.FTZ R98, R118, R102, R169 ;  /* 0x0000006676627223 */ /* 0x000fe400000100a9 */
[----:B-----5:R-:W-:Y:S02]  /*2190*/  FMUL.FTZ R97, R116, R97 ;  /* 0x0000006174617220 */ /* 0x020fe40000410000 */
[----:B------:R-:W-:Y:S01]  /*21a0*/  @P6 PRMT R96, RZ, 0x5410, R8 ;  /* 0x00005410ff606816 */ /* 0x000fe20000000008 */
[----:B------:R-:W-:Y:S02]  /*21b0*/  FADD.FTZ R101, R124, -R101 ;  /* 0x800000657c657221 */ /* 0x000fe40000010000 */
[----:B------:R-:W-:Y:S02]  /*21c0*/  FADD.FTZ R99, R121, -R98 ;  /* 0x8000006279637221 */ /* 0x000fe40000010000 */
[----:B------:R-:W-:Y:S01]  /*21d0*/  @P6 FADD.FTZ R97, R97, R96 ;  /* 0x0000006061616221 */ /* 0x000fe20000010000 */
[----:B------:R-:W-:Y:S01]  /*21e0*/  MOV R96, R108 ;  /* 0x0000006c00607202 */ /* 0x000fe20000000f00 */
[----:B------:R-:W-:-:S02]  /*21f0*/  FFMA.FTZ R162, R122, R102, R169 ;  /* 0x000000667aa27223 */ /* 0x000fc400000100a9 */
[----:B------:R-:W-:Y:S01]  /*2200*/  FMUL.FTZ R165, R97, c[0x0][0x1e8] ;  /* 0x00007a0061a57a20 */ /* 0x000fe20000410000 */
        /* <DEDUP_REMOVED lines=36> */
[-C--:B------:R-:W-:Y:S01]  /*2450*/  FFMA.FTZ R103, R131, R102.reuse, R169 ;  /* 0x0000006683677223 */ /* 0x080fe200000100a9 */
[----:B------:R-:W-:Y:S01]  /*2460*/  LOP3.LUT P1, RZ, R109, 0xff, RZ, 0xc0, !PT ;  /* 0x000000ff6dff7812 */ /* 0x000fe2000782c0ff */
[----:B------:R-:W-:Y:S01]  /*2470*/  @P6 FADD.FTZ R167, R167, R162 ;  /* 0x000000a2a7a76221 */ /* 0x000fe20000010000 */
[----:B------:R-:W-:Y:S01]  /*2480*/  @P6 PRMT R162, RZ, 0x7610, R11 ;  /* 0x00007610ffa26816 */ /* 0x000fe2000000000b */
[----:B------:R-:W-:Y:S01]  /*2490*/  FADD.FTZ R103, R130, -R103 ;  /* 0x8000006782677221 */ /* 0x000fe20000010000 */
[----:B------:R-:W-:Y:S01]  /*24a0*/  FSEL R180, R178, RZ, P1 ;  /* 0x000000ffb2b47208 */ /* 0x000fe20000800000 */
[----:B------:R-:W-:Y:S01]  /*24b0*/  FMUL.FTZ R181, R167, c[0x0][0x1e8] ;  /* 0x00007a00a7b57a20 */ /* 0x000fe20000410000 */
[----:B------:R-:W-:Y:S01]  /*24c0*/  LOP3.LUT P1, RZ, R109, 0xff00, RZ, 0xc0, !PT ;  /* 0x0000ff006dff7812 */ /* 0x000fe2000782c0ff */
[----:B------:R-:W-:-:S02]  /*24d0*/  FFMA.FTZ R169, R133, R102, R169 ;  /* 0x0000006685a97223 */ /* 0x000fc400000100a9 */
[----:B------:R-:W-:Y:S01]  /*24e0*/  FMUL.FTZ R168, R116, R103 ;  /* 0x0000006774a87220 */ /* 0x000fe20000410000 */
[----:B------:R-:W-:Y:S01]  /*24f0*/  FSEL R183, R181, RZ, P1 ;  /* 0x000000ffb5b77208 */ /* 0x000fe20000800000 */
[----:B------:R-:W-:Y:S01]  /*2500*/  FADD.FTZ R169, R132, -R169 ;  /* 0x800000a984a97221 */ /* 0x000fe20000010000 */
[----:B------:R-:W-:Y:S02]  /*2510*/  @P6 PRMT R103, RZ, 0x5410, R11 ;  /* 0x00005410ff676816 */ /* 0x000fe4000000000b */
[----:B------:R-:W-:Y:S01]  /*2520*/  ISETP.NE.U32.AND P1, PT, RZ, c[0x0][0x258], PT ;  /* 0x00009600ff007a0c */ /* 0x000fe20003f25070 */
[----:B------:R-:W-:Y:S02]  /*2530*/  FMUL.FTZ R169, R116, R169 ;  /* 0x000000a974a97220 */ /* 0x000fe40000410000 */
[----:B------:R-:W-:Y:S01]  /*2540*/  @P6 FADD.FTZ R168, R168, R103 ;  /* 0x00000067a8a86221 */ /* 0x000fe20000010000 */
[----:B------:R-:W-:Y:S01]  /*2550*/  ISETP.NE.AND.EX P1, PT, RZ, c[0x0][0x25c], PT, P1 ;  /* 0x00009700ff007a0c */ /* 0x000fe20003f25310 */
[----:B------:R-:W-:Y:S01]  /*2560*/  @P6 FADD.FTZ R169, R169, R162 ;  /* 0x000000a2a9a96221 */ /* 0x000fe20000010000 */
[----:B------:R-:W-:Y:S01]  /*2570*/  LOP3.LUT P6, RZ, R109, 0xff0000, RZ, 0xc0, !PT ;  /* 0x00ff00006dff7812 */ /* 0x000fe200078cc0ff */
[----:B------:R-:W-:-:S02]  /*2580*/  FMUL.FTZ R182, R168, c[0x0][0x1e8] ;  /* 0x00007a00a8b67a20 */ /* 0x000fc40000410000 */
[----:B------:R-:W-:-:S03]  /*2590*/  FMUL.FTZ R185, R169, c[0x0][0x1e8] ;  /* 0x00007a00a9b97a20 */ /* 0x000fc60000410000 */
[----:B------:R-:W-:Y:S02]  /*25a0*/  FSEL R184, R182, RZ, P6 ;  /* 0x000000ffb6b87208 */ /* 0x000fe40003000000 */
[----:B------:R-:W-:-:S03]  /*25b0*/  LOP3.LUT P6, RZ, R109, 0xff000000, RZ, 0xc0, !PT ;  /* 0xff0000006dff7812 */ /* 0x000fc600078cc0ff */
[----:B------:R-:W-:Y:S02]  /*25c0*/  @P1 F2FP.BF16.PACK_AB R103, RZ, R99 ;  /* 0x00000063ff67123e */ /* 0x000fe400000010ff */
[----:B------:R-:W-:Y:S02]  /*25d0*/  FSEL R99, R185, RZ, P6 ;  /* 0x000000ffb9637208 */ /* 0x000fe40003000000 */
[----:B------:R-:W-:Y:S02]  /*25e0*/  ISETP.NE.U32.AND P6, PT, RZ, c[0x0][0x258], PT ;  /* 0x00009600ff007a0c */ /* 0x000fe40003fc5070 */
[----:B------:R-:W-:Y:S02]  /*25f0*/  @P1 F2FP.BF16.PACK_AB R97, RZ, R97 ;  /* 0x00000061ff61123e */ /* 0x000fe400000010ff */
[----:B------:R-:W-:Y:S02]  /*2600*/  ISETP.NE.AND.EX P6, PT, RZ, c[0x0][0x25c], PT, P6 ;  /* 0x00009700ff007a0c */ /* 0x000fe40003fc5360 */
[----:B------:R-:W-:-:S02]  /*2610*/  @P1 F2FP.BF16.PACK_AB R98, RZ, R98 ;  /* 0x00000062ff62123e */ /* 0x000fc400000010ff */
[----:B------:R-:W-:Y:S02]  /*2620*/  @P1 F2FP.BF16.PACK_AB R165, RZ, R165 ;  /* 0x000000a5ffa5123e */ /* 0x000fe400000010ff */
[----:B------:R-:W-:Y:S02]  /*2630*/  @P1 F2FP.BF16.PACK_AB R168, RZ, R168 ;  /* 0x000000a8ffa8123e */ /* 0x000fe400000010ff */
[----:B------:R-:W-:Y:S02]  /*2640*/  @P1 PRMT R88, R97, 0x7610, R88 ;  /* 0x0000761061581816 */ /* 0x000fe40000000058 */
[----:B------:R-:W-:Y:S01]  /*2650*/  F2FP.BF16.PACK_AB R97, R179, R176 ;  /* 0x000000b0b361723e */ /* 0x000fe200000010ff */
[----:B------:R-:W-:Y:S01]  /*2660*/  IMAD.MOV.U32 R176, RZ, RZ, 0x10 ;  /* 0x00000010ffb07424 */ /* 0x000fe200078e00ff */
[----:B------:R-:W-:Y:S02]  /*2670*/  @P1 F2FP.BF16.PACK_AB R162, RZ, R96 ;  /* 0x00000060ffa2123e */ /* 0x000fe400000010ff */
[----:B------:R-:W-:-:S02]  /*2680*/  @P1 F2FP.BF16.PACK_AB R167, RZ, R167 ;  /* 0x000000a7ffa7123e */ /* 0x000fc400000010ff */
[----:B------:R-:W-:Y:S02]  /*2690*/  @P1 F2FP.BF16.PACK_AB R173, RZ, R169 ;  /* 0x000000a9ffad123e */ /* 0x000fe400000010ff */
[----:B------:R-:W-:Y:S02]  /*26a0*/  @P1 PRMT R89, R98, 0x7610, R89 ;  /* 0x0000761062591816 */ /* 0x000fe40000000059 */
[----:B------:R-:W-:Y:S02]  /*26b0*/  @P1 PRMT R90, R165, 0x7610, R90 ;  /* 0x00007610a55a1816 */ /* 0x000fe4000000005a */
[----:B------:R-:W-:Y:S01]  /*26c0*/  @P1 PRMT R91, R168, 0x7610, R91 ;  /* 0x00007610a85b1816 */ /* 0x000fe2000000005b */
[----:B------:R-:W-:Y:S01]  /*26d0*/  @P6 IMAD.WIDE.U32 R168, R115, R176, c[0x0][0x258] ;  /* 0x0000960073a86625 */ /* 0x000fe200078e00b0 */
[----:B------:R-:W-:Y:S02]  /*26e0*/  @P1 PRMT R88, R88, 0x5410, R103 ;  /* 0x0000541058581816 */ /* 0x000fe40000000067 */
[----:B------:R-:W-:-:S02]  /*26f0*/  @P1 PRMT R89, R89, 0x5410, R162 ;  /* 0x0000541059591816 */ /* 0x000fc400000000a2 */
        /* <DEDUP_REMOVED lines=40> */
.L_x_585:
[----:B------:R-:W-:Y:S05]  /*2980*/  BSYNC B1 ;  /* 0x0000000000017941 */ /* 0x000fea0003800000 */
.L_x_584:
[----:B------:R-:W-:Y:S01]  /*2990*/  BSSY B1, `(.L_x_586) ;  /* 0x0000089000017945 */ /* 0x000fe20003800000 */
[----:B------:R-:W-:Y:S05]  /*29a0*/  @!P5 BRA `(.L_x_587) ;  /* 0x000008700000d947 */ /* 0x000fea0003800000 */
[----:B------:R-:W-:Y:S02]  /*29b0*/  ISETP.NE.U32.AND P1, PT, RZ, c[0x0][0x218], PT ;  /* 0x00008600ff007a0c */ /* 0x000fe40003f25070 */
[----:B------:R-:W-:Y:S02]  /*29c0*/  FSEL R99, R100, RZ, !P2 ;  /* 0x000000ff64637208 */ /* 0x000fe40005000000 */
[----:B------:R-:W-:Y:S02]  /*29d0*/  ISETP.NE.AND.EX P1, PT, RZ, c[0x0][0x21c], PT, P1 ;  /* 0x00008700ff007a0c */ /* 0x000fe40003f25310 */
[----:B0-----:R-:W-:Y:S01]  /*29e0*/  MOV R96, R112 ;  /* 0x0000007000607202 */ /* 0x001fe20000000f00 */
[-CC-:B------:R-:W-:Y:S01]  /*29f0*/  FFMA.FTZ R97, R119, R102.reuse, R99.reuse ;  /* 0x0000006677617223 */ /* 0x180fe20000010063 */
[----:B------:R-:W-:Y:S01]  /*2a00*/  ISETP.NE.U32.AND P0, PT, RZ, c[0x0][0x250], PT ;  /* 0x00009400ff007a0c */ /* 0x000fe20003f05070 */
[-CC-:B-1----:R-:W-:Y:S01]  /*2a10*/  FFMA.FTZ R101, R135, R102.reuse, R99.reuse ;  /* 0x0000006687657223 */ /* 0x182fe20000010063 */
[----:B------:R-:W-:Y:S01]  /*2a20*/  LOP3.LUT P2, RZ, R96, 0xff, RZ, 0xc0, !PT ;  /* 0x000000ff60ff7812 */ /* 0x000fe2000784c0ff */
[-CC-:B------:R-:W-:Y:S01]  /*2a30*/  FFMA.FTZ R96, R134, R102.reuse, R99.reuse ;  /* 0x0000006686607223 */ /* 0x180fe20000010063 */
[----:B------:R-:W-:Y:S01]  /*2a40*/  LOP3.LUT P6, RZ, R112, 0xff00, RZ, 0xc0, !PT ;  /* 0x0000ff0070ff7812 */ /* 0x000fe200078cc0ff */
[-CC-:B------:R-:W-:Y:S01]  /*2a50*/  FFMA.FTZ R98, R138, R102.reuse, R99.reuse ;  /* 0x000000668a627223 */ /* 0x180fe20000010063 */
[----:B------:R-:W-:Y:S01]  /*2a60*/  ISETP.NE.AND.EX P0, PT, RZ, c[0x0][0x254], PT, P0 ;  /* 0x00009500ff007a0c */ /* 0x000fe20003f05300 */
[----:B------:R-:W-:-:S02]  /*2a70*/  FFMA.FTZ R165, R141, R102, R99 ;  /* 0x000000668da57223 */ /* 0x000fc40000010063 */
        /* <DEDUP_REMOVED lines=40> */
[----:B------:R-:W-:Y:S01]  /*2d00*/  @P0 IMAD.MOV.U32 R96, RZ, RZ, R110 ;  /* 0x000000ffff600224 */ /* 0x000fe200078e006e */
[----:B------:R-:W-:Y:S01]  /*2d10*/  LOP3.LUT P6, RZ, R113, 0xff00, RZ, 0xc0, !PT ;  /* 0x0000ff0071ff7812 */ /* 0x000fe200078cc0ff */
[----:B------:R-:W-:Y:S01]  /*2d20*/  FADD.FTZ R169, R146, -R169 ;  /* 0x800000a992a97221 */ /* 0x000fe20000010000 */
[----:B------:R-:W-:Y:S01]  /*2d30*/  FSEL R176, R174, RZ, P2 ;  /* 0x000000ffaeb07208 */ /* 0x000fe20001000000 */
[----:B------:R-:W-:Y:S01]  /*2d40*/  FADD.FTZ R171, R147, -R102 ;  /* 0x8000006693ab7221 */ /* 0x000fe20000010000 */
[----:B------:R-:W-:Y:S01]  /*2d50*/  ISETP.NE.U32.AND P2, PT, RZ, c[0x0][0x258], PT ;  /* 0x00009600ff007a0c */ /* 0x000fe20003f45070 */
[----:B------:R-:W-:Y:S01]  /*2d60*/  FMUL.FTZ R169, R116, R169 ;  /* 0x000000a974a97220 */ /* 0x000fe20000410000 */
[----:B------:R-:W-:Y:S01]  /*2d70*/  FSEL R181, R180, RZ, P6 ;  /* 0x000000ffb4b57208 */ /* 0x000fe20003000000 */
[----:B------:R-:W-:Y:S01]  /*2d80*/  FMUL.FTZ R116, R116, R171 ;  /* 0x000000ab74747220 */ /* 0x000fe20000410000 */
[----:B------:R-:W-:-:S02]  /*2d90*/  @P0 LOP3.LUT P6, RZ, R96, 0xff, RZ, 0xc0, !PT ;  /* 0x000000ff60ff0812 */ /* 0x000fc400078cc0ff */
        /* <DEDUP_REMOVED lines=11> */
[----:B------:R-:W-:Y:S02]  /*2e50*/  @P2 F2FP.BF16.PACK_AB R97, RZ, R97 ;  /* 0x00000061ff61223e */ /* 0x000fe400000010ff */
[----:B------:R-:W-:Y:S02]  /*2e60*/  FSEL R99, R171, RZ, P1 ;  /* 0x000000ffab637208 */ /* 0x000fe40000800000 */
[----:B------:R-:W-:Y:S02]  /*2e70*/  LOP3.LUT P1, RZ, R113, 0xff000000, RZ, 0xc0, !PT ;  /* 0xff00000071ff7812 */ /* 0x000fe4000782c0ff */
[----:B------:R-:W-:Y:S02]  /*2e80*/  @P2 F2FP.BF16.PACK_AB R101, RZ, R101 ;  /* 0x00000065ff65223e */ /* 0x000fe400000010ff */
[----:B------:R-:W-:-:S02]  /*2e90*/  FSEL R102, R182, RZ, P1 ;  /* 0x000000ffb6667208 */ /* 0x000fc40000800000 */
[----:B------:R-:W-:Y:S02]  /*2ea0*/  ISETP.NE.U32.AND P1, PT, RZ, c[0x0][0x258], PT ;  /* 0x00009600ff007a0c */ /* 0x000fe40003f25070 */
[----:B------:R-:W-:Y:S02]  /*2eb0*/  @P2 F2FP.BF16.PACK_AB R103, RZ, R103 ;  /* 0x00000067ff67223e */ /* 0x000fe400000010ff */
[----:B------:R-:W-:Y:S02]  /*2ec0*/  ISETP.NE.AND.EX P1, PT, RZ, c[0x0][0x25c], PT, P1 ;  /* 0x00009700ff007a0c */ /* 0x000fe40003f25310 */
[----:B------:R-:W-:Y:S01]  /*2ed0*/  @P2 F2FP.BF16.PACK_AB R162, RZ, R116 ;  /* 0x00000074ffa2223e */ /* 0x000fe200000010ff */
[----:B------:R-:W-:Y:S01]  /*2ee0*/  IMAD.MOV.U32 R116, RZ, RZ, 0x10 ;  /* 0x00000010ff747424 */ /* 0x000fe200078e00ff */
[----:B------:R-:W-:Y:S02]  /*2ef0*/  @P2 PRMT R88, R97, 0x7610, R88 ;  /* 0x0000761061582816 */ /* 0x000fe40000000058 */
[----:B------:R-:W-:-:S02]  /*2f00*/  @P2 PRMT R89, R101, 0x7610, R89 ;  /* 0x0000761065592816 */ /* 0x000fc40000000059 */
[----:B------:R-:W-:Y:S02]  /*2f10*/  @P2 F2FP.BF16.PACK_AB R165, RZ, R165 ;  /* 0x000000a5ffa5223e */ /* 0x000fe400000010ff */
[----:B------:R-:W-:Y:S02]  /*2f20*/  @P2 F2FP.BF16.PACK_AB R169, RZ, R169 ;  /* 0x000000a9ffa9223e */ /* 0x000fe400000010ff */
[----:B------:R-:W-:Y:S02]  /*2f30*/  F2FP.BF16.PACK_AB R99, R102, R99 ;  /* 0x000000636663723e */ /* 0x000fe400000010ff */
[----:B------:R-:W-:Y:S01]  /*2f40*/  @P2 PRMT R88, R88, 0x5410, R100 ;  /* 0x0000541058582816 */ /* 0x000fe20000000064 */
[-C--:B------:R-:W-:Y:S01]  /*2f50*/  @P1 IMAD.WIDE.U32 R100, R115, R116.reuse, c[0x0][0x258] ;  /* 0x0000960073641625 */ /* 0x080fe200078e0074 */
[----:B------:R-:W-:Y:S02]  /*2f60*/  @P2 PRMT R89, R89, 0x5410, R103 ;  /* 0x0000541059592816 */ /* 0x000fe40000000067 */
[----:B------:R-:W-:Y:S01]  /*2f70*/  @P2 F2FP.BF16.PACK_AB R167, RZ, R167 ;  /* 0x000000a7ffa7223e */ /* 0x000fe200000010ff */
[----:B------:R-:W-:Y:S01]  /*2f80*/  IMAD.WIDE.U32 R102, R115, R116, c[0x0][0x248] ;  /* 0x0000920073667625 */ /* 0x000fe200078e0074 */
[----:B------:R-:W-:-:S02]  /*2f90*/  @P2 PRMT R90, R165, 0x7610, R90 ;  /* 0x00007610a55a2816 */ /* 0x000fc4000000005a */
[----:B------:R-:W-:Y:S02]  /*2fa0*/  @P2 PRMT R91, R169, 0x7610, R91 ;  /* 0x00007610a95b2816 */ /* 0x000fe4000000005b */
[----:B------:R-:W-:Y:S02]  /*2fb0*/  @P0 FSEL R116, R168, RZ, P6 ;  /* 0x000000ffa8740208 */ /* 0x000fe40003000000 */
[----:B------:R-:W-:Y:S02]  /*2fc0*/  @P0 LOP3.LUT P6, RZ, R110, 0xff00, RZ, 0xc0, !PT ;  /* 0x0000ff006eff0812 */ /* 0x000fe400078cc0ff */
[----:B------:R-:W-:Y:S02]  /*2fd0*/  @P2 PRMT R90, R90, 0x5410, R167 ;  /* 0x000054105a5a2816 */ /* 0x000fe400000000a7 */
[----:B------:R-:W-:Y:S02]  /*2fe0*/  @P2 PRMT R91, R91, 0x5410, R162 ;  /* 0x000054105b5b2816 */ /* 0x000fe400000000a2 */
[----:B------:R-:W-:-:S02]  /*2ff0*/  @P0 FSEL R162, R173, RZ, P6 ;  /* 0x000000ffada20208 */ /* 0x000fc40003000000 */
[C---:B------:R-:W-:Y:S01]  /*3000*/  @P0 LOP3.LUT P6, RZ, R110.reuse, 0xff000000, RZ, 0xc0, !PT ;  /* 0xff0000006eff0812 */ /* 0x040fe200078cc0ff */
[----:B------:R0:W-:Y:S01]  /*3010*/  @P1 STG.E.128 [R100.64], R88 ;  /* 0x0000005864001986 */ /* 0x0001e2000c101d04 */
[----:B------:R-:W-:Y:S02]  /*3020*/  F2FP.BF16.PACK_AB R97, R179, R176 ;  /* 0x000000b0b361723e */ /* 0x000fe400000010ff */
[----:B------:R-:W-:Y:S02]  /*3030*/  @P0 LOP3.LUT P2, RZ, R110, 0xff0000, RZ, 0xc0, !PT ;  /* 0x00ff00006eff0812 */ /* 0x000fe4000784c0ff */
[----:B------:R-:W-:Y:S01]  /*3040*/  @P0 LOP3.LUT P1, RZ, R111, 0xff, RZ, 0xc0, !PT ;  /* 0x000000ff6fff0812 */ /* 0x000fe2000782c0ff */
[----:B------:R1:W-:Y:S01]  /*3050*/  STG.E.128 [R102.64], R96 ;  /* 0x0000006066007986 */ /* 0x0003e2000c101d04 */
        /* <DEDUP_REMOVED lines=8> */
[----:B------:R-:W-:Y:S02]  /*30e0*/  @P0 F2FP.BF16.PACK_AB R100, RZ, R100 ;  /* 0x00000064ff64023e */ /* 0x000fe400000010ff */
[----:B-1----:R-:W-:Y:S02]  /*30f0*/  @P0 FSEL R97, R171, RZ, P6 ;  /* 0x000000ffab610208 */ /* 0x002fe40003000000 */
[----:B------:R-:W-:Y:S02]  /*3100*/  @P0 FSEL R96, R180, RZ, P2 ;  /* 0x000000ffb4600208 */ /* 0x000fe40001000000 */
[----:B------:R-:W-:Y:S02]  /*3110*/  @P0 FSEL R99, R182, RZ, P1 ;  /* 0x000000ffb6630208 */ /* 0x000fe40000800000 */
[----:B------:R-:W-:Y:S02]  /*3120*/  @P0 F2FP.BF16.PACK_AB R97, RZ, R97 ;  /* 0x00000061ff61023e */ /* 0x000fe400000010ff */
[----:B------:R-:W-:-:S02]  /*3130*/  @P0 F2FP.BF16.PACK_AB R98, RZ, R96 ;  /* 0x00000060ff62023e */ /* 0x000fc400000010ff */
[----:B------:R-:W-:Y:S02]  /*3140*/  @P0 F2FP.BF16.PACK_AB R162, RZ, R162 ;  /* 0x000000a2ffa2023e */ /* 0x000fe400000010ff */
[----:B------:R-:W-:Y:S02]  /*3150*/  @P0 F2FP.BF16.PACK_AB R167, RZ, R167 ;  /* 0x000000a7ffa7023e */ /* 0x000fe400000010ff */
[----:B------:R-:W-:Y:S02]  /*3160*/  @P0 F2FP.BF16.PACK_AB R99, RZ, R99 ;  /* 0x00000063ff63023e */ /* 0x000fe400000010ff */
[----:B------:R-:W-:Y:S02]  /*3170*/  @P0 PRMT R92, R116, 0x7610, R92 ;  /* 0x00007610745c0816 */ /* 0x000fe4000000005c */
[----:B------:R-:W-:Y:S02]  /*3180*/  @P0 LEA R96, P1, R115, c[0x0][0x250], 0x4 ;  /* 0x0000940073600a11 */ /* 0x000fe400078220ff */
[----:B------:R-:W-:-:S02]  /*3190*/  @P0 PRMT R93, R165, 0x7610, R93 ;  /* 0x00007610a55d0816 */ /* 0x000fc4000000005d */
[----:B------:R-:W-:Y:S02]  /*31a0*/  @P0 PRMT R94, R100, 0x7610, R94 ;  /* 0x00007610645e0816 */ /* 0x000fe4000000005e */
[----:B------:R-:W-:Y:S02]  /*31b0*/  @P0 PRMT R95, R97, 0x7610, R95 ;  /* 0x00007610615f0816 */ /* 0x000fe4000000005f */
[----:B------:R-:W-:Y:S02]  /*31c0*/  @P0 LEA.HI.X R97, R115, c[0x0][0x254], RZ, 0x4, P1 ;  /* 0x0000950073610a11 */ /* 0x000fe400008f24ff */
[----:B------:R-:W-:Y:S02]  /*31d0*/  @P0 PRMT R92, R92, 0x5410, R162 ;  /* 0x000054105c5c0816 */ /* 0x000fe400000000a2 */
[----:B------:R-:W-:Y:S02]  /*31e0*/  @P0 PRMT R93, R93, 0x5410, R167 ;  /* 0x000054105d5d0816 */ /* 0x000fe400000000a7 */
[----:B------:R-:W-:-:S02]  /*31f0*/  @P0 PRMT R94, R94, 0x5410, R98 ;  /* 0x000054105e5e0816 */ /* 0x000fc40000000062 */
[----:B------:R-:W-:-:S05]  /*3200*/  @P0 PRMT R95, R95, 0x5410, R99 ;  /* 0x000054105f5f0816 */ /* 0x000fca0000000063 */
[----:B------:R0:W-:Y:S02]  /*3210*/  @P0 STG.E.128 [R96.64], R92 ;  /* 0x0000005c60000986 */ /* 0x0001e4000c101d04 */
.L_x_587:
[----:B------:R-:W-:Y:S05]  /*3220*/  BSYNC B1 ;  /* 0x0000000000017941 */ /* 0x000fea0003800000 */
.L_x_586:
[----:B0-----:R-:W-:-:S05]  /*3230*/  MOV R97, c[0x0][0x160] ;  /* 0x0000580000617a02 */ /* 0x001fca0000000f00 */
[----:B------:R-:W-:-:S05]  /*3240*/  IMAD R114, R97, 0x4, R114 ;  /* 0x0000000461727824 */ /* 0x000fca00078e0272 */
[----:B------:R-:W-:-:S13]  /*3250*/  ISETP.GE.AND P0, PT, R114, c[0x0][0x164], PT ;  /* 0x0000590072007a0c */ /* 0x000fda0003f06270 */
[----:B-1---5:R-:W-:Y:S01]  /*3260*/  @P0 CALL.REL.NOINC `(.L_x_573) ;  /* 0x0000001000000944 */ /* 0x022fe20003c00000 */
[----:B------:R-:W-:Y:S05]  /*3270*/  BRA `(.L_x_588) ;  /* 0xffffd12000007947 */ /* 0x000fea000383ffff */
.L_x_573:
[----:B0-----:R-:W-:Y:S05]  /*3280*/  BSYNC B0 ;  /* 0x0000000000007941 */ /* 0x001fea0003800000 */
.L_x_572:
        /* <DEDUP_REMOVED lines=9> */
[----:B------:R-:W-:Y:S04]  /*3320*/  STS.128 [R2+0x410], R24 ;  /* 0x0004101802007388 */ /* 0x000fe80000000c00 */
[----:B------:R0:W-:Y:S04]  /*3330*/  STS.128 [R2+0x800], R20 ;  /* 0x0008001402007388 */ /* 0x0001e80000000c00 */
        /* <DEDUP_REMOVED lines=11> */
[----:B------:R-:W2:Y:S04]  /*33f0*/  LDS R4, [R0.X4+0x200] ;  /* 0x0002000000047984 */ /* 0x000ea80000004800 */
[----:B------:R-:W3:Y:S01]  /*3400*/  LDS R5, [R0.X4+0x400] ;  /* 0x0004000000057984 */ /* 0x000ee20000004800 */
[----:B0-----:R-:W-:-:S03]  /*3410*/  IMAD R23, R23, c[0x0][0x168], RZ ;  /* 0x00005a0017177a24 */ /* 0x001fc600078e02ff */
[----:B------:R-:W0:Y:S02]  /*3420*/  LDS R10, [R0.X4+0xc00] ;  /* 0x000c0000000a7984 */ /* 0x000e240000004800 */
[----:B------:R-:W-:Y:S02]  /*3430*/  IADD3 R30, P6, R23, R0, RZ ;  /* 0x00000000171e7210 */ /* 0x000fe40007fde0ff */
        /* <DEDUP_REMOVED lines=10> */
[----:B---3--:R-:W-:-:S03]  /*34e0*/  FADD.FTZ R5, RZ, R5 ;  /* 0x00000005ff057221 */ /* 0x008fc60000010000 */
[----:B------:R-:W3:Y:S01]  /*34f0*/  LDS R16, [R0.X4+0x1800] ;  /* 0x0018000000107984 */ /* 0x000ee20000004800 */
[----:B0-----:R-:W-:-:S03]  /*3500*/  FADD.FTZ R3, R3, R10 ;  /* 0x0000000a03037221 */ /* 0x001fc60000010000 */
[----:B------:R-:W0:Y:S01]  /*3510*/  LDS R15, [R0.X4+0x1a00] ;  /* 0x001a0000000f7984 */ /* 0x000e220000004800 */
        /* <DEDUP_REMOVED lines=17> */
[----:B---3--:R-:W-:-:S03]  /*3630*/  FADD.FTZ R3, R3, R16 ;  /* 0x0000001003037221 */ /* 0x008fc60000010000 */
[----:B------:R-:W3:Y:S01]  /*3640*/  LDS R25, [R0.X4+0x2e00] ;  /* 0x002e000000197984 */ /* 0x000ee20000004800 */
[----:B0-----:R-:W-:-:S03]  /*3650*/  FADD.FTZ R4, R4, R15 ;  /* 0x0000000f04047221 */ /* 0x001fc60000010000 */
        /* <DEDUP_REMOVED lines=14> */
[----:B---3--:R-:W-:-:S03]  /*3740*/  FADD.FTZ R25, R8, R25 ;  /* 0x0000001908197221 */ /* 0x008fc60000010000 */
[----:B------:R-:W-:Y:S04]  /*3750*/  STS.128 [R2+0x800], R44 ;  /* 0x0008002c02007388 */ /* 0x000fe80000000c00 */
[----:B------:R1:W-:Y:S04]  /*3760*/  STS.128 [R2+0x810], R40 ;  /* 0x0008102802007388 */ /* 0x0003e80000000c00 */
[----:B------:R-:W-:Y:S01]  /*3770*/  BAR.SYNC.DEFER_BLOCKING 0x0 ;  /* 0x0000000000007b1d */ /* 0x000fe20000010000 */
[----:B0-----:R-:W-:-:S04]  /*3780*/  IADD3.X R49, RZ, RZ, RZ, P6, !PT ;  /* 0x000000ffff317210 */ /* 0x001fc800037fe4ff */
[C---:B------:R-:W-:Y:S01]  /*3790*/  SHF.L.U64.HI R49, R30.reuse, 0x2, R49 ;  /* 0x000000021e317819 */ /* 0x040fe20000010231 */
[----:B------:R-:W-:-:S05]  /*37a0*/  IMAD.SHL.U32 R30, R30, 0x4, RZ ;  /* 0x000000041e1e7824 */ /* 0x000fca00078e00ff */
[----:B------:R-:W-:-:S04]  /*37b0*/  IADD3 R32, P6, R30, c[0x0][0x228], RZ ;  /* 0x00008a001e207a10 */ /* 0x000fc80007fde0ff */
[C---:B------:R-:W-:Y:S01]  /*37c0*/  IADD3.X R51, R49.reuse, c[0x0][0x22c], RZ, P6, !PT ;  /* 0x00008b0031337a10 */ /* 0x040fe200037fe4ff */
[----:B-1----:R-:W-:Y:S01]  /*37d0*/  @P5 IMAD.MOV.U32 R2, RZ, RZ, R32 ;  /* 0x000000ffff025224 */ /* 0x002fe200078e0020 */
[----:B------:R-:W-:Y:S02]  /*37e0*/  IADD3 R30, P6, R30, c[0x0][0x220], RZ ;  /* 0x000088001e1e7a10 */ /* 0x000fe40007fde0ff */
[-C--:B------:R-:W-:Y:S01]  /*37f0*/  @P5 MOV R3, R51.reuse ;  /* 0x0000003300035202 */ /* 0x080fe20000000f00 */
[----:B------:R-:W0:Y:S01]  /*3800*/  LDS R24, [R0.X4] ;  /* 0x0000000000187984 */ /* 0x000e220000004800 */
[----:B------:R-:W-:Y:S01]  /*3810*/  IADD3.X R49, R49, c[0x0][0x224], RZ, P6, !PT ;  /* 0x0000890031317a10 */ /* 0x000fe200037fe4ff */
[----:B------:R-:W-:Y:S01]  /*3820*/  @P5 IMAD.MOV.U32 R4, RZ, RZ, R30 ;  /* 0x000000ffff045224 */ /* 0x000fe200078e001e */
[----:B------:R-:W-:Y:S01]  /*3830*/  @P5 IADD3 R32, P6, R32, 0x200, RZ ;  /* 0x0000020020205810 */ /* 0x000fe20007fde0ff */
[----:B------:R-:W1:Y:S02]  /*3840*/  LDS R27, [R0.X4+0xc00] ;  /* 0x000c0000001b7984 */ /* 0x000e640000004800 */
[--C-:B------:R-:W-:Y:S01]  /*3850*/  @P5 IMAD.MOV.U32 R5, RZ, RZ, R49.reuse ;  /* 0x000000ffff055224 */ /* 0x100fe200078e0031 */
[----:B------:R-:W-:Y:S01]  /*3860*/  @P5 IADD3.X R51, RZ, R51, RZ, P6, !PT ;  /* 0x00000033ff335210 */ /* 0x000fe200037fe4ff */
[----:B------:R-:W2:Y:S01]  /*3870*/  LDS R14, [R0.X4+0x600] ;  /* 0x00060000000e7984 */ /* 0x000ea20000004800 */
[----:B------:R-:W-:Y:S01]  /*3880*/  @P5 IADD3 R30, P6, R30, 0x200, RZ ;  /* 0x000002001e1e5810 */ /* 0x000fe20007fde0ff */
[----:B------:R-:W-:Y:S01]  /*3890*/  @P4 IMAD.MOV.U32 R6, RZ, RZ, R32 ;  /* 0x000000ffff064224 */ /* 0x000fe200078e0020 */
[----:B------:R-:W-:Y:S01]  /*38a0*/  @P4 MOV R7, R51 ;  /* 0x0000003300074202 */ /* 0x000fe20000000f00 */
[----:B------:R-:W3:Y:S02]  /*38b0*/  LDS R29, [R0.X4+0x1200] ;  /* 0x00120000001d7984 */ /* 0x000ee40000004800 */
[----:B------:R-:W-:Y:S01]  /*38c0*/  @P5 IMAD.X R49, RZ, RZ, R49, P6 ;  /* 0x000000ffff315224 */ /* 0x000fe200030e0631 */
[----:B------:R-:W-:Y:S01]  /*38d0*/  @P4 IADD3 R32, P6, R32, 0x200, RZ ;  /* 0x0000020020204810 */ /* 0x000fe20007fde0ff */
[----:B------:R-:W4:Y:S01]  /*38e0*/  LDS R11, [R0.X4+0x200] ;  /* 0x00020000000b7984 */ /* 0x000f220000004800 */
[----:B------:R-:W-:-:S02]  /*38f0*/  @P4 IMAD.MOV.U32 R8, RZ, RZ, R30 ;  /* 0x000000ffff084224 */ /* 0x000fc400078e001e */
        /* <DEDUP_REMOVED lines=18> */
[----:B------:R-:W-:-:S03]  /*3a20*/  FADD.FTZ R18, RZ, R18 ;  /* 0x00000012ff127221 */ /* 0x000fc60000010000 */
[----:B------:R-:W4:Y:S01]  /*3a30*/  LDS R41, [R0.X4+0x2600] ;  /* 0x0026000000297984 */ /* 0x000f220000004800 */
[----:B------:R-:W-:-:S03]  /*3a40*/  FADD.FTZ R11, R11, R26 ;  /* 0x0000001a0b0b7221 */ /* 0x000fc60000010000 */
[----:B------:R-:W4:Y:S01]  /*3a50*/  LDS R35, [R0.X4+0x1e00] ;  /* 0x001e000000237984 */ /* 0x000f220000004800 */
[----:B------:R-:W-:-:S03]  /*3a60*/  FADD.FTZ R13, RZ, R13 ;  /* 0x0000000dff0d7221 */ /* 0x000fc60000010000 */
[----:B------:R-:W4:Y:S01]  /*3a70*/  LDS R43, [R0.X4+0x2800] ;  /* 0x00280000002b7984 */ /* 0x000f220000004800 */
[----:B------:R-:W-:Y:S02]  /*3a80*/  FADD.FTZ R18, R18, R9 ;  /* 0x0000000912127221 */ /* 0x000fe40000010000 */
[--C-:B------:R-:W-:Y:S01]  /*3a90*/  @P4 IMAD.MOV.U32 R9, RZ, RZ, R49.reuse ;  /* 0x000000ffff094224 */ /* 0x100fe200078e0031 */
[----:B------:R-:W4:Y:S01]  /*3aa0*/  LDS R37, [R0.X4+0x2000] ;  /* 0x0020000000257984 */ /* 0x000f220000004800 */
[----:B------:R-:W-:Y:S01]  /*3ab0*/  FADD.FTZ R20, R11, R10 ;  /* 0x0000000a0b147221 */ /* 0x000fe20000010000 */
[----:B------:R-:W-:Y:S01]  /*3ac0*/  @P3 MOV R11, R51 ;  /* 0x00000033000b3202 */ /* 0x000fe20000000f00 */
[----:B------:R-:W-:Y:S01]  /*3ad0*/  @P4 IMAD.X R49, RZ, RZ, R49, P6 ;  /* 0x000000ffff314224 */ /* 0x000fe200030e0631 */
[----:B------:R-:W4:Y:S01]  /*3ae0*/  LDS R45, [R0.X4+0x2a00] ;  /* 0x002a0000002d7984 */ /* 0x000f220000004800 */
[----:B------:R-:W-:Y:S02]  /*3af0*/  FADD.FTZ R13, R13, R28 ;  /* 0x0000001c0d0d7221 */ /* 0x000fe40000010000 */
[----:B------:R-:W-:Y:S01]  /*3b00*/  @P3 IMAD.MOV.U32 R10, RZ, RZ, R32 ;  /* 0x000000ffff0a3224 */ /* 0x000fe200078e0020 */
[----:B------:R-:W4:Y:S01]  /*3b10*/  LDS R47, [R0.X4+0x2c00] ;  /* 0x002c0000002f7984 */ /* 0x000f220000004800 */
[----:B0-----:R-:W-:Y:S01]  /*3b20*/  FADD.FTZ R24, R24, R33 ;  /* 0x0000002118187221 */ /* 0x001fe20000010000 */
[----:B------:R-:W-:-:S02]  /*3b30*/  @P3 IADD3 R32, P6, R32, 0x200, RZ ;  /* 0x0000020020203810 */ /* 0x000fc40007fde0ff */
[----:B------:R-:W0:Y:S01]  /*3b40*/  LDS R27, [R0.X4+0x2200] ;  /* 0x00220000001b7984 */ /* 0x000e220000004800 */
[----:B-1----:R-:W-:Y:S01]  /*3b50*/  FADD.FTZ R22, R13, R12 ;  /* 0x0000000c0d167221 */ /* 0x002fe20000010000 */
[----:B------:R-:W-:Y:S01]  /*3b60*/  @P3 IADD3.X R51, RZ, R51, RZ, P6, !PT ;  /* 0x00000033ff333210 */ /* 0x000fe200037fe4ff */
[----:B------:R-:W-:Y:S01]  /*3b70*/  @P3 IMAD.MOV.U32 R12, RZ, RZ, R30 ;  /* 0x000000ffff0c3224 */ /* 0x000fe200078e001e */
[----:B------:R-:W1:Y:S01]  /*3b80*/  LDS R29, [R0.X4+0x2e00] ;  /* 0x002e0000001d7984 */ /* 0x000e620000004800 */
[----:B--2---:R-:W-:Y:S01]  /*3b90*/  FADD.FTZ R39, R24, R39 ;  /* 0x0000002718277221 */ /* 0x004fe20000010000 */
[----:B------:R-:W-:Y:S01]  /*3ba0*/  @P3 IADD3 R30, P6, R30, 0x200, RZ ;  /* 0x000002001e1e3810 */ /* 0x000fe20007fde0ff */
[--C-:B------:R-:W-:Y:S02]  /*3bb0*/  @P3 IMAD.MOV.U32 R13, RZ, RZ, R49.reuse ;  /* 0x000000ffff0d3224 */ /* 0x100fe400078e0031 */
[----:B---3--:R-:W-:Y:S01]  /*3bc0*/  FADD.FTZ R16, RZ, R16 ;  /* 0x00000010ff107221 */ /* 0x008fe20000010000 */
[----:B------:R2:W-:Y:S01]  /*3bd0*/  @P5 STG.E [R2.64], R39 ;  /* 0x0000002702005986 */ /* 0x0005e2000c101904 */
[----:B------:R-:W-:-:S02]  /*3be0*/  @P3 IMAD.X R49, RZ, RZ, R49, P6 ;  /* 0x000000ffff313224 */ /* 0x000fc400030e0631 */
[----:B----4-:R-:W-:Y:S01]  /*3bf0*/  FADD.FTZ R16, R16, R31 ;  /* 0x0000001f10107221 */ /* 0x010fe20000010000 */
[----:B------:R3:W-:Y:S01]  /*3c00*/  @P5 STG.E [R4.64], R15 ;  /* 0x0000000f04005986 */ /* 0x0007e2000c101904 */
[----:B------:R-:W-:Y:S02]  /*3c10*/  FADD.FTZ R41, R20, R41 ;  /* 0x0000002914297221 */ /* 0x000fe40000010000 */
[----:B------:R-:W-:-:S03]  /*3c20*/  FADD.FTZ R14, R14, R35 ;  /* 0x000000230e0e7221 */ /* 0x000fc60000010000 */
[----:B------:R4:W-:Y:S01]  /*3c30*/  @P4 STG.E [R6.64], R41 ;  /* 0x0000002906004986 */ /* 0x0009e2000c101904 */
[----:B--2---:R-:W-:Y:S01]  /*3c40*/  @P2 IMAD.MOV.U32 R2, RZ, RZ, R32 ;  /* 0x000000ffff022224 */ /* 0x004fe200078e0020 */
[----:B------:R-:W-:Y:S01]  /*3c50*/  @P2 IADD3 R32, P5, R32, 0x200, RZ ;  /* 0x0000020020202810 */ /* 0x000fe20007fbe0ff */
[----:B------:R-:W-:Y:S01]  /*3c60*/  FADD.FTZ R43, R22, R43 ;  /* 0x0000002b162b7221 */ /* 0x000fe20000010000 */
[-C--:B------:R-:W-:Y:S01]  /*3c70*/  @P2 MOV R3, R51.reuse ;  /* 0x0000003300032202 */ /* 0x080fe20000000f00 */
[----:B---3--:R-:W-:Y:S01]  /*3c80*/  @P2 IMAD.MOV.U32 R4, RZ, RZ, R30 ;  /* 0x000000ffff042224 */ /* 0x008fe200078e001e */
[----:B------:R-:W-:Y:S01]  /*3c90*/  @P2 IADD3 R30, P6, R30, 0x200, RZ ;  /* 0x000002001e1e2810 */ /* 0x000fe20007fde0ff */
[----:B------:R-:W-:Y:S01]  /*3ca0*/  FADD.FTZ R16, R16, R37 ;  /* 0x0000002510107221 */ /* 0x000fe20000010000 */
[----:B------:R-:W-:Y:S01]  /*3cb0*/  @P2 IADD3.X R51, RZ, R51, RZ, P5, !PT ;  /* 0x00000033ff332210 */ /* 0x000fe20002ffe4ff */
[--C-:B------:R-:W-:Y:S01]  /*3cc0*/  @P2 IMAD.MOV.U32 R5, RZ, RZ, R49.reuse ;  /* 0x000000ffff052224 */ /* 0x100fe200078e0031 */
[----:B------:R2:W-:Y:S01]  /*3cd0*/  @P4 STG.E [R8.64], R17 ;  /* 0x0000001108004986 */ /* 0x0005e2000c101904 */
[----:B------:R-:W-:Y:S01]  /*3ce0*/  @P2 IMAD.X R49, RZ, RZ, R49, P6 ;  /* 0x000000ffff312224 */ /* 0x000fe200030e0631 */
[----:B----4-:R-:W-:Y:S01]  /*3cf0*/  @P1 MOV R7, R51 ;  /* 0x0000003300071202 */ /* 0x010fe20000000f00 */
[----:B------:R-:W-:Y:S01]  /*3d00*/  FADD.FTZ R45, R14, R45 ;  /* 0x0000002d0e2d7221 */ /* 0x000fe20000010000 */
[----:B------:R-:W-:Y:S01]  /*3d10*/  @P3 STG.E [R10.64], R43 ;  /* 0x0000002b0a003986 */ /* 0x000fe2000c101904 */
[----:B------:R-:W-:-:S02]  /*3d20*/  FADD.FTZ R47, R16, R47 ;  /* 0x0000002f102f7221 */ /* 0x000fc40000010000 */
[----:B------:R-:W-:Y:S01]  /*3d30*/  @P1 IMAD.MOV.U32 R6, RZ, RZ, R32 ;  /* 0x000000ffff061224 */ /* 0x000fe200078e0020 */
[----:B------:R-:W-:Y:S01]  /*3d40*/  @P3 STG.E [R12.64], R19 ;  /* 0x000000130c003986 */ /* 0x000fe2000c101904 */
[----:B------:R-:W-:Y:S01]  /*3d50*/  @P1 IADD3 R32, P3, R32, 0x200, RZ ;  /* 0x0000020020201810 */ /* 0x000fe20007f7e0ff */
[----:B0-----:R-:W-:Y:S02]  /*3d60*/  FADD.FTZ R18, R18, R27 ;  /* 0x0000001b12127221 */ /* 0x001fe40000010000 */
[----:B--2---:R-:W-:Y:S01]  /*3d70*/  @P1 IMAD.MOV.U32 R8, RZ, RZ, R30 ;  /* 0x000000ffff081224 */ /* 0x004fe200078e001e */
[----:B------:R-:W-:Y:S01]  /*3d80*/  @P1 IADD3 R30, P4, R30, 0x200, RZ ;  /* 0x000002001e1e1810 */ /* 0x000fe20007f9e0ff */
[----:B------:R-:W-:Y:S01]  /*3d90*/  @P1 IMAD.MOV.U32 R9, RZ, RZ, R49 ;  /* 0x000000ffff091224 */ /* 0x000fe200078e0031 */
[----:B------:R0:W-:Y:S01]  /*3da0*/  @P2 STG.E [R2.64], R45 ;  /* 0x0000002d02002986 */ /* 0x0001e2000c101904 */
[----:B------:R-:W-:Y:S01]  /*3db0*/  @P1 IADD3.X R51, RZ, R51, RZ, P3, !PT ;  /* 0x00000033ff331210 */ /* 0x000fe20001ffe4ff */
[----:B-1----:R-:W-:-:S02]  /*3dc0*/  FADD.FTZ R29, R18, R29 ;  /* 0x0000001d121d7221 */ /* 0x002fc40000010000 */
[----:B------:R1:W-:Y:S01]  /*3dd0*/  @P2 STG.E [R4.64], R21 ;  /* 0x0000001504002986 */ /* 0x0003e2000c101904 */
[----:B------:R-:W-:-:S03]  /*3de0*/  @P1 IMAD.X R49, RZ, RZ, R49, P4 ;  /* 0x000000ffff311224 */ /* 0x000fc600020e0631 */
[----:B------:R2:W-:Y:S04]  /*3df0*/  @P1 STG.E [R6.64], R47 ;  /* 0x0000002f06001986 */ /* 0x0005e8000c101904 */
[----:B------:R2:W-:Y:S01]  /*3e00*/  @P1 STG.E [R8.64], R23 ;  /* 0x0000001708001986 */ /* 0x0005e2000c101904 */
[----:B0-----:R-:W-:Y:S01]  /*3e10*/  IMAD.MOV.U32 R2, RZ, RZ, R32 ;  /* 0x000000ffff027224 */ /* 0x001fe200078e0020 */
[----:B------:R-:W-:Y:S01]  /*3e20*/  MOV R3, R51 ;  /* 0x0000003300037202 */ /* 0x000fe20000000f00 */
[----:B-1----:R-:W-:Y:S02]  /*3e30*/  IMAD.MOV.U32 R4, RZ, RZ, R30 ;  /* 0x000000ffff047224 */ /* 0x002fe400078e001e */
[----:B------:R-:W-:Y:S01]  /*3e40*/  IMAD.MOV.U32 R5, RZ, RZ, R49 ;  /* 0x000000ffff057224 */ /* 0x000fe200078e0031 */
[----:B------:R-:W-:Y:S06]  /*3e50*/  @!P0 EXIT ;  /* 0x000000000000894d */ /* 0x000fec0003800000 */
[----:B------:R-:W-:Y:S04]  /*3e60*/  STG.E [R2.64], R29 ;  /* 0x0000001d02007986 */ /* 0x000fe8000c101904 */
[----:B------:R-:W-:Y:S01]  /*3e70*/  STG.E [R4.64], R25 ;  /* 0x0000001904007986 */ /* 0x000fe2000c101904 */
[----:B------:R-:W-:Y:S05]  /*3e80*/  EXIT ;  /* 0x000000000000794d */ /* 0x000fea0003800000 */
.L_x_580:
[----:B------:R-:W-:Y:S01]  /*3e90*/  MOV R99, R165 ;  /* 0x000000a500637202 */ /* 0x000fe20000000f00 */
[----:B------:R-:W-:Y:S01]  /*3ea0*/  IMAD.MOV.U32 R100, RZ, RZ, 0x1 ;  /* 0x00000001ff647424 */ /* 0x000fe200078e00ff */
[----:B------:R-:W-:Y:S01]  /*3eb0*/  MOV R169, 0xffffffff ;  /* 0xffffffff00a97802 */ /* 0x000fe20000000f00 */
[----:B------:R-:W-:Y:S01]  /*3ec0*/  IMAD.MOV.U32 R162, RZ, RZ, 0x1f ;  /* 0x0000001fffa27424 */ /* 0x000fe200078e00ff */
[----:B------:R-:W-:-:S02]  /*3ed0*/  MOV R96, 0x3ef0 ;  /* 0x00003ef000607802 */ /* 0x000fc40000000f00 */
[----:B-----5:R-:W-:Y:S05]  /*3ee0*/  CALL.REL.NOINC `($__internal_32_$__cuda_sm70_shflsync_bfly_p) ;  /* 0x0000046000007944 */ /* 0x020fea0003c00000 */
[----:B-1----:R-:W-:Y:S01]  /*3ef0*/  IMAD.MOV.U32 R98, RZ, RZ, R100 ;  /* 0x000000ffff627224 */ /* 0x002fe200078e0064 */
[----:B0-----:R-:W-:Y:S05]  /*3f00*/  BRA `(.L_x_589) ;  /* 0xffffd7c000007947 */ /* 0x001fea000383ffff */
.L_x_581:
[----:B------:R-:W-:Y:S01]  /*3f10*/  HFMA2.MMA R100, -RZ, RZ, 0, 5.9604644775390625e-08 ;  /* 0x00000001ff647435 */ /* 0x000fe200000001ff */
[----:B------:R-:W-:Y:S01]  /*3f20*/  IMAD.MOV.U32 R99, RZ, RZ, R167 ;  /* 0x000000ffff637224 */ /* 0x000fe200078e00a7 */
[----:B------:R-:W-:Y:S01]  /*3f30*/  MOV R96, 0x3f70 ;  /* 0x00003f7000607802 */ /* 0x000fe20000000f00 */
[----:B------:R-:W-:-:S02]  /*3f40*/  IMAD.MOV.U32 R162, RZ, RZ, 0x1f ;  /* 0x0000001fffa27424 */ /* 0x000fc400078e00ff */
[----:B------:R-:W-:Y:S02]  /*3f50*/  IMAD.MOV.U32 R169, RZ, RZ, -0x1 ;  /* 0xffffffffffa97424 */ /* 0x000fe400078e00ff */
[----:B01---5:R-:W-:Y:S05]  /*3f60*/  CALL.REL.NOINC `($__internal_32_$__cuda_sm70_shflsync_bfly_p) ;  /* 0x000003e000007944 */ /* 0x023fea0003c00000 */
[----:B------:R-:W-:Y:S01]  /*3f70*/  FADD.FTZ R165, R98, R165 ;  /* 0x000000a562a57221 */ /* 0x000fe20000010000 */
[----:B------:R-:W-:Y:S01]  /*3f80*/  MOV R96, 0x3ff0 ;  /* 0x00003ff000607802 */ /* 0x000fe20000000f00 */
[----:B-1----:R-:W-:Y:S01]  /*3f90*/  FADD.FTZ R167, R167, R100 ;  /* 0x00000064a7a77221 */ /* 0x002fe20000010000 */
[----:B------:R-:W-:Y:S01]  /*3fa0*/  MOV R100, 0x2 ;  /* 0x0000000200647802 */ /* 0x000fe20000000f00 */
[----:B0-----:R-:W-:Y:S01]  /*3fb0*/  IMAD.MOV.U32 R162, RZ, RZ, 0x1f ;  /* 0x0000001fffa27424 */ /* 0x001fe200078e00ff */
[----:B------:R-:W-:Y:S01]  /*3fc0*/  MOV R99, R165 ;  /* 0x000000a500637202 */ /* 0x000fe20000000f00 */
[----:B------:R-:W-:Y:S02]  /*3fd0*/  IMAD.MOV.U32 R169, RZ, RZ, -0x1 ;  /* 0xffffffffffa97424 */ /* 0x000fe400078e00ff */
[----:B------:R-:W-:Y:S05]  /*3fe0*/  CALL.REL.NOINC `($__internal_32_$__cuda_sm70_shflsync_bfly_p) ;  /* 0x0000036000007944 */ /* 0x000fea0003c00000 */
[----:B-1----:R-:W-:Y:S01]  /*3ff0*/  IMAD.MOV.U32 R98, RZ, RZ, R100 ;  /* 0x000000ffff627224 */ /* 0x002fe200078e0064 */
[----:B------:R-:W-:Y:S01]  /*4000*/  HFMA2.MMA R100, -RZ, RZ, 0, 1.1920928955078125e-07 ;  /* 0x00000002ff647435 */ /* 0x000fe200000001ff */
[----:B0-----:R-:W-:Y:S01]  /*4010*/  IMAD.MOV.U32 R99, RZ, RZ, R167 ;  /* 0x000000ffff637224 */ /* 0x001fe200078e00a7 */
[----:B------:R-:W-:Y:S01]  /*4020*/  MOV R96, 0x4060 ;  /* 0x0000406000607802 */ /* 0x000fe20000000f00 */
[----:B------:R-:W-:-:S02]  /*4030*/  IMAD.MOV.U32 R162, RZ, RZ, 0x1f ;  /* 0x0000001fffa27424 */ /* 0x000fc400078e00ff */
[----:B------:R-:W-:Y:S02]  /*4040*/  IMAD.MOV.U32 R169, RZ, RZ, -0x1 ;  /* 0xffffffffffa97424 */ /* 0x000fe400078e00ff */
[----:B------:R-:W-:Y:S05]  /*4050*/  CALL.REL.NOINC `($__internal_32_$__cuda_sm70_shflsync_bfly_p) ;  /* 0x000002f000007944 */ /* 0x000fea0003c00000 */
        /* <DEDUP_REMOVED lines=9> */
[----:B------:R-:W-:Y:S01]  /*40f0*/  HFMA2.MMA R100, -RZ, RZ, 0, 2.384185791015625e-07 ;  /* 0x00000004ff647435 */ /* 0x000fe200000001ff */
        /* <DEDUP_REMOVED lines=13> */
[----:B0-----:R-:W-:Y:S01]  /*41d0*/  HFMA2.MMA R162, -RZ, RZ, 0, 1.847743988037109375e-06 ;  /* 0x0000001fffa27435 */ /* 0x001fe200000001ff */
[----:B-1----:R-:W-:Y:S01]  /*41e0*/  IMAD.MOV.U32 R98, RZ, RZ, R100 ;  /* 0x000000ffff627224 */ /* 0x002fe200078e0064 */
[----:B------:R-:W-:Y:S01]  /*41f0*/  MOV R99, R103 ;  /* 0x0000006700637202 */ /* 0x000fe20000000f00 */
[----:B------:R-:W-:Y:S01]  /*4200*/  IMAD.MOV.U32 R100, RZ, RZ, 0x8 ;  /* 0x00000008ff647424 */ /* 0x000fe200078e00ff */
[----:B------:R-:W-:Y:S01]  /*4210*/  MOV R96, 0x4240 ;  /* 0x0000424000607802 */ /* 0x000fe20000000f00 */
[----:B------:R-:W-:-:S02]  /*4220*/  IMAD.MOV.U32 R169, RZ, RZ, -0x1 ;  /* 0xffffffffffa97424 */ /* 0x000fc400078e00ff */
[----:B------:R-:W-:Y:S05]  /*4230*/  CALL.REL.NOINC `($__internal_32_$__cuda_sm70_shflsync_bfly_p) ;  /* 0x0000011000007944 */ /* 0x000fea0003c00000 */
[----:B------:R-:W-:Y:S01]  /*4240*/  FADD.FTZ R101, R98, R101 ;  /* 0x0000006562657221 */ /* 0x000fe20000010000 */
[----:B0-----:R-:W-:Y:S01]  /*4250*/  MOV R169, 0xffffffff ;  /* 0xffffffff00a97802 */ /* 0x001fe20000000f00 */
[----:B-1----:R-:W-:Y:S01]  /*4260*/  FADD.FTZ R103, R103, R100 ;  /* 0x0000006467677221 */ /* 0x002fe20000010000 */
[----:B------:R-:W-:Y:S01]  /*4270*/  MOV R100, 0x10 ;  /* 0x0000001000647802 */ /* 0x000fe20000000f00 */
[----:B------:R-:W-:Y:S01]  /*4280*/  IMAD.MOV.U32 R162, RZ, RZ, 0x1f ;  /* 0x0000001fffa27424 */ /* 0x000fe200078e00ff */
[----:B------:R-:W-:Y:S01]  /*4290*/  MOV R96, 0x42c0 ;  /* 0x000042c000607802 */ /* 0x000fe20000000f00 */
[----:B------:R-:W-:-:S02]  /*42a0*/  IMAD.MOV.U32 R99, RZ, RZ, R101 ;  /* 0x000000ffff637224 */ /* 0x000fc400078e0065 */
[----:B------:R-:W-:Y:S05]  /*42b0*/  CALL.REL.NOINC `($__internal_32_$__cuda_sm70_shflsync_bfly_p) ;  /* 0x0000009000007944 */ /* 0x000fea0003c00000 */
[----:B-1----:R-:W-:Y:S01]  /*42c0*/  MOV R102, R100 ;  /* 0x0000006400667202 */ /* 0x002fe20000000f00 */
[----:B------:R-:W-:Y:S01]  /*42d0*/  HFMA2.MMA R100, -RZ, RZ, 0, 9.5367431640625e-07 ;  /* 0x00000010ff647435 */ /* 0x000fe200000001ff */
[----:B0-----:R-:W-:Y:S01]  /*42e0*/  IMAD.MOV.U32 R99, RZ, RZ, R103 ;  /* 0x000000ffff637224 */ /* 0x001fe200078e0067 */
[----:B------:R-:W-:Y:S01]  /*42f0*/  MOV R169, 0xffffffff ;  /* 0xffffffff00a97802 */ /* 0x000fe20000000f00 */
[----:B------:R-:W-:Y:S01]  /*4300*/  IMAD.MOV.U32 R162, RZ, RZ, 0x1f ;  /* 0x0000001fffa27424 */ /* 0x000fe200078e00ff */
[----:B------:R-:W-:-:S02]  /*4310*/  MOV R96, 0x4330 ;  /* 0x0000433000607802 */ /* 0x000fc40000000f00 */
[----:B------:R-:W-:Y:S05]  /*4320*/  CALL.REL.NOINC `($__internal_32_$__cuda_sm70_shflsync_bfly_p) ;  /* 0x0000002000007944 */ /* 0x000fea0003c00000 */
[----:B-1----:R-:W-:Y:S01]  /*4330*/  IMAD.MOV.U32 R96, RZ, RZ, R100 ;  /* 0x000000ffff607224 */ /* 0x002fe200078e0064 */
[----:B0-----:R-:W-:Y:S05]  /*4340*/  BRA `(.L_x_590) ;  /* 0xffffd4a000007947 */ /* 0x001fea000383ffff */
        .weak           $__internal_32_$__cuda_sm70_shflsync_bfly_p
        .type           $__internal_32_$__cuda_sm70_shflsync_bfly_p,@function
        .size           $__internal_32_$__cuda_sm70_shflsync_bfly_p,(.L_x_2269 - $__internal_32_$__cuda_sm70_shflsync_bfly_p)
$__internal_32_$__cuda_sm70_shflsync_bfly_p:
[----:B------:R-:W-:Y:S01]  /*4350*/  HFMA2.MMA R97, -RZ, RZ, 0, 0 ;  /* 0x00000000ff617435 */ /* 0x000fe200000001ff */
[----:B------:R-:W-:Y:S04]  /*4360*/  WARPSYNC R169 ;  /* 0x000000a900007348 */ /* 0x000fe80003800000 */
[----:B------:R0:W1:Y:S01]  /*4370*/  SHFL.BFLY PT, R100, R99, R100, R162 ;  /* 0x0c00006463647389 */ /* 0x00006200000e00a2 */
[----:B------:R-:W-:Y:S05]  /*4380*/  RET.REL.NODEC R96 `(_ZN10layer_norm31ln_parallel_residual_bwd_kernelINS_13Kernel_traitsIf13__nv_bfloat16S2_S2_fjLj768ELj1ELj4ELj1ELj16ENS_18Kernel_traits_baseILj768EfS2_S2_S2_fjLj128EEEEELb1ELb1ELb0EEEvNS_9BwdParamsE) ;  /* 0xffffbc7060007950 */ /* 0x000fea0003c3ffff */
.L_x_591:
        /* <DEDUP_REMOVED lines=15> */
.L_x_2269:


//--------------------- .text._ZN10layer_norm22ln_bwd_finalize_kernelINS_22Kernel_traits_finalizeILj768Ef13__nv_bfloat16S2_S2_fjLb0ELj1024ELj4ENS_18Kernel_traits_baseILj768EfS2_S2_S2_fjLj1024EEEEELb0ELb1EEEvNS_9BwdParamsE --------------------------
	.section	.text._ZN10layer_norm22ln_bwd_finalize_kernelINS_22Kernel_traits_finalizeILj768Ef13__nv_bfloat16S2_S2_fjLb0ELj1024ELj4ENS_18Kernel_traits_baseILj768EfS2_S2_S2_fjLj1024EEEEELb0ELb1EEEvNS_9BwdParamsE,"ax",@progbits
	.sectioninfo	@"SHI_REGISTERS=32"
	.align	128
        .global         _ZN10layer_norm22ln_bwd_finalize_kernelINS_22Kernel_traits_finalizeILj768Ef13__nv_bfloat16S2_S2_fjLb0ELj1024ELj4ENS_18Kernel_traits_baseILj768EfS2_S2_S2_fjLj1024EEEEELb0ELb1EEEvNS_9BwdParamsE
        .type           _ZN10layer_norm22ln_bwd_finalize_kernelINS_22Kernel_traits_finalizeILj768Ef13__nv_bfloat16S2_S2_fjLb0ELj1024ELj4ENS_18Kernel_traits_baseILj768EfS2_S2_S2_fjLj1024EEEEELb0ELb1EEEvNS_9BwdParamsE,@function
        .size           _ZN10layer_norm22ln_bwd_finalize_kernelINS_22Kernel_traits_finalizeILj768Ef13__nv_bfloat16S2_S2_fjLb0ELj1024ELj4ENS_18Kernel_traits_baseILj768EfS2_S2_S2_fjLj1024EEEEELb0ELb1EEEvNS_9BwdParamsE,(.L_x_2270 - _ZN10layer_norm22ln_bwd_finalize_kernelINS_22Kernel_traits_finalizeILj768Ef13__nv_bfloat16S2_S2_fjLb0ELj1024ELj4ENS_18Kernel_traits_baseILj768EfS2_S2_S2_fjLj1024EEEEELb0ELb1EEEvNS_9BwdParamsE)
        .other          _ZN10layer_norm22ln_bwd_finalize_kernelINS_22Kernel_traits_finalizeILj768Ef13__nv_bfloat16S2_S2_fjLb0ELj1024ELj4ENS_18Kernel_traits_baseILj768EfS2_S2_S2_fjLj1024EEEEELb0ELb1EEEvNS_9BwdParamsE,@"STO_CUDA_ENTRY STV_DEFAULT"
_ZN10layer_norm22ln_bwd_finalize_kernelINS_22Kernel_traits_finalizeILj768Ef13__nv_bfloat16S2_S2_fjLb0ELj1024ELj4ENS_18Kernel_traits_baseILj768EfS2_S2_S2_fjLj1024EEEEELb0ELb1EEEvNS_9BwdParamsE:
.text._ZN10layer_norm22ln_bwd_finalize_kernelINS_22Kernel_traits_finalizeILj768Ef13__nv_bfloat16S2_S2_fjLb0ELj1024ELj4ENS_18Kernel_traits_baseILj768EfS2_S2_S2_fjLj1024EEEEELb0ELb1EEEvNS_9BwdParamsE:
        /* <DEDUP_REMOVED lines=19> */
.L_x_602:
        /* <DEDUP_REMOVED lines=27> */
.L_x_596:
        /* <DEDUP_REMOVED lines=35> */
.L_x_595:
[----:B------:R-:W-:Y:S05]  /*0510*/  BSYNC B1 ;  /* 0x0000000000017941 */ /* 0x000fea0003800000 */
.L_x_594:
        /* <DEDUP_REMOVED lines=23> */
.L_x_598:
[----:B------:R-:W-:Y:S05]  /*0690*/  BSYNC B1 ;  /* 0x0000000000017941 */ /* 0x000fea0003800000 */
.L_x_597:
        /* <DEDUP_REMOVED lines=10> */
.L_x_593:
[----:B------:R-:W-:Y:S05]  /*0740*/  BSYNC B0 ;  /* 0x0000000000007941 */ /* 0x000fea0003800000 */
.L_x_592:
        /* <DEDUP_REMOVED lines=11> */
.L_x_603:
        /* <DEDUP_REMOVED lines=18> */
.L_x_604:
[----:B------:R-:W-:Y:S01]  /*0920*/  @!P1 SHF.R.U32.HI R2, RZ, 0x3, R0 ;  /* 0x00000003ff029819 */ /* 0x000fe20000011600 */
[----:B---3--:R-:W-:Y:S02]  /*0930*/  FADD.FTZ R5, R5, R10 ;  /* 0x0000000a05057221 */ /* 0x008fe40000010000 */
[----:B--2---:R-:W-:Y:S01]  /*0940*/  FADD.FTZ R7, R7, R4 ;  /* 0x0000000407077221 */ /* 0x004fe20000010000 */
[----:B------:R-:W-:-:S05]  /*0950*/  @!P1 LOP3.LUT R2, R2, 0x1ffffffc, RZ, 0xc0, !PT ;  /* 0x1ffffffc02029812 */ /* 0x000fca00078ec0ff */
[----:B------:R2:W-:Y:S04]  /*0960*/  @!P1 STS [R2+0x2000], R5 ;  /* 0x0020000502009388 */ /* 0x0005e80000000800 */
[----:B------:R2:W-:Y:S02]  /*0970*/  @!P1 STS [R2+0x2080], R7 ;  /* 0x0020800702009388 */ /* 0x0005e40000000800 */
.L_x_599:
[----:B0-----:R-:W-:Y:S01]  /*0980*/  WARPSYNC 0xffffffff ;  /* 0xffffffff00007948 */ /* 0x001fe20003800000 */
[----:B------:R-:W-:Y:S01]  /*0990*/  BAR.SYNC.DEFER_BLOCKING 0x0 ;  /* 0x0000000000007b1d */ /* 0x000fe20000010000 */
[----:B-1----:R-:W-:Y:S02]  /*09a0*/  @P0 MOV R4, 0x8 ;  /* 0x0000000800040802 */ /* 0x002fe40000000f00 */
[C---:B------:R-:W-:Y:S02]  /*09b0*/  ISETP.GT.U32.AND P1, PT, R18.reuse, -0x301, PT ;  /* 0xfffffcff1200780c */ /* 0x040fe40003f24070 */
[----:B------:R-:W-:Y:S01]  /*09c0*/  IADD3 R18, R18, 0x300, RZ ;  /* 0x0000030012127810 */ /* 0x000fe20007ffe0ff */
[----:B--2---:R-:W-:-:S04]  /*09d0*/  @P0 IMAD.WIDE.U32 R2, R19, R4, c[0x0][0x268] ;  /* 0x00009a0013020625 */ /* 0x004fc800078e0004 */
[C---:B------:R-:W-:Y:S01]  /*09e0*/  @P0 IMAD.WIDE.U32 R4, R19.reuse, R4, c[0x0][0x260] ;  /* 0x0000980013040625 */ /* 0x040fe200078e0004 */
[----:B------:R-:W-:Y:S01]  /*09f0*/  IADD3 R19, R19, 0x180, RZ ;  /* 0x0000018013137810 */ /* 0x000fe20007ffe0ff */
[----:B------:R-:W0:Y:S04]  /*0a00*/  @P0 LDS.64 R6, [R16.X8+0x2000] ;  /* 0x0020000010060984 */ /* 0x000e280000008a00 */
[----:B------:R-:W1:Y:S04]  /*0a10*/  @P0 LDS.64 R8, [R16.X8+0x2080] ;  /* 0x0020800010080984 */ /* 0x000e680000008a00 */
[----:B0-----:R0:W-:Y:S04]  /*0a20*/  @P0 STG.E.64 [R2.64], R6 ;  /* 0x0000000602000986 */ /* 0x0011e8000c101b04 */
[----:B-1----:R0:W-:Y:S02]  /*0a30*/  @P0 STG.E.64 [R4.64], R8 ;  /* 0x0000000804000986 */ /* 0x0021e4000c101b04 */
[----:B0-----:R-:W-:Y:S05]  /*0a40*/  @P1 BRA `(.L_x_602) ;  /* 0xfffff6e000001947 */ /* 0x001fea000383ffff */
[----:B------:R-:W-:Y:S05]  /*0a50*/  EXIT ;  /* 0x000000000000794d */ /* 0x000fea0003800000 */
.L_x_600:
[----:B------:R-:W-:Y:S01]  /*0a60*/  HFMA2.MMA R9, -RZ, RZ, 0, 5.9604644775390625e-08 ;  /* 0x00000001ff097435 */ /* 0x000fe200000001ff */
[----:B--2---:R-:W-:Y:S01]  /*0a70*/  IMAD.MOV.U32 R10, RZ, RZ, R4 ;  /* 0x000000ffff0a7224 */ /* 0x004fe200078e0004 */
[----:B------:R-:W-:Y:S01]  /*0a80*/  MOV R11, 0xffffffff ;  /* 0xffffffff000b7802 */ /* 0x000fe20000000f00 */
[----:B------:R-:W-:Y:S01]  /*0a90*/  IMAD.MOV.U32 R6, RZ, RZ, 0x1f ;  /* 0x0000001fff067424 */ /* 0x000fe200078e00ff */
[----:B------:R-:W-:-:S02]  /*0aa0*/  MOV R2, 0xac0 ;  /* 0x00000ac000027802 */ /* 0x000fc40000000f00 */
[----:B01----:R-:W-:Y:S05]  /*0ab0*/  CALL.REL.NOINC `($__internal_33_$__cuda_sm70_shflsync_bfly_p) ;  /* 0x000003c000007944 */ /* 0x003fea0003c00000 */
[----:B-1----:R-:W-:Y:S01]  /*0ac0*/  MOV R3, R6 ;  /* 0x0000000600037202 */ /* 0x002fe20000000f00 */
[----:B0-----:R-:W-:Y:S05]  /*0ad0*/  BRA `(.L_x_603) ;  /* 0xfffffd2000007947 */ /* 0x001fea000383ffff */
.L_x_601:
[----:B------:R-:W-:Y:S01]  /*0ae0*/  HFMA2.MMA R9, -RZ, RZ, 0, 1.1920928955078125e-07 ;  /* 0x00000002ff097435 */ /* 0x000fe200000001ff */
[----:B------:R-:W-:Y:S01]  /*0af0*/  IMAD.MOV.U32 R10, RZ, RZ, R13 ;  /* 0x000000ffff0a7224 */ /* 0x000fe200078e000d */
[----:B------:R-:W-:Y:S01]  /*0b00*/  MOV R6, 0x1f ;  /* 0x0000001f00067802 */ /* 0x000fe20000000f00 */
[----:B------:R-:W-:Y:S01]  /*0b10*/  IMAD.MOV.U32 R11, RZ, RZ, -0x1 ;  /* 0xffffffffff0b7424 */ /* 0x000fe200078e00ff */
[----:B------:R-:W-:-:S02]  /*0b20*/  MOV R2, 0xb40 ;  /* 0x00000b4000027802 */ /* 0x000fc40000000f00 */
[----:B012---:R-:W-:Y:S05]  /*0b30*/  CALL.REL.NOINC `($__internal_33_$__cuda_sm70_shflsync_bfly_p) ;  /* 0x0000034000007944 */ /* 0x007fea0003c00000 */
[----:B0-----:R-:W-:Y:S01]  /*0b40*/  HFMA2.MMA R9, -RZ, RZ, 0, 2.384185791015625e-07 ;  /* 0x00000004ff097435 */ /* 0x001fe200000001ff */
[----:B-1----:R-:W-:Y:S01]  /*0b50*/  FADD.FTZ R10, R13, R6 ;  /* 0x000000060d0a7221 */ /* 0x002fe20000010000 */
[----:B------:R-:W-:Y:S01]  /*0b60*/  MOV R6, 0x1f ;  /* 0x0000001f00067802 */ /* 0x000fe20000000f00 */
[----:B------:R-:W-:Y:S01]  /*0b70*/  IMAD.MOV.U32 R11, RZ, RZ, -0x1 ;  /* 0xffffffffff0b7424 */ /* 0x000fe200078e00ff */
[----:B------:R-:W-:-:S02]  /*0b80*/  MOV R2, 0xba0 ;  /* 0x00000ba000027802 */ /* 0x000fc40000000f00 */
[----:B------:R-:W-:Y:S05]  /*0b90*/  CALL.REL.NOINC `($__internal_33_$__cuda_sm70_shflsync_bfly_p) ;  /* 0x000002e000007944 */ /* 0x000fea0003c00000 */
[----:B0-----:R-:W-:Y:S01]  /*0ba0*/  HFMA2.MMA R9, -RZ, RZ, 0, 4.76837158203125e-07 ;  /* 0x00000008ff097435 */ /* 0x001fe200000001ff */
[----:B-1----:R-:W-:Y:S01]  /*0bb0*/  FADD.FTZ R10, R10, R6 ;  /* 0x000000060a0a7221 */ /* 0x002fe20000010000 */
[----:B------:R-:W-:Y:S01]  /*0bc0*/  MOV R6, 0x1f ;  /* 0x0000001f00067802 */ /* 0x000fe20000000f00 */
[----:B------:R-:W-:Y:S01]  /*0bd0*/  IMAD.MOV.U32 R11, RZ, RZ, -0x1 ;  /* 0xffffffffff0b7424 */ /* 0x000fe200078e00ff */
[----:B------:R-:W-:-:S02]  /*0be0*/  MOV R2, 0xc00 ;  /* 0x00000c0000027802 */ /* 0x000fc40000000f00 */
[----:B------:R-:W-:Y:S05]  /*0bf0*/  CALL.REL.NOINC `($__internal_33_$__cuda_sm70_shflsync_bfly_p) ;  /* 0x0000028000007944 */ /* 0x000fea0003c00000 */
[----:B-1----:R-:W-:Y:S01]  /*0c00*/  FADD.FTZ R4, R10, R6 ;  /* 0x000000060a047221 */ /* 0x002fe20000010000 */
[----:B0-----:R-:W-:Y:S01]  /*0c10*/  HFMA2.MMA R9, -RZ, RZ, 0, 9.5367431640625e-07 ;  /* 0x00000010ff097435 */ /* 0x001fe200000001ff */
[----:B------:R-:W-:Y:S01]  /*0c20*/  MOV R6, 0x1f ;  /* 0x0000001f00067802 */ /* 0x000fe20000000f00 */
[----:B------:R-:W-:Y:S01]  /*0c30*/  IMAD.MOV.U32 R11, RZ, RZ, -0x1 ;  /* 0xffffffffff0b7424 */ /* 0x000fe200078e00ff */
[----:B------:R-:W-:-:S02]  /*0c40*/  MOV R2, 0xc70 ;  /* 0x00000c7000027802 */ /* 0x000fc40000000f00 */
[----:B------:R-:W-:Y:S02]  /*0c50*/  MOV R10, R4 ;  /* 0x00000004000a7202 */ /* 0x000fe40000000f00 */
[----:B------:R-:W-:Y:S05]  /*0c60*/  CALL.REL.NOINC `($__internal_33_$__cuda_sm70_shflsync_bfly_p) ;  /* 0x0000021000007944 */ /* 0x000fea0003c00000 */
[----:B0-----:R-:W-:Y:S01]  /*0c70*/  HFMA2.MMA R9, -RZ, RZ, 0, 5.9604644775390625e-08 ;  /* 0x00000001ff097435 */ /* 0x001fe200000001ff */
[----:B-1----:R-:W-:Y:S01]  /*0c80*/  MOV R7, R6 ;  /* 0x0000000600077202 */ /* 0x002fe20000000f00 */
[----:B------:R-:W-:Y:S01]  /*0c90*/  IMAD.MOV.U32 R10, RZ, RZ, R5 ;  /* 0x000000ffff0a7224 */ /* 0x000fe200078e0005 */
[----:B------:R-:W-:Y:S01]  /*0ca0*/  MOV R6, 0x1f ;  /* 0x0000001f00067802 */ /* 0x000fe20000000f00 */
[----:B------:R-:W-:Y:S01]  /*0cb0*/  IMAD.MOV.U32 R11, RZ, RZ, -0x1 ;  /* 0xffffffffff0b7424 */ /* 0x000fe200078e00ff */
[----:B------:R-:W-:Y:S02]  /*0cc0*/  MOV R2, 0xce0 ;  /* 0x00000ce000027802 */ /* 0x000fe40000000f00 */
[----:B------:R-:W-:Y:S05]  /*0cd0*/  CALL.REL.NOINC `($__internal_33_$__cuda_sm70_shflsync_bfly_p) ;  /* 0x000001a000007944 */ /* 0x000fea0003c00000 */
[----:B0-----:R-:W-:Y:S01]  /*0ce0*/  HFMA2.MMA R9, -RZ, RZ, 0, 1.1920928955078125e-07 ;  /* 0x00000002ff097435 */ /* 0x001fe200000001ff */
[----:B-1----:R-:W-:Y:S01]  /*0cf0*/  FADD.FTZ R10, R5, R6 ;  /* 0x00000006050a7221 */ /* 0x002fe20000010000 */
[----:B------:R-:W-:Y:S01]  /*0d00*/  MOV R6, 0x1f ;  /* 0x0000001f00067802 */ /* 0x000fe20000000f00 */
[----:B------:R-:W-:Y:S01]  /*0d10*/  IMAD.MOV.U32 R11, RZ, RZ, -0x1 ;  /* 0xffffffffff0b7424 */ /* 0x000fe200078e00ff */
[----:B------:R-:W-:Y:S02]  /*0d20*/  MOV R2, 0xd40 ;  /* 0x00000d4000027802 */ /* 0x000fe40000000f00 */
[----:B------:R-:W-:Y:S05]  /*0d30*/  CALL.REL.NOINC `($__internal_33_$__cuda_sm70_shflsync_bfly_p) ;  /* 0x0000014000007944 */ /* 0x000fea0003c00000 */
        /* <DEDUP_REMOVED lines=12> */
[----:B0-----:R-:W-:Y:S01]  /*0e00*/  HFMA2.MMA R9, -RZ, RZ, 0, 9.5367431640625e-07 ;  /* 0x00000010ff097435 */ /* 0x001fe200000001ff */
[----:B-1----:R-:W-:Y:S01]  /*0e10*/  FADD.FTZ R10, R10, R6 ;  /* 0x000000060a0a7221 */ /* 0x002fe20000010000 */
[----:B------:R-:W-:Y:S01]  /*0e20*/  MOV R6, 0x1f ;  /* 0x0000001f00067802 */ /* 0x000fe20000000f00 */
[----:B------:R-:W-:Y:S01]  /*0e30*/  IMAD.MOV.U32 R11, RZ, RZ, -0x1 ;  /* 0xffffffffff0b7424 */ /* 0x000fe200078e00ff */
[----:B------:R-:W-:-:S02]  /*0e40*/  MOV R2, 0xe60 ;  /* 0x00000e6000027802 */ /* 0x000fc40000000f00 */
[----:B------:R-:W-:Y:S05]  /*0e50*/  CALL.REL.NOINC `($__internal_33_$__cuda_sm70_shflsync_bfly_p) ;  /* 0x0000002000007944 */ /* 0x000fea0003c00000 */
[----:B-1----:R-:W-:Y:S01]  /*0e60*/  MOV R5, R6 ;  /* 0x0000000600057202 */ /* 0x002fe20000000f00 */
[----:B0-----:R-:W-:Y:S05]  /*0e70*/  BRA `(.L_x_604) ;  /* 0xfffffaa000007947 */ /* 0x001fea000383ffff */
        .weak           $__internal_33_$__cuda_sm70_shflsync_bfly_p
        .type           $__internal_33_$__cuda_sm70_shflsync_bfly_p,@function
        .size           $__internal_33_$__cuda_sm70_shflsync_bfly_p,(.L_x_2270 - $__internal_33_$__cuda_sm70_shflsync_bfly_p)
$__internal_33_$__cuda_sm70_shflsync_bfly_p:
[----:B------:R-:W-:Y:S01]  /*0e80*/  HFMA2.MMA R3, -RZ, RZ, 0, 0 ;  /* 0x00000000ff037435 */ /* 0x000fe200000001ff */
[----:B------:R-:W-:Y:S04]  /*0e90*/  WARPSYNC R11 ;  /* 0x0000000b00007348 */ /* 0x000fe80003800000 */
[----:B------:R0:W1:Y:S01]  /*0ea0*/  SHFL.BFLY PT, R6, R10, R9, R6 ;  /* 0x0c0000090a067389 */ /* 0x00006200000e0006 */
[----:B------:R-:W-:Y:S05]  /*0eb0*/  RET.REL.NODEC R2 `(_ZN10layer_norm22ln_bwd_finalize_kernelINS_22Kernel_traits_finalizeILj768Ef13__nv_bfloat16S2_S2_fjLb0ELj1024ELj4ENS_18Kernel_traits_baseILj768EfS2_S2_S2_fjLj1024EEEEELb0ELb1EEEvNS_9BwdParamsE) ;  /* 0xfffff14002007950 */ /* 0x000fea0003c3ffff */
.L_x_605:
        /* <DEDUP_REMOVED lines=12> */
.L_x_2270:


//--------------------- .text._ZN10layer_norm40ln_parallel_residual_bwd_finalize_kernelINS_22Kernel_traits_finalizeILj768Ef13__nv_bfloat16S2_S2_fjLb0ELj1024ELj4ENS_18Kernel_traits_baseILj768EfS2_S2_S2_fjLj1024EEEEELb1EEEvNS_9BwdParamsE --------------------------
	.section	.text._ZN10layer_norm40ln_parallel_residual_bwd_finalize_kernelINS_22Kernel_traits_finalizeILj768Ef13__nv_bfloat16S2_S2_fjLb0ELj1024ELj4ENS_18Kernel_traits_baseILj768EfS2_S2_S2_fjLj1024EEEEELb1EEEvNS_9BwdParamsE,"ax",@progbits
	.sectioninfo	@"SHI_REGISTERS=32"
	.align	128
        .global         _ZN10layer_norm40ln_parallel_residual_bwd_finalize_kernelINS_22Kernel_traits_finalizeILj768Ef13__nv_bfloat16S2_S2_fjLb0ELj1024ELj4ENS_18Kernel_traits_baseILj768EfS2_S2_S2_fjLj1024EEEEELb1EEEvNS_9BwdParamsE
        .type           _ZN10layer_norm40ln_parallel_residual_bwd_finalize_kernelINS_22Kernel_traits_finalizeILj768Ef13__nv_bfloat16S2_S2_fjLb0ELj1024ELj4ENS_18Kernel_traits_baseILj768EfS2_S2_S2_fjLj1024EEEEELb1EEEvNS_9BwdParamsE,@function
        .size           _ZN10layer_norm40ln_parallel_residual_bwd_finalize_kernelINS_22Kernel_traits_finalizeILj768Ef13__nv_bfloat16S2_S2_fjLb0ELj1024ELj4ENS_18Kernel_traits_baseILj768EfS2_S2_S2_fjLj1024EEEEELb1EEEvNS_9BwdParamsE,(.L_x_2271 - _ZN10layer_norm40ln_parallel_residual_bwd_finalize_kernelINS_22Kernel_traits_finalizeILj768Ef13__nv_bfloat16S2_S2_fjLb0ELj1024ELj4ENS_18Kernel_traits_baseILj768EfS2_S2_S2_fjLj1024EEEEELb1EEEvNS_9BwdParamsE)
        .other          _ZN10layer_norm40ln_parallel_residual_bwd_finalize_kernelINS_22Kernel_traits_finalizeILj768Ef13__nv_bfloat16S2_S2_fjLb0ELj1024ELj4ENS_18Kernel_traits_baseILj768EfS2_S2_S2_fjLj1024EEEEELb1EEEvNS_9BwdParamsE,@"STO_CUDA_ENTRY STV_DEFAULT"
_ZN10layer_norm40ln_parallel_residual_bwd_finalize_kernelINS_22Kernel_traits_finalizeILj768Ef13__nv_bfloat16S2_S2_fjLb0ELj1024ELj4ENS_18Kernel_traits_baseILj768EfS2_S2_S2_fjLj1024EEEEELb1EEEvNS_9BwdParamsE:
.text._ZN10layer_norm40ln_parallel_residual_bwd_finalize_kernelINS_22Kernel_traits_finalizeILj768Ef13__nv_bfloat16S2_S2_fjLb0ELj1024ELj4ENS_18Kernel_traits_baseILj768EfS2_S2_S2_fjLj1024EEEEELb1EEEvNS_9BwdParamsE:
        /* <DEDUP_REMOVED lines=19> */
.L_x_619:
        /* <DEDUP_REMOVED lines=37> */
.L_x_610:
        /* <DEDUP_REMOVED lines=59> */
.L_x_609:
[----:B------:R-:W-:Y:S05]  /*0730*/  BSYNC B1 ;  /* 0x0000000000017941 */ /* 0x000fea0003800000 */
.L_x_608:
        /* <DEDUP_REMOVED lines=35> */
.L_x_612:
[----:B------:R-:W-:Y:S05]  /*0970*/  BSYNC B1 ;  /* 0x0000000000017941 */ /* 0x000fea0003800000 */
.L_x_611:
        /* <DEDUP_REMOVED lines=16> */
.L_x_607:
[----:B------:R-:W-:Y:S05]  /*0a80*/  BSYNC B0 ;  /* 0x0000000000007941 */ /* 0x000fea0003800000 */
.L_x_606:
        /* <DEDUP_REMOVED lines=14> */
.L_x_620:
        /* <DEDUP_REMOVED lines=36> */
.L_x_621:
        /* <DEDUP_REMOVED lines=11> */
.L_x_613:
[----:B0-----:R-:W-:Y:S01]  /*0e60*/  WARPSYNC 0xffffffff ;  /* 0xffffffff00007948 */ /* 0x001fe20003800000 */
[----:B------:R-:W-:Y:S06]  /*0e70*/  BAR.SYNC.DEFER_BLOCKING 0x0 ;  /* 0x0000000000007b1d */ /* 0x000fec0000010000 */
[----:B------:R-:W-:Y:S01]  /*0e80*/  BSSY B0, `(.L_x_616) ;  /* 0x0000011000007945 */ /* 0x000fe20003800000 */
[----:B------:R-:W-:Y:S05]  /*0e90*/  @!P0 BRA `(.L_x_617) ;  /* 0x000000f000008947 */ /* 0x000fea0003800000 */
        /* <DEDUP_REMOVED lines=15> */
.L_x_617:
[----:B------:R-:W-:Y:S05]  /*0f90*/  BSYNC B0 ;  /* 0x0000000000007941 */ /* 0x000fea0003800000 */
.L_x_616:
[C---:B------:R-:W-:Y:S02]  /*0fa0*/  ISETP.GT.U32.AND P1, PT, R4.reuse, -0x301, PT ;  /* 0xfffffcff0400780c */ /* 0x040fe40003f24070 */
[----:B------:R-:W-:-:S02]  /*0fb0*/  IADD3 R4, R4, 0x300, RZ ;  /* 0x0000030004047810 */ /* 0x000fc40007ffe0ff */
[----:B------:R-:W-:-:S09]  /*0fc0*/  IADD3 R5, R5, 0x180, RZ ;  /* 0x0000018005057810 */ /* 0x000fd20007ffe0ff */
[----:B0-----:R-:W-:Y:S01]  /*0fd0*/  @!P1 CALL.REL.NOINC `(.L_x_618) ;  /* 0x0000001000009944 */ /* 0x001fe20003c00000 */
[----:B------:R-:W-:Y:S05]  /*0fe0*/  BRA `(.L_x_619) ;  /* 0xfffff14000007947 */ /* 0x000fea000383ffff */
.L_x_618:
[----:B------:R-:W-:Y:S05]  /*0ff0*/  EXIT ;  /* 0x000000000000794d */ /* 0x000fea0003800000 */
.L_x_614:
[----:B------:R-:W-:Y:S01]  /*1000*/  HFMA2.MMA R17, -RZ, RZ, 0, 1.847743988037109375e-06 ;  /* 0x0000001fff117435 */ /* 0x000fe200000001ff */
[----:B----4-:R-:W-:Y:S01]  /*1010*/  MOV R19, R12 ;  /* 0x0000000c00137202 */ /* 0x010fe20000000f00 */
[----:B------:R-:W-:Y:S01]  /*1020*/  IMAD.MOV.U32 R16, RZ, RZ, 0x1 ;  /* 0x00000001ff107424 */ /* 0x000fe200078e00ff */
[----:B------:R-:W-:Y:S02]  /*1030*/  MOV R14, 0xffffffff ;  /* 0xffffffff000e7802 */ /* 0x000fe40000000f00 */
[----:B------:R-:W-:Y:S02]  /*1040*/  MOV R8, 0x1060 ;  /* 0x0000106000087802 */ /* 0x000fe40000000f00 */
[----:B0123--:R-:W-:Y:S05]  /*1050*/  CALL.REL.NOINC `($__internal_34_$__cuda_sm70_shflsync_bfly_p) ;  /* 0x000007b000007944 */ /* 0x00ffea0003c00000 */
[----:B01----:R-:W-:Y:S05]  /*1060*/  BRA `(.L_x_620) ;  /* 0xfffffb0000007947 */ /* 0x003fea000383ffff */
.L_x_615:
[----:B------:R-:W-:Y:S01]  /*1070*/  HFMA2.MMA R17, -RZ, RZ, 0, 1.847743988037109375e-06 ;  /* 0x0000001fff117435 */ /* 0x000fe200000001ff */
[----:B------:R-:W-:Y:S01]  /*1080*/  MOV R19, R12 ;  /* 0x0000000c00137202 */ /* 0x000fe20000000f00 */
[----:B------:R-:W-:Y:S01]  /*1090*/  IMAD.MOV.U32 R16, RZ, RZ, 0x2 ;  /* 0x00000002ff107424 */ /* 0x000fe200078e00ff */
[----:B------:R-:W-:Y:S02]  /*10a0*/  MOV R14, 0xffffffff ;  /* 0xffffffff000e7802 */ /* 0x000fe40000000f00 */
[----:B------:R-:W-:-:S02]  /*10b0*/  MOV R8, 0x10d0 ;  /* 0x000010d000087802 */ /* 0x000fc40000000f00 */
[----:B-123--:R-:W-:Y:S05]  /*10c0*/  CALL.REL.NOINC `($__internal_34_$__cuda_sm70_shflsync_bfly_p) ;  /* 0x0000074000007944 */ /* 0x00efea0003c00000 */
[----:B0-----:R-:W-:Y:S01]  /*10d0*/  HFMA2.MMA R16, -RZ, RZ, 0, 2.384185791015625e-07 ;  /* 0x00000004ff107435 */ /* 0x001fe200000001ff */
[----:B-1----:R-:W-:Y:S01]  /*10e0*/  FADD.FTZ R19, R12, R14 ;  /* 0x0000000e0c137221 */ /* 0x002fe20000010000 */
[----:B------:R-:W-:Y:S01]  /*10f0*/  MOV R14, 0xffffffff ;  /* 0xffffffff000e7802 */ /* 0x000fe20000000f00 */
[----:B------:R-:W-:Y:S01]  /*1100*/  IMAD.MOV.U32 R17, RZ, RZ, 0x1f ;  /* 0x0000001fff117424 */ /* 0x000fe200078e00ff */
[----:B------:R-:W-:-:S02]  /*1110*/  MOV R8, 0x1130 ;  /* 0x0000113000087802 */ /* 0x000fc40000000f00 */
[----:B------:R-:W-:Y:S05]  /*1120*/  CALL.REL.NOINC `($__internal_34_$__cuda_sm70_shflsync_bfly_p) ;  /* 0x000006e000007944 */ /* 0x000fea0003c00000 */
[----:B0-----:R-:W-:Y:S01]  /*1130*/  HFMA2.MMA R16, -RZ, RZ, 0, 4.76837158203125e-07 ;  /* 0x00000008ff107435 */ /* 0x001fe200000001ff */
[----:B-1----:R-:W-:Y:S01]  /*1140*/  FADD.FTZ R19, R19, R14 ;  /* 0x0000000e13137221 */ /* 0x002fe20000010000 */
[----:B------:R-:W-:Y:S01]  /*1150*/  MOV R17, 0x1f ;  /* 0x0000001f00117802 */ /* 0x000fe20000000f00 */
[----:B------:R-:W-:Y:S01]  /*1160*/  IMAD.MOV.U32 R14, RZ, RZ, -0x1 ;  /* 0xffffffffff0e7424 */ /* 0x000fe200078e00ff */
[----:B------:R-:W-:-:S02]  /*1170*/  MOV R8, 0x1190 ;  /* 0x0000119000087802 */ /* 0x000fc40000000f00 */
[----:B------:R-:W-:Y:S05]  /*1180*/  CALL.REL.NOINC `($__internal_34_$__cuda_sm70_shflsync_bfly_p) ;  /* 0x0000068000007944 */ /* 0x000fea0003c00000 */
[----:B-1----:R-:W-:Y:S01]  /*1190*/  FADD.FTZ R12, R19, R14 ;  /* 0x0000000e130c7221 */ /* 0x002fe20000010000 */
[----:B0-----:R-:W-:Y:S01]  /*11a0*/  HFMA2.MMA R16, -RZ, RZ, 0, 9.5367431640625e-07 ;  /* 0x00000010ff107435 */ /* 0x001fe200000001ff */
[----:B------:R-:W-:-:S02]  /*11b0*/  MOV R17, 0x1f ;  /* 0x0000001f00117802 */ /* 0x000fc40000000f00 */
[----:B------:R-:W-:Y:S01]  /*11c0*/  MOV R14, 0xffffffff ;  /* 0xffffffff000e7802 */ /* 0x000fe20000000f00 */
[----:B------:R-:W-:Y:S01]  /*11d0*/  IMAD.MOV.U32 R19, RZ, RZ, R12 ;  /* 0x000000ffff137224 */ /* 0x000fe200078e000c */
[----:B------:R-:W-:Y:S02]  /*11e0*/  MOV R8, 0x1200 ;  /* 0x0000120000087802 */ /* 0x000fe40000000f00 */
[----:B------:R-:W-:Y:S05]  /*11f0*/  CALL.REL.NOINC `($__internal_34_$__cuda_sm70_shflsync_bfly_p) ;  /* 0x0000061000007944 */ /* 0x000fea0003c00000 */
[----:B0-----:R-:W-:Y:S01]  /*1200*/  HFMA2.MMA R16, -RZ, RZ, 0, 5.9604644775390625e-08 ;  /* 0x00000001ff107435 */ /* 0x001fe200000001ff */
[----:B-1----:R-:W-:Y:S01]  /*1210*/  MOV R15, R14 ;  /* 0x0000000e000f7202 */ /* 0x002fe20000000f00 */
[----:B------:R-:W-:Y:S01]  /*1220*/  IMAD.MOV.U32 R17, RZ, RZ, 0x1f ;  /* 0x0000001fff117424 */ /* 0x000fe200078e00ff */
[----:B------:R-:W-:Y:S02]  /*1230*/  MOV R19, R13 ;  /* 0x0000000d00137202 */ /* 0x000fe40000000f00 */
[----:B------:R-:W-:Y:S02]  /*1240*/  MOV R14, 0xffffffff ;  /* 0xffffffff000e7802 */ /* 0x000fe40000000f00 */
[----:B------:R-:W-:Y:S02]  /*1250*/  MOV R8, 0x1270 ;  /* 0x0000127000087802 */ /* 0x000fe40000000f00 */
[----:B------:R-:W-:Y:S05]  /*1260*/  CALL.REL.NOINC `($__internal_34_$__cuda_sm70_shflsync_bfly_p) ;  /* 0x000005a000007944 */ /* 0x000fea0003c00000 */
[----:B0-----:R-:W-:Y:S01]  /*1270*/  HFMA2.MMA R16, -RZ, RZ, 0, 1.1920928955078125e-07 ;  /* 0x00000002ff107435 */ /* 0x001fe200000001ff */
[----:B-1----:R-:W-:Y:S01]  /*1280*/  FADD.FTZ R19, R13, R14 ;  /* 0x0000000e0d137221 */ /* 0x002fe20000010000 */
[----:B------:R-:W-:Y:S01]  /*1290*/  MOV R17, 0x1f ;  /* 0x0000001f00117802 */ /* 0x000fe20000000f00 */
[----:B------:R-:W-:Y:S01]  /*12a0*/  IMAD.MOV.U32 R14, RZ, RZ, -0x1 ;  /* 0xffffffffff0e7424 */ /* 0x000fe200078e00ff */
[----:B------:R-:W-:-:S02]  /*12b0*/  MOV R8, 0x12d0 ;  /* 0x000012d000087802 */ /* 0x000fc40000000f00 */
[----:B------:R-:W-:Y:S05]  /*12c0*/  CALL.REL.NOINC `($__internal_34_$__cuda_sm70_shflsync_bfly_p) ;  /* 0x0000054000007944 */ /* 0x000fea0003c00000 */
[----:B0-----:R-:W-:Y:S01]  /*12d0*/  HFMA2.MMA R16, -RZ, RZ, 0, 2.384185791015625e-07 ;  /* 0x00000004ff107435 */ /* 0x001fe200000001ff */
[----:B-1----:R-:W-:Y:S01]  /*12e0*/  FADD.FTZ R19, R19, R14 ;  /* 0x0000000e13137221 */ /* 0x002fe20000010000 */
[----:B------:R-:W-:-:S02]  /*12f0*/  MOV R17, 0x1f ;  /* 0x0000001f00117802 */ /* 0x000fc40000000f00 */
[----:B------:R-:W-:Y:S02]  /*1300*/  MOV R14, 0xffffffff ;  /* 0xffffffff000e7802 */ /* 0x000fe40000000f00 */
[----:B------:R-:W-:Y:S02]  /*1310*/  MOV R8, 0x1330 ;  /* 0x0000133000087802 */ /* 0x000fe40000000f00 */
[----:B------:R-:W-:Y:S05]  /*1320*/  CALL.REL.NOINC `($__internal_34_$__cuda_sm70_shflsync_bfly_p) ;  /* 0x000004e000007944 */ /* 0x000fea0003c00000 */
[----:B0-----:R-:W-:Y:S01]  /*1330*/  HFMA2.MMA R17, -RZ, RZ, 0, 1.847743988037109375e-06 ;  /* 0x0000001fff117435 */ /* 0x001fe200000001ff */
[----:B-1----:R-:W-:Y:S01]  /*1340*/  FADD.FTZ R19, R19, R14 ;  /* 0x0000000e13137221 */ /* 0x002fe20000010000 */
[----:B------:R-:W-:Y:S01]  /*1350*/  MOV R14, 0xffffffff ;  /* 0xffffffff000e7802 */ /* 0x000fe20000000f00 */
[----:B------:R-:W-:Y:S01]  /*1360*/  IMAD.MOV.U32 R16, RZ, RZ, 0x8 ;  /* 0x00000008ff107424 */ /* 0x000fe200078e00ff */
[----:B------:R-:W-:Y:S02]  /*1370*/  MOV R8, 0x1390 ;  /* 0x0000139000087802 */ /* 0x000fe40000000f00 */
[----:B------:R-:W-:Y:S05]  /*1380*/  CALL.REL.NOINC `($__internal_34_$__cuda_sm70_shflsync_bfly_p) ;  /* 0x0000048000007944 */ /* 0x000fea0003c00000 */
[----:B-1----:R-:W-:Y:S01]  /*1390*/  FADD.FTZ R13, R19, R14 ;  /* 0x0000000e130d7221 */ /* 0x002fe20000010000 */
[----:B0-----:R-:W-:Y:S01]  /*13a0*/  HFMA2.MMA R16, -RZ, RZ, 0, 9.5367431640625e-07 ;  /* 0x00000010ff107435 */ /* 0x001fe200000001ff */
[----:B------:R-:W-:Y:S01]  /*13b0*/  IMAD.MOV.U32 R17, RZ, RZ, 0x1f ;  /* 0x0000001fff117424 */ /* 0x000fe200078e00ff */
[----:B------:R-:W-:Y:S02]  /*13c0*/  MOV R14, 0xffffffff ;  /* 0xffffffff000e7802 */ /* 0x000fe40000000f00 */
[----:B------:R-:W-:-:S02]  /*13d0*/  MOV R19, R13 ;  /* 0x0000000d00137202 */ /* 0x000fc40000000f00 */
[----:B------:R-:W-:Y:S02]  /*13e0*/  MOV R8, 0x1400 ;  /* 0x0000140000087802 */ /* 0x000fe40000000f00 */
[----:B------:R-:W-:Y:S05]  /*13f0*/  CALL.REL.NOINC `($__internal_34_$__cuda_sm70_shflsync_bfly_p) ;  /* 0x0000041000007944 */ /* 0x000fea0003c00000 */
[----:B0-----:R-:W-:Y:S01]  /*1400*/  HFMA2.MMA R17, -RZ, RZ, 0, 1.847743988037109375e-06 ;  /* 0x0000001fff117435 */ /* 0x001fe200000001ff */
        /* <DEDUP_REMOVED lines=18> */
[----:B0-----:R-:W-:Y:S01]  /*1530*/  HFMA2.MMA R16, -RZ, RZ, 0, 4.76837158203125e-07 ;  /* 0x00000008ff107435 */ /* 0x001fe200000001ff */
[----:B-1----:R-:W-:Y:S01]  /*1540*/  FADD.FTZ R19, R19, R14 ;  /* 0x0000000e13137221 */ /* 0x002fe20000010000 */
[----:B------:R-:W-:Y:S01]  /*1550*/  MOV R14, 0xffffffff ;  /* 0xffffffff000e7802 */ /* 0x000fe20000000f00 */
[----:B------:R-:W-:Y:S01]  /*1560*/  IMAD.MOV.U32 R17, RZ, RZ, 0x1f ;  /* 0x0000001fff117424 */ /* 0x000fe200078e00ff */
[----:B------:R-:W-:Y:S02]  /*1570*/  MOV R8, 0x1590 ;  /* 0x0000159000087802 */ /* 0x000fe40000000f00 */
[----:B------:R-:W-:Y:S05]  /*1580*/  CALL.REL.NOINC `($__internal_34_$__cuda_sm70_shflsync_bfly_p) ;  /* 0x0000028000007944 */ /* 0x000fea0003c00000 */
[----:B-1----:R-:W-:Y:S01]  /*1590*/  FADD.FTZ R11, R19, R14 ;  /* 0x0000000e130b7221 */ /* 0x002fe20000010000 */
[----:B0-----:R-:W-:Y:S01]  /*15a0*/  HFMA2.MMA R16, -RZ, RZ, 0, 9.5367431640625e-07 ;  /* 0x00000010ff107435 */ /* 0x001fe200000001ff */
[----:B------:R-:W-:Y:S02]  /*15b0*/  MOV R17, 0x1f ;  /* 0x0000001f00117802 */ /* 0x000fe40000000f00 */
[----:B------:R-:W-:Y:S01]  /*15c0*/  MOV R14, 0xffffffff ;  /* 0xffffffff000e7802 */ /* 0x000fe20000000f00 */
[----:B------:R-:W-:Y:S01]  /*15d0*/  IMAD.MOV.U32 R19, RZ, RZ, R11 ;  /* 0x000000ffff137224 */ /* 0x000fe200078e000b */
[----:B------:R-:W-:-:S02]  /*15e0*/  MOV R8, 0x1600 ;  /* 0x0000160000087802 */ /* 0x000fc40000000f00 */
[----:B------:R-:W-:Y:S05]  /*15f0*/  CALL.REL.NOINC `($__internal_34_$__cuda_sm70_shflsync_bfly_p) ;  /* 0x0000021000007944 */ /* 0x000fea0003c00000 */
[----:B0-----:R-:W-:Y:S01]  /*1600*/  HFMA2.MMA R16, -RZ, RZ, 0, 5.9604644775390625e-08 ;  /* 0x00000001ff107435 */ /* 0x001fe200000001ff */
[----:B-1----:R-:W-:Y:S01]  /*1610*/  MOV R20, R14 ;  /* 0x0000000e00147202 */ /* 0x002fe20000000f00 */
[----:B------:R-:W-:Y:S01]  /*1620*/  IMAD.MOV.U32 R14, RZ, RZ, -0x1 ;  /* 0xffffffffff0e7424 */ /* 0x000fe200078e00ff */
[----:B------:R-:W-:-:S02]  /*1630*/  MOV R19, R10 ;  /* 0x0000000a00137202 */ /* 0x000fc40000000f00 */
[----:B------:R-:W-:Y:S02]  /*1640*/  MOV R17, 0x1f ;  /* 0x0000001f00117802 */ /* 0x000fe40000000f00 */
[----:B------:R-:W-:Y:S02]  /*1650*/  MOV R8, 0x1670 ;  /* 0x0000167000087802 */ /* 0x000fe40000000f00 */
[----:B------:R-:W-:Y:S05]  /*1660*/  CALL.REL.NOINC `($__internal_34_$__cuda_sm70_shflsync_bfly_p) ;  /* 0x000001a000007944 */ /* 0x000fea0003c00000 */
[----:B0-----:R-:W-:Y:S01]  /*1670*/  HFMA2.MMA R16, -RZ, RZ, 0, 1.1920928955078125e-07 ;  /* 0x00000002ff107435 */ /* 0x001fe200000001ff */
[----:B-1----:R-:W-:Y:S01]  /*1680*/  FADD.FTZ R19, R10, R14 ;  /* 0x0000000e0a137221 */ /* 0x002fe20000010000 */
[----:B------:R-:W-:Y:S02]  /*1690*/  MOV R17, 0x1f ;  /* 0x0000001f00117802 */ /* 0x000fe40000000f00 */
[----:B------:R-:W-:Y:S02]  /*16a0*/  MOV R14, 0xffffffff ;  /* 0xffffffff000e7802 */ /* 0x000fe40000000f00 */
[----:B------:R-:W-:Y:S02]  /*16b0*/  MOV R8, 0x16d0 ;  /* 0x000016d000087802 */ /* 0x000fe40000000f00 */
[----:B------:R-:W-:Y:S05]  /*16c0*/  CALL.REL.NOINC `($__internal_34_$__cuda_sm70_shflsync_bfly_p) ;  /* 0x0000014000007944 */ /* 0x000fea0003c00000 */
        /* <DEDUP_REMOVED lines=18> */
[----:B-1----:R-:W-:Y:S01]  /*17f0*/  MOV R8, R14 ;  /* 0x0000000e00087202 */ /* 0x002fe20000000f00 */
[----:B0-----:R-:W-:Y:S05]  /*1800*/  BRA `(.L_x_621) ;  /* 0xfffff5a000007947 */ /* 0x001fea000383ffff */
        .weak           $__internal_34_$__cuda_sm70_shflsync_bfly_p
        .type           $__internal_34_$__cuda_sm70_shflsync_bfly_p,@function
        .size           $__internal_34_$__cuda_sm70_shflsync_bfly_p,(.L_x_2271 - $__internal_34_$__cuda_sm70_shflsync_bfly_p)
$__internal_34_$__cuda_sm70_shflsync_bfly_p:
[----:B------:R-:W-:Y:S01]  /*1810*/  HFMA2.MMA R9, -RZ, RZ, 0, 0 ;  /* 0x00000000ff097435 */ /* 0x000fe200000001ff */
[----:B------:R-:W-:Y:S04]  /*1820*/  WARPSYNC R14 ;  /* 0x0000000e00007348 */ /* 0x000fe80003800000 */
[----:B------:R0:W1:Y:S01]  /*1830*/  SHFL.BFLY PT, R14, R19, R16, R17 ;  /* 0x0c000010130e7389 */ /* 0x00006200000e0011 */
[----:B------:R-:W-:Y:S05]  /*1840*/  RET.REL.NODEC R8 `(_ZN10layer_norm40ln_parallel_residual_bwd_finalize_kernelINS_22Kernel_traits_finalizeILj768Ef13__nv_bfloat16S2_S2_fjLb0ELj1024ELj4ENS_18Kernel_traits_baseILj768EfS2_S2_S2_fjLj1024EEEEELb1EEEvNS_9BwdParamsE) ;  /* 0xffffe7b008007950 */ /* 0x000fea0003c3ffff */
.L_x_622:
        /* <DEDUP_REMOVED lines=11> */
.L_x_2271:


//--------------------- .text._ZN10layer_norm31ln_parallel_residual_bwd_kernelINS_13Kernel_traitsIf13__nv_bfloat16S2_S2_fjLj768ELj1ELj4ELj1ELj16ENS_18Kernel_traits_baseILj768EfS2_S2_S2_fjLj128EEEEELb1ELb1ELb1EEEvNS_9BwdParamsE --------------------------
	.section	.text._ZN10layer_norm31ln_parallel_residual_bwd_kernelINS_13Kernel_traitsIf13__nv_bfloat16S2_S2_fjLj768ELj1ELj4ELj1ELj16ENS_18Kernel_traits_baseILj768EfS2_S2_S2_fjLj128EEEEELb1ELb1ELb1EEEvNS_9BwdParamsE,"ax",@progbits
	.sectioninfo	@"SHI_REGISTERS=193"
	.align	128
        .global         _ZN10layer_norm31ln_parallel_residual_bwd_kernelINS_13Kernel_traitsIf13__nv_bfloat16S2_S2_fjLj768ELj1ELj4ELj1ELj16ENS_18Kernel_traits_baseILj768EfS2_S2_S2_fjLj128EEEEELb1ELb1ELb1EEEvNS_9BwdParamsE
        .type           _ZN10layer_norm31ln_parallel_residual_bwd_kernelINS_13Kernel_traitsIf13__nv_bfloat16S2_S2_fjLj768ELj1ELj4ELj1ELj16ENS_18Kernel_traits_baseILj768EfS2_S2_S2_fjLj128EEEEELb1ELb1ELb1EEEvNS_9BwdParamsE,@function
        .size           _ZN10layer_norm31ln_parallel_residual_bwd_kernelINS_13Kernel_traitsIf13__nv_bfloat16S2_S2_fjLj768ELj1ELj4ELj1ELj16ENS_18Kernel_traits_baseILj768EfS2_S2_S2_fjLj128EEEEELb1ELb1ELb1EEEvNS_9BwdParamsE,(.L_x_2272 - _ZN10layer_norm31ln_parallel_residual_bwd_kernelINS_13Kernel_traitsIf13__nv_bfloat16S2_S2_fjLj768ELj1ELj4ELj1ELj16ENS_18Kernel_traits_baseILj768EfS2_S2_S2_fjLj128EEEEELb1ELb1ELb1EEEvNS_9BwdParamsE)
        .other          _ZN10layer_norm31ln_parallel_residual_bwd_kernelINS_13Kernel_traitsIf13__nv_bfloat16S2_S2_fjLj768ELj1ELj4ELj1ELj16ENS_18Kernel_traits_baseILj768EfS2_S2_S2_fjLj128EEEEELb1ELb1ELb1EEEvNS_9BwdParamsE,@"STO_CUDA_ENTRY STV_DEFAULT"
_ZN10layer_norm31ln_parallel_residual_bwd_kernelINS_13Kernel_traitsIf13__nv_bfloat16S2_S2_fjLj768ELj1ELj4ELj1ELj16ENS_18Kernel_traits_baseILj768EfS2_S2_S2_fjLj128EEEEELb1ELb1ELb1EEEvNS_9BwdParamsE:
.text._ZN10layer_norm31ln_parallel_residual_bwd_kernelINS_13Kernel_traitsIf13__nv_bfloat16S2_S2_fjLj768ELj1ELj4ELj1ELj16ENS_18Kernel_traits_baseILj768EfS2_S2_S2_fjLj128EEEEELb1ELb1ELb1EEEvNS_9BwdParamsE:
[----:B------:R-:W-:Y:S02]  /*0000*/  MOV R1, c[0x0][0x28] ;  /* 0x00000a0000017a02 */ /* 0x000fe40000000f00 */
[----:B------:R-:W0:Y:S01]  /*0010*/  S2R R0, SR_TID.X ;  /* 0x0000000000007919 */ /* 0x000e220000002100 */
[----:B------:R-:W-:Y:S01]  /*0020*/  ULDC.64 UR4, c[0x0][0x118] ;  /* 0x0000460000047ab9 */ /* 0x000fe20000000a00 */
[----:B------:R-:W-:Y:S02]  /*0030*/  BSSY B0, `(.L_x_623) ;  /* 0x0000333000007945 */ /* 0x000fe40003800000 */
[----:B------:R-:W1:Y:S01]  /*0040*/  S2R R2, SR_CTAID.X ;  /* 0x0000000000027919 */ /* 0x000e620000002500 */
[----:B0-----:R-:W-:-:S05]  /*0050*/  SHF.R.U32.HI R131, RZ, 0x5, R0 ;  /* 0x00000005ff837819 */ /* 0x001fca0000011600 */
[----:B-1----:R-:W-:-:S05]  /*0060*/  IMAD R131, R2, 0x4, R131 ;  /* 0x0000000402837824 */ /* 0x002fca00078e0283 */
        /* <DEDUP_REMOVED lines=27> */
.L_x_624:
[----:B------:R-:W-:-:S04]  /*0220*/  SHF.L.U32 R2, R0, 0x5, RZ ;  /* 0x0000000500027819 */ /* 0x000fc800000006ff */
[----:B------:R-:W-:-:S04]  /*0230*/  LOP3.LUT R2, R2, 0x3e0, RZ, 0xc0, !PT ;  /* 0x000003e002027812 */ /* 0x000fc800078ec0ff */
[----:B------:R-:W-:-:S05]  /*0240*/  IADD3 R2, P0, R2, c[0x0][0x1b0], RZ ;  /* 0x00006c0002027a10 */ /* 0x000fca0007f1e0ff */
[----:B------:R-:W-:-:S05]  /*0250*/  IMAD.X R3, RZ, RZ, c[0x0][0x1b4], P0 ;  /* 0x00006d00ff037624 */ /* 0x000fca00000e06ff */
        /* <DEDUP_REMOVED lines=32> */
[----:B01----:R-:W-:-:S02]  /*0460*/  IMAD.MOV.U32 R130, RZ, RZ, RZ ;  /* 0x000000ffff827224 */ /* 0x003fc400078e00ff */
.L_x_630:
[----:B------:R-:W-:Y:S01]  /*0470*/  IMAD R48, R131, c[0x0][0x168], RZ ;  /* 0x00005a0083307a24 */ /* 0x000fe200078e02ff */
[----:B------:R-:W-:Y:S01]  /*0480*/  LOP3.LUT R50, R0, 0x1f, RZ, 0xc0, !PT ;  /* 0x0000001f00327812 */ /* 0x000fe200078ec0ff */
[----:B------:R-:W-:-:S03]  /*0490*/  IMAD.MOV.U32 R68, RZ, RZ, 0x10 ;  /* 0x00000010ff447424 */ /* 0x000fc600078e00ff */
[----:B------:R-:W-:-:S04]  /*04a0*/  SHF.R.S32.HI R49, RZ, 0x1f, R48 ;  /* 0x0000001fff317819 */ /* 0x000fc80000011430 */
[----:B------:R-:W-:-:S04]  /*04b0*/  LEA.HI R49, R49, R48, RZ, 0x3 ;  /* 0x0000003031317211 */ /* 0x000fc800078f18ff */
[----:B------:R-:W-:-:S04]  /*04c0*/  LEA.HI.SX32 R81, R49, R50, 0x1d ;  /* 0x0000003231517211 */ /* 0x000fc800078feaff */
[C---:B------:R-:W-:Y:S02]  /*04d0*/  SHF.L.U32 R137, R81.reuse, 0x4, RZ ;  /* 0x0000000451897819 */ /* 0x040fe400000006ff */
[----:B------:R-:W-:Y:S02]  /*04e0*/  IADD3 R141, R81, 0x20, RZ ;  /* 0x00000020518d7810 */ /* 0x000fe40007ffe0ff */
[----:B------:R-:W-:Y:S02]  /*04f0*/  SHF.R.U32.HI R178, RZ, 0x1c, R81 ;  /* 0x0000001cffb27819 */ /* 0x000fe40000011651 */
[----:B------:R-:W-:Y:S02]  /*0500*/  IADD3 R48, P0, R137, c[0x0][0x188], RZ ;  /* 0x0000620089307a10 */ /* 0x000fe40007f1e0ff */
[----:B------:R-:W-:Y:S02]  /*0510*/  IADD3 R151, R81, 0x40, RZ ;  /* 0x0000004051977810 */ /* 0x000fe40007ffe0ff */
[----:B------:R-:W-:-:S02]  /*0520*/  SHF.L.U32 R135, R141, 0x4, RZ ;  /* 0x000000048d877819 */ /* 0x000fc400000006ff */
[----:B------:R-:W-:Y:S01]  /*0530*/  IADD3.X R49, R178, c[0x0][0x18c], RZ, P0, !PT ;  /* 0x00006300b2317a10 */ /* 0x000fe200007fe4ff */
[----:B------:R-:W-:Y:S01]  /*0540*/  IMAD.SHL.U32 R133, R151, 0x10, RZ ;  /* 0x0000001097857824 */ /* 0x000fe200078e00ff */
[----:B------:R-:W-:Y:S02]  /*0550*/  SHF.R.U32.HI R134, RZ, 0x1c, R141 ;  /* 0x0000001cff867819 */ /* 0x000fe4000001168d */
[----:B------:R-:W-:Y:S02]  /*0560*/  IADD3 R56, P0, R135, c[0x0][0x188], RZ ;  /* 0x0000620087387a10 */ /* 0x000fe40007f1e0ff */
[----:B------:R-:W-:Y:S01]  /*0570*/  MOV R78, 0x4 ;  /* 0x00000004004e7802 */ /* 0x000fe20000000f00 */
[----:B------:R-:W-:Y:S01]  /*0580*/  IMAD.WIDE.U32 R52, R81, R68, c[0x0][0x208] ;  /* 0x0000820051347625 */ /* 0x000fe200078e0044 */
[----:B------:R-:W-:Y:S01]  /*0590*/  IADD3.X R57, R134, c[0x0][0x18c], RZ, P0, !PT ;  /* 0x0000630086397a10 */ /* 0x000fe200007fe4ff */
[----:B------:R-:W2:Y:S01]  /*05a0*/  LDG.E.128 R48, [R48.64] ;  /* 0x0000000430307981 */ /* 0x000ea2000c1e1d00 */
[----:B------:R-:W-:Y:S01]  /*05b0*/  SHF.R.U32.HI R132, RZ, 0x1c, R151 ;  /* 0x0000001cff847819 */ /* 0x000fe20000011697 */
[----:B------:R-:W-:Y:S01]  /*05c0*/  IMAD.WIDE R76, R131, R78, c[0x0][0x1a0] ;  /* 0x00006800834c7625 */ /* 0x000fe200078e024e */
[----:B------:R-:W-:Y:S01]  /*05d0*/  IADD3 R64, P0, R133, c[0x0][0x188], RZ ;  /* 0x0000620085407a10 */ /* 0x000fe20007f1e0ff */
[----:B------:R-:W3:Y:S03]  /*05e0*/  LDG.E.128 R52, [R52.64] ;  /* 0x0000000434347981 */ /* 0x000ee6000c1e1d00 */
[----:B------:R-:W-:Y:S01]  /*05f0*/  IADD3.X R65, R132, c[0x0][0x18c], RZ, P0, !PT ;  /* 0x0000630084417a10 */ /* 0x000fe200007fe4ff */
[----:B------:R0:W4:Y:S01]  /*0600*/  LDG.E R148, [R76.64] ;  /* 0x000000044c947981 */ /* 0x000122000c1e1900 */
[----:B------:R-:W-:-:S03]  /*0610*/  IMAD.WIDE.U32 R60, R141, R68, c[0x0][0x208] ;  /* 0x000082008d3c7625 */ /* 0x000fc600078e0044 */
[----:B------:R-:W3:Y:S01]  /*0620*/  LDG.E.128 R56, [R56.64] ;  /* 0x0000000438387981 */ /* 0x000ee2000c1e1d00 */
[----:B------:R-:W-:-:S03]  /*0630*/  IMAD.WIDE.U32 R68, R151, R68, c[0x0][0x208] ;  /* 0x0000820097447625 */ /* 0x000fc600078e0044 */
[----:B------:R-:W3:Y:S01]  /*0640*/  LDG.E.128 R64, [R64.64] ;  /* 0x0000000440407981 */ /* 0x000ee2000c1e1d00 */
[----:B------:R-:W-:-:S03]  /*0650*/  IMAD.WIDE R78, R131, R78, c[0x0][0x1a8] ;  /* 0x00006a00834e7625 */ /* 0x000fc600078e024e */
[----:B------:R-:W3:Y:S04]  /*0660*/  LDG.E.128 R60, [R60.64] ;  /* 0x000000043c3c7981 */ /* 0x000ee8000c1e1d00 */
[----:B------:R-:W3:Y:S04]  /*0670*/  LDG.E.128 R68, [R68.64] ;  /* 0x0000000444447981 */ /* 0x000ee8000c1e1d00 */
[----:B------:R1:W3:Y:S01]  /*0680*/  LDG.E R136, [R78.64] ;  /* 0x000000044e887981 */ /* 0x0002e2000c1e1900 */
[----:B------:R-:W-:-:S04]  /*0690*/  ISETP.NE.U32.AND P0, PT, RZ, c[0x0][0x250], PT ;  /* 0x00009400ff007a0c */ /* 0x000fc80003f05070 */
[----:B------:R-:W-:Y:S02]  /*06a0*/  ISETP.NE.AND.EX P0, PT, RZ, c[0x0][0x254], PT, P0 ;  /* 0x00009500ff007a0c */ /* 0x000fe40003f05300 */
[----:B------:R-:W-:Y:S01]  /*06b0*/  ISETP.NE.U32.AND P1, PT, RZ, c[0x0][0x218], PT ;  /* 0x00008600ff007a0c */ /* 0x000fe20003f25070 */
[----:B------:R-:W-:-:S03]  /*06c0*/  IMAD.SHL.U32 R80, R81, 0x8, RZ ;  /* 0x0000000851507824 */ /* 0x000fc600078e00ff */
[----:B------:R-:W-:Y:S02]  /*06d0*/  ISETP.NE.AND.EX P1, PT, RZ, c[0x0][0x21c], PT, P1 ;  /* 0x00008700ff007a0c */ /* 0x000fe40003f25310 */
[----:B------:R-:W-:Y:S02]  /*06e0*/  SHF.R.U32.HI R149, RZ, 0x1d, R81 ;  /* 0x0000001dff957819 */ /* 0x000fe40000011651 */
[----:B------:R-:W-:-:S03]  /*06f0*/  SHF.L.U32 R145, R141, 0x3, RZ ;  /* 0x000000038d917819 */ /* 0x000fc600000006ff */
[----:B------:R-:W-:Y:S02]  /*0700*/  @P0 IADD3 R138, P2, R80, c[0x0][0x198], RZ ;  /* 0x00006600508a0a10 */ /* 0x000fe40007f5e0ff */
[----:B------:R-:W-:Y:S02]  /*0710*/  SHF.R.U32.HI R150, RZ, 0x1d, R141 ;  /* 0x0000001dff967819 */ /* 0x000fe4000001168d */
[----:B------:R-:W-:Y:S02]  /*0720*/  @P0 IADD3.X R139, R149, c[0x0][0x19c], RZ, P2, !PT ;  /* 0x00006700958b0a10 */ /* 0x000fe400017fe4ff */
[----:B------:R-:W-:Y:S01]  /*0730*/  @P0 IADD3 R142, P2, R145, c[0x0][0x198], RZ ;  /* 0x00006600918e0a10 */ /* 0x000fe20007f5e0ff */
[----:B------:R-:W-:Y:S01]  /*0740*/  IMAD.SHL.U32 R152, R151, 0x8, RZ ;  /* 0x0000000897987824 */ /* 0x000fe200078e00ff */
[----:B------:R-:W-:Y:S01]  /*0750*/  SHF.R.U32.HI R153, RZ, 0x1d, R151 ;  /* 0x0000001dff997819 */ /* 0x000fe20000011697 */
[----:B-----5:R1:W5:Y:S01]  /*0760*/  @P0 LDG.E.64 R74, [R138.64] ;  /* 0x000000048a4a0981 */ /* 0x020362000c1e1b00 */
[----:B------:R-:W-:-:S02]  /*0770*/  @P0 IADD3.X R143, R150, c[0x0][0x19c], RZ, P2, !PT ;  /* 0x00006700968f0a10 */ /* 0x000fc400017fe4ff */
[C---:B0-----:R-:W-:Y:S02]  /*0780*/  @P1 LEA R76, P2, R81.reuse, c[0x0][0x218], 0x4 ;  /* 0x00008600514c1a11 */ /* 0x041fe400078420ff */
[----:B------:R-:W-:Y:S01]  /*0790*/  @P0 IADD3 R146, P3, R152, c[0x0][0x198], RZ ;  /* 0x0000660098920a10 */ /* 0x000fe20007f7e0ff */
[----:B------:R0:W5:Y:S01]  /*07a0*/  @P0 LDG.E.64 R72, [R142.64] ;  /* 0x000000048e480981 */ /* 0x000162000c1e1b00 */
[----:B------:R-:W-:Y:S02]  /*07b0*/  @P1 LEA.HI.X R77, R81, c[0x0][0x21c], RZ, 0x4, P2 ;  /* 0x00008700514d1a11 */ /* 0x000fe400010f24ff */
[----:B------:R-:W-:Y:S02]  /*07c0*/  @P1 LEA R140, P2, R141, c[0x0][0x218], 0x4 ;  /* 0x000086008d8c1a11 */ /* 0x000fe400078420ff */
[----:B------:R-:W-:Y:S01]  /*07d0*/  @P0 IADD3.X R147, R153, c[0x0][0x19c], RZ, P3, !PT ;  /* 0x0000670099930a10 */ /* 0x000fe20001ffe4ff */
[----:B------:R0:W5:Y:S01]  /*07e0*/  @P1 LDG.E.128 R28, [R76.64] ;  /* 0x000000044c1c1981 */ /* 0x000162000c1e1d00 */
[----:B------:R-:W-:-:S02]  /*07f0*/  @P1 LEA.HI.X R141, R141, c[0x0][0x21c], RZ, 0x4, P2 ;  /* 0x000087008d8d1a11 */ /* 0x000fc400010f24ff */
[----:B------:R-:W-:Y:S01]  /*0800*/  IADD3 R80, P2, R80, c[0x0][0x190], RZ ;  /* 0x0000640050507a10 */ /* 0x000fe20007f5e0ff */
[----:B------:R0:W5:Y:S01]  /*0810*/  @P0 LDG.E.64 R2, [R146.64] ;  /* 0x0000000492020981 */ /* 0x000162000c1e1b00 */
[----:B-1----:R-:W-:Y:S02]  /*0820*/  IADD3 R78, P3, R145, c[0x0][0x190], RZ ;  /* 0x00006400914e7a10 */ /* 0x002fe40007f7e0ff */
[----:B------:R-:W-:Y:S01]  /*0830*/  IADD3.X R81, R149, c[0x0][0x194], RZ, P2, !PT ;  /* 0x0000650095517a10 */ /* 0x000fe200017fe4ff */
[----:B------:R1:W5:Y:S01]  /*0840*/  @P1 LDG.E.128 R32, [R140.64] ;  /* 0x000000048c201981 */ /* 0x000362000c1e1d00 */
[----:B------:R-:W-:-:S04]  /*0850*/  IADD3.X R79, R150, c[0x0][0x194], RZ, P3, !PT ;  /* 0x00006500964f7a10 */ /* 0x000fc80001ffe4ff */
[----:B------:R-:W5:Y:S04]  /*0860*/  LDG.E.64 R80, [R80.64] ;  /* 0x0000000450507981 */ /* 0x000f68000c1e1b00 */
[----:B------:R-:W5:Y:S01]  /*0870*/  LDG.E.64 R78, [R78.64] ;  /* 0x000000044e4e7981 */ /* 0x000f62000c1e1b00 */
[----:B------:R-:W-:-:S04]  /*0880*/  @P1 LEA R144, P4, R151, c[0x0][0x218], 0x4 ;  /* 0x0000860097901a11 */ /* 0x000fc800078820ff */
[----:B------:R-:W-:Y:S02]  /*0890*/  @P1 LEA.HI.X R145, R151, c[0x0][0x21c], RZ, 0x4, P4 ;  /* 0x0000870097911a11 */ /* 0x000fe400020f24ff */
[----:B------:R-:W-:Y:S02]  /*08a0*/  IADD3 R138, P4, R152, c[0x0][0x190], RZ ;  /* 0x00006400988a7a10 */ /* 0x000fe40007f9e0ff */
[----:B------:R-:W-:Y:S01]  /*08b0*/  ISETP.NE.AND P2, PT, R82, RZ, PT ;  /* 0x000000ff5200720c */ /* 0x000fe20003f45270 */
[----:B------:R1:W5:Y:S01]  /*08c0*/  @P1 LDG.E.128 R36, [R144.64] ;  /* 0x0000000490241981 */ /* 0x000362000c1e1d00 */
[----:B------:R-:W-:-:S05]  /*08d0*/  IADD3.X R139, R153, c[0x0][0x194], RZ, P4, !PT ;  /* 0x00006500998b7a10 */ /* 0x000fca00027fe4ff */
[----:B0-----:R2:W5:Y:S02]  /*08e0*/  LDG.E.64 R76, [R138.64] ;  /* 0x000000048a4c7981 */ /* 0x001564000c1e1b00 */
[--C-:B--2---:R-:W-:Y:S02]  /*08f0*/  PRMT R138, RZ, 0x5410, R48.reuse ;  /* 0x00005410ff8a7816 */ /* 0x104fe40000000030 */
[----:B------:R-:W-:Y:S02]  /*0900*/  PRMT R48, RZ, 0x7610, R48 ;  /* 0x00007610ff307816 */ /* 0x000fe40000000030 */
[----:B------:R-:W-:Y:S02]  /*0910*/  PRMT R139, RZ, 0x5410, R49 ;  /* 0x00005410ff8b7816 */ /* 0x000fe40000000031 */
[----:B----4-:R-:W-:Y:S02]  /*0920*/  FSEL R177, R148, RZ, !P2 ;  /* 0x000000ff94b17208 */ /* 0x010fe40005000000 */
[----:B-1----:R-:W-:-:S02]  /*0930*/  PRMT R140, RZ, 0x5410, R50 ;  /* 0x00005410ff8c7816 */ /* 0x002fc40000000032 */
[----:B---3--:R-:W-:Y:S02]  /*0940*/  PRMT R149, RZ, 0x5410, R56 ;  /* 0x00005410ff957816 */ /* 0x008fe40000000038 */
[----:B------:R-:W-:Y:S02]  /*0950*/  PRMT R141, RZ, 0x7610, R50 ;  /* 0x00007610ff8d7816 */ /* 0x000fe40000000032 */
[----:B------:R-:W-:Y:S02]  /*0960*/  PRMT R56, RZ, 0x7610, R56 ;  /* 0x00007610ff387816 */ /* 0x000fe40000000038 */
[----:B------:R-:W-:Y:S02]  /*0970*/  PRMT R49, RZ, 0x7610, R49 ;  /* 0x00007610ff317816 */ /* 0x000fe40000000031 */
[--C-:B------:R-:W-:Y:S02]  /*0980*/  PRMT R142, RZ, 0x5410, R51.reuse ;  /* 0x00005410ff8e7816 */ /* 0x100fe40000000033 */
[----:B------:R-:W-:Y:S01]  /*0990*/  PRMT R144, RZ, 0x7610, R51 ;  /* 0x00007610ff907816 */ /* 0x000fe20000000033 */
[----:B------:R-:W-:Y:S01]  /*09a0*/  FADD.FTZ R51, -R177, R138 ;  /* 0x0000008ab1337221 */ /* 0x000fe20000010100 */
[----:B------:R-:W-:-:S02]  /*09b0*/  PRMT R50, RZ, 0x5410, R52 ;  /* 0x00005410ff327816 */ /* 0x000fc40000000034 */
[----:B------:R-:W-:Y:S02]  /*09c0*/  PRMT R158, RZ, 0x5410, R59 ;  /* 0x00005410ff9e7816 */ /* 0x000fe4000000003b */
[----:B------:R-:W-:Y:S02]  /*09d0*/  PRMT R164, RZ, 0x5410, R65 ;  /* 0x00005410ffa47816 */ /* 0x000fe40000000041 */
[--C-:B------:R-:W-:Y:S02]  /*09e0*/  PRMT R170, RZ, 0x5410, R67.reuse ;  /* 0x00005410ffaa7816 */ /* 0x100fe40000000043 */
[----:B------:R-:W-:Y:S02]  /*09f0*/  PRMT R172, RZ, 0x7610, R67 ;  /* 0x00007610ffac7816 */ /* 0x000fe40000000043 */
        /* <DEDUP_REMOVED lines=11> */
[----:B------:R-:W-:Y:S01]  /*0ab0*/  FMUL.FTZ R56, R136, R51 ;  /* 0x0000003388387220 */ /* 0x000fe20000410000 */
[--C-:B------:R-:W-:Y:S01]  /*0ac0*/  PRMT R155, RZ, 0x5410, R58.reuse ;  /* 0x00005410ff9b7816 */ /* 0x100fe2000000003a */
[----:B------:R-:W-:Y:S01]  /*0ad0*/  FMUL.FTZ R71, R24, R50 ;  /* 0x0000003218477220 */ /* 0x000fe20000410000 */
[----:B------:R-:W-:Y:S01]  /*0ae0*/  PRMT R157, RZ, 0x7610, R58 ;  /* 0x00007610ff9d7816 */ /* 0x000fe2000000003a */
[C---:B------:R-:W-:Y:S01]  /*0af0*/  FADD.FTZ R159, -R177.reuse, R158 ;  /* 0x0000009eb19f7221 */ /* 0x040fe20000010100 */
[----:B------:R-:W-:Y:S01]  /*0b00*/  PRMT R145, RZ, 0x5410, R53 ;  /* 0x00005410ff917816 */ /* 0x000fe20000000035 */
[C---:B------:R-:W-:Y:S01]  /*0b10*/  FADD.FTZ R167, -R177.reuse, R164 ;  /* 0x000000a4b1a77221 */ /* 0x040fe20000010100 */
[----:B------:R-:W-:Y:S01]  /*0b20*/  PRMT R58, RZ, 0x5410, R60 ;  /* 0x00005410ff3a7816 */ /* 0x000fe2000000003c */
[C---:B------:R-:W-:Y:S01]  /*0b30*/  FADD.FTZ R175, -R177.reuse, R170 ;  /* 0x000000aab1af7221 */ /* 0x040fe20000010100 */
[----:B------:R-:W-:Y:S01]  /*0b40*/  PRMT R158, RZ, 0x5410, R68 ;  /* 0x00005410ff9e7816 */ /* 0x000fe20000000044 */
[----:B------:R-:W-:Y:S01]  /*0b50*/  FADD.FTZ R49, -R177, R172 ;  /* 0x000000acb1317221 */ /* 0x000fe20000010100 */
[----:B------:R-:W-:Y:S01]  /*0b60*/  PRMT R164, RZ, 0x7610, R68 ;  /* 0x00007610ffa47816 */ /* 0x000fe20000000044 */
[----:B------:R-:W-:Y:S01]  /*0b70*/  FMUL.FTZ R68, R136, R149 ;  /* 0x0000009588447220 */ /* 0x000fe20000410000 */
[----:B------:R-:W-:-:S02]  /*0b80*/  PRMT R170, RZ, 0x5410, R70 ;  /* 0x00005410ffaa7816 */ /* 0x000fc40000000046 */
[----:B------:R-:W-:Y:S01]  /*0b90*/  PRMT R172, RZ, 0x7610, R70 ;  /* 0x00007610ffac7816 */ /* 0x000fe20000000046 */
[----:B------:R-:W-:Y:S01]  /*0ba0*/  FMUL.FTZ R70, R136, R139 ;  /* 0x0000008b88467220 */ /* 0x000fe20000410000 */
[----:B------:R-:W-:Y:S01]  /*0bb0*/  PRMT R168, RZ, 0x5410, R66 ;  /* 0x00005410ffa87816 */ /* 0x000fe20000000042 */
[----:B------:R-:W-:Y:S01]  /*0bc0*/  FADD.FTZ R105, R50, R105 ;  /* 0x0000006932697221 */ /* 0x000fe20000010000 */
[----:B------:R-:W-:Y:S01]  /*0bd0*/  PRMT R146, RZ, 0x5410, R55 ;  /* 0x00005410ff927816 */ /* 0x000fe20000000037 */
[----:B------:R-:W-:Y:S01]  /*0be0*/  FFMA.FTZ R129, R56, R50, R129 ;  /* 0x0000003238817223 */ /* 0x000fe20000010081 */
[----:B------:R-:W-:Y:S01]  /*0bf0*/  PRMT R147, RZ, 0x7610, R55 ;  /* 0x00007610ff937816 */ /* 0x000fe20000000037 */
[----:B------:R-:W-:Y:S02]  /*0c00*/  FMUL.FTZ R138, R25, R52 ;  /* 0x00000034198a7220 */ /* 0x000fe40000410000 */
[----:B------:R-:W-:Y:S01]  /*0c10*/  FADD.FTZ R51, RZ, R71 ;  /* 0x00000047ff337221 */ /* 0x000fe20000010000 */
[----:B------:R-:W-:Y:S01]  /*0c20*/  PRMT R152, RZ, 0x7610, R57 ;  /* 0x00007610ff987816 */ /* 0x000fe20000000039 */
[----:B------:R-:W-:Y:S01]  /*0c30*/  FMUL.FTZ R65, R136, R65 ;  /* 0x0000004188417220 */ /* 0x000fe20000410000 */
[----:B------:R-:W-:Y:S01]  /*0c40*/  PRMT R161, RZ, 0x7610, R59 ;  /* 0x00007610ffa17816 */ /* 0x000fe2000000003b */
[----:B------:R-:W-:Y:S01]  /*0c50*/  FFMA.FTZ R50, R56, R71, RZ ;  /* 0x0000004738327223 */ /* 0x000fe200000100ff */
[----:B------:R-:W-:Y:S01]  /*0c60*/  PRMT R53, RZ, 0x7610, R53 ;  /* 0x00007610ff357816 */ /* 0x000fe20000000035 */
[----:B------:R-:W-:-:S02]  /*0c70*/  FADD.FTZ R55, -R177, R140 ;  /* 0x0000008cb1377221 */ /* 0x000fc40000010100 */
[----:B------:R-:W-:Y:S02]  /*0c80*/  FADD.FTZ R59, -R177, R144 ;  /* 0x00000090b13b7221 */ /* 0x000fe40000010100 */
[----:B------:R-:W-:Y:S02]  /*0c90*/  FADD.FTZ R103, R145, R103 ;  /* 0x0000006791677221 */ /* 0x000fe40000010000 */
[----:B------:R-:W-:Y:S02]  /*0ca0*/  FFMA.FTZ R127, R70, R145, R127 ;  /* 0x00000091467f7223 */ /* 0x000fe4000001007f */
[----:B------:R-:W-:Y:S02]  /*0cb0*/  FADD.FTZ R97, R58, R97 ;  /* 0x000000613a617221 */ /* 0x000fe40000010000 */
[-C--:B------:R-:W-:Y:S02]  /*0cc0*/  FFMA.FTZ R121, R68, R58.reuse, R121 ;  /* 0x0000003a44797223 */ /* 0x080fe40000010079 */
[----:B------:R-:W-:-:S02]  /*0cd0*/  FMUL.FTZ R139, R16, R58 ;  /* 0x0000003a108b7220 */ /* 0x000fc40000410000 */
[----:B------:R-:W-:Y:S02]  /*0ce0*/  FMUL.FTZ R145, R26, R145 ;  /* 0x000000911a917220 */ /* 0x000fe40000410000 */
[----:B------:R-:W-:Y:S01]  /*0cf0*/  FADD.FTZ R58, R51, R138 ;  /* 0x0000008a333a7221 */ /* 0x000fe20000010000 */
[----:B------:R-:W-:Y:S01]  /*0d00*/  PRMT R151, RZ, 0x5410, R54 ;  /* 0x00005410ff977816 */ /* 0x000fe20000000036 */
[C---:B------:R-:W-:Y:S01]  /*0d10*/  FADD.FTZ R169, -R177.reuse, R166 ;  /* 0x000000a6b1a97221 */ /* 0x040fe20000010100 */
[----:B------:R-:W-:Y:S01]  /*0d20*/  PRMT R60, RZ, 0x7610, R60 ;  /* 0x00007610ff3c7816 */ /* 0x000fe2000000003c */
[----:B------:R-:W-:Y:S01]  /*0d30*/  FADD.FTZ R171, -R177, R168 ;  /* 0x000000a8b1ab7221 */ /* 0x000fe20000010100 */
[--C-:B------:R-:W-:Y:S01]  /*0d40*/  PRMT R166, RZ, 0x5410, R69.reuse ;  /* 0x00005410ffa67816 */ /* 0x100fe20000000045 */
[----:B------:R-:W-:Y:S01]  /*0d50*/  FFMA.FTZ R50, R65, R138, R50 ;  /* 0x0000008a41327223 */ /* 0x000fe20000010032 */
[----:B------:R-:W-:Y:S01]  /*0d60*/  PRMT R168, RZ, 0x7610, R69 ;  /* 0x00007610ffa87816 */ /* 0x000fe20000000045 */
[----:B------:R-:W-:-:S02]  /*0d70*/  FMUL.FTZ R143, R136, R143 ;  /* 0x0000008f888f7220 */ /* 0x000fc40000410000 */
[C---:B------:R-:W-:Y:S02]  /*0d80*/  FMUL.FTZ R144, R136.reuse, R55 ;  /* 0x0000003788907220 */ /* 0x040fe40000410000 */
[C---:B------:R-:W-:Y:S02]  /*0d90*/  FADD.FTZ R141, -R177.reuse, R141 ;  /* 0x0000008db18d7221 */ /* 0x040fe40000010100 */
[----:B------:R-:W-:Y:S02]  /*0da0*/  FADD.FTZ R67, -R177, R152 ;  /* 0x00000098b1437221 */ /* 0x000fe40000010100 */
[C---:B------:R-:W-:Y:S02]  /*0db0*/  FMUL.FTZ R55, R136.reuse, R59 ;  /* 0x0000003b88377220 */ /* 0x040fe40000410000 */
[----:B------:R-:W-:Y:S01]  /*0dc0*/  FMUL.FTZ R69, R136, R61 ;  /* 0x0000003d88457220 */ /* 0x000fe20000410000 */
[----:B------:R-:W-:Y:S01]  /*0dd0*/  PRMT R150, RZ, 0x5410, R57 ;  /* 0x00005410ff967816 */ /* 0x000fe20000000039 */
[----:B------:R-:W-:-:S02]  /*0de0*/  FMUL.FTZ R152, R27, R53 ;  /* 0x000000351b987220 */ /* 0x000fc40000410000 */
[----:B------:R-:W-:Y:S01]  /*0df0*/  FADD.FTZ R59, R58, R145 ;  /* 0x000000913a3b7221 */ /* 0x000fe20000010000 */
[----:B------:R-:W-:Y:S01]  /*0e00*/  PRMT R54, RZ, 0x7610, R54 ;  /* 0x00007610ff367816 */ /* 0x000fe20000000036 */
[----:B------:R-:W-:Y:S02]  /*0e10*/  FFMA.FTZ R58, R70, R145, R50 ;  /* 0x00000091463a7223 */ /* 0x000fe40000010032 */
[----:B------:R-:W-:Y:S02]  /*0e20*/  FADD.FTZ R57, -R177, R142 ;  /* 0x0000008eb1397221 */ /* 0x000fe40000010100 */
[----:B------:R-:W-:Y:S02]  /*0e30*/  FADD.FTZ R104, R53, R104 ;  /* 0x0000006835687221 */ /* 0x000fe40000010000 */
[----:B------:R-:W-:Y:S02]  /*0e40*/  FFMA.FTZ R128, R143, R53, R128 ;  /* 0x000000358f807223 */ /* 0x000fe40000010080 */
[----:B------:R-:W-:-:S02]  /*0e50*/  FADD.FTZ R157, -R177, R157 ;  /* 0x0000009db19d7221 */ /* 0x000fc40000010100 */
[----:B------:R-:W-:Y:S02]  /*0e60*/  FADD.FTZ R101, R151, R101 ;  /* 0x0000006597657221 */ /* 0x000fe40000010000 */
[----:B------:R-:W-:Y:S02]  /*0e70*/  FMUL.FTZ R53, R136, R141 ;  /* 0x0000008d88357220 */ /* 0x000fe40000410000 */
[-C--:B------:R-:W-:Y:S02]  /*0e80*/  FFMA.FTZ R125, R144, R151.reuse, R125 ;  /* 0x00000097907d7223 */ /* 0x080fe4000001007d */
[----:B------:R-:W-:Y:S02]  /*0e90*/  FADD.FTZ R98, R60, R98 ;  /* 0x000000623c627221 */ /* 0x000fe40000010000 */
[-C--:B------:R-:W-:Y:S02]  /*0ea0*/  FFMA.FTZ R122, R69, R60.reuse, R122 ;  /* 0x0000003c457a7223 */ /* 0x080fe4000001007a */
[----:B------:R-:W-:Y:S01]  /*0eb0*/  FMUL.FTZ R142, R17, R60 ;  /* 0x0000003c118e7220 */ /* 0x000fe20000410000 */
[----:B------:R-:W-:Y:S01]  /*0ec0*/  PRMT R156, RZ, 0x5410, R62 ;  /* 0x00005410ff9c7816 */ /* 0x000fe2000000003e */
[----:B------:R-:W-:-:S02]  /*0ed0*/  FMUL.FTZ R151, R20, R151 ;  /* 0x0000009714977220 */ /* 0x000fc40000410000 */
[----:B------:R-:W-:Y:S01]  /*0ee0*/  FADD.FTZ R60, R59, R152 ;  /* 0x000000983b3c7221 */ /* 0x000fe20000010000 */
[----:B------:R-:W-:Y:S01]  /*0ef0*/  PRMT R62, RZ, 0x7610, R62 ;  /* 0x00007610ff3e7816 */ /* 0x000fe2000000003e */
[----:B------:R-:W-:Y:S02]  /*0f00*/  FFMA.FTZ R59, R143, R152, R58 ;  /* 0x000000988f3b7223 */ /* 0x000fe4000001003a */
[----:B------:R-:W-:Y:S02]  /*0f10*/  FADD.FTZ R102, R54, R102 ;  /* 0x0000006636667221 */ /* 0x000fe40000010000 */
[-C--:B------:R-:W-:Y:S02]  /*0f20*/  FFMA.FTZ R126, R53, R54.reuse, R126 ;  /* 0x00000036357e7223 */ /* 0x080fe4000001007e */
[----:B------:R-:W-:Y:S01]  /*0f30*/  FMUL.FTZ R51, R136, R157 ;  /* 0x0000009d88337220 */ /* 0x000fe20000410000 */
[----:B------:R-:W-:Y:S01]  /*0f40*/  PRMT R148, RZ, 0x5410, R64 ;  /* 0x00005410ff947816 */ /* 0x000fe20000000040 */
[----:B------:R-:W-:-:S02]  /*0f50*/  FMUL.FTZ R54, R21, R54 ;  /* 0x0000003615367220 */ /* 0x000fc40000410000 */
[----:B------:R-:W-:Y:S01]  /*0f60*/  FADD.FTZ R61, R60, R151 ;  /* 0x000000973c3d7221 */ /* 0x000fe20000010000 */
[----:B------:R-:W-:Y:S01]  /*0f70*/  PRMT R160, RZ, 0x5410, R63 ;  /* 0x00005410ffa07816 */ /* 0x000fe2000000003f */
[----:B------:R-:W-:Y:S01]  /*0f80*/  FFMA.FTZ R60, R144, R151, R59 ;  /* 0x00000097903c7223 */ /* 0x000fe2000001003b */
[----:B------:R-:W-:Y:S01]  /*0f90*/  PRMT R162, RZ, 0x7610, R63 ;  /* 0x00007610ffa27816 */ /* 0x000fe2000000003f */
[----:B------:R-:W-:Y:S01]  /*0fa0*/  FADD.FTZ R106, R52, R106 ;  /* 0x0000006a346a7221 */ /* 0x000fe20000010000 */
[----:B------:R-:W-:Y:S01]  /*0fb0*/  PRMT R64, RZ, 0x7610, R64 ;  /* 0x00007610ff407816 */ /* 0x000fe20000000040 */
[----:B------:R-:W-:Y:S02]  /*0fc0*/  FFMA.FTZ R130, R65, R52, R130 ;  /* 0x0000003441827223 */ /* 0x000fe40000010082 */
[----:B------:R-:W-:Y:S02]  /*0fd0*/  FADD.FTZ R63, -R177, R150 ;  /* 0x00000096b13f7221 */ /* 0x000fe40000010100 */
[----:B------:R-:W-:-:S02]  /*0fe0*/  FMUL.FTZ R52, R136, R57 ;  /* 0x0000003988347220 */ /* 0x000fc40000410000 */
[----:B------:R-:W-:Y:S02]  /*0ff0*/  FADD.FTZ R94, R62, R94 ;  /* 0x0000005e3e5e7221 */ /* 0x000fe40000010000 */
[-C--:B------:R-:W-:Y:S02]  /*1000*/  FFMA.FTZ R118, R51, R62.reuse, R118 ;  /* 0x0000003e33767223 */ /* 0x080fe40000010076 */
[----:B------:R-:W-:Y:S02]  /*1010*/  FMUL.FTZ R50, R13, R62 ;  /* 0x0000003e0d327220 */ /* 0x000fe40000410000 */
[----:B------:R-:W-:Y:S02]  /*1020*/  FMUL.FTZ R57, R22, R146 ;  /* 0x0000009216397220 */ /* 0x000fe40000410000 */
[----:B------:R-:W-:Y:S02]  /*1030*/  FADD.FTZ R62, R61, R54 ;  /* 0x000000363d3e7221 */ /* 0x000fe40000010000 */
[----:B------:R-:W-:-:S02]  /*1040*/  FFMA.FTZ R60, R53, R54, R60 ;  /* 0x00000036353c7223 */ /* 0x000fc4000001003c */
[----:B------:R-:W-:Y:S02]  /*1050*/  FADD.FTZ R165, -R177, R64 ;  /* 0x00000040b1a57221 */ /* 0x000fe40000010100 */
        /* <DEDUP_REMOVED lines=10> */
[----:B------:R-:W-:-:S02]  /*1100*/  FADD.FTZ R155, -R177, R155 ;  /* 0x0000009bb19b7221 */ /* 0x000fc40000010100 */
[----:B------:R-:W-:Y:S02]  /*1110*/  FMUL.FTZ R149, R18, R153 ;  /* 0x0000009912957220 */ /* 0x000fe40000410000 */
[----:B------:R-:W-:Y:S02]  /*1120*/  FADD.FTZ R146, R63, R142 ;  /* 0x0000008e3f927221 */ /* 0x000fe40000010000 */
[----:B------:R-:W-:Y:S02]  /*1130*/  FFMA.FTZ R62, R69, R142, R62 ;  /* 0x0000008e453e7223 */ /* 0x000fe4000001003e */
[----:B------:R-:W-:Y:S02]  /*1140*/  FADD.FTZ R163, -R177, R148 ;  /* 0x00000094b1a37221 */ /* 0x000fe40000010100 */
[----:B------:R-:W-:Y:S02]  /*1150*/  FMUL.FTZ R150, R136, R155 ;  /* 0x0000009b88967220 */ /* 0x000fe40000410000 */
[----:B------:R-:W-:-:S02]  /*1160*/  FADD.FTZ R100, R147, R100 ;  /* 0x0000006493647221 */ /* 0x000fc40000010000 */
[----:B------:R-:W-:Y:S02]  /*1170*/  FFMA.FTZ R124, R55, R147, R124 ;  /* 0x00000093377c7223 */ /* 0x000fe4000001007c */
[----:B------:R-:W-:Y:S02]  /*1180*/  FMUL.FTZ R148, R19, R154 ;  /* 0x0000009a13947220 */ /* 0x000fe40000410000 */
[----:B------:R-:W-:Y:S02]  /*1190*/  FADD.FTZ R141, R146, R149 ;  /* 0x00000095928d7221 */ /* 0x000fe40000010000 */
[----:B------:R-:W-:Y:S02]  /*11a0*/  FMUL.FTZ R147, R136, R67 ;  /* 0x0000004388937220 */ /* 0x000fe40000410000 */
[----:B------:R-:W-:Y:S02]  /*11b0*/  FFMA.FTZ R146, R140, R149, R62 ;  /* 0x000000958c927223 */ /* 0x000fe4000001003e */
        /* <DEDUP_REMOVED lines=8> */
[----:B------:R-:W-:Y:S02]  /*1240*/  FFMA.FTZ R146, R150, R153, R146 ;  /* 0x0000009996927223 */ /* 0x000fe40000010092 */
[----:B------:R-:W-:Y:S02]  /*1250*/  FMUL.FTZ R59, R14, R160 ;  /* 0x000000a00e3b7220 */ /* 0x000fe40000410000 */
[----:B------:R-:W-:Y:S02]  /*1260*/  FADD.FTZ R156, R141, R50 ;  /* 0x000000328d9c7221 */ /* 0x000fe40000010000 */
[----:B------:R-:W-:Y:S02]  /*1270*/  FADD.FTZ R161, -R177, R161 ;  /* 0x000000a1b1a17221 */ /* 0x000fe40000010100 */
[----:B------:R-:W-:-:S02]  /*1280*/  FMUL.FTZ R58, R136, R159 ;  /* 0x0000009f883a7220 */ /* 0x000fc40000410000 */
[----:B------:R-:W-:Y:S01]  /*1290*/  FFMA.FTZ R146, R51, R50, R146 ;  /* 0x0000003233927223 */ /* 0x000fe20000010092 */
[----:B------:R-:W-:Y:S01]  /*12a0*/  PRMT R66, RZ, 0x7610, R66 ;  /* 0x00007610ff427816 */ /* 0x000fe20000000042 */
[----:B------:R-:W-:Y:S02]  /*12b0*/  FMUL.FTZ R60, R15, R162 ;  /* 0x000000a20f3c7220 */ /* 0x000fe40000410000 */
[----:B------:R-:W-:Y:S02]  /*12c0*/  FADD.FTZ R157, R156, R59 ;  /* 0x0000003b9c9d7221 */ /* 0x000fe40000010000 */
[----:B------:R-:W-:Y:S02]  /*12d0*/  FMUL.FTZ R61, R136, R161 ;  /* 0x000000a1883d7220 */ /* 0x000fe40000410000 */
[----:B------:R-:W-:Y:S02]  /*12e0*/  FFMA.FTZ R156, R58, R59, R146 ;  /* 0x0000003b3a9c7223 */ /* 0x000fe40000010092 */
[----:B------:R-:W-:-:S02]  /*12f0*/  FADD.FTZ R91, R160, R91 ;  /* 0x0000005ba05b7221 */ /* 0x000fc40000010000 */
[----:B------:R-:W-:Y:S02]  /*1300*/  FFMA.FTZ R115, R58, R160, R115 ;  /* 0x000000a03a737223 */ /* 0x000fe40000010073 */
[----:B------:R-:W-:Y:S02]  /*1310*/  FADD.FTZ R173, -R177, R66 ;  /* 0x00000042b1ad7221 */ /* 0x000fe40000010100 */
[----:B------:R-:W-:Y:S02]  /*1320*/  FMUL.FTZ R67, R8, R158 ;  /* 0x0000009e08437220 */ /* 0x000fe40000410000 */
[----:B------:R-:W-:Y:S02]  /*1330*/  FADD.FTZ R160, R157, R60 ;  /* 0x0000003c9da07221 */ /* 0x000fe40000010000 */
[----:B------:R-:W-:Y:S02]  /*1340*/  FMUL.FTZ R66, R136, R163 ;  /* 0x000000a388427220 */ /* 0x000fe40000410000 */
[----:B------:R-:W-:-:S02]  /*1350*/  FFMA.FTZ R156, R61, R60, R156 ;  /* 0x0000003c3d9c7223 */ /* 0x000fc4000001009c */
[----:B------:R-:W-:Y:S02]  /*1360*/  FMUL.FTZ R62, R9, R164 ;  /* 0x000000a4093e7220 */ /* 0x000fe40000410000 */
[----:B------:R-:W-:Y:S02]  /*1370*/  FADD.FTZ R157, R160, R67 ;  /* 0x00000043a09d7221 */ /* 0x000fe40000010000 */
[----:B------:R-:W-:Y:S02]  /*1380*/  FMUL.FTZ R63, R136, R165 ;  /* 0x000000a5883f7220 */ /* 0x000fe40000410000 */
[----:B------:R-:W-:Y:S02]  /*1390*/  FFMA.FTZ R156, R66, R67, R156 ;  /* 0x00000043429c7223 */ /* 0x000fe4000001009c */
[----:B------:R-:W-:Y:S02]  /*13a0*/  FADD.FTZ R96, R154, R96 ;  /* 0x000000609a607221 */ /* 0x000fe40000010000 */
[----:B------:R-:W-:-:S02]  /*13b0*/  FFMA.FTZ R120, R147, R154, R120 ;  /* 0x0000009a93787223 */ /* 0x000fc40000010078 */
[----:B------:R-:W-:Y:S02]  /*13c0*/  FMUL.FTZ R155, R10, R166 ;  /* 0x000000a60a9b7220 */ /* 0x000fe40000410000 */
[----:B------:R-:W-:Y:S02]  /*13d0*/  FADD.FTZ R160, R157, R62 ;  /* 0x0000003e9da07221 */ /* 0x000fe40000010000 */
[----:B------:R-:W-:Y:S02]  /*13e0*/  FMUL.FTZ R154, R136, R167 ;  /* 0x000000a7889a7220 */ /* 0x000fe40000410000 */
[----:B------:R-:W-:Y:S02]  /*13f0*/  FFMA.FTZ R156, R63, R62, R156 ;  /* 0x0000003e3f9c7223 */ /* 0x000fe4000001009c */
[----:B------:R-:W-:Y:S02]  /*1400*/  FADD.FTZ R161, R160, R155 ;  /* 0x0000009ba0a17221 */ /* 0x000fe40000010000 */
[----:B------:R-:W-:-:S02]  /*1410*/  FMUL.FTZ R141, R136, R169 ;  /* 0x000000a9888d7220 */ /* 0x000fc40000410000 */
[----:B------:R-:W-:Y:S02]  /*1420*/  FMUL.FTZ R146, R11, R168 ;  /* 0x000000a80b927220 */ /* 0x000fe40000410000 */
        /* <DEDUP_REMOVED lines=36> */
[----:B------:R-:W-:Y:S01]  /*1670*/  FFMA.FTZ R168, R161, R160, R165 ;  /* 0x000000a0a1a87223 */ /* 0x000fe200000100a5 */
[----:B------:R-:W-:Y:S05]  /*1680*/  BRA.DIV ~URZ, `(.L_x_627) ;  /* 0x000025927f007947 */ /* 0x000fea000b800000 */
[----:B------:R0:W1:Y:S02]  /*1690*/  SHFL.BFLY PT, R164, R167, 0x1, 0x1f ;  /* 0x0c201f00a7a47f89 */ /* 0x00006400000e0000 */
.L_x_631:
        /* <DEDUP_REMOVED lines=18> */
.L_x_632:
[----:B--2---:R-:W-:Y:S01]  /*17c0*/  FADD.FTZ R168, R168, R167 ;  /* 0x000000a7a8a87221 */ /* 0x004fe20000010000 */
[----:B-----5:R-:W-:Y:S01]  /*17d0*/  MOV R164, R80 ;  /* 0x0000005000a47202 */ /* 0x020fe20000000f00 */
[----:B-1----:R-:W-:Y:S01]  /*17e0*/  FADD.FTZ R49, R48, R169 ;  /* 0x000000a930317221 */ /* 0x002fe20000010000 */
[----:B------:R-:W-:Y:S01]  /*17f0*/  LOP3.LUT P5, RZ, R80, 0xff00, RZ, 0xc0, !PT ;  /* 0x0000ff0050ff7812 */ /* 0x000fe200078ac0ff */
[----:B------:R-:W-:Y:S01]  /*1800*/  FMUL.FTZ R168, R168, c[0x0][0x1e0] ;  /* 0x00007800a8a87a20 */ /* 0x000fe20000410000 */
[----:B------:R-:W-:Y:S01]  /*1810*/  LOP3.LUT P3, RZ, R164, 0xff, RZ, 0xc0, !PT ;  /* 0x000000ffa4ff7812 */ /* 0x000fe2000786c0ff */
[----:B------:R-:W-:Y:S01]  /*1820*/  FMUL.FTZ R49, R49, c[0x0][0x1e0] ;  /* 0x0000780031317a20 */ /* 0x000fe20000410000 */
[----:B------:R-:W-:Y:S01]  /*1830*/  @P0 LOP3.LUT P6, RZ, R74, 0xff00, RZ, 0xc0, !PT ;  /* 0x0000ff004aff0812 */ /* 0x000fe200078cc0ff */
[----:B------:R-:W-:Y:S01]  /*1840*/  @P0 IMAD.MOV.U32 R165, RZ, RZ, R74 ;  /* 0x000000ffffa50224 */ /* 0x000fe200078e004a */
[----:B------:R-:W-:Y:S01]  /*1850*/  FSEL R48, R168, RZ, !P2 ;  /* 0x000000ffa8307208 */ /* 0x000fe20005000000 */
[----:B------:R-:W-:Y:S01]  /*1860*/  @P0 IMAD.MOV.U32 R168, RZ, RZ, R72 ;  /* 0x000000ffffa80224 */ /* 0x000fe200078e0048 */
[----:B------:R-:W-:-:S02]  /*1870*/  LOP3.LUT P2, RZ, R80, 0xff0000, RZ, 0xc0, !PT ;  /* 0x00ff000050ff7812 */ /* 0x000fc4000784c0ff */
[----:B------:R-:W-:Y:S01]  /*1880*/  @P0 LOP3.LUT P4, RZ, R165, 0xff, RZ, 0xc0, !PT ;  /* 0x000000ffa5ff0812 */ /* 0x000fe2000788c0ff */
[-CC-:B------:R-:W-:Y:S02]  /*1890*/  FFMA.FTZ R56, R56, R49.reuse, R48.reuse ;  /* 0x0000003138387223 */ /* 0x180fe40000010030 */
[-C--:B------:R-:W-:Y:S02]  /*18a0*/  FFMA.FTZ R65, R65, R49.reuse, R48 ;  /* 0x0000003141417223 */ /* 0x080fe40000010030 */
[----:B------:R-:W-:Y:S02]  /*18b0*/  FADD.FTZ R71, R71, -R56 ;  /* 0x8000003847477221 */ /* 0x000fe40000010000 */
[-CC-:B------:R-:W-:Y:S02]  /*18c0*/  FFMA.FTZ R56, R144, R49.reuse, R48.reuse ;  /* 0x0000003190387223 */ /* 0x180fe40000010030 */
[----:B------:R-:W-:Y:S02]  /*18d0*/  FFMA.FTZ R165, R143, R49, R48 ;  /* 0x000000318fa57223 */ /* 0x000fe40000010030 */
[----:B------:R-:W-:Y:S01]  /*18e0*/  FADD.FTZ R143, R138, -R65 ;  /* 0x800000418a8f7221 */ /* 0x000fe20000010000 */
[----:B------:R-:W-:Y:S01]  /*18f0*/  @P1 PRMT R65, RZ, 0x5410, R28 ;  /* 0x00005410ff411816 */ /* 0x000fe2000000001c */
[----:B------:R-:W-:-:S02]  /*1900*/  FMUL.FTZ R144, R136, R71 ;  /* 0x0000004788907220 */ /* 0x000fc40000410000 */
[----:B------:R-:W-:Y:S02]  /*1910*/  FFMA.FTZ R70, R70, R49, R48 ;  /* 0x0000003146467223 */ /* 0x000fe40000010030 */
[----:B------:R-:W-:Y:S01]  /*1920*/  FADD.FTZ R71, R151, -R56 ;  /* 0x8000003897477221 */ /* 0x000fe20000010000 */
[----:B------:R-:W-:Y:S01]  /*1930*/  @P1 PRMT R56, RZ, 0x7610, R28 ;  /* 0x00007610ff381816 */ /* 0x000fe2000000001c */
[----:B------:R-:W-:Y:S02]  /*1940*/  FMUL.FTZ R151, R136, R143 ;  /* 0x0000008f88977220 */ /* 0x000fe40000410000 */
[----:B------:R-:W-:Y:S02]  /*1950*/  FADD.FTZ R145, R145, -R70 ;  /* 0x8000004691917221 */ /* 0x000fe40000010000 */
[----:B0-----:R-:W-:Y:S02]  /*1960*/  FADD.FTZ R167, R152, -R165 ;  /* 0x800000a598a77221 */ /* 0x001fe40000010000 */
[----:B------:R-:W-:Y:S01]  /*1970*/  @P1 FADD.FTZ R151, R151, R56 ;  /* 0x0000003897971221 */ /* 0x000fe20000010000 */
[----:B------:R-:W-:Y:S01]  /*1980*/  @P1 PRMT R56, RZ, 0x5410, R29 ;  /* 0x00005410ff381816 */ /* 0x000fe2000000001d */
[----:B------:R-:W-:Y:S01]  /*1990*/  @P1 FADD.FTZ R144, R144, R65 ;  /* 0x0000004190901221 */ /* 0x000fe20000010000 */
[----:B------:R-:W-:Y:S01]  /*19a0*/  @P1 PRMT R65, RZ, 0x7610, R29 ;  /* 0x00007610ff411816 */ /* 0x000fe2000000001d */
[----:B------:R-:W-:-:S02]  /*19b0*/  FMUL.FTZ R165, R136, R145 ;  /* 0x0000009188a57220 */ /* 0x000fc40000410000 */
[----:B------:R-:W-:Y:S02]  /*19c0*/  FMUL.FTZ R166, R136, R167 ;  /* 0x000000a788a67220 */ /* 0x000fe40000410000 */
[----:B------:R-:W-:Y:S02]  /*19d0*/  FMUL.FTZ R138, R144, c[0x0][0x1e8] ;  /* 0x00007a00908a7a20 */ /* 0x000fe40000410000 */
[----:B------:R-:W-:Y:S01]  /*19e0*/  @P1 FADD.FTZ R165, R165, R56 ;  /* 0x00000038a5a51221 */ /* 0x000fe20000010000 */
[----:B------:R-:W-:Y:S01]  /*19f0*/  @P1 PRMT R56, RZ, 0x5410, R30 ;  /* 0x00005410ff381816 */ /* 0x000fe2000000001e */
[----:B------:R-:W-:Y:S01]  /*1a00*/  @P1 FADD.FTZ R166, R166, R65 ;  /* 0x00000041a6a61221 */ /* 0x000fe20000010000 */
[C---:B------:R-:W-:Y:S01]  /*1a10*/  FSEL R143, R138.reuse, RZ, P3 ;  /* 0x000000ff8a8f7208 */ /* 0x040fe20001800000 */
[----:B------:R-:W-:Y:S01]  /*1a20*/  FMUL.FTZ R70, R151, c[0x0][0x1e8] ;  /* 0x00007a0097467a20 */ /* 0x000fe20000410000 */
[----:B------:R-:W-:Y:S01]  /*1a30*/  @P0 FSEL R138, R138, RZ, P4 ;  /* 0x000000ff8a8a0208 */ /* 0x000fe20002000000 */
[----:B------:R-:W-:Y:S01]  /*1a40*/  FMUL.FTZ R167, R136, R71 ;  /* 0x0000004788a77220 */ /* 0x000fe20000410000 */
[----:B------:R-:W-:Y:S01]  /*1a50*/  LOP3.LUT P4, RZ, R80, 0xff000000, RZ, 0xc0, !PT ;  /* 0xff00000050ff7812 */ /* 0x000fe2000788c0ff */
[----:B------:R-:W-:Y:S01]  /*1a60*/  FMUL.FTZ R71, R166, c[0x0][0x1e8] ;  /* 0x00007a00a6477a20 */ /* 0x000fe20000410000 */
[----:B------:R-:W-:Y:S01]  /*1a70*/  FSEL R152, R70, RZ, P5 ;  /* 0x000000ff46987208 */ /* 0x000fe20002800000 */
[----:B------:R-:W-:Y:S01]  /*1a80*/  @P1 FADD.FTZ R167, R167, R56 ;  /* 0x00000038a7a71221 */ /* 0x000fe20000010000 */
[C---:B------:R-:W-:Y:S01]  /*1a90*/  @P0 LOP3.LUT P5, RZ, R74.reuse, 0xff000000, RZ, 0xc0, !PT ;  /* 0xff0000004aff0812 */ /* 0x040fe200078ac0ff */
[----:B------:R-:W-:Y:S01]  /*1aa0*/  FMUL.FTZ R65, R165, c[0x0][0x1e8] ;  /* 0x00007a00a5417a20 */ /* 0x000fe20000410000 */
[----:B------:R-:W-:Y:S01]  /*1ab0*/  @P0 LOP3.LUT P3, RZ, R74, 0xff0000, RZ, 0xc0, !PT ;  /* 0x00ff00004aff0812 */ /* 0x000fe2000786c0ff */
[----:B------:R-:W-:Y:S01]  /*1ac0*/  FMUL.FTZ R80, R167, c[0x0][0x1e8] ;  /* 0x00007a00a7507a20 */ /* 0x000fe20000410000 */
[----:B------:R-:W-:Y:S01]  /*1ad0*/  @P0 FSEL R70, R70, RZ, P6 ;  /* 0x000000ff46460208 */ /* 0x000fe20003000000 */
[-CC-:B------:R-:W-:Y:S01]  /*1ae0*/  FFMA.FTZ R53, R53, R49.reuse, R48.reuse ;  /* 0x0000003135357223 */ /* 0x180fe20000010030 */
[----:B------:R-:W-:Y:S01]  /*1af0*/  FSEL R145, R71, RZ, P4 ;  /* 0x000000ff47917208 */ /* 0x000fe20002000000 */
[-CC-:B------:R-:W-:Y:S01]  /*1b00*/  FFMA.FTZ R69, R69, R49.reuse, R48.reuse ;  /* 0x0000003145457223 */ /* 0x180fe20000010030 */
[----:B------:R-:W-:Y:S01]  /*1b10*/  LOP3.LUT P6, RZ, R81, 0xff, RZ, 0xc0, !PT ;  /* 0x000000ff51ff7812 */ /* 0x000fe200078cc0ff */
[----:B------:R-:W-:Y:S01]  /*1b20*/  FADD.FTZ R53, R54, -R53 ;  /* 0x8000003536357221 */ /* 0x000fe20000010000 */
[----:B------:R-:W-:Y:S01]  /*1b30*/  @P0 FSEL R71, R71, RZ, P5 ;  /* 0x000000ff47470208 */ /* 0x000fe20002800000 */
[-C--:B------:R-:W-:Y:S01]  /*1b40*/  FFMA.FTZ R52, R52, R49.reuse, R48 ;  /* 0x0000003134347223 */ /* 0x080fe20000010030 */
[----:B------:R-:W-:Y:S01]  /*1b50*/  FSEL R164, R65, RZ, P2 ;  /* 0x000000ff41a47208 */ /* 0x000fe20001000000 */
[----:B------:R-:W-:Y:S01]  /*1b60*/  FADD.FTZ R69, R142, -R69 ;  /* 0x800000458e457221 */ /* 0x000fe20000010000 */
[----:B------:R-:W-:Y:S01]  /*1b70*/  @P0 LOP3.LUT P5, RZ, R75, 0xff, RZ, 0xc0, !PT ;  /* 0x000000ff4bff0812 */ /* 0x000fe200078ac0ff */
[----:B------:R-:W-:Y:S01]  /*1b80*/  FADD.FTZ R57, R57, -R52 ;  /* 0x8000003439397221 */ /* 0x000fe20000010000 */
[----:B------:R-:W-:Y:S01]  /*1b90*/  @P0 FSEL R65, R65, RZ, P3 ;  /* 0x000000ff41410208 */ /* 0x000fe20001800000 */
[--C-:B------:R-:W-:Y:S01]  /*1ba0*/  FFMA.FTZ R140, R140, R49, R48.reuse ;  /* 0x000000318c8c7223 */ /* 0x100fe20000010030 */
[C---:B------:R-:W-:Y:S01]  /*1bb0*/  LOP3.LUT P2, RZ, R81.reuse, 0xff00, RZ, 0xc0, !PT ;  /* 0x0000ff0051ff7812 */ /* 0x040fe2000784c0ff */
[----:B------:R-:W-:Y:S01]  /*1bc0*/  FMUL.FTZ R171, R136, R57 ;  /* 0x0000003988ab7220 */ /* 0x000fe20000410000 */
[----:B------:R-:W-:Y:S01]  /*1bd0*/  LOP3.LUT P3, RZ, R81, 0xff0000, RZ, 0xc0, !PT ;  /* 0x00ff000051ff7812 */ /* 0x000fe2000786c0ff */
[-CC-:B------:R-:W-:Y:S01]  /*1be0*/  FFMA.FTZ R55, R55, R49.reuse, R48.reuse ;  /* 0x0000003137377223 */ /* 0x180fe20000010030 */
[----:B------:R-:W-:Y:S01]  /*1bf0*/  LOP3.LUT P4, RZ, R81, 0xff000000, RZ, 0xc0, !PT ;  /* 0xff00000051ff7812 */ /* 0x000fe2000788c0ff */
[----:B------:R-:W-:Y:S01]  /*1c00*/  FFMA.FTZ R68, R68, R49, R48 ;  /* 0x0000003144447223 */ /* 0x000fe20000010030 */
[C---:B------:R-:W-:Y:S01]  /*1c10*/  FSEL R81, R80.reuse, RZ, P6 ;  /* 0x000000ff50517208 */ /* 0x040fe20003000000 */
[----:B------:R-:W-:Y:S01]  /*1c20*/  FADD.FTZ R149, R149, -R140 ;  /* 0x8000008c95957221 */ /* 0x000fe20000010000 */
[----:B------:R-:W-:Y:S01]  /*1c30*/  @P0 FSEL R80, R80, RZ, P5 ;  /* 0x000000ff50500208 */ /* 0x000fe20002800000 */
[----:B------:R-:W-:Y:S01]  /*1c40*/  FADD.FTZ R55, R64, -R55 ;  /* 0x8000003740377221 */ /* 0x000fe20000010000 */
[----:B------:R-:W-:Y:S01]  /*1c50*/  @P0 LOP3.LUT P5, RZ, R168, 0xff, RZ, 0xc0, !PT ;  /* 0x000000ffa8ff0812 */ /* 0x000fe200078ac0ff */
[C---:B------:R-:W-:Y:S01]  /*1c60*/  FMUL.FTZ R168, R136.reuse, R53 ;  /* 0x0000003588a87220 */ /* 0x040fe20000410000 */
[----:B------:R-:W-:Y:S01]  /*1c70*/  @P1 PRMT R53, RZ, 0x7610, R30 ;  /* 0x00007610ff351816 */ /* 0x000fe2000000001e */
[----:B------:R-:W-:Y:S01]  /*1c80*/  FADD.FTZ R139, R139, -R68 ;  /* 0x800000448b8b7221 */ /* 0x000fe20000010000 */
[----:B------:R-:W-:Y:S01]  /*1c90*/  @P1 PRMT R52, RZ, 0x5410, R31 ;  /* 0x00005410ff341816 */ /* 0x000fe2000000001f */
[----:B------:R-:W-:Y:S01]  /*1ca0*/  FMUL.FTZ R170, R136, R149 ;  /* 0x0000009588aa7220 */ /* 0x000fe20000410000 */
[----:B------:R-:W-:Y:S01]  /*1cb0*/  MOV R56, R78 ;  /* 0x0000004e00387202 */ /* 0x000fe20000000f00 */
[----:B------:R-:W-:Y:S01]  /*1cc0*/  @P1 FADD.FTZ R168, R168, R53 ;  /* 0x00000035a8a81221 */ /* 0x000fe20000010000 */
[----:B------:R-:W-:Y:S01]  /*1cd0*/  @P1 PRMT R53, RZ, 0x7610, R31 ;  /* 0x00007610ff351816 */ /* 0x000fe2000000001f */
[----:B------:R-:W-:Y:S01]  /*1ce0*/  @P1 FADD.FTZ R171, R171, R52 ;  /* 0x00000034abab1221 */ /* 0x000fe20000010000 */
[----:B------:R-:W-:Y:S01]  /*1cf0*/  @P1 PRMT R52, RZ, 0x5410, R32 ;  /* 0x00005410ff341816 */ /* 0x000fe20000000020 */
[----:B------:R-:W-:Y:S01]  /*1d00*/  FMUL.FTZ R142, R168, c[0x0][0x1e8] ;  /* 0x00007a00a88e7a20 */ /* 0x000fe20000410000 */
[----:B------:R-:W-:Y:S01]  /*1d10*/  LOP3.LUT P6, RZ, R56, 0xff, RZ, 0xc0, !PT ;  /* 0x000000ff38ff7812 */ /* 0x000fe200078cc0ff */
[----:B------:R-:W-:Y:S01]  /*1d20*/  FMUL.FTZ R149, R171, c[0x0][0x1e8] ;  /* 0x00007a00ab957a20 */ /* 0x000fe20000410000 */
[----:B------:R-:W-:Y:S01]  /*1d30*/  @P0 F2FP.BF16.PACK_AB R138, RZ, R138 ;  /* 0x0000008aff8a023e */ /* 0x000fe200000010ff */
[----:B------:R-:W-:Y:S01]  /*1d40*/  FMUL.FTZ R172, R136, R55 ;  /* 0x0000003788ac7220 */ /* 0x000fe20000410000 */
[----:B------:R-:W-:Y:S01]  /*1d50*/  FSEL R174, R142, RZ, P2 ;  /* 0x000000ff8eae7208 */ /* 0x000fe20001000000 */
[----:B------:R-:W-:Y:S01]  /*1d60*/  FMUL.FTZ R169, R136, R139 ;  /* 0x0000008b88a97220 */ /* 0x000fe20000410000 */
[----:B------:R-:W-:Y:S01]  /*1d70*/  @P0 LOP3.LUT P2, RZ, R75, 0xff00, RZ, 0xc0, !PT ;  /* 0x0000ff004bff0812 */ /* 0x000fe2000784c0ff */
[-CC-:B------:R-:W-:Y:S01]  /*1d80*/  FFMA.FTZ R150, R150, R49.reuse, R48.reuse ;  /* 0x0000003196967223 */ /* 0x180fe20000010030 */
[----:B------:R-:W-:Y:S01]  /*1d90*/  FSEL R176, R149, RZ, P3 ;  /* 0x000000ff95b07208 */ /* 0x000fe20001800000 */
[----:B------:R-:W-:Y:S01]  /*1da0*/  @P1 FADD.FTZ R172, R172, R53 ;  /* 0x00000035acac1221 */ /* 0x000fe20000010000 */
[----:B------:R-:W-:Y:S01]  /*1db0*/  @P0 FSEL R142, R142, RZ, P2 ;  /* 0x000000ff8e8e0208 */ /* 0x000fe20001000000 */
[----:B------:R-:W-:Y:S01]  /*1dc0*/  FFMA.FTZ R147, R147, R49, R48 ;  /* 0x0000003193937223 */ /* 0x000fe20000010030 */
[----:B------:R-:W-:Y:S01]  /*1dd0*/  ISETP.NE.U32.AND P2, PT, RZ, c[0x0][0x258], PT ;  /* 0x00009600ff007a0c */ /* 0x000fe20003f45070 */
[----:B------:R-:W-:Y:S01]  /*1de0*/  @P1 FADD.FTZ R169, R169, R52 ;  /* 0x00000034a9a91221 */ /* 0x000fe20000010000 */
[----:B------:R-:W-:Y:S01]  /*1df0*/  @P0 LOP3.LUT P3, RZ, R75, 0xff0000, RZ, 0xc0, !PT ;  /* 0x00ff00004bff0812 */ /* 0x000fe2000786c0ff */
[----:B------:R-:W-:Y:S01]  /*1e00*/  FADD.FTZ R175, R153, -R150 ;  /* 0x8000009699af7221 */ /* 0x000fe20000010000 */
[----:B------:R-:W-:Y:S01]  /*1e10*/  ISETP.NE.AND.EX P2, PT, RZ, c[0x0][0x25c], PT, P2 ;  /* 0x00009700ff007a0c */ /* 0x000fe20003f45320 */
[----:B------:R-:W-:Y:S01]  /*1e20*/  FMUL.FTZ R153, R136, R69 ;  /* 0x0000004588997220 */ /* 0x000fe20000410000 */
[----:B------:R-:W-:Y:S01]  /*1e30*/  @P1 PRMT R52, RZ, 0x7610, R32 ;  /* 0x00007610ff341816 */ /* 0x000fe20000000020 */
[----:B------:R-:W-:Y:S01]  /*1e40*/  FMUL.FTZ R150, R172, c[0x0][0x1e8] ;  /* 0x00007a00ac967a20 */ /* 0x000fe20000410000 */
[----:B------:R-:W-:Y:S01]  /*1e50*/  @P0 FSEL R149, R149, RZ, P3 ;  /* 0x000000ff95950208 */ /* 0x000fe20001800000 */
[----:B------:R-:W-:Y:S01]  /*1e60*/  FADD.FTZ R147, R148, -R147 ;  /* 0x8000009394937221 */ /* 0x000fe20000010000 */
[----:B------:R-:W-:Y:S01]  /*1e70*/  @P0 LOP3.LUT P3, RZ, R75, 0xff000000, RZ, 0xc0, !PT ;  /* 0xff0000004bff0812 */ /* 0x000fe2000786c0ff */
[----:B------:R-:W-:Y:S01]  /*1e80*/  @P1 FADD.FTZ R153, R153, R52 ;  /* 0x0000003499991221 */ /* 0x000fe20000010000 */
[--C-:B------:R-:W-:Y:S01]  /*1e90*/  @P1 PRMT R53, RZ, 0x5410, R33.reuse ;  /* 0x00005410ff351816 */ /* 0x100fe20000000021 */
[----:B------:R-:W-:Y:S01]  /*1ea0*/  FMUL.FTZ R173, R136, R147 ;  /* 0x0000009388ad7220 */ /* 0x000fe20000410000 */
[----:B------:R-:W-:Y:S01]  /*1eb0*/  @P1 PRMT R52, RZ, 0x7610, R33 ;  /* 0x00007610ff341816 */ /* 0x000fe20000000021 */
[----:B------:R-:W-:Y:S01]  /*1ec0*/  FMUL.FTZ R139, R169, c[0x0][0x1e8] ;  /* 0x00007a00a98b7a20 */ /* 0x000fe20000410000 */
[----:B------:R-:W-:Y:S01]  /*1ed0*/  FSEL R177, R150, RZ, P4 ;  /* 0x000000ff96b17208 */ /* 0x000fe20002000000 */
[----:B------:R-:W-:Y:S01]  /*1ee0*/  @P1 FADD.FTZ R170, R170, R53 ;  /* 0x00000035aaaa1221 */ /* 0x000fe20000010000 */
[----:B------:R-:W-:Y:S01]  /*1ef0*/  @P2 IADD3 R54, P4, R137, c[0x0][0x258], RZ ;  /* 0x0000960089362a10 */ /* 0x000fe20007f9e0ff */
[----:B------:R-:W-:Y:S01]  /*1f00*/  @P1 FADD.FTZ R173, R173, R52 ;  /* 0x00000034adad1221 */ /* 0x000fe20000010000 */
[----:B------:R-:W-:Y:S01]  /*1f10*/  @P0 FSEL R150, R150, RZ, P3 ;  /* 0x000000ff96960208 */ /* 0x000fe20001800000 */
[----:B------:R-:W-:Y:S01]  /*1f20*/  FMUL.FTZ R69, R153, c[0x0][0x1e8] ;  /* 0x00007a0099457a20 */ /* 0x000fe20000410000 */
[----:B------:R-:W-:Y:S01]  /*1f30*/  IADD3 R56, P3, R137, c[0x0][0x248], RZ ;  /* 0x0000920089387a10 */ /* 0x000fe20007f7e0ff */
[----:B------:R-:W-:Y:S01]  /*1f40*/  FMUL.FTZ R175, R136, R175 ;  /* 0x000000af88af7220 */ /* 0x000fe20000410000 */
[----:B------:R-:W-:Y:S01]  /*1f50*/  @P1 PRMT R52, RZ, 0x5410, R34 ;  /* 0x00005410ff341816 */ /* 0x000fe20000000022 */
[----:B------:R-:W-:Y:S01]  /*1f60*/  FMUL.FTZ R68, R170, c[0x0][0x1e8] ;  /* 0x00007a00aa447a20 */ /* 0x000fe20000410000 */
[----:B------:R-:W-:Y:S01]  /*1f70*/  @P2 IADD3.X R55, R178, c[0x0][0x25c], RZ, P4, !PT ;  /* 0x00009700b2372a10 */ /* 0x000fe200027fe4ff */
[----:B------:R-:W-:Y:S01]  /*1f80*/  FMUL.FTZ R64, R173, c[0x0][0x1e8] ;  /* 0x00007a00ad407a20 */ /* 0x000fe20000410000 */
[----:B------:R-:W-:Y:S01]  /*1f90*/  LOP3.LUT P4, RZ, R78, 0xff00, RZ, 0xc0, !PT ;  /* 0x0000ff004eff7812 */ /* 0x000fe2000788c0ff */
[----:B------:R-:W-:Y:S01]  /*1fa0*/  @P1 FADD.FTZ R175, R175, R52 ;  /* 0x00000034afaf1221 */ /* 0x000fe20000010000 */
[----:B------:R-:W-:Y:S01]  /*1fb0*/  IADD3.X R57, R178, c[0x0][0x24c], RZ, P3, !PT ;  /* 0x00009300b2397a10 */ /* 0x000fe20001ffe4ff */
[-CC-:B------:R-:W-:Y:S01]  /*1fc0*/  FFMA.FTZ R51, R51, R49.reuse, R48.reuse ;  /* 0x0000003133337223 */ /* 0x180fe20000010030 */
[----:B------:R-:W-:Y:S01]  /*1fd0*/  @P0 LOP3.LUT P3, RZ, R72, 0xff00, RZ, 0xc0, !PT ;  /* 0x0000ff0048ff0812 */ /* 0x000fe2000786c0ff */
[-C--:B------:R-:W-:Y:S01]  /*1fe0*/  FFMA.FTZ R58, R58, R49.reuse, R48 ;  /* 0x000000313a3a7223 */ /* 0x080fe20000010030 */
[----:B------:R-:W-:Y:S01]  /*1ff0*/  FSEL R147, R139, RZ, P6 ;  /* 0x000000ff8b937208 */ /* 0x000fe20003000000 */
[----:B------:R-:W-:Y:S01]  /*2000*/  FADD.FTZ R51, R50, -R51 ;  /* 0x8000003332337221 */ /* 0x000fe20000010000 */
[----:B------:R-:W-:Y:S01]  /*2010*/  LOP3.LUT P6, RZ, R78, 0xff0000, RZ, 0xc0, !PT ;  /* 0x00ff00004eff7812 */ /* 0x000fe200078cc0ff */
[----:B------:R-:W-:Y:S01]  /*2020*/  FADD.FTZ R59, R59, -R58 ;  /* 0x8000003a3b3b7221 */ /* 0x000fe20000010000 */
[----:B------:R-:W-:Y:S01]  /*2030*/  @P0 FSEL R139, R139, RZ, P5 ;  /* 0x000000ff8b8b0208 */ /* 0x000fe20002800000 */
[-CC-:B------:R-:W-:Y:S01]  /*2040*/  FFMA.FTZ R61, R61, R49.reuse, R48.reuse ;  /* 0x000000313d3d7223 */ /* 0x180fe20000010030 */
[----:B------:R-:W-:Y:S01]  /*2050*/  @P0 LOP3.LUT P5, RZ, R72, 0xff0000, RZ, 0xc0, !PT ;  /* 0x00ff000048ff0812 */ /* 0x000fe200078ac0ff */
[-CC-:B------:R-:W-:Y:S01]  /*2060*/  FFMA.FTZ R66, R66, R49.reuse, R48.reuse ;  /* 0x0000003142427223 */ /* 0x180fe20000010030 */
[----:B------:R-:W-:Y:S01]  /*2070*/  FSEL R140, R69, RZ, P4 ;  /* 0x000000ff458c7208 */ /* 0x000fe20002000000 */
[----:B------:R-:W-:Y:S01]  /*2080*/  FFMA.FTZ R63, R63, R49, R48 ;  /* 0x000000313f3f7223 */ /* 0x000fe20000010030 */
[----:B------:R-:W-:Y:S01]  /*2090*/  @P0 IADD3 R52, P4, R137, c[0x0][0x250], RZ ;  /* 0x0000940089340a10 */ /* 0x000fe20007f9e0ff */
[----:B------:R-:W-:Y:S01]  /*20a0*/  FMUL.FTZ R180, R136, R59 ;  /* 0x0000003b88b47220 */ /* 0x000fe20000410000 */
[----:B------:R-:W-:Y:S01]  /*20b0*/  @P0 FSEL R69, R69, RZ, P3 ;  /* 0x000000ff45450208 */ /* 0x000fe20001800000 */
[----:B------:R-:W-:Y:S01]  /*20c0*/  FADD.FTZ R61, R60, -R61 ;  /* 0x8000003d3c3d7221 */ /* 0x000fe20000010000 */
[----:B------:R-:W-:Y:S01]  /*20d0*/  LOP3.LUT P3, RZ, R78, 0xff000000, RZ, 0xc0, !PT ;  /* 0xff0000004eff7812 */ /* 0x000fe2000786c0ff */
[----:B------:R-:W-:Y:S01]  /*20e0*/  FMUL.FTZ R78, R175, c[0x0][0x1e8] ;  /* 0x00007a00af4e7a20 */ /* 0x000fe20000410000 */
[----:B------:R-:W-:Y:S01]  /*20f0*/  FSEL R137, R68, RZ, P6 ;  /* 0x000000ff44897208 */ /* 0x000fe20003000000 */
[----:B------:R-:W-:Y:S01]  /*2100*/  FADD.FTZ R67, R67, -R66 ;  /* 0x8000004243437221 */ /* 0x000fe20000010000 */
[----:B------:R-:W-:Y:S01]  /*2110*/  @P0 LOP3.LUT P6, RZ, R72, 0xff000000, RZ, 0xc0, !PT ;  /* 0xff00000048ff0812 */ /* 0x000fe200078cc0ff */
[----:B------:R-:W-:Y:S01]  /*2120*/  FADD.FTZ R63, R62, -R63 ;  /* 0x8000003f3e3f7221 */ /* 0x000fe20000010000 */
[----:B------:R-:W-:Y:S01]  /*2130*/  @P0 FSEL R68, R68, RZ, P5 ;  /* 0x000000ff44440208 */ /* 0x000fe20002800000 */
[-CC-:B------:R-:W-:Y:S01]  /*2140*/  FFMA.FTZ R154, R154, R49.reuse, R48.reuse ;  /* 0x000000319a9a7223 */ /* 0x180fe20000010030 */
[----:B------:R-:W-:Y:S01]  /*2150*/  LOP3.LUT P5, RZ, R79, 0xff, RZ, 0xc0, !PT ;  /* 0x000000ff4fff7812 */ /* 0x000fe200078ac0ff */
[-CC-:B------:R-:W-:Y:S01]  /*2160*/  FFMA.FTZ R158, R158, R49.reuse, R48.reuse ;  /* 0x000000319e9e7223 */ /* 0x180fe20000010030 */
[----:B------:R-:W-:Y:S01]  /*2170*/  FSEL R148, R64, RZ, P3 ;  /* 0x000000ff40947208 */ /* 0x000fe20001800000 */
[-CC-:B------:R-:W-:Y:S01]  /*2180*/  FFMA.FTZ R162, R162, R49.reuse, R48.reuse ;  /* 0x00000031a2a27223 */ /* 0x180fe20000010030 */
[----:B------:R-:W-:Y:S01]  /*2190*/  @P0 IADD3.X R53, R178, c[0x0][0x254], RZ, P4, !PT ;  /* 0x00009500b2350a10 */ /* 0x000fe200027fe4ff */
[-CC-:B------:R-:W-:Y:S01]  /*21a0*/  FFMA.FTZ R141, R141, R49.reuse, R48.reuse ;  /* 0x000000318d8d7223 */ /* 0x180fe20000010030 */
[----:B------:R-:W-:Y:S01]  /*21b0*/  @P0 FSEL R64, R64, RZ, P6 ;  /* 0x000000ff40400208 */ /* 0x000fe20003000000 */
[-CC-:B------:R-:W-:Y:S01]  /*21c0*/  FFMA.FTZ R157, R157, R49.reuse, R48.reuse ;  /* 0x000000319d9d7223 */ /* 0x180fe20000010030 */
[----:B------:R-:W-:Y:S01]  /*21d0*/  LOP3.LUT P4, RZ, R79, 0xff00, RZ, 0xc0, !PT ;  /* 0x0000ff004fff7812 */ /* 0x000fe2000788c0ff */
[----:B------:R-:W-:Y:S01]  /*21e0*/  FFMA.FTZ R49, R161, R49, R48 ;  /* 0x00000031a1317223 */ /* 0x000fe20000010030 */
[C---:B------:R-:W-:Y:S01]  /*21f0*/  LOP3.LUT P3, RZ, R79.reuse, 0xff0000, RZ, 0xc0, !PT ;  /* 0x00ff00004fff7812 */ /* 0x040fe2000786c0ff */
[C---:B------:R-:W-:Y:S01]  /*2200*/  FMUL.FTZ R182, R136.reuse, R61 ;  /* 0x0000003d88b67220 */ /* 0x040fe20000410000 */
[----:B------:R-:W-:Y:S01]  /*2210*/  LOP3.LUT P6, RZ, R79, 0xff000000, RZ, 0xc0, !PT ;  /* 0xff0000004fff7812 */ /* 0x000fe200078cc0ff */
[----:B------:R-:W-:Y:S01]  /*2220*/  FMUL.FTZ R183, R136, R67 ;  /* 0x0000004388b77220 */ /* 0x000fe20000410000 */
[----:B------:R-:W-:Y:S01]  /*2230*/  FSEL R79, R78, RZ, P5 ;  /* 0x000000ff4e4f7208 */ /* 0x000fe20002800000 */
[----:B------:R-:W-:Y:S01]  /*2240*/  FMUL.FTZ R63, R136, R63 ;  /* 0x0000003f883f7220 */ /* 0x000fe20000410000 */
[----:B------:R-:W-:Y:S01]  /*2250*/  @P0 LOP3.LUT P5, RZ, R73, 0xff, RZ, 0xc0, !PT ;  /* 0x000000ff49ff0812 */ /* 0x000fe200078ac0ff */
[----:B------:R-:W-:Y:S01]  /*2260*/  FADD.FTZ R155, R155, -R154 ;  /* 0x8000009a9b9b7221 */ /* 0x000fe20000010000 */
[----:B------:R-:W-:Y:S01]  /*2270*/  MOV R178, R76 ;  /* 0x0000004c00b27202 */ /* 0x000fe20000000f00 */
[----:B------:R-:W-:Y:S01]  /*2280*/  FADD.FTZ R159, R159, -R158 ;  /* 0x8000009e9f9f7221 */ /* 0x000fe20000010000 */
[----:B------:R-:W-:Y:S01]  /*2290*/  @P0 FSEL R78, R78, RZ, P5 ;  /* 0x000000ff4e4e0208 */ /* 0x000fe20002800000 */
[----:B------:R-:W-:Y:S01]  /*22a0*/  FADD.FTZ R141, R146, -R141 ;  /* 0x8000008d928d7221 */ /* 0x000fe20000010000 */
[----:B------:R-:W-:Y:S01]  /*22b0*/  LOP3.LUT P5, RZ, R178, 0xff, RZ, 0xc0, !PT ;  /* 0x000000ffb2ff7812 */ /* 0x000fe200078ac0ff */
[----:B------:R-:W-:Y:S01]  /*22c0*/  FMUL.FTZ R178, R136, R51 ;  /* 0x0000003388b27220 */ /* 0x000fe20000410000 */
[----:B------:R-:W-:Y:S01]  /*22d0*/  @P1 PRMT R51, RZ, 0x7610, R34 ;  /* 0x00007610ff331816 */ /* 0x000fe20000000022 */
[----:B------:R-:W-:Y:S01]  /*22e0*/  FADD.FTZ R163, R163, -R162 ;  /* 0x800000a2a3a37221 */ /* 0x000fe20000010000 */
[--C-:B------:R-:W-:Y:S01]  /*22f0*/  @P1 PRMT R50, RZ, 0x5410, R36.reuse ;  /* 0x00005410ff321816 */ /* 0x100fe20000000024 */
[----:B------:R-:W-:Y:S01]  /*2300*/  FADD.FTZ R157, R156, -R157 ;  /* 0x8000009d9c9d7221 */ /* 0x000fe20000010000 */
[----:B------:R-:W-:Y:S01]  /*2310*/  @P1 PRMT R48, RZ, 0x7610, R36 ;  /* 0x00007610ff301816 */ /* 0x000fe20000000024 */
[----:B------:R-:W-:Y:S01]  /*2320*/  @P1 FADD.FTZ R178, R178, R51 ;  /* 0x00000033b2b21221 */ /* 0x000fe20000010000 */
[----:B------:R-:W-:Y:S01]  /*2330*/  @P1 PRMT R51, RZ, 0x5410, R35 ;  /* 0x00005410ff331816 */ /* 0x000fe20000000023 */
[----:B------:R-:W-:Y:S01]  /*2340*/  @P1 FADD.FTZ R183, R183, R50 ;  /* 0x00000032b7b71221 */ /* 0x000fe20000010000 */
[----:B------:R-:W-:Y:S01]  /*2350*/  @P2 F2FP.BF16.PACK_AB R144, RZ, R144 ;  /* 0x00000090ff90223e */ /* 0x000fe200000010ff */
[----:B------:R-:W-:Y:S01]  /*2360*/  FMUL.FTZ R179, R178, c[0x0][0x1e8] ;  /* 0x00007a00b2b37a20 */ /* 0x000fe20000410000 */
[----:B------:R-:W-:Y:S01]  /*2370*/  @P2 F2FP.BF16.PACK_AB R165, RZ, R165 ;  /* 0x000000a5ffa5223e */ /* 0x000fe200000010ff */
[----:B------:R-:W-:Y:S01]  /*2380*/  @P1 FADD.FTZ R180, R180, R51 ;  /* 0x00000033b4b41221 */ /* 0x000fe20000010000 */
[----:B------:R-:W-:Y:S01]  /*2390*/  @P1 PRMT R51, RZ, 0x7610, R35 ;  /* 0x00007610ff331816 */ /* 0x000fe20000000023 */
[----:B------:R-:W-:Y:S01]  /*23a0*/  @P1 FADD.FTZ R63, R63, R48 ;  /* 0x000000303f3f1221 */ /* 0x000fe20000010000 */
[----:B------:R-:W-:Y:S01]  /*23b0*/  @P2 F2FP.BF16.PACK_AB R167, RZ, R167 ;  /* 0x000000a7ffa7223e */ /* 0x000fe200000010ff */
[----:B------:R-:W-:Y:S01]  /*23c0*/  FMUL.FTZ R184, R136, R155 ;  /* 0x0000009b88b87220 */ /* 0x000fe20000410000 */
[----:B------:R-:W-:Y:S01]  /*23d0*/  @P2 F2FP.BF16.PACK_AB R171, RZ, R171 ;  /* 0x000000abffab223e */ /* 0x000fe200000010ff */
[----:B------:R-:W-:Y:S01]  /*23e0*/  @P1 FADD.FTZ R182, R182, R51 ;  /* 0x00000033b6b61221 */ /* 0x000fe20000010000 */
[----:B------:R-:W-:Y:S01]  /*23f0*/  @P1 PRMT R51, RZ, 0x5410, R37 ;  /* 0x00005410ff331816 */ /* 0x000fe20000000025 */
[----:B------:R-:W-:Y:S01]  /*2400*/  FMUL.FTZ R185, R136, R159 ;  /* 0x0000009f88b97220 */ /* 0x000fe20000410000 */
[----:B------:R-:W-:Y:S01]  /*2410*/  @P1 PRMT R50, RZ, 0x5410, R38 ;  /* 0x00005410ff321816 */ /* 0x000fe20000000026 */
[----:B------:R-:W-:Y:S01]  /*2420*/  FADD.FTZ R49, R160, -R49 ;  /* 0x80000031a0317221 */ /* 0x000fe20000010000 */
[----:B------:R-:W-:Y:S01]  /*2430*/  FSEL R188, R179, RZ, P4 ;  /* 0x000000ffb3bc7208 */ /* 0x000fe20002000000 */
[----:B------:R-:W-:Y:S01]  /*2440*/  FMUL.FTZ R181, R180, c[0x0][0x1e8] ;  /* 0x00007a00b4b57a20 */ /* 0x000fe20000410000 */
[----:B------:R-:W-:Y:S01]  /*2450*/  @P0 LOP3.LUT P4, RZ, R73, 0xff00, RZ, 0xc0, !PT ;  /* 0x0000ff0049ff0812 */ /* 0x000fe2000788c0ff */
[C---:B------:R-:W-:Y:S01]  /*2460*/  FMUL.FTZ R141, R136.reuse, R141 ;  /* 0x0000008d888d7220 */ /* 0x040fe20000410000 */
        /* <DEDUP_REMOVED lines=8> */
[----:B------:R-:W-:Y:S01]  /*24f0*/  @P2 F2FP.BF16.PACK_AB R172, RZ, R172 ;  /* 0x000000acffac223e */ /* 0x000fe200000010ff */
[----:B------:R-:W-:Y:S01]  /*2500*/  FMUL.FTZ R136, R136, R49 ;  /* 0x0000003188887220 */ /* 0x000fe20000410000 */
[----:B------:R-:W-:Y:S01]  /*2510*/  @P2 PRMT R40, R144, 0x7610, R40 ;  /* 0x0000761090282816 */ /* 0x000fe20000000028 */
[----:B------:R-:W-:Y:S01]  /*2520*/  FMUL.FTZ R163, R182, c[0x0][0x1e8] ;  /* 0x00007a00b6a37a20 */ /* 0x000fe20000410000 */
[----:B------:R-:W-:Y:S01]  /*2530*/  @P2 PRMT R41, R165, 0x7610, R41 ;  /* 0x00007610a5292816 */ /* 0x000fe20000000029 */
[----:B------:R-:W-:Y:S01]  /*2540*/  @P1 FADD.FTZ R141, R141, R48 ;  /* 0x000000308d8d1221 */ /* 0x000fe20000010000 */
[----:B------:R-:W-:Y:S01]  /*2550*/  @P2 PRMT R42, R167, 0x7610, R42 ;  /* 0x00007610a72a2816 */ /* 0x000fe2000000002a */
[----:B------:R-:W-:Y:S01]  /*2560*/  @P0 IMAD.MOV.U32 R48, RZ, RZ, R2 ;  /* 0x000000ffff300224 */ /* 0x000fe200078e0002 */
[----:B------:R-:W-:Y:S01]  /*2570*/  @P2 PRMT R43, R171, 0x7610, R43 ;  /* 0x00007610ab2b2816 */ /* 0x000fe2000000002b */
[----:B------:R-:W-:Y:S01]  /*2580*/  FMUL.FTZ R154, R184, c[0x0][0x1e8] ;  /* 0x00007a00b89a7a20 */ /* 0x000fe20000410000 */
[----:B------:R-:W-:Y:S01]  /*2590*/  @P0 FSEL R179, R179, RZ, P4 ;  /* 0x000000ffb3b30208 */ /* 0x000fe20002000000 */
[----:B------:R-:W-:Y:S01]  /*25a0*/  FMUL.FTZ R66, R185, c[0x0][0x1e8] ;  /* 0x00007a00b9427a20 */ /* 0x000fe20000410000 */
[----:B------:R-:W-:Y:S01]  /*25b0*/  @P2 PRMT R40, R40, 0x5410, R151 ;  /* 0x0000541028282816 */ /* 0x000fe20000000097 */
[----:B------:R-:W-:Y:S01]  /*25c0*/  FMUL.FTZ R155, R183, c[0x0][0x1e8] ;  /* 0x00007a00b79b7a20 */ /* 0x000fe20000410000 */
[----:B------:R-:W-:-:S02]  /*25d0*/  @P2 PRMT R41, R41, 0x5410, R166 ;  /* 0x0000541029292816 */ /* 0x000fc400000000a6 */
[----:B------:R-:W-:Y:S02]  /*25e0*/  @P2 PRMT R42, R42, 0x5410, R168 ;  /* 0x000054102a2a2816 */ /* 0x000fe400000000a8 */
[----:B------:R-:W-:Y:S02]  /*25f0*/  @P2 PRMT R43, R43, 0x5410, R172 ;  /* 0x000054102b2b2816 */ /* 0x000fe400000000ac */
[----:B------:R-:W-:Y:S02]  /*2600*/  @P1 PRMT R51, RZ, 0x5410, R39 ;  /* 0x00005410ff331816 */ /* 0x000fe40000000027 */
[----:B------:R-:W-:Y:S01]  /*2610*/  @P0 LOP3.LUT P4, RZ, R73, 0xff0000, RZ, 0xc0, !PT ;  /* 0x00ff000049ff0812 */ /* 0x000fe2000788c0ff */
[----:B------:R0:W-:Y:S01]  /*2620*/  @P2 STG.E.128 [R54.64], R40 ;  /* 0x0000002836002986 */ /* 0x0001e2000c101d04 */
[----:B------:R-:W-:Y:S01]  /*2630*/  @P1 PRMT R50, RZ, 0x7610, R38 ;  /* 0x00007610ff321816 */ /* 0x000fe20000000026 */
[----:B------:R-:W-:Y:S01]  /*2640*/  @P1 FADD.FTZ R186, R186, R51 ;  /* 0x00000033baba1221 */ /* 0x000fe20000010000 */
[----:B------:R-:W-:-:S02]  /*2650*/  @P1 PRMT R49, RZ, 0x7610, R39 ;  /* 0x00007610ff311816 */ /* 0x000fc40000000027 */
[----:B------:R-:W-:Y:S01]  /*2660*/  @P0 F2FP.BF16.PACK_AB R65, RZ, R65 ;  /* 0x00000041ff41023e */ /* 0x000fe200000010ff */
[----:B------:R-:W-:Y:S01]  /*2670*/  @P1 FADD.FTZ R157, R157, R50 ;  /* 0x000000329d9d1221 */ /* 0x000fe20000010000 */
[----:B------:R-:W-:Y:S01]  /*2680*/  @P0 F2FP.BF16.PACK_AB R80, RZ, R80 ;  /* 0x00000050ff50023e */ /* 0x000fe200000010ff */
[----:B------:R-:W-:Y:S01]  /*2690*/  @P1 FADD.FTZ R136, R136, R49 ;  /* 0x0000003188881221 */ /* 0x000fe20000010000 */
[----:B------:R-:W-:Y:S01]  /*26a0*/  @P0 F2FP.BF16.PACK_AB R149, RZ, R149 ;  /* 0x00000095ff95023e */ /* 0x000fe200000010ff */
[----:B------:R-:W-:Y:S01]  /*26b0*/  FMUL.FTZ R67, R186, c[0x0][0x1e8] ;  /* 0x00007a00ba437a20 */ /* 0x000fe20000410000 */
[----:B------:R-:W-:Y:S02]  /*26c0*/  FSEL R187, R181, RZ, P3 ;  /* 0x000000ffb5bb7208 */ /* 0x000fe40001800000 */
[----:B------:R-:W-:Y:S02]  /*26d0*/  @P2 F2FP.BF16.PACK_AB R169, RZ, R169 ;  /* 0x000000a9ffa9223e */ /* 0x000fe400000010ff */
[----:B------:R-:W-:-:S02]  /*26e0*/  @P2 F2FP.BF16.PACK_AB R170, RZ, R170 ;  /* 0x000000aaffaa223e */ /* 0x000fc400000010ff */
[----:B------:R-:W-:Y:S02]  /*26f0*/  @P2 F2FP.BF16.PACK_AB R175, RZ, R175 ;  /* 0x000000afffaf223e */ /* 0x000fe400000010ff */
[----:B------:R-:W-:Y:S02]  /*2700*/  @P2 F2FP.BF16.PACK_AB R180, RZ, R180 ;  /* 0x000000b4ffb4223e */ /* 0x000fe400000010ff */
[----:B------:R-:W-:Y:S02]  /*2710*/  @P0 LOP3.LUT P3, RZ, R73, 0xff000000, RZ, 0xc0, !PT ;  /* 0xff00000049ff0812 */ /* 0x000fe4000786c0ff */
[----:B------:R-:W-:Y:S02]  /*2720*/  @P0 FSEL R181, R181, RZ, P4 ;  /* 0x000000ffb5b50208 */ /* 0x000fe40002000000 */
        /* <DEDUP_REMOVED lines=8> */
[----:B------:R-:W-:Y:S02]  /*27b0*/  @P2 IADD3 R58, P4, R135, c[0x0][0x258], RZ ;  /* 0x00009600873a2a10 */ /* 0x000fe40007f9e0ff */
[----:B------:R-:W-:Y:S02]  /*27c0*/  FSEL R190, R163, RZ, P6 ;  /* 0x000000ffa3be7208 */ /* 0x000fe40003000000 */
[----:B------:R-:W-:Y:S02]  /*27d0*/  @P2 F2FP.BF16.PACK_AB R153, RZ, R153 ;  /* 0x00000099ff99223e */ /* 0x000fe400000010ff */
[----:B------:R-:W-:Y:S02]  /*27e0*/  @P2 F2FP.BF16.PACK_AB R173, RZ, R173 ;  /* 0x000000adffad223e */ /* 0x000fe400000010ff */
[----:B------:R-:W-:Y:S02]  /*27f0*/  @P2 F2FP.BF16.PACK_AB R178, RZ, R178 ;  /* 0x000000b2ffb2223e */ /* 0x000fe400000010ff */
[----:B------:R-:W-:-:S02]  /*2800*/  @P2 F2FP.BF16.PACK_AB R182, RZ, R182 ;  /* 0x000000b6ffb6223e */ /* 0x000fc400000010ff */
[----:B0-----:R-:W-:Y:S02]  /*2810*/  @P2 PRMT R40, R169, 0x7610, R40 ;  /* 0x00007610a9282816 */ /* 0x001fe40000000028 */
[----:B------:R-:W-:Y:S02]  /*2820*/  @P2 PRMT R41, R170, 0x7610, R41 ;  /* 0x00007610aa292816 */ /* 0x000fe40000000029 */
[----:B------:R-:W-:Y:S02]  /*2830*/  @P2 PRMT R42, R175, 0x7610, R42 ;  /* 0x00007610af2a2816 */ /* 0x000fe4000000002a */
[----:B------:R-:W-:Y:S02]  /*2840*/  @P2 PRMT R43, R180, 0x7610, R43 ;  /* 0x00007610b42b2816 */ /* 0x000fe4000000002b */
[----:B------:R-:W-:Y:S02]  /*2850*/  @P0 FSEL R163, R163, RZ, P3 ;  /* 0x000000ffa3a30208 */ /* 0x000fe40001800000 */
[----:B------:R-:W-:-:S02]  /*2860*/  @P0 LOP3.LUT P1, RZ, R48, 0xff, RZ, 0xc0, !PT ;  /* 0x000000ff30ff0812 */ /* 0x000fc4000782c0ff */
[----:B------:R-:W-:Y:S02]  /*2870*/  IADD3 R60, P3, R135, c[0x0][0x248], RZ ;  /* 0x00009200873c7a10 */ /* 0x000fe40007f7e0ff */
[----:B------:R-:W-:Y:S02]  /*2880*/  F2FP.BF16.PACK_AB R51, R177, R176 ;  /* 0x000000b0b133723e */ /* 0x000fe400000010ff */
[----:B------:R-:W-:Y:S02]  /*2890*/  F2FP.BF16.PACK_AB R50, R174, R81 ;  /* 0x00000051ae32723e */ /* 0x000fe400000010ff */
[----:B------:R-:W-:Y:S02]  /*28a0*/  F2FP.BF16.PACK_AB R49, R145, R164 ;  /* 0x000000a49131723e */ /* 0x000fe400000010ff */
[----:B------:R-:W-:Y:S02]  /*28b0*/  F2FP.BF16.PACK_AB R48, R152, R143 ;  /* 0x0000008f9830723e */ /* 0x000fe400000010ff */
[----:B------:R-:W-:-:S02]  /*28c0*/  @P0 PRMT R44, R44, 0x5410, R70 ;  /* 0x000054102c2c0816 */ /* 0x000fc40000000046 */
[----:B------:R-:W-:Y:S01]  /*28d0*/  @P0 PRMT R45, R45, 0x5410, R71 ;  /* 0x000054102d2d0816 */ /* 0x000fe20000000047 */
[----:B------:R0:W-:Y:S01]  /*28e0*/  STG.E.128 [R56.64], R48 ;  /* 0x0000003038007986 */ /* 0x0001e2000c101d04 */
[----:B------:R-:W-:Y:S02]  /*28f0*/  @P0 PRMT R46, R46, 0x5410, R142 ;  /* 0x000054102e2e0816 */ /* 0x000fe4000000008e */
[----:B------:R-:W-:Y:S02]  /*2900*/  @P0 PRMT R47, R47, 0x5410, R150 ;  /* 0x000054102f2f0816 */ /* 0x000fe40000000096 */
[----:B------:R-:W-:Y:S02]  /*2910*/  @P2 IADD3.X R59, R134, c[0x0][0x25c], RZ, P4, !PT ;  /* 0x00009700863b2a10 */ /* 0x000fe400027fe4ff */
[----:B------:R-:W-:Y:S01]  /*2920*/  @P2 PRMT R40, R40, 0x5410, R153 ;  /* 0x0000541028282816 */ /* 0x000fe20000000099 */
[----:B------:R-:W-:Y:S01]  /*2930*/  @P0 STG.E.128 [R52.64], R44 ;  /* 0x0000002c34000986 */ /* 0x000fe2000c101d04 */
[----:B------:R-:W-:-:S02]  /*2940*/  @P2 PRMT R41, R41, 0x5410, R173 ;  /* 0x0000541029292816 */ /* 0x000fc400000000ad */
[----:B------:R-:W-:Y:S02]  /*2950*/  @P2 PRMT R42, R42, 0x5410, R178 ;  /* 0x000054102a2a2816 */ /* 0x000fe400000000b2 */
[----:B------:R-:W-:Y:S02]  /*2960*/  @P2 PRMT R43, R43, 0x5410, R182 ;  /* 0x000054102b2b2816 */ /* 0x000fe400000000b6 */
[----:B------:R-:W-:Y:S02]  /*2970*/  LOP3.LUT P4, RZ, R76, 0xff0000, RZ, 0xc0, !PT ;  /* 0x00ff00004cff7812 */ /* 0x000fe4000788c0ff */
[----:B------:R-:W-:Y:S01]  /*2980*/  IADD3.X R61, R134, c[0x0][0x24c], RZ, P3, !PT ;  /* 0x00009300863d7a10 */ /* 0x000fe20001ffe4ff */
[----:B------:R1:W-:Y:S01]  /*2990*/  @P2 STG.E.128 [R58.64], R40 ;  /* 0x000000283a002986 */ /* 0x0003e2000c101d04 */
[----:B------:R-:W-:Y:S02]  /*29a0*/  LOP3.LUT P3, RZ, R77, 0xff, RZ, 0xc0, !PT ;  /* 0x000000ff4dff7812 */ /* 0x000fe4000786c0ff */
[----:B------:R-:W-:-:S02]  /*29b0*/  FSEL R159, R154, RZ, P4 ;  /* 0x000000ff9a9f7208 */ /* 0x000fc40002000000 */
[C---:B------:R-:W-:Y:S02]  /*29c0*/  LOP3.LUT P6, RZ, R76.reuse, 0xff00, RZ, 0xc0, !PT ;  /* 0x0000ff004cff7812 */ /* 0x040fe400078cc0ff */
[----:B------:R-:W-:Y:S02]  /*29d0*/  LOP3.LUT P4, RZ, R76, 0xff000000, RZ, 0xc0, !PT ;  /* 0xff0000004cff7812 */ /* 0x000fe4000788c0ff */
[----:B0-----:R-:W-:Y:S02]  /*29e0*/  F2FP.BF16.PACK_AB R51, R190, R187 ;  /* 0x000000bbbe33723e */ /* 0x001fe400000010ff */
[----:B------:R-:W-:Y:S02]  /*29f0*/  F2FP.BF16.PACK_AB R50, R188, R79 ;  /* 0x0000004fbc32723e */ /* 0x000fe400000010ff */
[----:B------:R-:W-:Y:S02]  /*2a00*/  F2FP.BF16.PACK_AB R49, R148, R137 ;  /* 0x000000899431723e */ /* 0x000fe400000010ff */
[----:B------:R-:W-:-:S02]  /*2a10*/  F2FP.BF16.PACK_AB R48, R140, R147 ;  /* 0x000000938c30723e */ /* 0x000fc400000010ff */
[----:B------:R-:W-:Y:S02]  /*2a20*/  FSEL R76, R66, RZ, P3 ;  /* 0x000000ff424c7208 */ /* 0x000fe40001800000 */
[----:B-1----:R-:W-:Y:S01]  /*2a30*/  @P2 F2FP.BF16.PACK_AB R59, RZ, R157 ;  /* 0x0000009dff3b223e */ /* 0x002fe200000010ff */
[----:B------:R-:W-:Y:S01]  /*2a40*/  FMUL.FTZ R157, R157, c[0x0][0x1e8] ;  /* 0x00007a009d9d7a20 */ /* 0x000fe20000410000 */
[----:B------:R-:W-:Y:S01]  /*2a50*/  @P2 F2FP.BF16.PACK_AB R57, RZ, R141 ;  /* 0x0000008dff39223e */ /* 0x000fe200000010ff */
[----:B------:R-:W-:Y:S01]  /*2a60*/  FMUL.FTZ R141, R141, c[0x0][0x1e8] ;  /* 0x00007a008d8d7a20 */ /* 0x000fe20000410000 */
[----:B------:R-:W-:Y:S01]  /*2a70*/  LOP3.LUT P3, RZ, R77, 0xff00, RZ, 0xc0, !PT ;  /* 0x0000ff004dff7812 */ /* 0x000fe2000786c0ff */
[----:B------:R0:W-:Y:S01]  /*2a80*/  STG.E.128 [R60.64], R48 ;  /* 0x000000303c007986 */ /* 0x0001e2000c101d04 */
[----:B------:R-:W-:Y:S01]  /*2a90*/  @P2 F2FP.BF16.PACK_AB R55, RZ, R63 ;  /* 0x0000003fff37223e */ /* 0x000fe200000010ff */
[----:B------:R-:W-:Y:S01]  /*2aa0*/  FMUL.FTZ R63, R63, c[0x0][0x1e8] ;  /* 0x00007a003f3f7a20 */ /* 0x000fe20000410000 */
[----:B------:R-:W-:-:S02]  /*2ab0*/  FSEL R158, R155, RZ, P5 ;  /* 0x000000ff9b9e7208 */ /* 0x000fc40002800000 */
[----:B------:R-:W-:Y:S02]  /*2ac0*/  @P2 F2FP.BF16.PACK_AB R183, RZ, R183 ;  /* 0x000000b7ffb7223e */ /* 0x000fe400000010ff */
[----:B------:R-:W-:Y:S02]  /*2ad0*/  FSEL R53, R63, RZ, P6 ;  /* 0x000000ff3f357208 */ /* 0x000fe40003000000 */
[----:B------:R-:W-:Y:S02]  /*2ae0*/  @P0 F2FP.BF16.PACK_AB R139, RZ, R139 ;  /* 0x0000008bff8b023e */ /* 0x000fe400000010ff */
[----:B------:R-:W-:Y:S02]  /*2af0*/  @P0 F2FP.BF16.PACK_AB R68, RZ, R68 ;  /* 0x00000044ff44023e */ /* 0x000fe400000010ff */
[----:B------:R-:W-:Y:S02]  /*2b00*/  @P0 F2FP.BF16.PACK_AB R78, RZ, R78 ;  /* 0x0000004eff4e023e */ /* 0x000fe400000010ff */
[----:B------:R-:W-:-:S02]  /*2b10*/  @P0 F2FP.BF16.PACK_AB R181, RZ, R181 ;  /* 0x000000b5ffb5023e */ /* 0x000fc400000010ff */
[----:B------:R-:W-:Y:S02]  /*2b20*/  @P2 F2FP.BF16.PACK_AB R184, RZ, R184 ;  /* 0x000000b8ffb8223e */ /* 0x000fe400000010ff */
[----:B0-----:R-:W-:Y:S02]  /*2b30*/  FSEL R49, R157, RZ, P3 ;  /* 0x000000ff9d317208 */ /* 0x001fe40001800000 */
[----:B------:R-:W-:Y:S02]  /*2b40*/  FSEL R48, R141, RZ, P4 ;  /* 0x000000ff8d307208 */ /* 0x000fe40002000000 */
[----:B------:R-:W-:Y:S02]  /*2b50*/  @P0 IADD3 R52, P3, R135, c[0x0][0x250], RZ ;  /* 0x0000940087340a10 */ /* 0x000fe40007f7e0ff */
[----:B------:R-:W-:Y:S02]  /*2b60*/  @P2 F2FP.BF16.PACK_AB R185, RZ, R185 ;  /* 0x000000b9ffb9223e */ /* 0x000fe400000010ff */
[----:B------:R-:W-:-:S02]  /*2b70*/  @P2 F2FP.BF16.PACK_AB R186, RZ, R186 ;  /* 0x000000baffba223e */ /* 0x000fc400000010ff */
[----:B------:R-:W-:Y:S02]  /*2b80*/  F2FP.BF16.PACK_AB R50, R49, R76 ;  /* 0x0000004c3132723e */ /* 0x000fe400000010ff */
[----:B------:R-:W-:Y:S02]  /*2b90*/  F2FP.BF16.PACK_AB R49, R48, R159 ;  /* 0x0000009f3031723e */ /* 0x000fe400000010ff */
[----:B------:R-:W-:Y:S02]  /*2ba0*/  F2FP.BF16.PACK_AB R48, R53, R158 ;  /* 0x0000009e3530723e */ /* 0x000fe400000010ff */
        /* <DEDUP_REMOVED lines=8> */
[----:B------:R-:W-:-:S02]  /*2c30*/  @P0 IADD3.X R53, R134, c[0x0][0x254], RZ, P3, !PT ;  /* 0x0000950086350a10 */ /* 0x000fc40001ffe4ff */
[----:B------:R-:W-:Y:S02]  /*2c40*/  @P2 PRMT R40, R183, 0x7610, R40 ;  /* 0x00007610b7282816 */ /* 0x000fe40000000028 */
[----:B------:R-:W-:Y:S02]  /*2c50*/  LOP3.LUT P5, RZ, R77, 0xff0000, RZ, 0xc0, !PT ;  /* 0x00ff00004dff7812 */ /* 0x000fe400078ac0ff */
[----:B------:R-:W-:Y:S01]  /*2c60*/  @P2 F2FP.BF16.PACK_AB R61, RZ, R136 ;  /* 0x00000088ff3d223e */ /* 0x000fe200000010ff */
[----:B------:R-:W-:Y:S01]  /*2c70*/  FMUL.FTZ R136, R136, c[0x0][0x1e8] ;  /* 0x00007a0088887a20 */ /* 0x000fe20000410000 */
[----:B------:R-:W-:Y:S02]  /*2c80*/  @P2 PRMT R41, R184, 0x7610, R41 ;  /* 0x00007610b8292816 */ /* 0x000fe40000000029 */
[----:B------:R-:W-:Y:S02]  /*2c90*/  @P2 PRMT R42, R185, 0x7610, R42 ;  /* 0x00007610b92a2816 */ /* 0x000fe4000000002a */
[----:B------:R-:W-:-:S02]  /*2ca0*/  @P2 PRMT R43, R186, 0x7610, R43 ;  /* 0x00007610ba2b2816 */ /* 0x000fc4000000002b */
[----:B------:R-:W-:Y:S02]  /*2cb0*/  @P2 IADD3 R54, P3, R133, c[0x0][0x258], RZ ;  /* 0x0000960085362a10 */ /* 0x000fe40007f7e0ff */
[----:B------:R-:W-:Y:S02]  /*2cc0*/  @P0 PRMT R44, R44, 0x5410, R69 ;  /* 0x000054102c2c0816 */ /* 0x000fe40000000045 */
[----:B------:R-:W-:Y:S02]  /*2cd0*/  @P0 PRMT R45, R45, 0x5410, R64 ;  /* 0x000054102d2d0816 */ /* 0x000fe40000000040 */
[----:B------:R-:W-:Y:S02]  /*2ce0*/  @P0 PRMT R46, R46, 0x5410, R179 ;  /* 0x000054102e2e0816 */ /* 0x000fe400000000b3 */
[----:B------:R-:W-:Y:S02]  /*2cf0*/  @P0 PRMT R47, R47, 0x5410, R163 ;  /* 0x000054102f2f0816 */ /* 0x000fe400000000a3 */
[----:B------:R-:W-:-:S02]  /*2d00*/  @P2 PRMT R40, R40, 0x5410, R55 ;  /* 0x0000541028282816 */ /* 0x000fc40000000037 */
[----:B------:R-:W-:Y:S01]  /*2d10*/  FSEL R162, R67, RZ, P5 ;  /* 0x000000ff43a27208 */ /* 0x000fe20002800000 */
[----:B------:R0:W-:Y:S01]  /*2d20*/  @P0 STG.E.128 [R52.64], R44 ;  /* 0x0000002c34000986 */ /* 0x0001e2000c101d04 */
[----:B------:R-:W-:Y:S02]  /*2d30*/  @P2 IADD3.X R55, R132, c[0x0][0x25c], RZ, P3, !PT ;  /* 0x0000970084372a10 */ /* 0x000fe40001ffe4ff */
[----:B------:R-:W-:Y:S02]  /*2d40*/  @P2 PRMT R41, R41, 0x5410, R57 ;  /* 0x0000541029292816 */ /* 0x000fe40000000039 */
[----:B------:R-:W-:Y:S02]  /*2d50*/  @P2 PRMT R42, R42, 0x5410, R59 ;  /* 0x000054102a2a2816 */ /* 0x000fe4000000003b */
[----:B------:R-:W-:Y:S02]  /*2d60*/  @P2 PRMT R43, R43, 0x5410, R61 ;  /* 0x000054102b2b2816 */ /* 0x000fe4000000003d */
[----:B------:R-:W-:-:S02]  /*2d70*/  LOP3.LUT P5, RZ, R77, 0xff000000, RZ, 0xc0, !PT ;  /* 0xff0000004dff7812 */ /* 0x000fc400078ac0ff */
[----:B------:R-:W-:Y:S01]  /*2d80*/  IADD3 R56, P4, R133, c[0x0][0x248], RZ ;  /* 0x0000920085387a10 */ /* 0x000fe20007f9e0ff */
[----:B------:R-:W-:Y:S01]  /*2d90*/  @P2 STG.E.128 [R54.64], R40 ;  /* 0x0000002836002986 */ /* 0x000fe2000c101d04 */
[----:B------:R-:W-:Y:S02]  /*2da0*/  FSEL R51, R136, RZ, P5 ;  /* 0x000000ff88337208 */ /* 0x000fe40002800000 */
[C---:B------:R-:W-:Y:S02]  /*2db0*/  @P0 LOP3.LUT P2, RZ, R2.reuse, 0xff00, RZ, 0xc0, !PT ;  /* 0x0000ff0002ff0812 */ /* 0x040fe4000784c0ff */
[----:B------:R-:W-:Y:S02]  /*2dc0*/  @P0 FSEL R155, R155, RZ, P1 ;  /* 0x000000ff9b9b0208 */ /* 0x000fe40000800000 */
[----:B------:R-:W-:Y:S02]  /*2dd0*/  @P0 LOP3.LUT P3, RZ, R2, 0xff0000, RZ, 0xc0, !PT ;  /* 0x00ff000002ff0812 */ /* 0x000fe4000786c0ff */
[----:B------:R-:W-:-:S02]  /*2de0*/  @P0 LOP3.LUT P1, RZ, R3, 0xff, RZ, 0xc0, !PT ;  /* 0x000000ff03ff0812 */ /* 0x000fc4000782c0ff */
[----:B------:R-:W-:Y:S02]  /*2df0*/  F2FP.BF16.PACK_AB R51, R51, R162 ;  /* 0x000000a23333723e */ /* 0x000fe400000010ff */
[----:B------:R-:W-:Y:S02]  /*2e00*/  IADD3.X R57, R132, c[0x0][0x24c], RZ, P4, !PT ;  /* 0x0000930084397a10 */ /* 0x000fe400027fe4ff */
[----:B0-----:R-:W-:Y:S02]  /*2e10*/  @P0 FSEL R52, R63, RZ, P2 ;  /* 0x000000ff3f340208 */ /* 0x001fe40001000000 */
[----:B------:R-:W-:Y:S01]  /*2e20*/  @P0 LOP3.LUT P4, RZ, R2, 0xff000000, RZ, 0xc0, !PT ;  /* 0xff00000002ff0812 */ /* 0x000fe2000788c0ff */
[----:B------:R0:W-:Y:S01]  /*2e30*/  STG.E.128 [R56.64], R48 ;  /* 0x0000003038007986 */ /* 0x0001e2000c101d04 */
[----:B------:R-:W-:Y:S02]  /*2e40*/  @P0 FSEL R154, R154, RZ, P3 ;  /* 0x000000ff9a9a0208 */ /* 0x000fe40001800000 */
[----:B------:R-:W-:-:S02]  /*2e50*/  @P0 LOP3.LUT P2, RZ, R3, 0xff00, RZ, 0xc0, !PT ;  /* 0x0000ff0003ff0812 */ /* 0x000fc4000784c0ff */
[----:B------:R-:W-:Y:S02]  /*2e60*/  @P0 FSEL R66, R66, RZ, P1 ;  /* 0x000000ff42420208 */ /* 0x000fe40000800000 */
[----:B------:R-:W-:Y:S02]  /*2e70*/  @P0 LOP3.LUT P3, RZ, R3, 0xff0000, RZ, 0xc0, !PT ;  /* 0x00ff000003ff0812 */ /* 0x000fe4000786c0ff */
[----:B------:R-:W-:Y:S02]  /*2e80*/  @P0 FSEL R53, R141, RZ, P4 ;  /* 0x000000ff8d350208 */ /* 0x000fe40002000000 */
[----:B------:R-:W-:Y:S02]  /*2e90*/  @P0 F2FP.BF16.PACK_AB R66, RZ, R66 ;  /* 0x00000042ff42023e */ /* 0x000fe400000010ff */
[----:B------:R-:W-:Y:S02]  /*2ea0*/  @P0 LOP3.LUT P4, RZ, R3, 0xff000000, RZ, 0xc0, !PT ;  /* 0xff00000003ff0812 */ /* 0x000fe4000788c0ff */
[----:B------:R-:W-:-:S02]  /*2eb0*/  @P0 FSEL R67, R67, RZ, P3 ;  /* 0x000000ff43430208 */ /* 0x000fc40001800000 */
[----:B------:R-:W-:Y:S02]  /*2ec0*/  @P0 PRMT R46, R66, 0x7610, R46 ;  /* 0x00007610422e0816 */ /* 0x000fe4000000002e */
[----:B0-----:R-:W-:Y:S02]  /*2ed0*/  @P0 FSEL R48, R157, RZ, P2 ;  /* 0x000000ff9d300208 */ /* 0x001fe40001000000 */
[----:B------:R-:W-:Y:S02]  /*2ee0*/  @P0 F2FP.BF16.PACK_AB R155, RZ, R155 ;  /* 0x0000009bff9b023e */ /* 0x000fe400000010ff */
[----:B------:R-:W-:Y:S02]  /*2ef0*/  @P0 F2FP.BF16.PACK_AB R50, RZ, R48 ;  /* 0x00000030ff32023e */ /* 0x000fe400000010ff */
[----:B------:R-:W-:Y:S02]  /*2f00*/  @P0 F2FP.BF16.PACK_AB R154, RZ, R154 ;  /* 0x0000009aff9a023e */ /* 0x000fe400000010ff */
[----:B------:R-:W-:-:S02]  /*2f10*/  @P0 FSEL R49, R136, RZ, P4 ;  /* 0x000000ff88310208 */ /* 0x000fc40002000000 */
[----:B------:R-:W-:Y:S02]  /*2f20*/  @P0 F2FP.BF16.PACK_AB R67, RZ, R67 ;  /* 0x00000043ff43023e */ /* 0x000fe400000010ff */
[----:B------:R-:W-:Y:S02]  /*2f30*/  @P0 PRMT R46, R46, 0x5410, R50 ;  /* 0x000054102e2e0816 */ /* 0x000fe40000000032 */
[----:B------:R-:W-:Y:S02]  /*2f40*/  @P0 F2FP.BF16.PACK_AB R52, RZ, R52 ;  /* 0x00000034ff34023e */ /* 0x000fe400000010ff */
[----:B------:R-:W-:Y:S02]  /*2f50*/  @P0 F2FP.BF16.PACK_AB R53, RZ, R53 ;  /* 0x00000035ff35023e */ /* 0x000fe400000010ff */
[----:B------:R-:W-:Y:S02]  /*2f60*/  @P0 F2FP.BF16.PACK_AB R51, RZ, R49 ;  /* 0x00000031ff33023e */ /* 0x000fe400000010ff */
[----:B------:R-:W-:-:S02]  /*2f70*/  @P0 PRMT R44, R155, 0x7610, R44 ;  /* 0x000076109b2c0816 */ /* 0x000fc4000000002c */
[----:B------:R-:W-:Y:S02]  /*2f80*/  @P0 IADD3 R48, P1, R133, c[0x0][0x250], RZ ;  /* 0x0000940085300a10 */ /* 0x000fe40007f3e0ff */
[----:B------:R-:W-:Y:S02]  /*2f90*/  @P0 PRMT R45, R154, 0x7610, R45 ;  /* 0x000076109a2d0816 */ /* 0x000fe4000000002d */
[----:B------:R-:W-:Y:S02]  /*2fa0*/  @P0 PRMT R47, R67, 0x7610, R47 ;  /* 0x00007610432f0816 */ /* 0x000fe4000000002f */
[----:B------:R-:W-:Y:S02]  /*2fb0*/  MOV R50, c[0x0][0x160] ;  /* 0x0000580000327a02 */ /* 0x000fe40000000f00 */
[----:B------:R-:W-:Y:S02]  /*2fc0*/  @P0 IADD3.X R49, R132, c[0x0][0x254], RZ, P1, !PT ;  /* 0x0000950084310a10 */ /* 0x000fe40000ffe4ff */
[----:B------:R-:W-:Y:S01]  /*2fd0*/  @P0 PRMT R44, R44, 0x5410, R52 ;  /* 0x000054102c2c0816 */ /* 0x000fe20000000034 */
[----:B------:R-:W-:Y:S01]  /*2fe0*/  IMAD R131, R50, 0x4, R131 ;  /* 0x0000000432837824 */ /* 0x000fe200078e0283 */
[----:B------:R-:W-:-:S02]  /*2ff0*/  @P0 PRMT R45, R45, 0x5410, R53 ;  /* 0x000054102d2d0816 */ /* 0x000fc40000000035 */
[----:B------:R-:W-:-:S05]  /*3000*/  @P0 PRMT R47, R47, 0x5410, R51 ;  /* 0x000054102f2f0816 */ /* 0x000fca0000000033 */
[----:B------:R0:W-:Y:S01]  /*3010*/  @P0 STG.E.128 [R48.64], R44 ;  /* 0x0000002c30000986 */ /* 0x0001e2000c101d04 */
[----:B------:R-:W-:-:S13]  /*3020*/  ISETP.GE.AND P0, PT, R131, c[0x0][0x164], PT ;  /* 0x0000590083007a0c */ /* 0x000fda0003f06270 */
[----:B0-----:R-:W-:Y:S01]  /*3030*/  @P0 CALL.REL.NOINC `(.L_x_629) ;  /* 0x0000001000000944 */ /* 0x001fe20003c00000 */
[----:B------:R-:W-:Y:S05]  /*3040*/  BRA `(.L_x_630) ;  /* 0xffffd42000007947 */ /* 0x000fea000383ffff */
.L_x_629:
[----:B------:R-:W-:Y:S05]  /*3050*/  BSYNC B1 ;  /* 0x0000000000017941 */ /* 0x000fea0003800000 */
.L_x_626:
        /* <DEDUP_REMOVED lines=47> */
[----:B------:R-:W-:-:S02]  /*3350*/  IMAD.MOV.U32 R51, RZ, RZ, R84 ;  /* 0x000000ffff337224 */ /* 0x000fc400078e0054 */
.L_x_625:
[----:B------:R-:W-:Y:S05]  /*3360*/  BSYNC B0 ;  /* 0x0000000000007941 */ /* 0x000fea0003800000 */
.L_x_623:
        /* <DEDUP_REMOVED lines=33> */
[----:B0-----:R-:W-:-:S03]  /*3580*/  FADD.FTZ R26, R26, R31 ;  /* 0x0000001f1a1a7221 */ /* 0x001fc60000010000 */
[----:B------:R-:W0:Y:S01]  /*3590*/  LDS R28, [R0.X4+0x1e00] ;  /* 0x001e0000001c7984 */ /* 0x000e220000004800 */
[----:B------:R-:W-:-:S03]  /*35a0*/  FADD.FTZ R3, RZ, R3 ;  /* 0x00000003ff037221 */ /* 0x000fc60000010000 */
[----:B------:R-:W0:Y:S01]  /*35b0*/  LDS R31, [R0.X4+0x1c00] ;  /* 0x001c0000001f7984 */ /* 0x000e220000004800 */
[----:B------:R-:W-:-:S03]  /*35c0*/  FADD.FTZ R52, RZ, R52 ;  /* 0x00000034ff347221 */ /* 0x000fc60000010000 */
[----:B------:R-:W0:Y:S01]  /*35d0*/  LDS R34, [R0.X4+0x2200] ;  /* 0x0022000000227984 */ /* 0x000e220000004800 */
[----:B------:R-:W-:-:S03]  /*35e0*/  FADD.FTZ R3, R3, R54 ;  /* 0x0000003603037221 */ /* 0x000fc60000010000 */
[----:B------:R-:W-:Y:S01]  /*35f0*/  LDS R36, [R0.X4+0x2400] ;  /* 0x0024000000247984 */ /* 0x000fe20000004800 */
        /* <DEDUP_REMOVED lines=68> */
[----:B---3--:R-:W-:Y:S02]  /*3a40*/  FADD.FTZ R8, R8, R15 ;  /* 0x0000000f08087221 */ /* 0x008fe40000010000 */
[----:B-1----:R-:W-:Y:S02]  /*3a50*/  IMAD.X R0, RZ, RZ, RZ, P0 ;  /* 0x000000ffff007224 */ /* 0x002fe400000e06ff */
[----:B----4-:R-:W-:Y:S02]  /*3a60*/  FADD.FTZ R10, R10, R17 ;  /* 0x000000110a0a7221 */ /* 0x010fe40000010000 */
[----:B-----5:R-:W-:Y:S01]  /*3a70*/  FADD.FTZ R14, R5, R14 ;  /* 0x0000000e050e7221 */ /* 0x020fe20000010000 */
[----:B------:R-:W-:-:S02]  /*3a80*/  SHF.L.U64.HI R9, R3, 0x2, R0 ;  /* 0x0000000203097819 */ /* 0x000fc40000010200 */
[----:B------:R-:W-:Y:S01]  /*3a90*/  SHF.L.U32 R0, R3, 0x2, RZ ;  /* 0x0000000203007819 */ /* 0x000fe200000006ff */
[----:B------:R-:W-:-:S03]  /*3aa0*/  FADD.FTZ R21, R6, R21 ;  /* 0x0000001506157221 */ /* 0x000fc60000010000 */
[----:B------:R-:W-:Y:S01]  /*3ab0*/  IADD3 R2, P0, R0, c[0x0][0x228], RZ ;  /* 0x00008a0000027a10 */ /* 0x000fe20007f1e0ff */
[----:B------:R-:W-:Y:S01]  /*3ac0*/  FADD.FTZ R23, R8, R23 ;  /* 0x0000001708177221 */ /* 0x000fe20000010000 */
[----:B------:R-:W-:Y:S02]  /*3ad0*/  IADD3 R4, P1, R0, c[0x0][0x220], RZ ;  /* 0x0000880000047a10 */ /* 0x000fe40007f3e0ff */
[C---:B------:R-:W-:Y:S01]  /*3ae0*/  IADD3.X R3, R9.reuse, c[0x0][0x22c], RZ, P0, !PT ;  /* 0x00008b0009037a10 */ /* 0x040fe200007fe4ff */
[----:B------:R-:W-:Y:S01]  /*3af0*/  FADD.FTZ R31, R10, R31 ;  /* 0x0000001f0a1f7221 */ /* 0x000fe20000010000 */
[----:B------:R-:W-:-:S03]  /*3b00*/  IADD3.X R5, R9, c[0x0][0x224], RZ, P1, !PT ;  /* 0x0000890009057a10 */ /* 0x000fc60000ffe4ff */
        /* <DEDUP_REMOVED lines=17> */
.L_x_627:
[----:B------:R-:W-:Y:S01]  /*3c20*/  HFMA2.MMA R166, -RZ, RZ, 0, 5.9604644775390625e-08 ;  /* 0x00000001ffa67435 */ /* 0x000fe200000001ff */
[----:B------:R-:W-:Y:S01]  /*3c30*/  IMAD.MOV.U32 R165, RZ, RZ, R167 ;  /* 0x000000ffffa57224 */ /* 0x000fe200078e00a7 */
[----:B------:R-:W-:Y:S01]  /*3c40*/  MOV R171, 0xffffffff ;  /* 0xffffffff00ab7802 */ /* 0x000fe20000000f00 */
[----:B------:R-:W-:Y:S01]  /*3c50*/  IMAD.MOV.U32 R170, RZ, RZ, 0x1f ;  /* 0x0000001fffaa7424 */ /* 0x000fe200078e00ff */
[----:B------:R-:W-:-:S02]  /*3c60*/  MOV R48, 0x3c80 ;  /* 0x00003c8000307802 */ /* 0x000fc40000000f00 */
[----:B-----5:R-:W-:Y:S05]  /*3c70*/  CALL.REL.NOINC `($__internal_35_$__cuda_sm70_shflsync_bfly_p) ;  /* 0x0000046000007944 */ /* 0x020fea0003c00000 */
[----:B-1----:R-:W-:Y:S01]  /*3c80*/  IMAD.MOV.U32 R164, RZ, RZ, R165 ;  /* 0x000000ffffa47224 */ /* 0x002fe200078e00a5 */
[----:B0-----:R-:W-:Y:S05]  /*3c90*/  BRA `(.L_x_631) ;  /* 0xffffda0000007947 */ /* 0x001fea000383ffff */
.L_x_628:
[----:B------:R-:W-:Y:S01]  /*3ca0*/  HFMA2.MMA R170, -RZ, RZ, 0, 1.847743988037109375e-06 ;  /* 0x0000001fffaa7435 */ /* 0x000fe200000001ff */
[----:B------:R-:W-:Y:S01]  /*3cb0*/  MOV R165, R168 ;  /* 0x000000a800a57202 */ /* 0x000fe20000000f00 */
[----:B------:R-:W-:Y:S01]  /*3cc0*/  IMAD.MOV.U32 R166, RZ, RZ, 0x1 ;  /* 0x00000001ffa67424 */ /* 0x000fe200078e00ff */
[----:B------:R-:W-:Y:S01]  /*3cd0*/  MOV R48, 0x3d00 ;  /* 0x00003d0000307802 */ /* 0x000fe20000000f00 */
[----:B------:R-:W-:-:S02]  /*3ce0*/  IMAD.MOV.U32 R171, RZ, RZ, -0x1 ;  /* 0xffffffffffab7424 */ /* 0x000fc400078e00ff */
[----:B01---5:R-:W-:Y:S05]  /*3cf0*/  CALL.REL.NOINC `($__internal_35_$__cuda_sm70_shflsync_bfly_p) ;  /* 0x000003e000007944 */ /* 0x023fea0003c00000 */
[----:B------:R-:W-:Y:S01]  /*3d00*/  FADD.FTZ R167, R167, R164 ;  /* 0x000000a4a7a77221 */ /* 0x000fe20000010000 */
[----:B0-----:R-:W-:Y:S01]  /*3d10*/  MOV R166, 0x2 ;  /* 0x0000000200a67802 */ /* 0x001fe20000000f00 */
[----:B-1----:R-:W-:Y:S01]  /*3d20*/  FADD.FTZ R168, R168, R165 ;  /* 0x000000a5a8a87221 */ /* 0x002fe20000010000 */
[----:B------:R-:W-:Y:S01]  /*3d30*/  MOV R171, 0xffffffff ;  /* 0xffffffff00ab7802 */ /* 0x000fe20000000f00 */
[----:B------:R-:W-:Y:S01]  /*3d40*/  IMAD.MOV.U32 R170, RZ, RZ, 0x1f ;  /* 0x0000001fffaa7424 */ /* 0x000fe200078e00ff */
[----:B------:R-:W-:Y:S01]  /*3d50*/  MOV R48, 0x3d80 ;  /* 0x00003d8000307802 */ /* 0x000fe20000000f00 */
[----:B------:R-:W-:-:S02]  /*3d60*/  IMAD.MOV.U32 R165, RZ, RZ, R167 ;  /* 0x000000ffffa57224 */ /* 0x000fc400078e00a7 */
[----:B------:R-:W-:Y:S05]  /*3d70*/  CALL.REL.NOINC `($__internal_35_$__cuda_sm70_shflsync_bfly_p) ;  /* 0x0000036000007944 */ /* 0x000fea0003c00000 */
[----:B0-----:R-:W-:Y:S01]  /*3d80*/  HFMA2.MMA R166, -RZ, RZ, 0, 1.1920928955078125e-07 ;  /* 0x00000002ffa67435 */ /* 0x001fe200000001ff */
[----:B-1----:R-:W-:Y:S01]  /*3d90*/  MOV R164, R165 ;  /* 0x000000a500a47202 */ /* 0x002fe20000000f00 */
[----:B------:R-:W-:Y:S01]  /*3da0*/  IMAD.MOV.U32 R165, RZ, RZ, R168 ;  /* 0x000000ffffa57224 */ /* 0x000fe200078e00a8 */
[----:B------:R-:W-:Y:S01]  /*3db0*/  MOV R171, 0xffffffff ;  /* 0xffffffff00ab7802 */ /* 0x000fe20000000f00 */
[----:B------:R-:W-:Y:S01]  /*3dc0*/  IMAD.MOV.U32 R170, RZ, RZ, 0x1f ;  /* 0x0000001fffaa7424 */ /* 0x000fe200078e00ff */
[----:B------:R-:W-:-:S02]  /*3dd0*/  MOV R48, 0x3df0 ;  /* 0x00003df000307802 */ /* 0x000fc40000000f00 */
[----:B------:R-:W-:Y:S05]  /*3de0*/  CALL.REL.NOINC `($__internal_35_$__cuda_sm70_shflsync_bfly_p) ;  /* 0x000002f000007944 */ /* 0x000fea0003c00000 */
[----:B------:R-:W-:Y:S01]  /*3df0*/  FADD.FTZ R167, R164, R167 ;  /* 0x000000a7a4a77221 */ /* 0x000fe20000010000 */
[----:B0-----:R-:W-:Y:S01]  /*3e00*/  HFMA2.MMA R170, -RZ, RZ, 0, 1.847743988037109375e-06 ;  /* 0x0000001fffaa7435 */ /* 0x001fe200000001ff */
[----:B-1----:R-:W-:Y:S01]  /*3e10*/  FADD.FTZ R168, R168, R165 ;  /* 0x000000a5a8a87221 */ /* 0x002fe20000010000 */
[----:B------:R-:W-:Y:S01]  /*3e20*/  MOV R48, 0x3e70 ;  /* 0x00003e7000307802 */ /* 0x000fe20000000f00 */
[----:B------:R-:W-:Y:S01]  /*3e30*/  IMAD.MOV.U32 R166, RZ, RZ, 0x4 ;  /* 0x00000004ffa67424 */ /* 0x000fe200078e00ff */
[----:B------:R-:W-:Y:S01]  /*3e40*/  MOV R165, R167 ;  /* 0x000000a700a57202 */ /* 0x000fe20000000f00 */
[----:B------:R-:W-:-:S02]  /*3e50*/  IMAD.MOV.U32 R171, RZ, RZ, -0x1 ;  /* 0xffffffffffab7424 */ /* 0x000fc400078e00ff */
[----:B------:R-:W-:Y:S05]  /*3e60*/  CALL.REL.NOINC `($__internal_35_$__cuda_sm70_shflsync_bfly_p) ;  /* 0x0000027000007944 */ /* 0x000fea0003c00000 */
[----:B0-----:R-:W-:Y:S01]  /*3e70*/  HFMA2.MMA R170, -RZ, RZ, 0, 1.847743988037109375e-06 ;  /* 0x0000001fffaa7435 */ /* 0x001fe200000001ff */
[----:B-1----:R-:W-:Y:S01]  /*3e80*/  IMAD.MOV.U32 R164, RZ, RZ, R165 ;  /* 0x000000ffffa47224 */ /* 0x002fe200078e00a5 */
[----:B------:R-:W-:Y:S01]  /*3e90*/  MOV R165, R168 ;  /* 0x000000a800a57202 */ /* 0x000fe20000000f00 */
[----:B------:R-:W-:Y:S01]  /*3ea0*/  IMAD.MOV.U32 R166, RZ, RZ, 0x4 ;  /* 0x00000004ffa67424 */ /* 0x000fe200078e00ff */
[----:B------:R-:W-:Y:S01]  /*3eb0*/  MOV R48, 0x3ee0 ;  /* 0x00003ee000307802 */ /* 0x000fe20000000f00 */
[----:B------:R-:W-:-:S02]  /*3ec0*/  IMAD.MOV.U32 R171, RZ, RZ, -0x1 ;  /* 0xffffffffffab7424 */ /* 0x000fc400078e00ff */
[----:B------:R-:W-:Y:S05]  /*3ed0*/  CALL.REL.NOINC `($__internal_35_$__cuda_sm70_shflsync_bfly_p) ;  /* 0x0000020000007944 */ /* 0x000fea0003c00000 */
        /* <DEDUP_REMOVED lines=8> */
[----:B0-----:R-:W-:Y:S01]  /*3f60*/  HFMA2.MMA R166, -RZ, RZ, 0, 4.76837158203125e-07 ;  /* 0x00000008ffa67435 */ /* 0x001fe200000001ff */
        /* <DEDUP_REMOVED lines=21> */
[----:B-1----:R-:W-:Y:S01]  /*40c0*/  MOV R48, R165 ;  /* 0x000000a500307202 */ /* 0x002fe20000000f00 */
[----:B0-----:R-:W-:Y:S05]  /*40d0*/  BRA `(.L_x_632) ;  /* 0xffffd6e000007947 */ /* 0x001fea000383ffff */
        .weak           $__internal_35_$__cuda_sm70_shflsync_bfly_p
        .type           $__internal_35_$__cuda_sm70_shflsync_bfly_p,@function
        .size           $__internal_35_$__cuda_sm70_shflsync_bfly_p,(.L_x_2272 - $__internal_35_$__cuda_sm70_shflsync_bfly_p)
$__internal_35_$__cuda_sm70_shflsync_bfly_p:
[----:B------:R-:W-:Y:S01]  /*40e0*/  HFMA2.MMA R49, -RZ, RZ, 0, 0 ;  /* 0x00000000ff317435 */ /* 0x000fe200000001ff */
[----:B------:R-:W-:Y:S04]  /*40f0*/  WARPSYNC R171 ;  /* 0x000000ab00007348 */ /* 0x000fe80003800000 */
[----:B------:R0:W1:Y:S01]  /*4100*/  SHFL.BFLY PT, R165, R165, R166, R170 ;  /* 0x0c0000a6a5a57389 */ /* 0x00006200000e00aa */
[----:B------:R-:W-:Y:S05]  /*4110*/  RET.REL.NODEC R48 `(_ZN10layer_norm31ln_parallel_residual_bwd_kernelINS_13Kernel_traitsIf13__nv_bfloat16S2_S2_fjLj768ELj1ELj4ELj1ELj16ENS_18Kernel_traits_baseILj768EfS2_S2_S2_fjLj128EEEEELb1ELb1ELb1EEEvNS_9BwdParamsE) ;  /* 0xffffbee030007950 */ /* 0x000fea0003c3ffff */
.L_x_633:
        /* <DEDUP_REMOVED lines=14> */
.L_x_2272:


//--------------------- .text._ZN10layer_norm31ln_parallel_residual_bwd_kernelINS_13Kernel_traitsI13__nv_bfloat16S2_fS2_fjLj768ELj1ELj4ELj1ELj16ENS_18Kernel_traits_baseILj768ES2_S2_fS2_fjLj128EEEEELb0ELb0ELb0EEEvNS_9BwdParamsE --------------------------
	.section	.text._ZN10layer_norm31ln_parallel_residual_bwd_kernelINS_13Kernel_traitsI13__nv_bfloat16S2_fS2_fjLj768ELj1ELj4ELj1ELj16ENS_18Kernel_traits_baseILj768ES2_S2_fS2_fjLj128EEEEELb0ELb0ELb0EEEvNS_9BwdParamsE,"ax",@progbits
	.sectioninfo	@"SHI_REGISTERS=254"
	.align	128
        .global         _ZN10layer_norm31ln_parallel_residual_bwd_kernelINS_13Kernel_traitsI13__nv_bfloat16S2_fS2_fjLj768ELj1ELj4ELj1ELj16ENS_18Kernel_traits_baseILj768ES2_S2_fS2_fjLj128EEEEELb0ELb0ELb0EEEvNS_9BwdParamsE
        .type           _ZN10layer_norm31ln_parallel_residual_bwd_kernelINS_13Kernel_traitsI13__nv_bfloat16S2_fS2_fjLj768ELj1ELj4ELj1ELj16ENS_18Kernel_traits_baseILj768ES2_S2_fS2_fjLj128EEEEELb0ELb0ELb0EEEvNS_9BwdParamsE,@function
        .size           _ZN10layer_norm31ln_parallel_residual_bwd_kernelINS_13Kernel_traitsI13__nv_bfloat16S2_fS2_fjLj768ELj1ELj4ELj1ELj16ENS_18Kernel_traits_baseILj768ES2_S2_fS2_fjLj128EEEEELb0ELb0ELb0EEEvNS_9BwdParamsE,(.L_x_2273 - _ZN10layer_norm31ln_parallel_residual_bwd_kernelINS_13Kernel_traitsI13__nv_bfloat16S2_fS2_fjLj768ELj1ELj4ELj1ELj16ENS_18Kernel_traits_baseILj768ES2_S2_fS2_fjLj128EEEEELb0ELb0ELb0EEEvNS_9BwdParamsE)
        .other          _ZN10layer_norm31ln_parallel_residual_bwd_kernelINS_13Kernel_traitsI13__nv_bfloat16S2_fS2_fjLj768ELj1ELj4ELj1ELj16ENS_18Kernel_traits_baseILj768ES2_S2_fS2_fjLj128EEEEELb0ELb0ELb0EEEvNS_9BwdParamsE,@"STO_CUDA_ENTRY STV_DEFAULT"
_ZN10layer_norm31ln_parallel_residual_bwd_kernelINS_13Kernel_traitsI13__nv_bfloat16S2_fS2_fjLj768ELj1ELj4ELj1ELj16ENS_18Kernel_traits_baseILj768ES2_S2_fS2_fjLj128EEEEELb0ELb0ELb0EEEvNS_9BwdParamsE:
.text._ZN10layer_norm31ln_parallel_residual_bwd_kernelINS_13Kernel_traitsI13__nv_bfloat16S2_fS2_fjLj768ELj1ELj4ELj1ELj16ENS_18Kernel_traits_baseILj768ES2_S2_fS2_fjLj128EEEEELb0ELb0ELb0EEEvNS_9BwdParamsE:
        /* <DEDUP_REMOVED lines=95> */
[----:B------:R-:W-:Y:S02]  /*05f0*/  PRMT R8, RZ, 0x5410, R7 ;  /* 0x00005410ff087816 */ /* 0x000fe40000000007 */
[--C-:B------:R-:W-:Y:S02]  /*0600*/  PRMT R247, RZ, 0x5410, R132.reuse ;  /* 0x00005410fff77816 */ /* 0x100fe40000000084 */
        /* <DEDUP_REMOVED lines=37> */
.L_x_650:
[----:B------:R-:W-:-:S05]  /*0860*/  MOV R163, 0x4 ;  /* 0x0000000400a37802 */ /* 0x000fca0000000f00 */
        /* <DEDUP_REMOVED lines=13> */
[----:B0-----:R-:W-:Y:S02]  /*0940*/  MOV R165, 0x10 ;  /* 0x0000001000a57802 */ /* 0x001fe40000000f00 */
[----:B------:R-:W-:-:S03]  /*0950*/  LEA R188, P0, R0, c[0x0][0x188], 0x5 ;  /* 0x0000620000bc7a11 */ /* 0x000fc600078028ff */
[C---:B------:R-:W-:Y:S01]  /*0960*/  IMAD.WIDE.U32 R160, R0.reuse, R165, c[0x0][0x210] ;  /* 0x0000840000a07625 */ /* 0x040fe200078e00a5 */
[----:B------:R-:W-:-:S03]  /*0970*/  LEA.HI.X R189, R0, c[0x0][0x18c], RZ, 0x5, P0 ;  /* 0x0000630000bd7a11 */ /* 0x000fc600000f2cff */
[----:B------:R-:W-:Y:S02]  /*0980*/  IMAD.WIDE.U32 R164, R0, R165, c[0x0][0x208] ;  /* 0x0000820000a47625 */ /* 0x000fe400078e00a5 */
[----:B------:R0:W2:Y:S04]  /*0990*/  LDG.E.128 R184, [R188.64] ;  /* 0x00000004bcb87981 */ /* 0x0000a8000c1e1d00 */
[----:B------:R-:W3:Y:S04]  /*09a0*/  LDG.E.128 R160, [R160.64] ;  /* 0x00000004a0a07981 */ /* 0x000ee8000c1e1d00 */
[----:B------:R-:W4:Y:S04]  /*09b0*/  LDG.E.128 R164, [R164.64] ;  /* 0x00000004a4a47981 */ /* 0x000f28000c1e1d00 */
[----:B0-----:R-:W4:Y:S01]  /*09c0*/  LDG.E.128 R188, [R188.64+0x10] ;  /* 0x00001004bcbc7981 */ /* 0x001f22000c1e1d00 */
[----:B------:R-:W-:-:S04]  /*09d0*/  ISETP.NE.U32.AND P0, PT, RZ, c[0x0][0x218], PT ;  /* 0x00008600ff007a0c */ /* 0x000fc80003f05070 */
[----:B------:R-:W-:-:S13]  /*09e0*/  ISETP.NE.AND.EX P0, PT, RZ, c[0x0][0x21c], PT, P0 ;  /* 0x00008700ff007a0c */ /* 0x000fda0003f05300 */
[----:B------:R-:W-:-:S04]  /*09f0*/  @P0 LEA R16, P1, R0, c[0x0][0x218], 0x5 ;  /* 0x0000860000100a11 */ /* 0x000fc800078228ff */
[----:B------:R-:W-:-:S05]  /*0a00*/  @P0 LEA.HI.X R17, R0, c[0x0][0x21c], RZ, 0x5, P1 ;  /* 0x0000870000110a11 */ /* 0x000fca00008f2cff */
[----:B------:R0:W5:Y:S04]  /*0a10*/  @P0 LDG.E.128 R32, [R16.64] ;  /* 0x0000000410200981 */ /* 0x000168000c1e1d00 */
[----:B------:R0:W5:Y:S01]  /*0a20*/  @P0 LDG.E.128 R28, [R16.64+0x10] ;  /* 0x00001004101c0981 */ /* 0x000162000c1e1d00 */
[----:B------:R-:W-:-:S04]  /*0a30*/  ISETP.NE.AND P0, PT, R249, RZ, PT ;  /* 0x000000fff900720c */ /* 0x000fc80003f05270 */
[----:B-----5:R-:W-:Y:S02]  /*0a40*/  FSEL R199, R210, RZ, !P0 ;  /* 0x000000ffd2c77208 */ /* 0x020fe40004000000 */
[----:B------:R-:W-:-:S03]  /*0a50*/  IADD3 R216, R0, 0x20, RZ ;  /* 0x0000002000d87810 */ /* 0x000fc60007ffe0ff */
[----:B--2---:R-:W-:Y:S01]  /*0a60*/  FADD.FTZ R11, R184, -R199 ;  /* 0x800000c7b80b7221 */ /* 0x004fe20000010000 */
[----:B---3--:R-:W-:-:S03]  /*0a70*/  PRMT R15, RZ, 0x5410, R160 ;  /* 0x00005410ff0f7816 */ /* 0x008fc600000000a0 */
[----:B------:R-:W-:Y:S01]  /*0a80*/  FMUL.FTZ R11, R10, R11 ;  /* 0x0000000b0a0b7220 */ /* 0x000fe20000410000 */
[----:B----4-:R-:W-:Y:S01]  /*0a90*/  PRMT R12, RZ, 0x5410, R164 ;  /* 0x00005410ff0c7816 */ /* 0x010fe200000000a4 */
[----:B0-----:R-:W-:Y:S01]  /*0aa0*/  FMUL.FTZ R16, R246, R15 ;  /* 0x0000000ff6107220 */ /* 0x001fe20000410000 */
[----:B------:R-:W-:Y:S01]  /*0ab0*/  PRMT R160, RZ, 0x7610, R160 ;  /* 0x00007610ffa07816 */ /* 0x000fe200000000a0 */
[----:B------:R-:W-:Y:S02]  /*0ac0*/  FADD.FTZ R215, R185, -R199 ;  /* 0x800000c7b9d77221 */ /* 0x000fe40000010000 */
[----:B------:R-:W-:Y:S02]  /*0ad0*/  FADD.FTZ R104, R104, R12 ;  /* 0x0000000c68687221 */ /* 0x000fe40000010000 */
[-C--:B------:R-:W-:Y:S02]  /*0ae0*/  FFMA.FTZ R128, R11, R12.reuse, R128 ;  /* 0x0000000c0b807223 */ /* 0x080fe40000010080 */
[----:B------:R-:W-:Y:S01]  /*0af0*/  FFMA.FTZ R12, R247, R12, R16 ;  /* 0x0000000cf70c7223 */ /* 0x000fe20000010010 */
[----:B------:R-:W-:Y:S01]  /*0b00*/  PRMT R16, RZ, 0x7610, R164 ;  /* 0x00007610ff107816 */ /* 0x000fe200000000a4 */
[----:B------:R-:W-:-:S02]  /*0b10*/  FADD.FTZ R56, R56, R15 ;  /* 0x0000000f38387221 */ /* 0x000fc40000010000 */
[----:B------:R-:W-:Y:S02]  /*0b20*/  FFMA.FTZ R80, R11, R15, R80 ;  /* 0x0000000f0b507223 */ /* 0x000fe40000010050 */
[----:B------:R-:W-:Y:S02]  /*0b30*/  FMUL.FTZ R15, R10, R215 ;  /* 0x000000d70a0f7220 */ /* 0x000fe40000410000 */
[----:B------:R-:W-:Y:S01]  /*0b40*/  FADD.FTZ R23, R187, -R199 ;  /* 0x800000c7bb177221 */ /* 0x000fe20000010000 */
[----:B------:R-:W-:Y:S01]  /*0b50*/  PRMT R187, RZ, 0x5410, R161 ;  /* 0x00005410ffbb7816 */ /* 0x000fe200000000a1 */
[----:B------:R-:W-:Y:S02]  /*0b60*/  FMUL.FTZ R17, R244, R160 ;  /* 0x000000a0f4117220 */ /* 0x000fe40000410000 */
[----:B------:R-:W-:Y:S01]  /*0b70*/  FADD.FTZ R251, R186, -R199 ;  /* 0x800000c7bafb7221 */ /* 0x000fe20000010000 */
[----:B------:R-:W-:Y:S01]  /*0b80*/  PRMT R18, RZ, 0x5410, R165 ;  /* 0x00005410ff127816 */ /* 0x000fe200000000a5 */
[----:B------:R-:W-:-:S02]  /*0b90*/  FADD.FTZ R105, R105, R16 ;  /* 0x0000001069697221 */ /* 0x000fc40000010000 */
[-C--:B------:R-:W-:Y:S02]  /*0ba0*/  FFMA.FTZ R129, R15, R16.reuse, R129 ;  /* 0x000000100f817223 */ /* 0x080fe40000010081 */
[----:B------:R-:W-:Y:S02]  /*0bb0*/  FFMA.FTZ R16, R245, R16, R17 ;  /* 0x00000010f5107223 */ /* 0x000fe40000010011 */
[----:B------:R-:W-:Y:S02]  /*0bc0*/  FMUL.FTZ R17, R10, R251 ;  /* 0x000000fb0a117220 */ /* 0x000fe40000410000 */
[----:B------:R-:W-:Y:S01]  /*0bd0*/  FMUL.FTZ R24, R242, R187 ;  /* 0x000000bbf2187220 */ /* 0x000fe20000410000 */
[----:B------:R-:W-:Y:S01]  /*0be0*/  PRMT R26, RZ, 0x7610, R161 ;  /* 0x00007610ff1a7816 */ /* 0x000fe200000000a1 */
[----:B------:R-:W-:Y:S02]  /*0bf0*/  FADD.FTZ R106, R106, R18 ;  /* 0x000000126a6a7221 */ /* 0x000fe40000010000 */
[----:B------:R-:W-:-:S02]  /*0c00*/  FFMA.FTZ R130, R17, R18, R130 ;  /* 0x0000001211827223 */ /* 0x000fc40000010082 */
[----:B------:R-:W-:Y:S02]  /*0c10*/  FADD.FTZ R25, -R199, R188 ;  /* 0x000000bcc7197221 */ /* 0x000fe40000010100 */
[----:B------:R-:W-:Y:S01]  /*0c20*/  FFMA.FTZ R18, R243, R18, R24 ;  /* 0x00000012f3127223 */ /* 0x000fe20000010018 */
[----:B------:R-:W-:Y:S01]  /*0c30*/  PRMT R24, RZ, 0x7610, R165 ;  /* 0x00007610ff187816 */ /* 0x000fe200000000a5 */
[----:B------:R-:W-:Y:S01]  /*0c40*/  FADD.FTZ R57, R57, R160 ;  /* 0x000000a039397221 */ /* 0x000fe20000010000 */
[----:B------:R-:W-:Y:S01]  /*0c50*/  PRMT R161, RZ, 0x5410, R162 ;  /* 0x00005410ffa17816 */ /* 0x000fe200000000a2 */
[----:B------:R-:W-:Y:S02]  /*0c60*/  FFMA.FTZ R81, R15, R160, R81 ;  /* 0x000000a00f517223 */ /* 0x000fe40000010051 */
[----:B------:R-:W-:Y:S02]  /*0c70*/  FMUL.FTZ R23, R10, R23 ;  /* 0x000000170a177220 */ /* 0x000fe40000410000 */
[----:B------:R-:W-:-:S02]  /*0c80*/  FMUL.FTZ R160, R240, R26 ;  /* 0x0000001af0a07220 */ /* 0x000fc40000410000 */
[----:B------:R-:W-:Y:S02]  /*0c90*/  FMUL.FTZ R25, R10, R25 ;  /* 0x000000190a197220 */ /* 0x000fe40000410000 */
[----:B------:R-:W-:Y:S02]  /*0ca0*/  FADD.FTZ R107, R107, R24 ;  /* 0x000000186b6b7221 */ /* 0x000fe40000010000 */
[----:B------:R-:W-:Y:S02]  /*0cb0*/  FFMA.FTZ R131, R23, R24, R131 ;  /* 0x0000001817837223 */ /* 0x000fe40000010083 */
[----:B------:R-:W-:Y:S02]  /*0cc0*/  FADD.FTZ R59, R59, R26 ;  /* 0x0000001a3b3b7221 */ /* 0x000fe40000010000 */
[----:B------:R-:W-:Y:S01]  /*0cd0*/  FFMA.FTZ R83, R23, R26, R83 ;  /* 0x0000001a17537223 */ /* 0x000fe20000010053 */
[----:B------:R-:W-:Y:S01]  /*0ce0*/  PRMT R26, RZ, 0x5410, R166 ;  /* 0x00005410ff1a7816 */ /* 0x000fe200000000a6 */
[----:B------:R-:W-:-:S02]  /*0cf0*/  FFMA.FTZ R24, R241, R24, R160 ;  /* 0x00000018f1187223 */ /* 0x000fc400000100a0 */
[-C--:B------:R-:W-:Y:S02]  /*0d00*/  FMUL.FTZ R160, R238, R161.reuse ;  /* 0x000000a1eea07220 */ /* 0x080fe40000410000 */
[----:B------:R-:W-:Y:S02]  /*0d10*/  FADD.FTZ R52, R52, R161 ;  /* 0x000000a134347221 */ /* 0x000fe40000010000 */
[----:B------:R-:W-:Y:S01]  /*0d20*/  FFMA.FTZ R76, R25, R161, R76 ;  /* 0x000000a1194c7223 */ /* 0x000fe2000001004c */
[----:B------:R-:W-:Y:S01]  /*0d30*/  PRMT R161, RZ, 0x5410, R163 ;  /* 0x00005410ffa17816 */ /* 0x000fe200000000a3 */
[C---:B------:R-:W-:Y:S02]  /*0d40*/  FADD.FTZ R185, -R199.reuse, R190 ;  /* 0x000000bec7b97221 */ /* 0x040fe40000010100 */
[C---:B------:R-:W-:Y:S02]  /*0d50*/  FADD.FTZ R189, -R199.reuse, R189 ;  /* 0x000000bdc7bd7221 */ /* 0x040fe40000010100 */
[----:B------:R-:W-:Y:S01]  /*0d60*/  FADD.FTZ R199, -R199, R191 ;  /* 0x000000bfc7c77221 */ /* 0x000fe20000010100 */
        /* <DEDUP_REMOVED lines=8> */
[----:B------:R-:W-:Y:S01]  /*0df0*/  FFMA.FTZ R191, R235, R191, R160 ;  /* 0x000000bfebbf7223 */ /* 0x000fe200000100a0 */
[----:B------:R-:W-:Y:S01]  /*0e00*/  PRMT R160, RZ, 0x7610, R163 ;  /* 0x00007610ffa07816 */ /* 0x000fe200000000a3 */
[----:B------:R-:W-:Y:S01]  /*0e10*/  FADD.FTZ R54, R54, R161 ;  /* 0x000000a136367221 */ /* 0x000fe20000010000 */
[----:B------:R-:W-:Y:S01]  /*0e20*/  PRMT R200, RZ, 0x7610, R167 ;  /* 0x00007610ffc87816 */ /* 0x000fe200000000a7 */
[----:B------:R-:W-:Y:S02]  /*0e30*/  FFMA.FTZ R78, R190, R161, R78 ;  /* 0x000000a1be4e7223 */ /* 0x000fe4000001004e */
[----:B------:R-:W-:Y:S02]  /*0e40*/  FMUL.FTZ R199, R10, R199 ;  /* 0x000000c70ac77220 */ /* 0x000fe40000410000 */
[----:B------:R-:W-:Y:S02]  /*0e50*/  FMUL.FTZ R161, R232, R160 ;  /* 0x000000a0e8a17220 */ /* 0x000fe40000410000 */
[----:B------:R-:W-:-:S02]  /*0e60*/  FADD.FTZ R103, R103, R200 ;  /* 0x000000c867677221 */ /* 0x000fc40000010000 */
[-C--:B------:R-:W-:Y:S02]  /*0e70*/  FFMA.FTZ R127, R199, R200.reuse, R127 ;  /* 0x000000c8c77f7223 */ /* 0x080fe4000001007f */
[----:B------:R-:W-:Y:S02]  /*0e80*/  FFMA.FTZ R200, R233, R200, R161 ;  /* 0x000000c8e9c87223 */ /* 0x000fe400000100a1 */
[----:B------:R-:W-:Y:S02]  /*0e90*/  FADD.FTZ R55, R55, R160 ;  /* 0x000000a037377221 */ /* 0x000fe40000010000 */
[----:B------:R-:W-:Y:S02]  /*0ea0*/  FFMA.FTZ R79, R199, R160, R79 ;  /* 0x000000a0c74f7223 */ /* 0x000fe4000001004f */
[----:B------:R-:W-:Y:S02]  /*0eb0*/  FADD.FTZ R161, RZ, R12 ;  /* 0x0000000cffa17221 */ /* 0x000fe40000010000 */
[----:B------:R-:W-:-:S02]  /*0ec0*/  FFMA.FTZ R160, R11, R12, RZ ;  /* 0x0000000c0ba07223 */ /* 0x000fc400000100ff */
        /* <DEDUP_REMOVED lines=25> */
.L_x_637:
[----:B0-----:R-:W-:Y:S05]  /*1060*/  BSYNC B1 ;  /* 0x0000000000017941 */ /* 0x001fea0003800000 */
.L_x_636:
[----:B------:R-:W-:Y:S01]  /*1070*/  BSSY B1, `(.L_x_638) ;  /* 0x0000074000017945 */ /* 0x000fe20003800000 */
[----:B------:R-:W-:Y:S05]  /*1080*/  @!P3 BRA `(.L_x_639) ;  /* 0x000007200000b947 */ /* 0x000fea0003800000 */
[----:B------:R-:W-:Y:S01]  /*1090*/  HFMA2.MMA R165, -RZ, RZ, 0, 9.5367431640625e-07 ;  /* 0x00000010ffa57435 */ /* 0x000fe200000001ff */
[----:B------:R-:W-:-:S04]  /*10a0*/  LEA R184, P0, R216, c[0x0][0x188], 0x5 ;  /* 0x00006200d8b87a11 */ /* 0x000fc800078028ff */
[----:B------:R-:W-:-:S05]  /*10b0*/  LEA.HI.X R185, R216, c[0x0][0x18c], RZ, 0x5, P0 ;  /* 0x00006300d8b97a11 */ /* 0x000fca00000f2cff */
[CC--:B------:R-:W-:Y:S01]  /*10c0*/  IMAD.WIDE.U32 R160, R216.reuse, R165.reuse, c[0x0][0x210] ;  /* 0x00008400d8a07625 */ /* 0x0c0fe200078e00a5 */
[----:B------:R0:W2:Y:S03]  /*10d0*/  LDG.E.128 R180, [R184.64] ;  /* 0x00000004b8b47981 */ /* 0x0000a6000c1e1d00 */
[----:B------:R-:W-:Y:S02]  /*10e0*/  IMAD.WIDE.U32 R164, R216, R165, c[0x0][0x208] ;  /* 0x00008200d8a47625 */ /* 0x000fe400078e00a5 */
        /* <DEDUP_REMOVED lines=12> */
[C---:B--2---:R-:W-:Y:S02]  /*11b0*/  FADD.FTZ R13, -R14.reuse, R180 ;  /* 0x000000b40e0d7221 */ /* 0x044fe40000010100 */
[C---:B------:R-:W-:Y:S02]  /*11c0*/  FADD.FTZ R251, -R14.reuse, R181 ;  /* 0x000000b50efb7221 */ /* 0x040fe40000010100 */
[C---:B------:R-:W-:Y:S01]  /*11d0*/  FADD.FTZ R179, -R14.reuse, R183 ;  /* 0x000000b70eb37221 */ /* 0x040fe20000010100 */
[----:B---3--:R-:W-:Y:S01]  /*11e0*/  PRMT R19, RZ, 0x5410, R160 ;  /* 0x00005410ff137816 */ /* 0x008fe200000000a0 */
[----:B------:R-:W-:Y:S02]  /*11f0*/  FADD.FTZ R201, -R14, R182 ;  /* 0x000000b60ec97221 */ /* 0x000fe40000010100 */
[----:B------:R-:W-:Y:S02]  /*1200*/  FMUL.FTZ R13, R10, R13 ;  /* 0x0000000d0a0d7220 */ /* 0x000fe40000410000 */
[----:B0-----:R-:W-:-:S02]  /*1210*/  FMUL.FTZ R20, R230, R19 ;  /* 0x00000013e6147220 */ /* 0x001fc40000410000 */
[C---:B----4-:R-:W-:Y:S02]  /*1220*/  FADD.FTZ R181, -R14.reuse, R184 ;  /* 0x000000b80eb57221 */ /* 0x050fe40000010100 */
[C---:B------:R-:W-:Y:S02]  /*1230*/  FADD.FTZ R183, -R14.reuse, R185 ;  /* 0x000000b90eb77221 */ /* 0x040fe40000010100 */
[C---:B------:R-:W-:Y:S02]  /*1240*/  FADD.FTZ R195, -R14.reuse, R186 ;  /* 0x000000ba0ec37221 */ /* 0x040fe40000010100 */
[----:B------:R-:W-:Y:S01]  /*1250*/  FADD.FTZ R187, -R14, R187 ;  /* 0x000000bb0ebb7221 */ /* 0x000fe20000010100 */
[----:B------:R-:W-:Y:S02]  /*1260*/  PRMT R14, RZ, 0x5410, R164 ;  /* 0x00005410ff0e7816 */ /* 0x000fe400000000a4 */
[----:B------:R-:W-:Y:S01]  /*1270*/  PRMT R160, RZ, 0x7610, R160 ;  /* 0x00007610ffa07816 */ /* 0x000fe200000000a0 */
[----:B------:R-:W-:-:S02]  /*1280*/  FADD.FTZ R48, R48, R19 ;  /* 0x0000001330307221 */ /* 0x000fc40000010000 */
[----:B------:R-:W-:Y:S02]  /*1290*/  FADD.FTZ R96, R96, R14 ;  /* 0x0000000e60607221 */ /* 0x000fe40000010000 */
[-C--:B------:R-:W-:Y:S02]  /*12a0*/  FFMA.FTZ R120, R13, R14.reuse, R120 ;  /* 0x0000000e0d787223 */ /* 0x080fe40000010078 */
[----:B------:R-:W-:Y:S01]  /*12b0*/  FFMA.FTZ R14, R231, R14, R20 ;  /* 0x0000000ee70e7223 */ /* 0x000fe20000010014 */
[----:B------:R-:W-:Y:S01]  /*12c0*/  PRMT R20, RZ, 0x7610, R164 ;  /* 0x00007610ff147816 */ /* 0x000fe200000000a4 */
[----:B------:R-:W-:Y:S02]  /*12d0*/  FFMA.FTZ R72, R13, R19, R72 ;  /* 0x000000130d487223 */ /* 0x000fe40000010048 */
[----:B------:R-:W-:Y:S01]  /*12e0*/  FMUL.FTZ R19, R10, R251 ;  /* 0x000000fb0a137220 */ /* 0x000fe20000410000 */
[----:B------:R-:W-:Y:S01]  /*12f0*/  PRMT R185, RZ, 0x5410, R161 ;  /* 0x00005410ffb97816 */ /* 0x000fe200000000a1 */
[----:B------:R-:W-:Y:S01]  /*1300*/  FMUL.FTZ R21, R228, R160 ;  /* 0x000000a0e4157220 */ /* 0x000fe20000410000 */
[----:B------:R-:W-:Y:S01]  /*1310*/  PRMT R22, RZ, 0x5410, R165 ;  /* 0x00005410ff167816 */ /* 0x000fe200000000a5 */
[----:B------:R-:W-:-:S02]  /*1320*/  FADD.FTZ R97, R97, R20 ;  /* 0x0000001461617221 */ /* 0x000fc40000010000 */
[-C--:B------:R-:W-:Y:S02]  /*1330*/  FFMA.FTZ R121, R19, R20.reuse, R121 ;  /* 0x0000001413797223 */ /* 0x080fe40000010079 */
[----:B------:R-:W-:Y:S02]  /*1340*/  FFMA.FTZ R20, R229, R20, R21 ;  /* 0x00000014e5147223 */ /* 0x000fe40000010015 */
[----:B------:R-:W-:Y:S02]  /*1350*/  FADD.FTZ R49, R49, R160 ;  /* 0x000000a031317221 */ /* 0x000fe40000010000 */
[----:B------:R-:W-:Y:S02]  /*1360*/  FFMA.FTZ R73, R19, R160, R73 ;  /* 0x000000a013497223 */ /* 0x000fe40000010049 */
[----:B------:R-:W-:Y:S02]  /*1370*/  FMUL.FTZ R21, R10, R201 ;  /* 0x000000c90a157220 */ /* 0x000fe40000410000 */
[----:B------:R-:W-:-:S02]  /*1380*/  FMUL.FTZ R160, R226, R185 ;  /* 0x000000b9e2a07220 */ /* 0x000fc40000410000 */
[----:B------:R-:W-:Y:S02]  /*1390*/  FADD.FTZ R98, R98, R22 ;  /* 0x0000001662627221 */ /* 0x000fe40000010000 */
[-C--:B------:R-:W-:Y:S02]  /*13a0*/  FFMA.FTZ R122, R21, R22.reuse, R122 ;  /* 0x00000016157a7223 */ /* 0x080fe4000001007a */
[----:B------:R-:W-:Y:S01]  /*13b0*/  FFMA.FTZ R22, R227, R22, R160 ;  /* 0x00000016e3167223 */ /* 0x000fe200000100a0 */
[----:B------:R-:W-:Y:S01]  /*13c0*/  PRMT R160, RZ, 0x7610, R161 ;  /* 0x00007610ffa07816 */ /* 0x000fe200000000a1 */
[----:B------:R-:W-:Y:S01]  /*13d0*/  FMUL.FTZ R179, R10, R179 ;  /* 0x000000b30ab37220 */ /* 0x000fe20000410000 */
[----:B------:R-:W-:-:S03]  /*13e0*/  PRMT R180, RZ, 0x7610, R165 ;  /* 0x00007610ffb47816 */ /* 0x000fc600000000a5 */
[----:B------:R-:W-:Y:S02]  /*13f0*/  FMUL.FTZ R161, R224, R160 ;  /* 0x000000a0e0a17220 */ /* 0x000fe40000410000 */
[----:B------:R-:W-:Y:S02]  /*1400*/  FADD.FTZ R99, R99, R180 ;  /* 0x000000b463637221 */ /* 0x000fe40000010000 */
[-C--:B------:R-:W-:Y:S02]  /*1410*/  FFMA.FTZ R123, R179, R180.reuse, R123 ;  /* 0x000000b4b37b7223 */ /* 0x080fe4000001007b */
[----:B------:R-:W-:Y:S01]  /*1420*/  FFMA.FTZ R180, R225, R180, R161 ;  /* 0x000000b4e1b47223 */ /* 0x000fe200000100a1 */
[----:B------:R-:W-:Y:S01]  /*1430*/  PRMT R161, RZ, 0x5410, R162 ;  /* 0x00005410ffa17816 */ /* 0x000fe200000000a2 */
[----:B------:R-:W-:Y:S01]  /*1440*/  FMUL.FTZ R181, R10, R181 ;  /* 0x000000b50ab57220 */ /* 0x000fe20000410000 */
[----:B------:R-:W-:Y:S01]  /*1450*/  PRMT R182, RZ, 0x5410, R166 ;  /* 0x00005410ffb67816 */ /* 0x000fe200000000a6 */
[----:B------:R-:W-:-:S02]  /*1460*/  FADD.FTZ R51, R51, R160 ;  /* 0x000000a033337221 */ /* 0x000fc40000010000 */
[----:B------:R-:W-:Y:S02]  /*1470*/  FFMA.FTZ R75, R179, R160, R75 ;  /* 0x000000a0b34b7223 */ /* 0x000fe4000001004b */
[-C--:B------:R-:W-:Y:S02]  /*1480*/  FMUL.FTZ R160, R222, R161.reuse ;  /* 0x000000a1dea07220 */ /* 0x080fe40000410000 */
[----:B------:R-:W-:Y:S02]  /*1490*/  FADD.FTZ R44, R44, R161 ;  /* 0x000000a12c2c7221 */ /* 0x000fe40000010000 */
[C---:B------:R-:W-:Y:S01]  /*14a0*/  FFMA.FTZ R68, R181.reuse, R161, R68 ;  /* 0x000000a1b5447223 */ /* 0x040fe20000010044 */
[----:B------:R-:W-:Y:S01]  /*14b0*/  PRMT R161, RZ, 0x5410, R163 ;  /* 0x00005410ffa17816 */ /* 0x000fe200000000a3 */
[----:B------:R-:W-:Y:S01]  /*14c0*/  FADD.FTZ R92, R92, R182 ;  /* 0x000000b65c5c7221 */ /* 0x000fe20000010000 */
[----:B------:R-:W-:Y:S01]  /*14d0*/  PRMT R196, RZ, 0x5410, R167 ;  /* 0x00005410ffc47816 */ /* 0x000fe200000000a7 */
[----:B------:R-:W-:-:S02]  /*14e0*/  FFMA.FTZ R116, R181, R182, R116 ;  /* 0x000000b6b5747223 */ /* 0x000fc40000010074 */
[----:B------:R-:W-:Y:S02]  /*14f0*/  FFMA.FTZ R182, R223, R182, R160 ;  /* 0x000000b6dfb67223 */ /* 0x000fe400000100a0 */
[----:B------:R-:W-:Y:S02]  /*1500*/  FMUL.FTZ R195, R10, R195 ;  /* 0x000000c30ac37220 */ /* 0x000fe40000410000 */
[-C--:B------:R-:W-:Y:S02]  /*1510*/  FMUL.FTZ R160, R218, R161.reuse ;  /* 0x000000a1daa07220 */ /* 0x080fe40000410000 */
[----:B------:R-:W-:Y:S02]  /*1520*/  FADD.FTZ R94, R94, R196 ;  /* 0x000000c45e5e7221 */ /* 0x000fe40000010000 */
[-C--:B------:R-:W-:Y:S02]  /*1530*/  FFMA.FTZ R118, R195, R196.reuse, R118 ;  /* 0x000000c4c3767223 */ /* 0x080fe40000010076 */
[----:B------:R-:W-:Y:S01]  /*1540*/  FFMA.FTZ R196, R219, R196, R160 ;  /* 0x000000c4dbc47223 */ /* 0x000fe200000100a0 */
        /* <DEDUP_REMOVED lines=15> */
[----:B------:R-:W-:Y:S01]  /*1640*/  FFMA.FTZ R215, R21, R22, R215 ;  /* 0x0000001615d77223 */ /* 0x000fe200000100d7 */
        /* <DEDUP_REMOVED lines=22> */
.L_x_639:
[----:B------:R-:W-:Y:S05]  /*17b0*/  BSYNC B1 ;  /* 0x0000000000017941 */ /* 0x000fea0003800000 */
.L_x_638:
[----:B------:R-:W-:Y:S01]  /*17c0*/  BSSY B1, `(.L_x_640) ;  /* 0x0000073000017945 */ /* 0x000fe20003800000 */
[----:B------:R-:W-:Y:S05]  /*17d0*/  @!P4 BRA `(.L_x_641) ;  /* 0x000007100000c947 */ /* 0x000fea0003800000 */
[C---:B------:R-:W-:Y:S02]  /*17e0*/  LEA R164, P0, R216.reuse, c[0x0][0x188], 0x5 ;  /* 0x00006200d8a47a11 */ /* 0x040fe400078028ff */
[----:B------:R-:W-:Y:S02]  /*17f0*/  MOV R173, 0x10 ;  /* 0x0000001000ad7802 */ /* 0x000fe40000000f00 */
[----:B------:R-:W-:-:S03]  /*1800*/  LEA.HI.X R165, R216, c[0x0][0x18c], RZ, 0x5, P0 ;  /* 0x00006300d8a57a11 */ /* 0x000fc600000f2cff */
[CC--:B------:R-:W-:Y:S02]  /*1810*/  IMAD.WIDE.U32 R168, R216.reuse, R173.reuse, c[0x0][0x210] ;  /* 0x00008400d8a87625 */ /* 0x0c0fe400078e00ad */
[----:B------:R0:W2:Y:S02]  /*1820*/  LDG.E.128 R160, [R164.64] ;  /* 0x00000004a4a07981 */ /* 0x0000a4000c1e1d00 */
        /* <DEDUP_REMOVED lines=11> */
[----:B-----5:R-:W-:-:S05]  /*18e0*/  FSEL R210, R210, RZ, !P0 ;  /* 0x000000ffd2d27208 */ /* 0x020fca0004000000 */
[----:B--2---:R-:W-:Y:S01]  /*18f0*/  FADD.FTZ R27, -R210, R160 ;  /* 0x000000a0d21b7221 */ /* 0x004fe20000010100 */
[----:B---3--:R-:W-:-:S03]  /*1900*/  PRMT R160, RZ, 0x5410, R168 ;  /* 0x00005410ffa07816 */ /* 0x008fc600000000a8 */
[----:B------:R-:W-:Y:S02]  /*1910*/  FMUL.FTZ R27, R10, R27 ;  /* 0x0000001b0a1b7220 */ /* 0x000fe40000410000 */
[----:B------:R-:W-:Y:S02]  /*1920*/  FADD.FTZ R185, -R210, R161 ;  /* 0x000000a1d2b97221 */ /* 0x000fe40000010100 */
[-C--:B0-----:R-:W-:Y:S02]  /*1930*/  FMUL.FTZ R176, R211, R160.reuse ;  /* 0x000000a0d3b07220 */ /* 0x081fe40000410000 */
[----:B------:R-:W-:Y:S02]  /*1940*/  FADD.FTZ R40, R40, R160 ;  /* 0x000000a028287221 */ /* 0x000fe40000010000 */
[C---:B------:R-:W-:Y:S01]  /*1950*/  FFMA.FTZ R64, R27.reuse, R160, R64 ;  /* 0x000000a01b407223 */ /* 0x040fe20000010040 */
[----:B------:R-:W-:Y:S01]  /*1960*/  PRMT R160, RZ, 0x7610, R168 ;  /* 0x00007610ffa07816 */ /* 0x000fe200000000a8 */
[----:B------:R-:W-:Y:S01]  /*1970*/  FMUL.FTZ R168, R10, R185 ;  /* 0x000000b90aa87220 */ /* 0x000fe20000410000 */
[----:B----4-:R-:W-:Y:S01]  /*1980*/  PRMT R177, RZ, 0x5410, R172 ;  /* 0x00005410ffb17816 */ /* 0x010fe200000000ac */
[----:B------:R-:W-:Y:S01]  /*1990*/  FADD.FTZ R187, -R210, R162 ;  /* 0x000000a2d2bb7221 */ /* 0x000fe20000010100 */
[----:B------:R-:W-:Y:S01]  /*19a0*/  PRMT R172, RZ, 0x7610, R172 ;  /* 0x00007610ffac7816 */ /* 0x000fe200000000ac */
[----:B------:R-:W-:Y:S01]  /*19b0*/  FMUL.FTZ R162, R208, R160 ;  /* 0x000000a0d0a27220 */ /* 0x000fe20000410000 */
[----:B------:R-:W-:Y:S01]  /*19c0*/  PRMT R185, RZ, 0x5410, R169 ;  /* 0x00005410ffb97816 */ /* 0x000fe200000000a9 */
[----:B------:R-:W-:Y:S01]  /*19d0*/  FADD.FTZ R88, R88, R177 ;  /* 0x000000b158587221 */ /* 0x000fe20000010000 */
[----:B------:R-:W-:Y:S01]  /*19e0*/  PRMT R178, RZ, 0x5410, R173 ;  /* 0x00005410ffb27816 */ /* 0x000fe200000000ad */
[----:B------:R-:W-:-:S02]  /*19f0*/  FFMA.FTZ R112, R27, R177, R112 ;  /* 0x000000b11b707223 */ /* 0x000fc40000010070 */
[----:B------:R-:W-:Y:S02]  /*1a00*/  FFMA.FTZ R176, R212, R177, R176 ;  /* 0x000000b1d4b07223 */ /* 0x000fe400000100b0 */
[----:B------:R-:W-:Y:S02]  /*1a10*/  FADD.FTZ R89, R89, R172 ;  /* 0x000000ac59597221 */ /* 0x000fe40000010000 */
[C---:B------:R-:W-:Y:S02]  /*1a20*/  FFMA.FTZ R113, R168.reuse, R172, R113 ;  /* 0x000000aca8717223 */ /* 0x040fe40000010071 */
[----:B------:R-:W-:Y:S02]  /*1a30*/  FADD.FTZ R41, R41, R160 ;  /* 0x000000a029297221 */ /* 0x000fe40000010000 */
[----:B------:R-:W-:Y:S02]  /*1a40*/  FFMA.FTZ R65, R168, R160, R65 ;  /* 0x000000a0a8417223 */ /* 0x000fe40000010041 */
[----:B------:R-:W-:-:S02]  /*1a50*/  FMUL.FTZ R177, R10, R187 ;  /* 0x000000bb0ab17220 */ /* 0x000fc40000410000 */
[----:B------:R-:W-:Y:S01]  /*1a60*/  FFMA.FTZ R172, R209, R172, R162 ;  /* 0x000000acd1ac7223 */ /* 0x000fe200000100a2 */
[----:B------:R-:W-:Y:S01]  /*1a70*/  PRMT R162, RZ, 0x7610, R169 ;  /* 0x00007610ffa27816 */ /* 0x000fe200000000a9 */
[----:B------:R-:W-:Y:S02]  /*1a80*/  FMUL.FTZ R160, R206, R185 ;  /* 0x000000b9cea07220 */ /* 0x000fe40000410000 */
[C---:B------:R-:W-:Y:S02]  /*1a90*/  FADD.FTZ R161, -R210.reuse, R164 ;  /* 0x000000a4d2a17221 */ /* 0x040fe40000010100 */
[----:B------:R-:W-:Y:S02]  /*1aa0*/  FADD.FTZ R163, -R210, R163 ;  /* 0x000000a3d2a37221 */ /* 0x000fe40000010100 */
[----:B------:R-:W-:Y:S02]  /*1ab0*/  FADD.FTZ R90, R90, R178 ;  /* 0x000000b25a5a7221 */ /* 0x000fe40000010000 */
[----:B------:R-:W-:-:S02]  /*1ac0*/  FFMA.FTZ R114, R177, R178, R114 ;  /* 0x000000b2b1727223 */ /* 0x000fc40000010072 */
[----:B------:R-:W-:Y:S01]  /*1ad0*/  FFMA.FTZ R178, R207, R178, R160 ;  /* 0x000000b2cfb27223 */ /* 0x000fe200000100a0 */
[----:B------:R-:W-:Y:S01]  /*1ae0*/  PRMT R160, RZ, 0x7610, R173 ;  /* 0x00007610ffa07816 */ /* 0x000fe200000000ad */
[C---:B------:R-:W-:Y:S01]  /*1af0*/  FMUL.FTZ R192, R10.reuse, R161 ;  /* 0x000000a10ac07220 */ /* 0x040fe20000410000 */
[----:B------:R-:W-:Y:S01]  /*1b00*/  PRMT R161, RZ, 0x5410, R170 ;  /* 0x00005410ffa17816 */ /* 0x000fe200000000aa */
[----:B------:R-:W-:Y:S02]  /*1b10*/  FMUL.FTZ R169, R10, R163 ;  /* 0x000000a30aa97220 */ /* 0x000fe40000410000 */
[----:B------:R-:W-:Y:S01]  /*1b20*/  FMUL.FTZ R173, R204, R162 ;  /* 0x000000a2ccad7220 */ /* 0x000fe20000410000 */
[----:B------:R-:W-:Y:S01]  /*1b30*/  PRMT R193, RZ, 0x5410, R174 ;  /* 0x00005410ffc17816 */ /* 0x000fe200000000ae */
[----:B------:R-:W-:Y:S02]  /*1b40*/  FADD.FTZ R91, R91, R160 ;  /* 0x000000a05b5b7221 */ /* 0x000fe40000010000 */
[----:B------:R-:W-:-:S02]  /*1b50*/  FFMA.FTZ R115, R169, R160, R115 ;  /* 0x000000a0a9737223 */ /* 0x000fc40000010073 */
[----:B------:R-:W-:Y:S02]  /*1b60*/  FFMA.FTZ R173, R205, R160, R173 ;  /* 0x000000a0cdad7223 */ /* 0x000fe400000100ad */
[----:B------:R-:W-:Y:S02]  /*1b70*/  FMUL.FTZ R160, R5, R161 ;  /* 0x000000a105a07220 */ /* 0x000fe40000410000 */
[----:B------:R-:W-:Y:S02]  /*1b80*/  FADD.FTZ R165, -R210, R165 ;  /* 0x000000a5d2a57221 */ /* 0x000fe40000010100 */
        /* <DEDUP_REMOVED lines=10> */
[----:B------:R-:W-:Y:S01]  /*1c30*/  FFMA.FTZ R61, R170, R160, R61 ;  /* 0x000000a0aa3d7223 */ /* 0x000fe2000001003d */
[----:B------:R-:W-:Y:S01]  /*1c40*/  PRMT R160, RZ, 0x5410, R171 ;  /* 0x00005410ffa07816 */ /* 0x000fe200000000ab */
[----:B------:R-:W-:Y:S02]  /*1c50*/  FADD.FTZ R197, -R210, R166 ;  /* 0x000000a6d2c57221 */ /* 0x000fe40000010100 */
[----:B------:R-:W-:-:S02]  /*1c60*/  FADD.FTZ R85, R85, R174 ;  /* 0x000000ae55557221 */ /* 0x000fc40000010000 */
[-C--:B------:R-:W-:Y:S02]  /*1c70*/  FFMA.FTZ R109, R170, R174.reuse, R109 ;  /* 0x000000aeaa6d7223 */ /* 0x080fe4000001006d */
[----:B------:R-:W-:Y:S01]  /*1c80*/  FFMA.FTZ R174, R9, R174, R161 ;  /* 0x000000ae09ae7223 */ /* 0x000fe200000100a1 */
[----:B------:R-:W-:Y:S01]  /*1c90*/  PRMT R161, RZ, 0x5410, R175 ;  /* 0x00005410ffa17816 */ /* 0x000fe200000000af */
[----:B------:R-:W-:Y:S02]  /*1ca0*/  FMUL.FTZ R197, R10, R197 ;  /* 0x000000c50ac57220 */ /* 0x000fe40000410000 */
[----:B------:R-:W-:Y:S02]  /*1cb0*/  FMUL.FTZ R198, R3, R160 ;  /* 0x000000a003c67220 */ /* 0x000fe40000410000 */
[----:B------:R-:W-:Y:S02]  /*1cc0*/  FADD.FTZ R43, R43, R162 ;  /* 0x000000a22b2b7221 */ /* 0x000fe40000010000 */
[----:B------:R-:W-:Y:S01]  /*1cd0*/  FFMA.FTZ R67, R169, R162, R67 ;  /* 0x000000a2a9437223 */ /* 0x000fe20000010043 */
[----:B------:R-:W-:Y:S01]  /*1ce0*/  PRMT R162, RZ, 0x7610, R171 ;  /* 0x00007610ffa27816 */ /* 0x000fe200000000ab */
[----:B------:R-:W-:-:S02]  /*1cf0*/  FADD.FTZ R167, -R210, R167 ;  /* 0x000000a7d2a77221 */ /* 0x000fc40000010100 */
[----:B------:R-:W-:Y:S02]  /*1d00*/  FADD.FTZ R86, R86, R161 ;  /* 0x000000a156567221 */ /* 0x000fe40000010000 */
[-C--:B------:R-:W-:Y:S02]  /*1d10*/  FFMA.FTZ R110, R197, R161.reuse, R110 ;  /* 0x000000a1c56e7223 */ /* 0x080fe4000001006e */
[----:B------:R-:W-:Y:S02]  /*1d20*/  FFMA.FTZ R198, R8, R161, R198 ;  /* 0x000000a108c67223 */ /* 0x000fe400000100c6 */
[----:B------:R-:W-:Y:S02]  /*1d30*/  FADD.FTZ R161, R214, R176 ;  /* 0x000000b0d6a17221 */ /* 0x000fe40000010000 */
[----:B------:R-:W-:Y:S02]  /*1d40*/  FFMA.FTZ R215, R27, R176, R215 ;  /* 0x000000b01bd77223 */ /* 0x000fe400000100d7 */
[----:B------:R-:W-:-:S02]  /*1d50*/  FADD.FTZ R38, R38, R160 ;  /* 0x000000a026267221 */ /* 0x000fc40000010000 */
[----:B------:R-:W-:Y:S01]  /*1d60*/  FFMA.FTZ R62, R197, R160, R62 ;  /* 0x000000a0c53e7223 */ /* 0x000fe2000001003e */
[----:B------:R-:W-:Y:S01]  /*1d70*/  PRMT R160, RZ, 0x7610, R175 ;  /* 0x00007610ffa07816 */ /* 0x000fe200000000af */
        /* <DEDUP_REMOVED lines=23> */
.L_x_641:
[----:B------:R-:W-:Y:S05]  /*1ef0*/  BSYNC B1 ;  /* 0x0000000000017941 */ /* 0x000fea0003800000 */
.L_x_640:
[----:B------:R-:W-:Y:S05]  /*1f00*/  BRA.DIV ~URZ, `(.L_x_642) ;  /* 0x000028927f007947 */ /* 0x000fea000b800000 */
[----:B------:R0:W1:Y:S02]  /*1f10*/  SHFL.BFLY PT, R167, R214, 0x1, 0x1f ;  /* 0x0c201f00d6a77f89 */ /* 0x00006400000e0000 */
.L_x_661:
        /* <DEDUP_REMOVED lines=18> */
.L_x_662:
        /* <DEDUP_REMOVED lines=15> */
[-CC-:B------:R-:W-:Y:S02]  /*2130*/  FFMA.FTZ R165, R17, R184.reuse, R185.reuse ;  /* 0x000000b811a57223 */ /* 0x180fe400000100b9 */
[----:B0-----:R-:W-:-:S02]  /*2140*/  FFMA.FTZ R167, R23, R184, R185 ;  /* 0x000000b817a77223 */ /* 0x001fc400000100b9 */
[-CC-:B------:R-:W-:Y:S02]  /*2150*/  FFMA.FTZ R160, R188, R184.reuse, R185.reuse ;  /* 0x000000b8bca07223 */ /* 0x180fe400000100b9 */
        /* <DEDUP_REMOVED lines=10> */
[----:B-----5:R-:W-:-:S02]  /*2200*/  FMUL.FTZ R215, R10, R187 ;  /* 0x000000bb0ad77220 */ /* 0x020fc40000410000 */
[C---:B------:R-:W-:Y:S02]  /*2210*/  FMUL.FTZ R216, R10.reuse, R161 ;  /* 0x000000a10ad87220 */ /* 0x040fe40000410000 */
[C---:B------:R-:W-:Y:S02]  /*2220*/  FMUL.FTZ R250, R10.reuse, R163 ;  /* 0x000000a30afa7220 */ /* 0x040fe40000410000 */
[C---:B------:R-:W-:Y:S01]  /*2230*/  FMUL.FTZ R251, R10.reuse, R165 ;  /* 0x000000a50afb7220 */ /* 0x040fe20000410000 */
[----:B------:R-:W-:Y:S01]  /*2240*/  HFMA2.MMA R165, -RZ, RZ, 0, 9.5367431640625e-07 ;  /* 0x00000010ffa57435 */ /* 0x000fe200000001ff */
[C---:B------:R-:W-:Y:S01]  /*2250*/  FMUL.FTZ R214, R10.reuse, R167 ;  /* 0x000000a70ad67220 */ /* 0x040fe20000410000 */
[----:B------:R-:W-:Y:S01]  /*2260*/  @P1 MOV R167, 0x20 ;  /* 0x0000002000a71802 */ /* 0x000fe20000000f00 */
[C---:B------:R-:W-:Y:S02]  /*2270*/  FMUL.FTZ R210, R10.reuse, R160 ;  /* 0x000000a00ad27220 */ /* 0x040fe40000410000 */
[----:B------:R-:W-:-:S02]  /*2280*/  FMUL.FTZ R187, R10, R162 ;  /* 0x000000a20abb7220 */ /* 0x000fc40000410000 */
[----:B------:R-:W-:Y:S02]  /*2290*/  FMUL.FTZ R186, R10, R186 ;  /* 0x000000ba0aba7220 */ /* 0x000fe40000410000 */
[----:B------:R-:W-:Y:S02]  /*22a0*/  @P0 FADD.FTZ R216, R32, R216 ;  /* 0x000000d820d80221 */ /* 0x000fe40000010000 */
[----:B------:R-:W-:Y:S02]  /*22b0*/  @P0 FADD.FTZ R250, R33, R250 ;  /* 0x000000fa21fa0221 */ /* 0x000fe40000010000 */
[----:B------:R-:W-:Y:S01]  /*22c0*/  @P0 FADD.FTZ R251, R34, R251 ;  /* 0x000000fb22fb0221 */ /* 0x000fe20000010000 */
[----:B------:R-:W-:Y:S01]  /*22d0*/  SEL R148, R216, R148, P1 ;  /* 0x00000094d8947207 */ /* 0x000fe20000800000 */
        /* <DEDUP_REMOVED lines=9> */
[----:B------:R-:W-:Y:S01]  /*2370*/  ISETP.NE.U32.AND P0, PT, RZ, c[0x0][0x250], PT ;  /* 0x00009400ff007a0c */ /* 0x000fe20003f05070 */
[----:B------:R-:W-:Y:S01]  /*2380*/  @P1 IMAD.WIDE.U32 R166, R0, R167, c[0x0][0x258] ;  /* 0x0000960000a61625 */ /* 0x000fe200078e00a7 */
[----:B------:R-:W-:-:S02]  /*2390*/  SEL R153, R210, R153, P1 ;  /* 0x00000099d2997207 */ /* 0x000fc40000800000 */
[----:B------:R-:W-:Y:S01]  /*23a0*/  ISETP.NE.AND.EX P0, PT, RZ, c[0x0][0x254], PT, P0 ;  /* 0x00009500ff007a0c */ /* 0x000fe20003f05300 */
[----:B------:R-:W-:Y:S01]  /*23b0*/  IMAD.WIDE.U32 R164, R0, R165, c[0x0][0x248] ;  /* 0x0000920000a47625 */ /* 0x000fe200078e00a5 */
[----:B------:R-:W-:Y:S01]  /*23c0*/  SEL R154, R187, R154, P1 ;  /* 0x0000009abb9a7207 */ /* 0x000fe20000800000 */
[----:B------:R-:W-:Y:S01]  /*23d0*/  @P1 STG.E.128 [R166.64], R148 ;  /* 0x00000094a6001986 */ /* 0x000fe2000c101d04 */
[----:B------:R-:W-:Y:S02]  /*23e0*/  SEL R155, R186, R155, P1 ;  /* 0x0000009bba9b7207 */ /* 0x000fe40000800000 */
[----:B------:R-:W-:Y:S02]  /*23f0*/  F2FP.BF16.PACK_AB R160, R250, R216 ;  /* 0x000000d8faa0723e */ /* 0x000fe400000010ff */
[----:B------:R-:W-:Y:S01]  /*2400*/  F2FP.BF16.PACK_AB R161, R214, R251 ;  /* 0x000000fbd6a1723e */ /* 0x000fe200000010ff */
[----:B------:R-:W-:Y:S01]  /*2410*/  @P1 STG.E.128 [R166.64+0x10], R152 ;  /* 0x00001098a6001986 */ /* 0x000fe2000c101d04 */
[----:B------:R-:W-:-:S02]  /*2420*/  F2FP.BF16.PACK_AB R162, R210, R215 ;  /* 0x000000d7d2a2723e */ /* 0x000fc400000010ff */
[----:B------:R-:W-:Y:S02]  /*2430*/  F2FP.BF16.PACK_AB R163, R186, R187 ;  /* 0x000000bbbaa3723e */ /* 0x000fe400000010ff */
[----:B------:R-:W-:Y:S02]  /*2440*/  @P0 F2FP.BF16.PACK_AB R216, RZ, R216 ;  /* 0x000000d8ffd8023e */ /* 0x000fe400000010ff */
[----:B------:R-:W-:Y:S01]  /*2450*/  @P0 F2FP.BF16.PACK_AB R251, RZ, R251 ;  /* 0x000000fbfffb023e */ /* 0x000fe200000010ff */
[----:B------:R0:W-:Y:S01]  /*2460*/  STG.E.128 [R164.64], R160 ;  /* 0x000000a0a4007986 */ /* 0x0001e2000c101d04 */
[----:B------:R-:W-:Y:S02]  /*2470*/  @P0 F2FP.BF16.PACK_AB R215, RZ, R215 ;  /* 0x000000d7ffd7023e */ /* 0x000fe400000010ff */
[----:B------:R-:W-:Y:S02]  /*2480*/  @P0 F2FP.BF16.PACK_AB R187, RZ, R187 ;  /* 0x000000bbffbb023e */ /* 0x000fe400000010ff */
[----:B------:R-:W-:-:S02]  /*2490*/  @P0 F2FP.BF16.PACK_AB R250, RZ, R250 ;  /* 0x000000fafffa023e */ /* 0x000fc400000010ff */
[----:B------:R-:W-:Y:S02]  /*24a0*/  @P0 F2FP.BF16.PACK_AB R214, RZ, R214 ;  /* 0x000000d6ffd6023e */ /* 0x000fe400000010ff */
[----:B------:R-:W-:Y:S02]  /*24b0*/  @P0 F2FP.BF16.PACK_AB R210, RZ, R210 ;  /* 0x000000d2ffd2023e */ /* 0x000fe400000010ff */
[----:B------:R-:W-:Y:S02]  /*24c0*/  @P0 F2FP.BF16.PACK_AB R186, RZ, R186 ;  /* 0x000000baffba023e */ /* 0x000fe400000010ff */
[----:B------:R-:W-:Y:S02]  /*24d0*/  @P0 PRMT R156, R216, 0x7610, R156 ;  /* 0x00007610d89c0816 */ /* 0x000fe4000000009c */
[----:B------:R-:W-:Y:S02]  /*24e0*/  @P0 PRMT R157, R251, 0x7610, R157 ;  /* 0x00007610fb9d0816 */ /* 0x000fe4000000009d */
[----:B------:R-:W-:-:S02]  /*24f0*/  @P0 PRMT R158, R215, 0x7610, R158 ;  /* 0x00007610d79e0816 */ /* 0x000fc4000000009e */
[----:B------:R-:W-:Y:S02]  /*2500*/  @P0 PRMT R159, R187, 0x7610, R159 ;  /* 0x00007610bb9f0816 */ /* 0x000fe4000000009f */
[----:B0-----:R-:W-:Y:S02]  /*2510*/  @P0 LEA R160, P1, R0, c[0x0][0x250], 0x4 ;  /* 0x0000940000a00a11 */ /* 0x001fe400078220ff */
[----:B------:R-:W-:Y:S02]  /*2520*/  @P0 PRMT R156, R156, 0x5410, R250 ;  /* 0x000054109c9c0816 */ /* 0x000fe400000000fa */
[----:B------:R-:W-:Y:S02]  /*2530*/  @P0 PRMT R157, R157, 0x5410, R214 ;  /* 0x000054109d9d0816 */ /* 0x000fe400000000d6 */
[----:B------:R-:W-:Y:S02]  /*2540*/  @P0 PRMT R158, R158, 0x5410, R210 ;  /* 0x000054109e9e0816 */ /* 0x000fe400000000d2 */
[----:B------:R-:W-:-:S02]  /*2550*/  @P0 PRMT R159, R159, 0x5410, R186 ;  /* 0x000054109f9f0816 */ /* 0x000fc400000000ba */
[C---:B------:R-:W-:Y:S02]  /*2560*/  @P0 LEA.HI.X R161, R0.reuse, c[0x0][0x254], RZ, 0x4, P1 ;  /* 0x0000950000a10a11 */ /* 0x040fe400008f24ff */
[----:B------:R-:W-:-:S03]  /*2570*/  IADD3 R0, R0, 0x20, RZ ;  /* 0x0000002000007810 */ /* 0x000fc60007ffe0ff */
[----:B------:R0:W-:Y:S04]  /*2580*/  @P0 STG.E.128 [R160.64], R156 ;  /* 0x0000009ca0000986 */ /* 0x0001e8000c101d04 */
.L_x_645:
[----:B------:R-:W-:Y:S05]  /*2590*/  BSYNC B1 ;  /* 0x0000000000017941 */ /* 0x000fea0003800000 */
.L_x_644:
[----:B------:R-:W-:Y:S01]  /*25a0*/  BSSY B1, `(.L_x_646) ;  /* 0x000004f000017945 */ /* 0x000fe20003800000 */
[----:B------:R-:W-:Y:S05]  /*25b0*/  @!P3 BRA `(.L_x_647) ;  /* 0x000004d00000b947 */ /* 0x000fea0003800000 */
[----:B------:R-:W-:Y:S01]  /*25c0*/  ISETP.NE.U32.AND P0, PT, RZ, c[0x0][0x218], PT ;  /* 0x00008600ff007a0c */ /* 0x000fe20003f05070 */
[-CC-:B------:R-:W-:Y:S01]  /*25d0*/  FFMA.FTZ R187, R181, R184.reuse, R185.reuse ;  /* 0x000000b8b5bb7223 */ /* 0x180fe200000100b9 */
[----:B------:R-:W-:Y:S01]  /*25e0*/  ISETP.NE.U32.AND P1, PT, RZ, c[0x0][0x258], PT ;  /* 0x00009600ff007a0c */ /* 0x000fe20003f25070 */
[-CC-:B0-----:R-:W-:Y:S01]  /*25f0*/  FFMA.FTZ R161, R13, R184.reuse, R185.reuse ;  /* 0x000000b80da17223 */ /* 0x181fe200000100b9 */
[----:B------:R-:W-:Y:S01]  /*2600*/  ISETP.NE.AND.EX P0, PT, RZ, c[0x0][0x21c], PT, P0 ;  /* 0x00008700ff007a0c */ /* 0x000fe20003f05300 */
[-CC-:B------:R-:W-:Y:S01]  /*2610*/  FFMA.FTZ R163, R19, R184.reuse, R185.reuse ;  /* 0x000000b813a37223 */ /* 0x180fe200000100b9 */
[----:B------:R-:W-:Y:S01]  /*2620*/  ISETP.NE.AND.EX P1, PT, RZ, c[0x0][0x25c], PT, P1 ;  /* 0x00009700ff007a0c */ /* 0x000fe20003f25310 */
[-CC-:B------:R-:W-:Y:S02]  /*2630*/  FFMA.FTZ R165, R21, R184.reuse, R185.reuse ;  /* 0x000000b815a57223 */ /* 0x180fe400000100b9 */
[----:B------:R-:W-:-:S02]  /*2640*/  FFMA.FTZ R167, R179, R184, R185 ;  /* 0x000000b8b3a77223 */ /* 0x000fc400000100b9 */
        /* <DEDUP_REMOVED lines=8> */
[----:B-----5:R-:W-:Y:S02]  /*26d0*/  FADD.FTZ R210, R194, -R215 ;  /* 0x800000d7c2d27221 */ /* 0x020fe40000010000 */
[----:B------:R-:W-:Y:S02]  /*26e0*/  FADD.FTZ R160, R196, -R251 ;  /* 0x800000fbc4a07221 */ /* 0x000fe40000010000 */
[----:B------:R-:W-:Y:S02]  /*26f0*/  FADD.FTZ R162, R202, -R162 ;  /* 0x800000a2caa27221 */ /* 0x000fe40000010000 */
[----:B------:R-:W-:-:S02]  /*2700*/  FMUL.FTZ R215, R10, R187 ;  /* 0x000000bb0ad77220 */ /* 0x000fc40000410000 */
        /* <DEDUP_REMOVED lines=56> */
.L_x_647:
[----:B------:R-:W-:Y:S05]  /*2a90*/  BSYNC B1 ;  /* 0x0000000000017941 */ /* 0x000fea0003800000 */
.L_x_646:
        /* <DEDUP_REMOVED lines=74> */
[----:B------:R-:W-:Y:S02]  /*2f40*/  @P0 LEA.HI.X R161, R0, c[0x0][0x254], RZ, 0x4, P1 ;  /* 0x0000950000a10a11 */ /* 0x000fe400008f24ff */
[----:B------:R-:W-:-:S02]  /*2f50*/  @P0 PRMT R156, R156, 0x5410, R184 ;  /* 0x000054109c9c0816 */ /* 0x000fc400000000b8 */
[----:B------:R-:W-:-:S05]  /*2f60*/  @P0 PRMT R159, R159, 0x5410, R10 ;  /* 0x000054109f9f0816 */ /* 0x000fca000000000a */
[----:B------:R0:W-:Y:S02]  /*2f70*/  @P0 STG.E.128 [R160.64], R156 ;  /* 0x0000009ca0000986 */ /* 0x0001e4000c101d04 */
.L_x_649:
[----:B------:R-:W-:Y:S05]  /*2f80*/  BSYNC B1 ;  /* 0x0000000000017941 */ /* 0x000fea0003800000 */
.L_x_648:
[----:B0-----:R-:W-:-:S04]  /*2f90*/  MOV R161, c[0x0][0x160] ;  /* 0x0000580000a17a02 */ /* 0x001fc80000000f00 */
[----:B------:R-:W-:-:S04]  /*2fa0*/  LEA R6, R161, R6, 0x2 ;  /* 0x00000006a1067211 */ /* 0x000fc800078e10ff */
[----:B------:R-:W-:-:S13]  /*2fb0*/  ISETP.GE.AND P0, PT, R6, c[0x0][0x164], PT ;  /* 0x0000590006007a0c */ /* 0x000fda0003f06270 */
[----:B-----5:R-:W-:Y:S01]  /*2fc0*/  @P0 CALL.REL.NOINC `(.L_x_635) ;  /* 0x0000001000000944 */ /* 0x020fe20003c00000 */
[----:B------:R-:W-:Y:S05]  /*2fd0*/  BRA `(.L_x_650) ;  /* 0xffffd88000007947 */ /* 0x000fea000383ffff */
.L_x_635:
[----:B0-----:R-:W-:Y:S05]  /*2fe0*/  BSYNC B0 ;  /* 0x0000000000007941 */ /* 0x001fea0003800000 */
.L_x_634:
[----:B------:R-:W-:Y:S01]  /*2ff0*/  SHF.R.U32.HI R0, RZ, 0x5, R248 ;  /* 0x00000005ff007819 */ /* 0x000fe200000116f8 */
[----:B------:R-:W-:Y:S01]  /*3000*/  WARPSYNC 0xffffffff ;  /* 0xffffffff00007948 */ /* 0x000fe20003800000 */
[C---:B------:R-:W-:Y:S01]  /*3010*/  LOP3.LUT R3, R248.reuse, 0x1f, RZ, 0xc0, !PT ;  /* 0x0000001ff8037812 */ /* 0x040fe200078ec0ff */
[----:B------:R-:W-:Y:S01]  /*3020*/  BSSY B0, `(.L_x_651) ;  /* 0x0000108000007945 */ /* 0x000fe20003800000 */
[----:B-----5:R-:W-:-:S03]  /*3030*/  IADD3 R22, -R248, 0x7f, RZ ;  /* 0x0000007ff8167810 */ /* 0x020fc60007ffe1ff */
        /* <DEDUP_REMOVED lines=176> */
[----:B---3--:R-:W-:-:S03]  /*3b40*/  IMAD R27, R23, c[0x0][0x168], RZ ;  /* 0x00005a00171b7a24 */ /* 0x008fc600078e02ff */
[----:B------:R-:W-:Y:S01]  /*3b50*/  STS.128 [R2+0x400], R72 ;  /* 0x0004004802007388 */ /* 0x000fe20000000c00 */
[----:B------:R-:W-:Y:S01]  /*3b60*/  FADD.FTZ R23, R3, R18 ;  /* 0x0000001203177221 */ /* 0x000fe20000010000 */
[----:B------:R-:W-:Y:S02]  /*3b70*/  IADD3 R10, P6, R27, R248, RZ ;  /* 0x000000f81b0a7210 */ /* 0x000fe40007fde0ff */
[----:B------:R-:W-:Y:S01]  /*3b80*/  STS.128 [R2+0x410], R68 ;  /* 0x0004104402007388 */ /* 0x000fe20000000c00 */
[----:B0-----:R-:W-:Y:S01]  /*3b90*/  FADD.FTZ R27, R5, R20 ;  /* 0x00000014051b7221 */ /* 0x001fe20000010000 */
[----:B------:R-:W-:Y:S02]  /*3ba0*/  IADD3.X R3, RZ, RZ, RZ, P6, !PT ;  /* 0x000000ffff037210 */ /* 0x000fe400037fe4ff */
[----:B------:R-:W-:Y:S01]  /*3bb0*/  STS.128 [R2+0x800], R64 ;  /* 0x0008004002007388 */ /* 0x000fe20000000c00 */
[----:B-1----:R-:W-:Y:S02]  /*3bc0*/  FADD.FTZ R33, R6, R33 ;  /* 0x0000002106217221 */ /* 0x002fe40000010000 */
[----:B--2---:R-:W-:Y:S01]  /*3bd0*/  FADD.FTZ R29, R7, R22 ;  /* 0x00000016071d7221 */ /* 0x004fe20000010000 */
        /* <DEDUP_REMOVED lines=76> */
.L_x_652:
[----:B-1----:R-:W-:Y:S05]  /*40a0*/  BSYNC B0 ;  /* 0x0000000000007941 */ /* 0x002fea0003800000 */
.L_x_651:
        /* <DEDUP_REMOVED lines=23> */
.L_x_654:
[----:B------:R-:W-:Y:S05]  /*4220*/  BSYNC B0 ;  /* 0x0000000000007941 */ /* 0x000fea0003800000 */
.L_x_653:
        /* <DEDUP_REMOVED lines=23> */
.L_x_656:
[----:B------:R-:W-:Y:S05]  /*43a0*/  BSYNC B0 ;  /* 0x0000000000007941 */ /* 0x000fea0003800000 */
.L_x_655:
        /* <DEDUP_REMOVED lines=23> */
.L_x_658:
[----:B------:R-:W-:Y:S05]  /*4520*/  BSYNC B0 ;  /* 0x0000000000007941 */ /* 0x000fea0003800000 */
.L_x_657:
        /* <DEDUP_REMOVED lines=23> */
.L_x_660:
[----:B------:R-:W-:Y:S05]  /*46a0*/  BSYNC B0 ;  /* 0x0000000000007941 */ /* 0x000fea0003800000 */
.L_x_659:
        /* <DEDUP_REMOVED lines=15> */
.L_x_642:
[----:B------:R-:W-:Y:S01]  /*47a0*/  HFMA2.MMA R164, -RZ, RZ, 0, 5.9604644775390625e-08 ;  /* 0x00000001ffa47435 */ /* 0x000fe200000001ff */
[----:B------:R-:W-:Y:S02]  /*47b0*/  MOV R165, R214 ;  /* 0x000000d600a57202 */ /* 0x000fe40000000f00 */
[----:B------:R-:W-:Y:S02]  /*47c0*/  MOV R163, 0x1f ;  /* 0x0000001f00a37802 */ /* 0x000fe40000000f00 */
[----:B------:R-:W-:-:S02]  /*47d0*/  MOV R162, 0xffffffff ;  /* 0xffffffff00a27802 */ /* 0x000fc40000000f00 */
[----:B------:R-:W-:Y:S02]  /*47e0*/  MOV R160, 0x4800 ;  /* 0x0000480000a07802 */ /* 0x000fe40000000f00 */
[----:B-----5:R-:W-:Y:S05]  /*47f0*/  CALL.REL.NOINC `($__internal_36_$__cuda_sm70_shflsync_bfly_p) ;  /* 0x0000046000007944 */ /* 0x020fea0003c00000 */
[----:B-1----:R-:W-:Y:S01]  /*4800*/  MOV R167, R162 ;  /* 0x000000a200a77202 */ /* 0x002fe20000000f00 */
[----:B0-----:R-:W-:Y:S05]  /*4810*/  BRA `(.L_x_661) ;  /* 0xffffd70000007947 */ /* 0x001fea000383ffff */
.L_x_643:
[----:B------:R-:W-:Y:S01]  /*4820*/  HFMA2.MMA R164, -RZ, RZ, 0, 5.9604644775390625e-08 ;  /* 0x00000001ffa47435 */ /* 0x000fe200000001ff */
[----:B------:R-:W-:Y:S02]  /*4830*/  MOV R165, R215 ;  /* 0x000000d700a57202 */ /* 0x000fe40000000f00 */
[----:B------:R-:W-:Y:S02]  /*4840*/  MOV R163, 0x1f ;  /* 0x0000001f00a37802 */ /* 0x000fe40000000f00 */
[----:B------:R-:W-:Y:S02]  /*4850*/  MOV R162, 0xffffffff ;  /* 0xffffffff00a27802 */ /* 0x000fe40000000f00 */
[----:B------:R-:W-:Y:S02]  /*4860*/  MOV R160, 0x4880 ;  /* 0x0000488000a07802 */ /* 0x000fe40000000f00 */
[----:B01---5:R-:W-:Y:S05]  /*4870*/  CALL.REL.NOINC `($__internal_36_$__cuda_sm70_shflsync_bfly_p) ;  /* 0x000003e000007944 */ /* 0x023fea0003c00000 */
[----:B------:R-:W-:Y:S01]  /*4880*/  FADD.FTZ R167, R167, R214 ;  /* 0x000000d6a7a77221 */ /* 0x000fe20000010000 */
[----:B0-----:R-:W-:Y:S01]  /*4890*/  HFMA2.MMA R164, -RZ, RZ, 0, 1.1920928955078125e-07 ;  /* 0x00000002ffa47435 */ /* 0x001fe200000001ff */
[----:B-1----:R-:W-:Y:S01]  /*48a0*/  FADD.FTZ R215, R215, R162 ;  /* 0x000000a2d7d77221 */ /* 0x002fe20000010000 */
[----:B------:R-:W-:-:S02]  /*48b0*/  MOV R163, 0x1f ;  /* 0x0000001f00a37802 */ /* 0x000fc40000000f00 */
[----:B------:R-:W-:Y:S02]  /*48c0*/  MOV R162, 0xffffffff ;  /* 0xffffffff00a27802 */ /* 0x000fe40000000f00 */
[----:B------:R-:W-:Y:S02]  /*48d0*/  MOV R165, R167 ;  /* 0x000000a700a57202 */ /* 0x000fe40000000f00 */
[----:B------:R-:W-:Y:S02]  /*48e0*/  MOV R160, 0x4900 ;  /* 0x0000490000a07802 */ /* 0x000fe40000000f00 */
[----:B------:R-:W-:Y:S05]  /*48f0*/  CALL.REL.NOINC `($__internal_36_$__cuda_sm70_shflsync_bfly_p) ;  /* 0x0000036000007944 */ /* 0x000fea0003c00000 */
[----:B0-----:R-:W-:Y:S01]  /*4900*/  HFMA2.MMA R164, -RZ, RZ, 0, 1.1920928955078125e-07 ;  /* 0x00000002ffa47435 */ /* 0x001fe200000001ff */
[----:B-1----:R-:W-:Y:S02]  /*4910*/  MOV R166, R162 ;  /* 0x000000a200a67202 */ /* 0x002fe40000000f00 */
[----:B------:R-:W-:Y:S02]  /*4920*/  MOV R165, R215 ;  /* 0x000000d700a57202 */ /* 0x000fe40000000f00 */
[----:B------:R-:W-:Y:S02]  /*4930*/  MOV R163, 0x1f ;  /* 0x0000001f00a37802 */ /* 0x000fe40000000f00 */
[----:B------:R-:W-:-:S02]  /*4940*/  MOV R162, 0xffffffff ;  /* 0xffffffff00a27802 */ /* 0x000fc40000000f00 */
[----:B------:R-:W-:Y:S02]  /*4950*/  MOV R160, 0x4970 ;  /* 0x0000497000a07802 */ /* 0x000fe40000000f00 */
[----:B------:R-:W-:Y:S05]  /*4960*/  CALL.REL.NOINC `($__internal_36_$__cuda_sm70_shflsync_bfly_p) ;  /* 0x000002f000007944 */ /* 0x000fea0003c00000 */
[----:B------:R-:W-:Y:S01]  /*4970*/  FADD.FTZ R167, R166, R167 ;  /* 0x000000a7a6a77221 */ /* 0x000fe20000010000 */
[----:B0-----:R-:W-:Y:S01]  /*4980*/  HFMA2.MMA R164, -RZ, RZ, 0, 2.384185791015625e-07 ;  /* 0x00000004ffa47435 */ /* 0x001fe200000001ff */
[----:B-1----:R-:W-:Y:S01]  /*4990*/  FADD.FTZ R215, R215, R162 ;  /* 0x000000a2d7d77221 */ /* 0x002fe20000010000 */
[----:B------:R-:W-:Y:S02]  /*49a0*/  MOV R163, 0x1f ;  /* 0x0000001f00a37802 */ /* 0x000fe40000000f00 */
[----:B------:R-:W-:Y:S02]  /*49b0*/  MOV R162, 0xffffffff ;  /* 0xffffffff00a27802 */ /* 0x000fe40000000f00 */
[----:B------:R-:W-:Y:S02]  /*49c0*/  MOV R165, R167 ;  /* 0x000000a700a57202 */ /* 0x000fe40000000f00 */
[----:B------:R-:W-:Y:S02]  /*49d0*/  MOV R160, 0x49f0 ;  /* 0x000049f000a07802 */ /* 0x000fe40000000f00 */
[----:B------:R-:W-:Y:S05]  /*49e0*/  CALL.REL.NOINC `($__internal_36_$__cuda_sm70_shflsync_bfly_p) ;  /* 0x0000027000007944 */ /* 0x000fea0003c00000 */
[----:B0-----:R-:W-:Y:S01]  /*49f0*/  HFMA2.MMA R164, -RZ, RZ, 0, 2.384185791015625e-07 ;  /* 0x00000004ffa47435 */ /* 0x001fe200000001ff */
[----:B-1----:R-:W-:-:S02]  /*4a00*/  MOV R166, R162 ;  /* 0x000000a200a67202 */ /* 0x002fc40000000f00 */
[----:B------:R-:W-:Y:S02]  /*4a10*/  MOV R165, R215 ;  /* 0x000000d700a57202 */ /* 0x000fe40000000f00 */
[----:B------:R-:W-:Y:S02]  /*4a20*/  MOV R163, 0x1f ;  /* 0x0000001f00a37802 */ /* 0x000fe40000000f00 */
[----:B------:R-:W-:Y:S02]  /*4a30*/  MOV R162, 0xffffffff ;  /* 0xffffffff00a27802 */ /* 0x000fe40000000f00 */
[----:B------:R-:W-:Y:S02]  /*4a40*/  MOV R160, 0x4a60 ;  /* 0x00004a6000a07802 */ /* 0x000fe40000000f00 */
[----:B------:R-:W-:Y:S05]  /*4a50*/  CALL.REL.NOINC `($__internal_36_$__cuda_sm70_shflsync_bfly_p) ;  /* 0x0000020000007944 */ /* 0x000fea0003c00000 */
[----:B------:R-:W-:Y:S01]  /*4a60*/  FADD.FTZ R167, R166, R167 ;  /* 0x000000a7a6a77221 */ /* 0x000fe20000010000 */
[----:B0-----:R-:W-:Y:S01]  /*4a70*/  HFMA2.MMA R164, -RZ, RZ, 0, 4.76837158203125e-07 ;  /* 0x00000008ffa47435 */ /* 0x001fe200000001ff */
[----:B-1----:R-:W-:Y:S01]  /*4a80*/  FADD.FTZ R215, R215, R162 ;  /* 0x000000a2d7d77221 */ /* 0x002fe20000010000 */
[----:B------:R-:W-:Y:S02]  /*4a90*/  MOV R163, 0x1f ;  /* 0x0000001f00a37802 */ /* 0x000fe40000000f00 */
[----:B------:R-:W-:-:S02]  /*4aa0*/  MOV R162, 0xffffffff ;  /* 0xffffffff00a27802 */ /* 0x000fc40000000f00 */
[----:B------:R-:W-:Y:S02]  /*4ab0*/  MOV R165, R167 ;  /* 0x000000a700a57202 */ /* 0x000fe40000000f00 */
[----:B------:R-:W-:Y:S02]  /*4ac0*/  MOV R160, 0x4ae0 ;  /* 0x00004ae000a07802 */ /* 0x000fe40000000f00 */
[----:B------:R-:W-:Y:S05]  /*4ad0*/  CALL.REL.NOINC `($__internal_36_$__cuda_sm70_shflsync_bfly_p) ;  /* 0x0000018000007944 */ /* 0x000fea0003c00000 */
[----:B0-----:R-:W-:Y:S01]  /*4ae0*/  HFMA2.MMA R164, -RZ, RZ, 0, 4.76837158203125e-07 ;  /* 0x00000008ffa47435 */ /* 0x001fe200000001ff */
[----:B-1----:R-:W-:Y:S02]  /*4af0*/  MOV R166, R162 ;  /* 0x000000a200a67202 */ /* 0x002fe40000000f00 */
[----:B------:R-:W-:Y:S02]  /*4b00*/  MOV R165, R215 ;  /* 0x000000d700a57202 */ /* 0x000fe40000000f00 */
[----:B------:R-:W-:Y:S02]  /*4b10*/  MOV R163, 0x1f ;  /* 0x0000001f00a37802 */ /* 0x000fe40000000f00 */
[----:B------:R-:W-:Y:S02]  /*4b20*/  MOV R162, 0xffffffff ;  /* 0xffffffff00a27802 */ /* 0x000fe40000000f00 */
[----:B------:R-:W-:-:S02]  /*4b30*/  MOV R160, 0x4b50 ;  /* 0x00004b5000a07802 */ /* 0x000fc40000000f00 */
[----:B------:R-:W-:Y:S05]  /*4b40*/  CALL.REL.NOINC `($__internal_36_$__cuda_sm70_shflsync_bfly_p) ;  /* 0x0000011000007944 */ /* 0x000fea0003c00000 */
[----:B------:R-:W-:Y:S01]  /*4b50*/  FADD.FTZ R166, R166, R167 ;  /* 0x000000a7a6a67221 */ /* 0x000fe20000010000 */
[----:B0-----:R-:W-:Y:S01]  /*4b60*/  HFMA2.MMA R164, -RZ, RZ, 0, 9.5367431640625e-07 ;  /* 0x00000010ffa47435 */ /* 0x001fe200000001ff */
[----:B-1----:R-:W-:Y:S01]  /*4b70*/  FADD.FTZ R167, R215, R162 ;  /* 0x000000a2d7a77221 */ /* 0x002fe20000010000 */
[----:B------:R-:W-:-:S02]  /*4b80*/  MOV R163, 0x1f ;  /* 0x0000001f00a37802 */ /* 0x000fc40000000f00 */
[----:B------:R-:W-:Y:S02]  /*4b90*/  MOV R162, 0xffffffff ;  /* 0xffffffff00a27802 */ /* 0x000fe40000000f00 */
[----:B------:R-:W-:Y:S02]  /*4ba0*/  MOV R165, R166 ;  /* 0x000000a600a57202 */ /* 0x000fe40000000f00 */
[----:B------:R-:W-:Y:S02]  /*4bb0*/  MOV R160, 0x4bd0 ;  /* 0x00004bd000a07802 */ /* 0x000fe40000000f00 */
[----:B------:R-:W-:Y:S05]  /*4bc0*/  CALL.REL.NOINC `($__internal_36_$__cuda_sm70_shflsync_bfly_p) ;  /* 0x0000009000007944 */ /* 0x000fea0003c00000 */
[----:B0-----:R-:W-:Y:S01]  /*4bd0*/  HFMA2.MMA R164, -RZ, RZ, 0, 9.5367431640625e-07 ;  /* 0x00000010ffa47435 */ /* 0x001fe200000001ff */
[----:B-1----:R-:W-:Y:S02]  /*4be0*/  MOV R185, R162 ;  /* 0x000000a200b97202 */ /* 0x002fe40000000f00 */
[----:B------:R-:W-:Y:S02]  /*4bf0*/  MOV R165, R167 ;  /* 0x000000a700a57202 */ /* 0x000fe40000000f00 */
[----:B------:R-:W-:Y:S02]  /*4c00*/  MOV R163, 0x1f ;  /* 0x0000001f00a37802 */ /* 0x000fe40000000f00 */
[----:B------:R-:W-:-:S02]  /*4c10*/  MOV R162, 0xffffffff ;  /* 0xffffffff00a27802 */ /* 0x000fc40000000f00 */
[----:B------:R-:W-:Y:S02]  /*4c20*/  MOV R160, 0x4c40 ;  /* 0x00004c4000a07802 */ /* 0x000fe40000000f00 */
[----:B------:R-:W-:Y:S05]  /*4c30*/  CALL.REL.NOINC `($__internal_36_$__cuda_sm70_shflsync_bfly_p) ;  /* 0x0000002000007944 */ /* 0x000fea0003c00000 */
[----:B-1----:R-:W-:Y:S01]  /*4c40*/  MOV R160, R162 ;  /* 0x000000a200a07202 */ /* 0x002fe20000000f00 */
[----:B0-----:R-:W-:Y:S05]  /*4c50*/  BRA `(.L_x_662) ;  /* 0xffffd3e000007947 */ /* 0x001fea000383ffff */
        .weak           $__internal_36_$__cuda_sm70_shflsync_bfly_p
        .type           $__internal_36_$__cuda_sm70_shflsync_bfly_p,@function
        .size           $__internal_36_$__cuda_sm70_shflsync_bfly_p,(.L_x_2273 - $__internal_36_$__cuda_sm70_shflsync_bfly_p)
$__internal_36_$__cuda_sm70_shflsync_bfly_p:
[----:B------:R-:W-:Y:S01]  /*4c60*/  HFMA2.MMA R161, -RZ, RZ, 0, 0 ;  /* 0x00000000ffa17435 */ /* 0x000fe200000001ff */
[----:B------:R-:W-:Y:S04]  /*4c70*/  WARPSYNC R162 ;  /* 0x000000a200007348 */ /* 0x000fe80003800000 */
[----:B------:R0:W1:Y:S01]  /*4c80*/  SHFL.BFLY PT, R162, R165, R164, R163 ;  /* 0x0c0000a4a5a27389 */ /* 0x00006200000e00a3 */
[----:B------:R-:W-:Y:S05]  /*4c90*/  RET.REL.NODEC R160 `(_ZN10layer_norm31ln_parallel_residual_bwd_kernelINS_13Kernel_traitsI13__nv_bfloat16S2_fS2_fjLj768ELj1ELj4ELj1ELj16ENS_18Kernel_traits_baseILj768ES2_S2_fS2_fjLj128EEEEELb0ELb0ELb0EEEvNS_9BwdParamsE) ;  /* 0xffffb360a0007950 */ /* 0x000fea0003c3ffff */
.L_x_663:
        /* <DEDUP_REMOVED lines=14> */
.L_x_2273:


//--------------------- .text._ZN10layer_norm31ln_parallel_residual_bwd_kernelINS_13Kernel_traitsI13__nv_bfloat16S2_fS2_fjLj768ELj1ELj4ELj1ELj16ENS_18Kernel_traits_baseILj768ES2_S2_fS2_fjLj128EEEEELb0ELb0ELb1EEEvNS_9BwdParamsE --------------------------
	.section	.text._ZN10layer_norm31ln_parallel_residual_bwd_kernelINS_13Kernel_traitsI13__nv_bfloat16S2_fS2_fjLj768ELj1ELj4ELj1ELj16ENS_18Kernel_traits_baseILj768ES2_S2_fS2_fjLj128EEEEELb0ELb0ELb1EEEvNS_9BwdParamsE,"ax",@progbits
	.sectioninfo	@"SHI_REGISTERS=254"
	.align	128
        .global         _ZN10layer_norm31ln_parallel_residual_bwd_kernelINS_13Kernel_traitsI13__nv_bfloat16S2_fS2_fjLj768ELj1ELj4ELj1ELj16ENS_18Kernel_traits_baseILj768ES2_S2_fS2_fjLj128EEEEELb0ELb0ELb1EEEvNS_9BwdParamsE
        .type           _ZN10layer_norm31ln_parallel_residual_bwd_kernelINS_13Kernel_traitsI13__nv_bfloat16S2_fS2_fjLj768ELj1ELj4ELj1ELj16ENS_18Kernel_traits_baseILj768ES2_S2_fS2_fjLj128EEEEELb0ELb0ELb1EEEvNS_9BwdParamsE,@function
        .size           _ZN10layer_norm31ln_parallel_residual_bwd_kernelINS_13Kernel_traitsI13__nv_bfloat16S2_fS2_fjLj768ELj1ELj4ELj1ELj16ENS_18Kernel_traits_baseILj768ES2_S2_fS2_fjLj128EEEEELb0ELb0ELb1EEEvNS_9BwdParamsE,(.L_x_2274 - _ZN10layer_norm31ln_parallel_residual_bwd_kernelINS_13Kernel_traitsI13__nv_bfloat16S2_fS2_fjLj768ELj1ELj4ELj1ELj16ENS_18Kernel_traits_baseILj768ES2_S2_fS2_fjLj128EEEEELb0ELb0ELb1EEEvNS_9BwdParamsE)
        .other          _ZN10layer_norm31ln_parallel_residual_bwd_kernelINS_13Kernel_traitsI13__nv_bfloat16S2_fS2_fjLj768ELj1ELj4ELj1ELj16ENS_18Kernel_traits_baseILj768ES2_S2_fS2_fjLj128EEEEELb0ELb0ELb1EEEvNS_9BwdParamsE,@"STO_CUDA_ENTRY STV_DEFAULT"
_ZN10layer_norm31ln_parallel_residual_bwd_kernelINS_13Kernel_traitsI13__nv_bfloat16S2_fS2_fjLj768ELj1ELj4ELj1ELj16ENS_18Kernel_traits_baseILj768ES2_S2_fS2_fjLj128EEEEELb0ELb0ELb1EEEvNS_9BwdParamsE:
.text._ZN10layer_norm31ln_parallel_residual_bwd_kernelINS_13Kernel_traitsI13__nv_bfloat16S2_fS2_fjLj768ELj1ELj4ELj1ELj16ENS_18Kernel_traits_baseILj768ES2_S2_fS2_fjLj128EEEEELb0ELb0ELb1EEEvNS_9BwdParamsE:
        /* <DEDUP_REMOVED lines=58> */
.L_x_665:
        /* <DEDUP_REMOVED lines=12> */
[----:B------:R-:W0:Y:S01]  /*0460*/  LDC.U8 R218, c[0x0][0x1f0] ;  /* 0x00007c00ffda7b82 */ /* 0x000e220000000000 */
        /* <DEDUP_REMOVED lines=38> */
[----:B-1----:R-:W-:Y:S01]  /*06d0*/  CS2R R4, SRZ ;  /* 0x0000000000047805 */ /* 0x002fe2000001ff00 */
[----:B0-----:R-:W-:Y:S01]  /*06e0*/  CS2R R2, SRZ ;  /* 0x0000000000027805 */ /* 0x001fe2000001ff00 */
        /* <DEDUP_REMOVED lines=59> */
.L_x_671:
[----:B------:R-:W-:Y:S01]  /*0aa0*/  IMAD R80, R224, c[0x0][0x168], RZ ;  /* 0x00005a00e0507a24 */ /* 0x000fe200078e02ff */
[----:B------:R-:W-:-:S02]  /*0ab0*/  MOV R107, 0x4 ;  /* 0x00000004006b7802 */ /* 0x000fc40000000f00 */
[----:B------:R-:W-:Y:S02]  /*0ac0*/  LOP3.LUT R82, R133, 0x1f, RZ, 0xc0, !PT ;  /* 0x0000001f85527812 */ /* 0x000fe400078ec0ff */
[----:B------:R-:W-:Y:S01]  /*0ad0*/  SHF.R.S32.HI R81, RZ, 0x1f, R80 ;  /* 0x0000001fff517819 */ /* 0x000fe20000011450 */
[----:B------:R-:W-:Y:S01]  /*0ae0*/  IMAD.WIDE R96, R224, R107, c[0x0][0x1a0] ;  /* 0x00006800e0607625 */ /* 0x000fe200078e026b */
[----:B------:R-:W-:Y:S02]  /*0af0*/  MOV R244, 0x20 ;  /* 0x0000002000f47802 */ /* 0x000fe40000000f00 */
[----:B------:R-:W-:Y:S02]  /*0b00*/  LEA.HI R81, R81, R80, RZ, 0x3 ;  /* 0x0000005051517211 */ /* 0x000fe400078f18ff */
[----:B------:R-:W-:Y:S01]  /*0b10*/  MOV R120, 0x10 ;  /* 0x0000001000787802 */ /* 0x000fe20000000f00 */
[----:B------:R0:W2:Y:S01]  /*0b20*/  LDG.E R241, [R96.64] ;  /* 0x0000000460f17981 */ /* 0x0000a2000c1e1900 */
[----:B------:R-:W-:-:S05]  /*0b30*/  LEA.HI.SX32 R231, R81, R82, 0x1d ;  /* 0x0000005251e77211 */ /* 0x000fca00078feaff */
[----:B------:R-:W-:-:S04]  /*0b40*/  IMAD.WIDE.U32 R84, R231, R120, c[0x0][0x210] ;  /* 0x00008400e7547625 */ /* 0x000fc800078e0078 */
[C---:B------:R-:W-:Y:S02]  /*0b50*/  IMAD.WIDE.U32 R112, R231.reuse, R244, c[0x0][0x188] ;  /* 0x00006200e7707625 */ /* 0x040fe400078e00f4 */
[----:B------:R-:W3:Y:S02]  /*0b60*/  LDG.E.128 R84, [R84.64] ;  /* 0x0000000454547981 */ /* 0x000ee4000c1e1d00 */
[C---:B------:R-:W-:Y:S02]  /*0b70*/  IMAD.WIDE.U32 R88, R231.reuse, R120, c[0x0][0x208] ;  /* 0x00008200e7587625 */ /* 0x040fe400078e0078 */
[----:B------:R1:W4:Y:S02]  /*0b80*/  LDG.E.128 R80, [R112.64] ;  /* 0x0000000470507981 */ /* 0x000324000c1e1d00 */
[----:B------:R-:W-:Y:S02]  /*0b90*/  IMAD.WIDE R106, R224, R107, c[0x0][0x1a8] ;  /* 0x00006a00e06a7625 */ /* 0x000fe400078e026b */
[----:B------:R-:W4:Y:S04]  /*0ba0*/  LDG.E.128 R88, [R88.64] ;  /* 0x0000000458587981 */ /* 0x000f28000c1e1d00 */
[----:B------:R0:W4:Y:S04]  /*0bb0*/  LDG.E R240, [R106.64] ;  /* 0x000000046af07981 */ /* 0x000128000c1e1900 */
[----:B------:R1:W4:Y:S01]  /*0bc0*/  LDG.E.128 R92, [R112.64+0x10] ;  /* 0x00001004705c7981 */ /* 0x000322000c1e1d00 */
[----:B------:R-:W-:-:S05]  /*0bd0*/  IADD3 R233, R231, 0x20, RZ ;  /* 0x00000020e7e97810 */ /* 0x000fca0007ffe0ff */
[----:B------:R-:W-:-:S04]  /*0be0*/  IMAD.WIDE.U32 R234, R233, R244, c[0x0][0x188] ;  /* 0x00006200e9ea7625 */ /* 0x000fc800078e00f4 */
[CC--:B------:R-:W-:Y:S01]  /*0bf0*/  IMAD.WIDE.U32 R100, R233.reuse, R120.reuse, c[0x0][0x210] ;  /* 0x00008400e9647625 */ /* 0x0c0fe200078e0078 */
[----:B0-----:R0:W4:Y:S03]  /*0c00*/  LDG.E.128 R96, [R234.64] ;  /* 0x00000004ea607981 */ /* 0x001126000c1e1d00 */
[----:B------:R-:W-:Y:S01]  /*0c10*/  IMAD.WIDE.U32 R104, R233, R120, c[0x0][0x208] ;  /* 0x00008200e9687625 */ /* 0x000fe200078e0078 */
[----:B------:R0:W4:Y:S04]  /*0c20*/  LDG.E.128 R108, [R234.64+0x10] ;  /* 0x00001004ea6c7981 */ /* 0x000128000c1e1d00 */
[----:B------:R-:W4:Y:S04]  /*0c30*/  LDG.E.128 R100, [R100.64] ;  /* 0x0000000464647981 */ /* 0x000f28000c1e1d00 */
[----:B------:R-:W4:Y:S01]  /*0c40*/  LDG.E.128 R104, [R104.64] ;  /* 0x0000000468687981 */ /* 0x000f22000c1e1d00 */
[----:B------:R-:W-:-:S02]  /*0c50*/  IADD3 R245, R231, 0x40, RZ ;  /* 0x00000040e7f57810 */ /* 0x000fc40007ffe0ff */
[----:B------:R-:W-:-:S03]  /*0c60*/  IADD3 R243, R231, 0x40, RZ ;  /* 0x00000040e7f37810 */ /* 0x000fc60007ffe0ff */
[----:B------:R-:W-:-:S04]  /*0c70*/  IMAD.WIDE.U32 R116, R245, R120, c[0x0][0x210] ;  /* 0x00008400f5747625 */ /* 0x000fc800078e0078 */
[----:B------:R-:W-:Y:S02]  /*0c80*/  IMAD.WIDE.U32 R242, R243, R244, c[0x0][0x188] ;  /* 0x00006200f3f27625 */ /* 0x000fe400078e00f4 */
[----:B------:R-:W4:Y:S02]  /*0c90*/  LDG.E.128 R116, [R116.64] ;  /* 0x0000000474747981 */ /* 0x000f24000c1e1d00 */
[----:B------:R-:W-:Y:S02]  /*0ca0*/  IMAD.WIDE.U32 R120, R245, R120, c[0x0][0x208] ;  /* 0x00008200f5787625 */ /* 0x000fe400078e0078 */
[----:B-1----:R4:W4:Y:S04]  /*0cb0*/  LDG.E.128 R112, [R242.64] ;  /* 0x00000004f2707981 */ /* 0x002928000c1e1d00 */
[----:B------:R-:W4:Y:S04]  /*0cc0*/  LDG.E.128 R120, [R120.64] ;  /* 0x0000000478787981 */ /* 0x000f28000c1e1d00 */
[----:B------:R4:W4:Y:S01]  /*0cd0*/  LDG.E.128 R124, [R242.64+0x10] ;  /* 0x00001004f27c7981 */ /* 0x000922000c1e1d00 */
[----:B------:R-:W-:-:S04]  /*0ce0*/  ISETP.NE.U32.AND P0, PT, RZ, c[0x0][0x218], PT ;  /* 0x00008600ff007a0c */ /* 0x000fc80003f05070 */
[----:B------:R-:W-:-:S13]  /*0cf0*/  ISETP.NE.AND.EX P0, PT, RZ, c[0x0][0x21c], PT, P0 ;  /* 0x00008700ff007a0c */ /* 0x000fda0003f05300 */
[----:B------:R-:W-:-:S04]  /*0d00*/  @P0 IMAD.WIDE.U32 R238, R231, R244, c[0x0][0x218] ;  /* 0x00008600e7ee0625 */ /* 0x000fc800078e00f4 */
[----:B------:R-:W-:Y:S01]  /*0d10*/  @P0 IMAD.WIDE.U32 R236, R244, R233, c[0x0][0x218] ;  /* 0x00008600f4ec0625 */ /* 0x000fe200078e00e9 */
[----:B------:R1:W5:Y:S03]  /*0d20*/  @P0 LDG.E.128 R44, [R238.64] ;  /* 0x00000004ee2c0981 */ /* 0x000366000c1e1d00 */
[----:B0-----:R-:W-:Y:S01]  /*0d30*/  @P0 IMAD.WIDE.U32 R234, R245, R244, c[0x0][0x218] ;  /* 0x00008600f5ea0625 */ /* 0x001fe200078e00f4 */
[----:B------:R1:W5:Y:S04]  /*0d40*/  @P0 LDG.E.128 R48, [R238.64+0x10] ;  /* 0x00001004ee300981 */ /* 0x000368000c1e1d00 */
[----:B------:R0:W5:Y:S04]  /*0d50*/  @P0 LDG.E.128 R52, [R236.64] ;  /* 0x00000004ec340981 */ /* 0x000168000c1e1d00 */
[----:B------:R0:W5:Y:S04]  /*0d60*/  @P0 LDG.E.128 R56, [R236.64+0x10] ;  /* 0x00001004ec380981 */ /* 0x000168000c1e1d00 */
[----:B------:R3:W5:Y:S04]  /*0d70*/  @P0 LDG.E.128 R60, [R234.64] ;  /* 0x00000004ea3c0981 */ /* 0x000768000c1e1d00 */
[----:B------:R3:W5:Y:S01]  /*0d80*/  @P0 LDG.E.128 R64, [R234.64+0x10] ;  /* 0x00001004ea400981 */ /* 0x000762000c1e1d00 */
[----:B------:R-:W-:-:S04]  /*0d90*/  ISETP.NE.AND P0, PT, R218, RZ, PT ;  /* 0x000000ffda00720c */ /* 0x000fc80003f05270 */
[----:B--2---:R-:W-:Y:S02]  /*0da0*/  FSEL R241, R241, RZ, !P0 ;  /* 0x000000fff1f17208 */ /* 0x004fe40004000000 */
[----:B---3--:R-:W-:-:S03]  /*0db0*/  PRMT R235, RZ, 0x5410, R84 ;  /* 0x00005410ffeb7816 */ /* 0x008fc60000000054 */
[--C-:B----4-:R-:W-:Y:S02]  /*0dc0*/  FADD.FTZ R243, R80, -R241.reuse ;  /* 0x800000f150f37221 */ /* 0x110fe40000010000 */
[----:B------:R-:W-:Y:S01]  /*0dd0*/  FMUL.FTZ R80, R222, R235 ;  /* 0x000000ebde507220 */ /* 0x000fe20000410000 */
[----:B------:R-:W-:Y:S01]  /*0de0*/  PRMT R234, RZ, 0x5410, R88 ;  /* 0x00005410ffea7816 */ /* 0x000fe20000000058 */
[----:B------:R-:W-:Y:S02]  /*0df0*/  FADD.FTZ R81, R81, -R241 ;  /* 0x800000f151517221 */ /* 0x000fe40000010000 */
[----:B------:R-:W-:Y:S02]  /*0e00*/  FMUL.FTZ R242, R240, R243 ;  /* 0x000000f3f0f27220 */ /* 0x000fe40000410000 */
[----:B------:R-:W-:Y:S02]  /*0e10*/  FADD.FTZ R180, R234, R180 ;  /* 0x000000b4eab47221 */ /* 0x000fe40000010000 */
[----:B------:R-:W-:-:S02]  /*0e20*/  FFMA.FTZ R219, R242, R234, R219 ;  /* 0x000000eaf2db7223 */ /* 0x000fc400000100db */
[----:B------:R-:W-:Y:S01]  /*0e30*/  FFMA.FTZ R234, R223, R234, R80 ;  /* 0x000000eadfea7223 */ /* 0x000fe20000010050 */
[----:B------:R-:W-:Y:S01]  /*0e40*/  PRMT R80, RZ, 0x7610, R88 ;  /* 0x00007610ff507816 */ /* 0x000fe20000000058 */
[----:B------:R-:W-:Y:S02]  /*0e50*/  FADD.FTZ R178, R235, R178 ;  /* 0x000000b2ebb27221 */ /* 0x000fe40000010000 */
[----:B------:R-:W-:Y:S01]  /*0e60*/  FFMA.FTZ R179, R242, R235, R179 ;  /* 0x000000ebf2b37223 */ /* 0x000fe200000100b3 */
[----:B------:R-:W-:Y:S01]  /*0e70*/  PRMT R235, RZ, 0x7610, R84 ;  /* 0x00007610ffeb7816 */ /* 0x000fe20000000054 */
[----:B------:R-:W-:Y:S02]  /*0e80*/  FMUL.FTZ R88, R240, R81 ;  /* 0x00000051f0587220 */ /* 0x000fe40000410000 */
[----:B------:R-:W-:Y:S02]  /*0e90*/  FADD.FTZ R81, R82, -R241 ;  /* 0x800000f152517221 */ /* 0x000fe40000010000 */
[----:B------:R-:W-:-:S02]  /*0ea0*/  FMUL.FTZ R84, R187, R235 ;  /* 0x000000ebbb547220 */ /* 0x000fc40000410000 */
[----:B------:R-:W-:Y:S02]  /*0eb0*/  FADD.FTZ R174, R235, R174 ;  /* 0x000000aeebae7221 */ /* 0x000fe40000010000 */
[----:B------:R-:W-:Y:S02]  /*0ec0*/  FFMA.FTZ R175, R88, R235, R175 ;  /* 0x000000eb58af7223 */ /* 0x000fe400000100af */
[----:B------:R-:W-:Y:S01]  /*0ed0*/  FMUL.FTZ R82, R240, R81 ;  /* 0x00000051f0527220 */ /* 0x000fe20000410000 */
[----:B------:R-:W-:Y:S01]  /*0ee0*/  PRMT R81, RZ, 0x5410, R85 ;  /* 0x00005410ff517816 */ /* 0x000fe20000000055 */
[----:B------:R-:W-:Y:S01]  /*0ef0*/  FADD.FTZ R235, R83, -R241 ;  /* 0x800000f153eb7221 */ /* 0x000fe20000010000 */
[----:B------:R-:W-:Y:S01]  /*0f00*/  PRMT R85, RZ, 0x7610, R85 ;  /* 0x00007610ff557816 */ /* 0x000fe20000000055 */
[----:B------:R-:W-:Y:S02]  /*0f10*/  FADD.FTZ R176, R80, R176 ;  /* 0x000000b050b07221 */ /* 0x000fe40000010000 */
[----:B------:R-:W-:-:S02]  /*0f20*/  FFMA.FTZ R177, R88, R80, R177 ;  /* 0x0000005058b17223 */ /* 0x000fc400000100b1 */
[----:B------:R-:W-:Y:S02]  /*0f30*/  FFMA.FTZ R84, R221, R80, R84 ;  /* 0x00000050dd547223 */ /* 0x000fe40000010054 */
[----:B0-----:R-:W-:Y:S01]  /*0f40*/  FMUL.FTZ R236, R240, R235 ;  /* 0x000000ebf0ec7220 */ /* 0x001fe20000410000 */
[----:B------:R-:W-:Y:S01]  /*0f50*/  PRMT R83, RZ, 0x5410, R89 ;  /* 0x00005410ff537816 */ /* 0x000fe20000000059 */
[----:B------:R-:W-:Y:S02]  /*0f60*/  FADD.FTZ R170, R81, R170 ;  /* 0x000000aa51aa7221 */ /* 0x000fe40000010000 */
[-C--:B------:R-:W-:Y:S02]  /*0f70*/  FFMA.FTZ R171, R82, R81.reuse, R171 ;  /* 0x0000005152ab7223 */ /* 0x080fe400000100ab */
[----:B------:R-:W-:Y:S01]  /*0f80*/  FMUL.FTZ R80, R188, R81 ;  /* 0x00000051bc507220 */ /* 0x000fe20000410000 */
[----:B------:R-:W-:Y:S01]  /*0f90*/  PRMT R89, RZ, 0x7610, R89 ;  /* 0x00007610ff597816 */ /* 0x000fe20000000059 */
[----:B------:R-:W-:-:S02]  /*0fa0*/  FADD.FTZ R81, -R241, R92 ;  /* 0x0000005cf1517221 */ /* 0x000fc40000010100 */
[----:B------:R-:W-:Y:S02]  /*0fb0*/  FADD.FTZ R166, R85, R166 ;  /* 0x000000a655a67221 */ /* 0x000fe40000010000 */
[-C--:B------:R-:W-:Y:S02]  /*0fc0*/  FFMA.FTZ R167, R236, R85.reuse, R167 ;  /* 0x00000055eca77223 */ /* 0x080fe400000100a7 */
[----:B------:R-:W-:Y:S02]  /*0fd0*/  FMUL.FTZ R85, R189, R85 ;  /* 0x00000055bd557220 */ /* 0x000fe40000410000 */
[----:B------:R-:W-:Y:S01]  /*0fe0*/  FMUL.FTZ R92, R240, R81 ;  /* 0x00000051f05c7220 */ /* 0x000fe20000410000 */
[----:B------:R-:W-:Y:S01]  /*0ff0*/  PRMT R81, RZ, 0x5410, R86 ;  /* 0x00005410ff517816 */ /* 0x000fe20000000056 */
        /* <DEDUP_REMOVED lines=8> */
[----:B------:R-:W-:-:S02]  /*1080*/  FADD.FTZ R164, R85, R164 ;  /* 0x000000a455a47221 */ /* 0x000fc40000010000 */
[CC--:B------:R-:W-:Y:S02]  /*1090*/  FFMA.FTZ R165, R92.reuse, R85.reuse, R165 ;  /* 0x000000555ca57223 */ /* 0x0c0fe400000100a5 */
[----:B------:R-:W-:Y:S01]  /*10a0*/  FFMA.FTZ R85, R183, R85, R80 ;  /* 0x00000055b7557223 */ /* 0x000fe20000010050 */
[----:B------:R-:W-:Y:S01]  /*10b0*/  PRMT R80, RZ, 0x7610, R86 ;  /* 0x00007610ff507816 */ /* 0x000fe20000000056 */
[----:B------:R-:W-:Y:S02]  /*10c0*/  FADD.FTZ R93, -R241, R93 ;  /* 0x0000005df15d7221 */ /* 0x000fe40000010100 */
[----:B------:R-:W-:Y:S02]  /*10d0*/  FADD.FTZ R162, R81, R162 ;  /* 0x000000a251a27221 */ /* 0x000fe40000010000 */
[----:B------:R-:W-:Y:S01]  /*10e0*/  FFMA.FTZ R163, R92, R81, R163 ;  /* 0x000000515ca37223 */ /* 0x000fe200000100a3 */
[----:B------:R-:W-:Y:S01]  /*10f0*/  PRMT R81, RZ, 0x7610, R90 ;  /* 0x00007610ff517816 */ /* 0x000fe2000000005a */
[----:B------:R-:W-:-:S02]  /*1100*/  FMUL.FTZ R90, R240, R93 ;  /* 0x0000005df05a7220 */ /* 0x000fc40000410000 */
[----:B------:R-:W-:Y:S02]  /*1110*/  FMUL.FTZ R86, R191, R80 ;  /* 0x00000050bf567220 */ /* 0x000fe40000410000 */
[----:B------:R-:W-:Y:S02]  /*1120*/  FADD.FTZ R160, R81, R160 ;  /* 0x000000a051a07221 */ /* 0x000fe40000010000 */
[-C--:B------:R-:W-:Y:S02]  /*1130*/  FFMA.FTZ R161, R90, R81.reuse, R161 ;  /* 0x000000515aa17223 */ /* 0x080fe400000100a1 */
[----:B------:R-:W-:Y:S02]  /*1140*/  FFMA.FTZ R86, R184, R81, R86 ;  /* 0x00000051b8567223 */ /* 0x000fe40000010056 */
[----:B------:R-:W-:-:S04]  /*1150*/  FADD.FTZ R81, -R241, R94 ;  /* 0x0000005ef1517221 */ /* 0x000fc80000010100 */
[----:B------:R-:W-:Y:S01]  /*1160*/  FMUL.FTZ R94, R240, R81 ;  /* 0x00000051f05e7220 */ /* 0x000fe20000410000 */
[----:B------:R-:W-:Y:S01]  /*1170*/  PRMT R81, RZ, 0x5410, R87 ;  /* 0x00005410ff517816 */ /* 0x000fe20000000057 */
[----:B------:R-:W-:Y:S01]  /*1180*/  FADD.FTZ R158, R80, R158 ;  /* 0x0000009e509e7221 */ /* 0x000fe20000010000 */
[----:B------:R-:W-:Y:S01]  /*1190*/  PRMT R93, RZ, 0x5410, R91 ;  /* 0x00005410ff5d7816 */ /* 0x000fe2000000005b */
[----:B------:R-:W-:Y:S02]  /*11a0*/  FFMA.FTZ R159, R90, R80, R159 ;  /* 0x000000505a9f7223 */ /* 0x000fe4000001009f */
[----:B------:R-:W-:Y:S02]  /*11b0*/  FMUL.FTZ R80, R192, R81 ;  /* 0x00000051c0507220 */ /* 0x000fe40000410000 */
[----:B------:R-:W-:Y:S02]  /*11c0*/  FADD.FTZ R156, R93, R156 ;  /* 0x0000009c5d9c7221 */ /* 0x000fe40000010000 */
[----:B------:R-:W-:-:S02]  /*11d0*/  FFMA.FTZ R157, R94, R93, R157 ;  /* 0x0000005d5e9d7223 */ /* 0x000fc4000001009d */
[----:B------:R-:W-:Y:S01]  /*11e0*/  FFMA.FTZ R93, R185, R93, R80 ;  /* 0x0000005db95d7223 */ /* 0x000fe20000010050 */
[----:B------:R-:W-:Y:S01]  /*11f0*/  PRMT R80, RZ, 0x7610, R87 ;  /* 0x00007610ff507816 */ /* 0x000fe20000000057 */
[----:B------:R-:W-:Y:S02]  /*1200*/  FADD.FTZ R154, R81, R154 ;  /* 0x0000009a519a7221 */ /* 0x000fe40000010000 */
[----:B------:R-:W-:Y:S02]  /*1210*/  FFMA.FTZ R155, R94, R81, R155 ;  /* 0x000000515e9b7223 */ /* 0x000fe4000001009b */
[C---:B------:R-:W-:Y:S02]  /*1220*/  FADD.FTZ R95, -R241.reuse, R95 ;  /* 0x0000005ff15f7221 */ /* 0x040fe40000010100 */
[----:B------:R-:W-:Y:S01]  /*1230*/  FADD.FTZ R81, -R241, R96 ;  /* 0x00000060f1517221 */ /* 0x000fe20000010100 */
[----:B------:R-:W-:Y:S01]  /*1240*/  PRMT R91, RZ, 0x7610, R91 ;  /* 0x00007610ff5b7816 */ /* 0x000fe2000000005b */
[----:B-1----:R-:W-:-:S02]  /*1250*/  FMUL.FTZ R238, R240, R95 ;  /* 0x0000005ff0ee7220 */ /* 0x002fc40000410000 */
[----:B------:R-:W-:Y:S02]  /*1260*/  FMUL.FTZ R87, R193, R80 ;  /* 0x00000050c1577220 */ /* 0x000fe40000410000 */
[----:B------:R-:W-:Y:S01]  /*1270*/  FMUL.FTZ R96, R240, R81 ;  /* 0x00000051f0607220 */ /* 0x000fe20000410000 */
[----:B------:R-:W-:Y:S01]  /*1280*/  PRMT R81, RZ, 0x5410, R100 ;  /* 0x00005410ff517816 */ /* 0x000fe20000000064 */
[----:B------:R-:W-:Y:S02]  /*1290*/  FADD.FTZ R152, R91, R152 ;  /* 0x000000985b987221 */ /* 0x000fe40000010000 */
[-C--:B------:R-:W-:Y:S02]  /*12a0*/  FFMA.FTZ R153, R238, R91.reuse, R153 ;  /* 0x0000005bee997223 */ /* 0x080fe40000010099 */
[----:B------:R-:W-:Y:S01]  /*12b0*/  FFMA.FTZ R87, R186, R91, R87 ;  /* 0x0000005bba577223 */ /* 0x000fe20000010057 */
[----:B------:R-:W-:Y:S01]  /*12c0*/  PRMT R91, RZ, 0x5410, R104 ;  /* 0x00005410ff5b7816 */ /* 0x000fe20000000068 */
[----:B------:R-:W-:-:S02]  /*12d0*/  FADD.FTZ R146, R81, R146 ;  /* 0x0000009251927221 */ /* 0x000fc40000010000 */
[-C--:B------:R-:W-:Y:S02]  /*12e0*/  FFMA.FTZ R147, R96, R81.reuse, R147 ;  /* 0x0000005160937223 */ /* 0x080fe40000010093 */
[----:B------:R-:W-:Y:S02]  /*12f0*/  FMUL.FTZ R81, R202, R81 ;  /* 0x00000051ca517220 */ /* 0x000fe40000410000 */
[----:B------:R-:W-:Y:S02]  /*1300*/  FADD.FTZ R148, R91, R148 ;  /* 0x000000945b947221 */ /* 0x000fe40000010000 */
[-C--:B------:R-:W-:Y:S02]  /*1310*/  FFMA.FTZ R149, R96, R91.reuse, R149 ;  /* 0x0000005b60957223 */ /* 0x080fe40000010095 */
[----:B------:R-:W-:Y:S02]  /*1320*/  FFMA.FTZ R91, R194, R91, R81 ;  /* 0x0000005bc25b7223 */ /* 0x000fe40000010051 */
[----:B------:R-:W-:-:S02]  /*1330*/  FADD.FTZ R150, R80, R150 ;  /* 0x0000009650967221 */ /* 0x000fc40000010000 */
[----:B------:R-:W-:Y:S01]  /*1340*/  FFMA.FTZ R151, R238, R80, R151 ;  /* 0x00000050ee977223 */ /* 0x000fe20000010097 */
[----:B------:R-:W-:Y:S01]  /*1350*/  PRMT R80, RZ, 0x7610, R100 ;  /* 0x00007610ff507816 */ /* 0x000fe20000000064 */
[C---:B------:R-:W-:Y:S02]  /*1360*/  FADD.FTZ R81, -R241.reuse, R98 ;  /* 0x00000062f1517221 */ /* 0x040fe40000010100 */
[----:B------:R-:W-:Y:S01]  /*1370*/  FADD.FTZ R97, -R241, R97 ;  /* 0x00000061f1617221 */ /* 0x000fe20000010100 */
[----:B------:R-:W-:Y:S01]  /*1380*/  PRMT R95, RZ, 0x7610, R104 ;  /* 0x00007610ff5f7816 */ /* 0x000fe20000000068 */
[C---:B------:R-:W-:Y:S01]  /*1390*/  FMUL.FTZ R98, R240.reuse, R81 ;  /* 0x00000051f0627220 */ /* 0x040fe20000410000 */
[----:B------:R-:W-:Y:S01]  /*13a0*/  PRMT R81, RZ, 0x5410, R101 ;  /* 0x00005410ff517816 */ /* 0x000fe20000000065 */
[----:B------:R-:W-:Y:S02]  /*13b0*/  FMUL.FTZ R100, R240, R97 ;  /* 0x00000061f0647220 */ /* 0x000fe40000410000 */
[----:B------:R-:W-:-:S02]  /*13c0*/  FMUL.FTZ R104, R203, R80 ;  /* 0x00000050cb687220 */ /* 0x000fc40000410000 */
[----:B------:R-:W-:Y:S01]  /*13d0*/  FADD.FTZ R99, -R241, R99 ;  /* 0x00000063f1637221 */ /* 0x000fe20000010100 */
[----:B------:R-:W-:Y:S01]  /*13e0*/  PRMT R97, RZ, 0x5410, R105 ;  /* 0x00005410ff617816 */ /* 0x000fe20000000069 */
[----:B------:R-:W-:Y:S01]  /*13f0*/  FADD.FTZ R144, R95, R144 ;  /* 0x000000905f907221 */ /* 0x000fe20000010000 */
[----:B------:R-:W-:Y:S01]  /*1400*/  PRMT R101, RZ, 0x7610, R101 ;  /* 0x00007610ff657816 */ /* 0x000fe20000000065 */
[-C--:B------:R-:W-:Y:S02]  /*1410*/  FFMA.FTZ R145, R100, R95.reuse, R145 ;  /* 0x0000005f64917223 */ /* 0x080fe40000010091 */
[----:B------:R-:W-:Y:S02]  /*1420*/  FFMA.FTZ R95, R195, R95, R104 ;  /* 0x0000005fc35f7223 */ /* 0x000fe40000010068 */
[----:B------:R-:W-:Y:S02]  /*1430*/  FADD.FTZ R138, R81, R138 ;  /* 0x0000008a518a7221 */ /* 0x000fe40000010000 */
[----:B------:R-:W-:-:S02]  /*1440*/  FFMA.FTZ R139, R98, R81, R139 ;  /* 0x00000051628b7223 */ /* 0x000fc4000001008b */
[----:B------:R-:W-:Y:S02]  /*1450*/  FMUL.FTZ R81, R204, R81 ;  /* 0x00000051cc517220 */ /* 0x000fe40000410000 */
[----:B------:R-:W-:Y:S01]  /*1460*/  FMUL.FTZ R104, R240, R99 ;  /* 0x00000063f0687220 */ /* 0x000fe20000410000 */
[----:B------:R-:W-:Y:S01]  /*1470*/  PRMT R105, RZ, 0x7610, R105 ;  /* 0x00007610ff697816 */ /* 0x000fe20000000069 */
[----:B------:R-:W-:Y:S02]  /*1480*/  FADD.FTZ R142, R80, R142 ;  /* 0x0000008e508e7221 */ /* 0x000fe40000010000 */
[----:B------:R-:W-:Y:S02]  /*1490*/  FFMA.FTZ R143, R100, R80, R143 ;  /* 0x00000050648f7223 */ /* 0x000fe4000001008f */
[----:B------:R-:W-:Y:S02]  /*14a0*/  FADD.FTZ R140, R97, R140 ;  /* 0x0000008c618c7221 */ /* 0x000fe40000010000 */
[----:B------:R-:W-:-:S02]  /*14b0*/  FFMA.FTZ R141, R98, R97, R141 ;  /* 0x00000061628d7223 */ /* 0x000fc4000001008d */
[----:B------:R-:W-:Y:S01]  /*14c0*/  FFMA.FTZ R97, R196, R97, R81 ;  /* 0x00000061c4617223 */ /* 0x000fe20000010051 */
[----:B------:R-:W-:Y:S01]  /*14d0*/  PRMT R81, RZ, 0x5410, R102 ;  /* 0x00005410ff517816 */ /* 0x000fe20000000066 */
[----:B------:R-:W-:Y:S02]  /*14e0*/  FADD.FTZ R134, R101, R134 ;  /* 0x0000008665867221 */ /* 0x000fe40000010000 */
[-C--:B------:R-:W-:Y:S02]  /*14f0*/  FFMA.FTZ R135, R104, R101.reuse, R135 ;  /* 0x0000006568877223 */ /* 0x080fe40000010087 */
[----:B------:R-:W-:Y:S02]  /*1500*/  FMUL.FTZ R80, R205, R101 ;  /* 0x00000065cd507220 */ /* 0x000fe40000410000 */
        /* <DEDUP_REMOVED lines=11> */
[C---:B------:R-:W-:Y:S01]  /*15c0*/  FADD.FTZ R109, -R241.reuse, R109 ;  /* 0x0000006df16d7221 */ /* 0x040fe20000010100 */
[----:B------:R-:W-:Y:S01]  /*15d0*/  PRMT R106, RZ, 0x7610, R106 ;  /* 0x00007610ff6a7816 */ /* 0x000fe2000000006a */
[----:B------:R-:W-:Y:S01]  /*15e0*/  FADD.FTZ R235, -R241, R110 ;  /* 0x0000006ef1eb7221 */ /* 0x000fe20000010100 */
[----:B------:R-:W-:Y:S01]  /*15f0*/  PRMT R237, RZ, 0x5410, R103 ;  /* 0x00005410ffed7816 */ /* 0x000fe20000000067 */
[----:B------:R-:W-:Y:S02]  /*1600*/  FMUL.FTZ R109, R240, R109 ;  /* 0x0000006df06d7220 */ /* 0x000fe40000410000 */
[----:B------:R-:W-:Y:S02]  /*1610*/  FMUL.FTZ R102, R207, R80 ;  /* 0x00000050cf667220 */ /* 0x000fe40000410000 */
[----:B------:R-:W-:-:S02]  /*1620*/  FADD.FTZ R38, R81, R38 ;  /* 0x0000002651267221 */ /* 0x000fc40000010000 */
[----:B------:R-:W-:Y:S01]  /*1630*/  FFMA.FTZ R26, R101, R81, R26 ;  /* 0x00000051651a7223 */ /* 0x000fe2000001001a */
[----:B------:R-:W-:Y:S01]  /*1640*/  PRMT R81, RZ, 0x5410, R107 ;  /* 0x00005410ff517816 */ /* 0x000fe2000000006b */
[----:B------:R-:W-:Y:S02]  /*1650*/  FADD.FTZ R13, R106, R13 ;  /* 0x0000000d6a0d7221 */ /* 0x000fe40000010000 */
[-C--:B------:R-:W-:Y:S02]  /*1660*/  FFMA.FTZ R0, R109, R106.reuse, R0 ;  /* 0x0000006a6d007223 */ /* 0x080fe40000010000 */
[----:B------:R-:W-:Y:S01]  /*1670*/  FFMA.FTZ R102, R199, R106, R102 ;  /* 0x0000006ac7667223 */ /* 0x000fe20000010066 */
[----:B------:R-:W-:Y:S01]  /*1680*/  PRMT R110, RZ, 0x7610, R103 ;  /* 0x00007610ff6e7816 */ /* 0x000fe20000000067 */
[----:B------:R-:W-:Y:S02]  /*1690*/  FMUL.FTZ R235, R240, R235 ;  /* 0x000000ebf0eb7220 */ /* 0x000fe40000410000 */
[----:B------:R-:W-:-:S02]  /*16a0*/  FMUL.FTZ R106, R208, R237 ;  /* 0x000000edd06a7220 */ /* 0x000fc40000410000 */
[----:B------:R-:W-:Y:S02]  /*16b0*/  FADD.FTZ R111, -R241, R111 ;  /* 0x0000006ff16f7221 */ /* 0x000fe40000010100 */
[----:B------:R-:W-:Y:S02]  /*16c0*/  FADD.FTZ R37, R80, R37 ;  /* 0x0000002550257221 */ /* 0x000fe40000010000 */
[----:B------:R-:W-:Y:S01]  /*16d0*/  FFMA.FTZ R25, R109, R80, R25 ;  /* 0x000000506d197223 */ /* 0x000fe20000010019 */
[----:B------:R-:W-:Y:S01]  /*16e0*/  PRMT R80, RZ, 0x7610, R107 ;  /* 0x00007610ff507816 */ /* 0x000fe2000000006b */
[----:B------:R-:W-:Y:S02]  /*16f0*/  FADD.FTZ R16, R81, R16 ;  /* 0x0000001051107221 */ /* 0x000fe40000010000 */
[-C--:B------:R-:W-:Y:S02]  /*1700*/  FFMA.FTZ R4, R235, R81.reuse, R4 ;  /* 0x00000051eb047223 */ /* 0x080fe40000010004 */
[----:B------:R-:W-:Y:S01]  /*1710*/  FFMA.FTZ R106, R200, R81, R106 ;  /* 0x00000051c86a7223 */ /* 0x000fe2000001006a */
[--C-:B------:R-:W-:Y:S01]  /*1720*/  PRMT R81, RZ, 0x5410, R116.reuse ;  /* 0x00005410ff517816 */ /* 0x100fe20000000074 */
[----:B------:R-:W-:Y:S01]  /*1730*/  FMUL.FTZ R108, R240, R111 ;  /* 0x0000006ff06c7220 */ /* 0x000fe20000410000 */
[----:B------:R-:W-:Y:S01]  /*1740*/  PRMT R116, RZ, 0x7610, R116 ;  /* 0x00007610ff747816 */ /* 0x000fe20000000074 */
[----:B------:R-:W-:-:S02]  /*1750*/  FMUL.FTZ R103, R209, R110 ;  /* 0x0000006ed1677220 */ /* 0x000fc40000410000 */
[C---:B------:R-:W-:Y:S02]  /*1760*/  FADD.FTZ R113, -R241.reuse, R113 ;  /* 0x00000071f1717221 */ /* 0x040fe40000010100 */
[----:B------:R-:W-:Y:S02]  /*1770*/  FADD.FTZ R39, R110, R39 ;  /* 0x000000276e277221 */ /* 0x000fe40000010000 */
[----:B------:R-:W-:Y:S01]  /*1780*/  FFMA.FTZ R27, R108, R110, R27 ;  /* 0x0000006e6c1b7223 */ /* 0x000fe2000001001b */
[----:B------:R-:W-:Y:S01]  /*1790*/  PRMT R110, RZ, 0x7610, R120 ;  /* 0x00007610ff6e7816 */ /* 0x000fe20000000078 */
[----:B------:R-:W-:Y:S02]  /*17a0*/  FADD.FTZ R111, -R241, R112 ;  /* 0x00000070f16f7221 */ /* 0x000fe40000010100 */
[----:B------:R-:W-:Y:S02]  /*17b0*/  FADD.FTZ R15, R80, R15 ;  /* 0x0000000f500f7221 */ /* 0x000fe40000010000 */
[----:B------:R-:W-:-:S02]  /*17c0*/  FFMA.FTZ R3, R108, R80, R3 ;  /* 0x000000506c037223 */ /* 0x000fc40000010003 */
[----:B------:R-:W-:Y:S02]  /*17d0*/  FFMA.FTZ R103, R201, R80, R103 ;  /* 0x00000050c9677223 */ /* 0x000fe40000010067 */
[----:B------:R-:W-:Y:S02]  /*17e0*/  FMUL.FTZ R112, R240, R113 ;  /* 0x00000071f0707220 */ /* 0x000fe40000410000 */
[----:B------:R-:W-:Y:S02]  /*17f0*/  FMUL.FTZ R80, R226, R116 ;  /* 0x00000074e2507220 */ /* 0x000fe40000410000 */
[----:B------:R-:W-:Y:S02]  /*1800*/  FADD.FTZ R113, -R241, R114 ;  /* 0x00000072f1717221 */ /* 0x000fe40000010100 */
[----:B------:R-:W-:Y:S02]  /*1810*/  FMUL.FTZ R111, R240, R111 ;  /* 0x0000006ff06f7220 */ /* 0x000fe40000410000 */
[----:B------:R-:W-:-:S02]  /*1820*/  FADD.FTZ R17, R110, R17 ;  /* 0x000000116e117221 */ /* 0x000fc40000010000 */
[-C--:B------:R-:W-:Y:S02]  /*1830*/  FFMA.FTZ R5, R112, R110.reuse, R5 ;  /* 0x0000006e70057223 */ /* 0x080fe40000010005 */
[----:B------:R-:W-:Y:S01]  /*1840*/  FFMA.FTZ R110, R211, R110, R80 ;  /* 0x0000006ed36e7223 */ /* 0x000fe20000010050 */
[--C-:B------:R-:W-:Y:S01]  /*1850*/  PRMT R80, RZ, 0x5410, R117.reuse ;  /* 0x00005410ff507816 */ /* 0x100fe20000000075 */
[----:B------:R-:W-:Y:S01]  /*1860*/  FMUL.FTZ R113, R240, R113 ;  /* 0x00000071f0717220 */ /* 0x000fe20000410000 */
[----:B------:R-:W-:Y:S01]  /*1870*/  PRMT R107, RZ, 0x5410, R120 ;  /* 0x00005410ff6b7816 */ /* 0x000fe20000000078 */
[----:B------:R-:W-:Y:S01]  /*1880*/  FADD.FTZ R42, R81, R42 ;  /* 0x0000002a512a7221 */ /* 0x000fe20000010000 */
[----:B------:R-:W-:Y:S01]  /*1890*/  PRMT R117, RZ, 0x7610, R117 ;  /* 0x00007610ff757816 */ /* 0x000fe20000000075 */
[----:B------:R-:W-:Y:S02]  /*18a0*/  FFMA.FTZ R30, R111, R81, R30 ;  /* 0x000000516f1e7223 */ /* 0x000fe4000001001e */
[----:B------:R-:W-:-:S02]  /*18b0*/  FADD.FTZ R115, -R241, R115 ;  /* 0x00000073f1737221 */ /* 0x000fc40000010100 */
[----:B------:R-:W-:Y:S02]  /*18c0*/  FMUL.FTZ R81, R220, R81 ;  /* 0x00000051dc517220 */ /* 0x000fe40000410000 */
[----:B------:R-:W-:Y:S02]  /*18d0*/  FADD.FTZ R41, R116, R41 ;  /* 0x0000002974297221 */ /* 0x000fe40000010000 */
[----:B------:R-:W-:Y:S02]  /*18e0*/  FFMA.FTZ R29, R112, R116, R29 ;  /* 0x00000074701d7223 */ /* 0x000fe4000001001d */
[----:B------:R-:W-:Y:S02]  /*18f0*/  FADD.FTZ R128, R80, R128 ;  /* 0x0000008050807221 */ /* 0x000fe40000010000 */
[-C--:B------:R-:W-:Y:S02]  /*1900*/  FFMA.FTZ R32, R113, R80.reuse, R32 ;  /* 0x0000005071207223 */ /* 0x080fe40000010020 */
[----:B------:R-:W-:Y:S01]  /*1910*/  FMUL.FTZ R114, R225, R80 ;  /* 0x00000050e1727220 */ /* 0x000fe20000410000 */
[----:B------:R-:W-:Y:S01]  /*1920*/  PRMT R80, RZ, 0x7610, R121 ;  /* 0x00007610ff507816 */ /* 0x000fe20000000079 */
[----:B------:R-:W-:-:S02]  /*1930*/  FADD.FTZ R18, R107, R18 ;  /* 0x000000126b127221 */ /* 0x000fc40000010000 */
[----:B------:R-:W-:Y:S02]  /*1940*/  FFMA.FTZ R6, R111, R107, R6 ;  /* 0x0000006b6f067223 */ /* 0x000fe40000010006 */
[----:B------:R-:W-:Y:S02]  /*1950*/  FMUL.FTZ R116, R240, R115 ;  /* 0x00000073f0747220 */ /* 0x000fe40000410000 */
[----:B------:R-:W-:Y:S01]  /*1960*/  FFMA.FTZ R107, R210, R107, R81 ;  /* 0x0000006bd26b7223 */ /* 0x000fe20000010051 */
[----:B------:R-:W-:Y:S01]  /*1970*/  PRMT R81, RZ, 0x5410, R121 ;  /* 0x00005410ff517816 */ /* 0x000fe20000000079 */
[----:B------:R-:W-:Y:S02]  /*1980*/  FMUL.FTZ R115, R228, R117 ;  /* 0x00000075e4737220 */ /* 0x000fe40000410000 */
[----:B------:R-:W-:Y:S02]  /*1990*/  FADD.FTZ R121, -R241, R124 ;  /* 0x0000007cf1797221 */ /* 0x000fe40000010100 */
[----:B------:R-:W-:-:S02]  /*19a0*/  FADD.FTZ R19, R80, R19 ;  /* 0x0000001350137221 */ /* 0x000fc40000010000 */
[-C--:B------:R-:W-:Y:S02]  /*19b0*/  FFMA.FTZ R7, R116, R80.reuse, R7 ;  /* 0x0000005074077223 */ /* 0x080fe40000010007 */
[----:B------:R-:W-:Y:S01]  /*19c0*/  FFMA.FTZ R115, R213, R80, R115 ;  /* 0x00000050d5737223 */ /* 0x000fe20000010073 */
[--C-:B------:R-:W-:Y:S01]  /*19d0*/  PRMT R80, RZ, 0x5410, R118.reuse ;  /* 0x00005410ff507816 */ /* 0x100fe20000000076 */
[----:B------:R-:W-:Y:S01]  /*19e0*/  FADD.FTZ R125, -R241, R125 ;  /* 0x0000007df17d7221 */ /* 0x000fe20000010100 */
[----:B------:R-:W-:Y:S01]  /*19f0*/  PRMT R118, RZ, 0x7610, R118 ;  /* 0x00007610ff767816 */ /* 0x000fe20000000076 */
[----:B------:R-:W-:Y:S01]  /*1a00*/  FMUL.FTZ R121, R240, R121 ;  /* 0x00000079f0797220 */ /* 0x000fe20000410000 */
[--C-:B------:R-:W-:Y:S01]  /*1a10*/  PRMT R120, RZ, 0x7610, R122.reuse ;  /* 0x00007610ff787816 */ /* 0x100fe2000000007a */
[----:B------:R-:W-:Y:S02]  /*1a20*/  FADD.FTZ R43, R117, R43 ;  /* 0x0000002b752b7221 */ /* 0x000fe40000010000 */
[----:B------:R-:W-:Y:S01]  /*1a30*/  FFMA.FTZ R31, R116, R117, R31 ;  /* 0x00000075741f7223 */ /* 0x000fe2000001001f */
[----:B------:R-:W-:Y:S01]  /*1a40*/  PRMT R117, RZ, 0x5410, R122 ;  /* 0x00005410ff757816 */ /* 0x000fe2000000007a */
[----:B------:R-:W-:-:S02]  /*1a50*/  FADD.FTZ R20, R81, R20 ;  /* 0x0000001451147221 */ /* 0x000fc40000010000 */
[-C--:B------:R-:W-:Y:S02]  /*1a60*/  FFMA.FTZ R8, R113, R81.reuse, R8 ;  /* 0x0000005171087223 */ /* 0x080fe40000010008 */
[----:B------:R-:W-:Y:S02]  /*1a70*/  FFMA.FTZ R114, R212, R81, R114 ;  /* 0x00000051d4727223 */ /* 0x000fe40000010072 */
[-C--:B------:R-:W-:Y:S02]  /*1a80*/  FMUL.FTZ R81, R227, R80.reuse ;  /* 0x00000050e3517220 */ /* 0x080fe40000410000 */
[----:B------:R-:W-:Y:S02]  /*1a90*/  FADD.FTZ R130, R80, R130 ;  /* 0x0000008250827221 */ /* 0x000fe40000010000 */
[----:B------:R-:W-:Y:S02]  /*1aa0*/  FFMA.FTZ R34, R121, R80, R34 ;  /* 0x0000005079227223 */ /* 0x000fe40000010022 */
[----:B------:R-:W-:-:S02]  /*1ab0*/  FMUL.FTZ R122, R240, R125 ;  /* 0x0000007df07a7220 */ /* 0x000fc40000410000 */
[----:B------:R-:W-:Y:S02]  /*1ac0*/  FMUL.FTZ R80, R230, R118 ;  /* 0x00000076e6507220 */ /* 0x000fe40000410000 */
[----:B------:R-:W-:Y:S02]  /*1ad0*/  FADD.FTZ R21, R120, R21 ;  /* 0x0000001578157221 */ /* 0x000fe40000010000 */
[-C--:B------:R-:W-:Y:S02]  /*1ae0*/  FFMA.FTZ R9, R122, R120.reuse, R9 ;  /* 0x000000787a097223 */ /* 0x080fe40000010009 */
[----:B------:R-:W-:Y:S01]  /*1af0*/  FFMA.FTZ R120, R215, R120, R80 ;  /* 0x00000078d7787223 */ /* 0x000fe20000010050 */
[----:B------:R-:W-:Y:S01]  /*1b00*/  PRMT R80, RZ, 0x5410, R119 ;  /* 0x00005410ff507816 */ /* 0x000fe20000000077 */
[----:B------:R-:W-:Y:S02]  /*1b10*/  FADD.FTZ R40, R237, R40 ;  /* 0x00000028ed287221 */ /* 0x000fe40000010000 */
[----:B------:R-:W-:-:S02]  /*1b20*/  FFMA.FTZ R28, R235, R237, R28 ;  /* 0x000000edeb1c7223 */ /* 0x000fc4000001001c */
[----:B------:R-:W-:Y:S02]  /*1b30*/  FADD.FTZ R237, -R241, R126 ;  /* 0x0000007ef1ed7221 */ /* 0x000fe40000010100 */
[----:B------:R-:W-:Y:S02]  /*1b40*/  FADD.FTZ R22, R117, R22 ;  /* 0x0000001675167221 */ /* 0x000fe40000010000 */
[-C--:B------:R-:W-:Y:S02]  /*1b50*/  FFMA.FTZ R10, R121, R117.reuse, R10 ;  /* 0x00000075790a7223 */ /* 0x080fe4000001000a */
[----:B------:R-:W-:Y:S01]  /*1b60*/  FFMA.FTZ R117, R214, R117, R81 ;  /* 0x00000075d6757223 */ /* 0x000fe20000010051 */
[----:B------:R-:W-:Y:S01]  /*1b70*/  PRMT R81, RZ, 0x5410, R123 ;  /* 0x00005410ff517816 */ /* 0x000fe2000000007b */
[----:B------:R-:W-:Y:S02]  /*1b80*/  FADD.FTZ R129, R118, R129 ;  /* 0x0000008176817221 */ /* 0x000fe40000010000 */
[----:B------:R-:W-:-:S02]  /*1b90*/  FFMA.FTZ R33, R122, R118, R33 ;  /* 0x000000767a217223 */ /* 0x000fc40000010021 */
[----:B------:R-:W-:Y:S02]  /*1ba0*/  FMUL.FTZ R125, R240, R237 ;  /* 0x000000edf07d7220 */ /* 0x000fe40000410000 */
[----:B------:R-:W-:Y:S02]  /*1bb0*/  FMUL.FTZ R118, R229, R80 ;  /* 0x00000050e5767220 */ /* 0x000fe40000410000 */
        /* <DEDUP_REMOVED lines=9> */
[-C--:B------:R-:W-:Y:S02]  /*1c50*/  FMUL.FTZ R119, R232, R81.reuse ;  /* 0x00000051e8777220 */ /* 0x080fe40000410000 */
[----:B------:R-:W-:Y:S02]  /*1c60*/  FADD.FTZ R131, R81, R131 ;  /* 0x0000008351837221 */ /* 0x000fe40000010000 */
[----:B------:R-:W-:Y:S02]  /*1c70*/  FFMA.FTZ R35, R124, R81, R35 ;  /* 0x000000517c237223 */ /* 0x000fe40000010023 */
[----:B------:R-:W-:-:S02]  /*1c80*/  FADD.FTZ R123, RZ, R234 ;  /* 0x000000eaff7b7221 */ /* 0x000fc40000010000 */
[----:B------:R-:W-:Y:S02]  /*1c90*/  FFMA.FTZ R81, R242, R234, RZ ;  /* 0x000000eaf2517223 */ /* 0x000fe400000100ff */
[----:B------:R-:W-:Y:S02]  /*1ca0*/  FADD.FTZ R23, R80, R23 ;  /* 0x0000001750177221 */ /* 0x000fe40000010000 */
[-C--:B------:R-:W-:Y:S02]  /*1cb0*/  FFMA.FTZ R11, R124, R80.reuse, R11 ;  /* 0x000000507c0b7223 */ /* 0x080fe4000001000b */
        /* <DEDUP_REMOVED lines=49> */
.L_x_672:
        /* <DEDUP_REMOVED lines=18> */
.L_x_673:
[----:B--2---:R-:W-:Y:S01]  /*20f0*/  FADD.FTZ R246, R246, R239 ;  /* 0x000000eff6f67221 */ /* 0x004fe20000010000 */
[----:B------:R-:W-:Y:S01]  /*2100*/  ISETP.NE.U32.AND P2, PT, RZ, c[0x0][0x218], PT ;  /* 0x00008600ff007a0c */ /* 0x000fe20003f45070 */
[----:B-1----:R-:W-:Y:S01]  /*2110*/  FADD.FTZ R80, R80, R237 ;  /* 0x000000ed50507221 */ /* 0x002fe20000010000 */
[----:B------:R-:W-:Y:S01]  /*2120*/  ISETP.NE.U32.AND P1, PT, RZ, c[0x0][0x250], PT ;  /* 0x00009400ff007a0c */ /* 0x000fe20003f25070 */
[----:B------:R-:W-:Y:S01]  /*2130*/  FMUL.FTZ R81, R246, c[0x0][0x1e0] ;  /* 0x00007800f6517a20 */ /* 0x000fe20000410000 */
[----:B------:R-:W-:Y:S01]  /*2140*/  ISETP.NE.AND.EX P2, PT, RZ, c[0x0][0x21c], PT, P2 ;  /* 0x00008700ff007a0c */ /* 0x000fe20003f45320 */
[----:B------:R-:W-:Y:S01]  /*2150*/  FMUL.FTZ R80, R80, c[0x0][0x1e0] ;  /* 0x0000780050507a20 */ /* 0x000fe20000410000 */
[----:B------:R-:W-:Y:S02]  /*2160*/  ISETP.NE.U32.AND P3, PT, RZ, c[0x0][0x258], PT ;  /* 0x00009600ff007a0c */ /* 0x000fe40003f65070 */
[----:B------:R-:W-:Y:S02]  /*2170*/  FSEL R81, R81, RZ, !P0 ;  /* 0x000000ff51517208 */ /* 0x000fe40004000000 */
[----:B------:R-:W-:-:S02]  /*2180*/  ISETP.NE.U32.AND P0, PT, RZ, c[0x0][0x258], PT ;  /* 0x00009600ff007a0c */ /* 0x000fc40003f05070 */
[----:B------:R-:W-:Y:S01]  /*2190*/  ISETP.NE.AND.EX P1, PT, RZ, c[0x0][0x254], PT, P1 ;  /* 0x00009500ff007a0c */ /* 0x000fe20003f25310 */
[-CC-:B0-----:R-:W-:Y:S01]  /*21a0*/  FFMA.FTZ R237, R90, R80.reuse, R81.reuse ;  /* 0x000000505aed7223 */ /* 0x181fe20000010051 */
[----:B------:R-:W-:Y:S01]  /*21b0*/  ISETP.NE.AND.EX P0, PT, RZ, c[0x0][0x25c], PT, P0 ;  /* 0x00009700ff007a0c */ /* 0x000fe20003f05300 */
[-CC-:B------:R-:W-:Y:S01]  /*21c0*/  FFMA.FTZ R90, R101, R80.reuse, R81.reuse ;  /* 0x00000050655a7223 */ /* 0x180fe20000010051 */
[----:B------:R-:W-:Y:S01]  /*21d0*/  ISETP.NE.AND.EX P3, PT, RZ, c[0x0][0x25c], PT, P3 ;  /* 0x00009700ff007a0c */ /* 0x000fe20003f65330 */
        /* <DEDUP_REMOVED lines=22> */
[----:B------:R-:W-:Y:S02]  /*2340*/  IMAD R81, R224, c[0x0][0x168], RZ ;  /* 0x00005a00e0517a24 */ /* 0x000fe400078e02ff */
[----:B------:R-:W-:Y:S02]  /*2350*/  FADD.FTZ R127, R84, -R127 ;  /* 0x8000007f547f7221 */ /* 0x000fe40000010000 */
[----:B------:R-:W-:Y:S01]  /*2360*/  FADD.FTZ R123, R234, -R123 ;  /* 0x8000007bea7b7221 */ /* 0x000fe20000010000 */
[----:B------:R-:W-:Y:S01]  /*2370*/  SHF.R.S32.HI R84, RZ, 0x1f, R81 ;  /* 0x0000001fff547819 */ /* 0x000fe20000011451 */
[----:B------:R-:W-:Y:S02]  /*2380*/  FADD.FTZ R83, R83, -R82 ;  /* 0x8000005253537221 */ /* 0x000fe40000010000 */
[----:B------:R-:W-:Y:S01]  /*2390*/  FADD.FTZ R89, R89, -R236 ;  /* 0x800000ec59597221 */ /* 0x000fe20000010000 */
[----:B------:R-:W-:Y:S01]  /*23a0*/  LEA.HI R84, R84, R81, RZ, 0x3 ;  /* 0x0000005154547211 */ /* 0x000fe200078f18ff */
[----:B------:R-:W-:Y:S01]  /*23b0*/  FADD.FTZ R85, R85, -R92 ;  /* 0x8000005c55557221 */ /* 0x000fe20000010000 */
[----:B------:R-:W-:Y:S01]  /*23c0*/  LOP3.LUT R81, R133, 0x1f, RZ, 0xc0, !PT ;  /* 0x0000001f85517812 */ /* 0x000fe200078ec0ff */
[----:B------:R-:W-:-:S02]  /*23d0*/  FADD.FTZ R237, R86, -R237 ;  /* 0x800000ed56ed7221 */ /* 0x000fc40000010000 */
[----:B------:R-:W-:Y:S01]  /*23e0*/  FADD.FTZ R87, R87, -R238 ;  /* 0x800000ee57577221 */ /* 0x000fe20000010000 */
[----:B------:R-:W-:Y:S01]  /*23f0*/  LEA.HI.SX32 R98, R84, R81, 0x1d ;  /* 0x0000005154627211 */ /* 0x000fe200078feaff */
[----:B------:R-:W-:Y:S01]  /*2400*/  FADD.FTZ R81, R93, -R94 ;  /* 0x8000005e5d517221 */ /* 0x000fe20000010000 */
[----:B------:R-:W-:Y:S01]  /*2410*/  @P0 MOV R94, 0x20 ;  /* 0x00000020005e0802 */ /* 0x000fe20000000f00 */
[----:B------:R-:W-:Y:S02]  /*2420*/  FADD.FTZ R91, R91, -R96 ;  /* 0x800000605b5b7221 */ /* 0x000fe40000010000 */
[----:B------:R-:W-:Y:S01]  /*2430*/  FADD.FTZ R121, R95, -R100 ;  /* 0x800000645f797221 */ /* 0x000fe20000010000 */
[----:B------:R-:W-:Y:S01]  /*2440*/  HFMA2.MMA R100, -RZ, RZ, 0, 9.5367431640625e-07 ;  /* 0x00000010ff647435 */ /* 0x000fe200000001ff */
[----:B------:R-:W-:Y:S02]  /*2450*/  FADD.FTZ R239, R97, -R88 ;  /* 0x8000005861ef7221 */ /* 0x000fe40000010000 */
[----:B------:R-:W-:-:S02]  /*2460*/  FADD.FTZ R247, R115, -R116 ;  /* 0x8000007473f77221 */ /* 0x000fc40000010000 */
[----:B------:R-:W-:Y:S02]  /*2470*/  FADD.FTZ R249, R117, -R112 ;  /* 0x8000007075f97221 */ /* 0x000fe40000010000 */
[----:B------:R-:W-:Y:S02]  /*2480*/  FADD.FTZ R251, R120, -R111 ;  /* 0x8000006f78fb7221 */ /* 0x000fe40000010000 */
[----:B------:R-:W-:Y:S02]  /*2490*/  FADD.FTZ R125, R118, -R125 ;  /* 0x8000007d767d7221 */ /* 0x000fe40000010000 */
[C---:B------:R-:W-:Y:S02]  /*24a0*/  FMUL.FTZ R123, R240.reuse, R123 ;  /* 0x0000007bf07b7220 */ /* 0x040fe40000410000 */
[C---:B------:R-:W-:Y:S02]  /*24b0*/  FMUL.FTZ R96, R240.reuse, R127 ;  /* 0x0000007ff0607220 */ /* 0x040fe40000410000 */
[----:B------:R-:W-:-:S02]  /*24c0*/  FMUL.FTZ R97, R240, R83 ;  /* 0x00000053f0617220 */ /* 0x000fc40000410000 */
[C---:B------:R-:W-:Y:S02]  /*24d0*/  FMUL.FTZ R116, R240.reuse, R89 ;  /* 0x00000059f0747220 */ /* 0x040fe40000410000 */
[C---:B------:R-:W-:Y:S02]  /*24e0*/  FMUL.FTZ R115, R240.reuse, R85 ;  /* 0x00000055f0737220 */ /* 0x040fe40000410000 */
[C---:B------:R-:W-:Y:S02]  /*24f0*/  FMUL.FTZ R118, R240.reuse, R237 ;  /* 0x000000edf0767220 */ /* 0x040fe40000410000 */
[C---:B------:R-:W-:Y:S02]  /*2500*/  FMUL.FTZ R117, R240.reuse, R81 ;  /* 0x00000051f0757220 */ /* 0x040fe40000410000 */
[----:B------:R-:W-:Y:S02]  /*2510*/  FMUL.FTZ R120, R240, R87 ;  /* 0x00000057f0787220 */ /* 0x000fe40000410000 */
[----:B-----5:R-:W-:-:S02]  /*2520*/  @P2 FADD.FTZ R123, R44, R123 ;  /* 0x0000007b2c7b2221 */ /* 0x020fc40000010000 */
        /* <DEDUP_REMOVED lines=12> */
[----:B------:R-:W-:Y:S01]  /*25f0*/  FADD.FTZ R243, R107, -R126 ;  /* 0x8000007e6bf37221 */ /* 0x000fe20000010000 */
[----:B------:R-:W-:Y:S01]  /*2600*/  SEL R86, R117, R74, P3 ;  /* 0x0000004a75567207 */ /* 0x000fe20001800000 */
[----:B------:R-:W-:Y:S01]  /*2610*/  FADD.FTZ R119, R119, -R80 ;  /* 0x8000005077777221 */ /* 0x000fe20000010000 */
[----:B------:R-:W-:Y:S01]  /*2620*/  SEL R80, R123, R68, P3 ;  /* 0x000000447b507207 */ /* 0x000fe20001800000 */
[----:B------:R-:W-:Y:S01]  /*2630*/  FADD.FTZ R99, R99, -R90 ;  /* 0x8000005a63637221 */ /* 0x000fe20000010000 */
[----:B------:R-:W-:Y:S01]  /*2640*/  SEL R87, R120, R75, P3 ;  /* 0x0000004b78577207 */ /* 0x000fe20001800000 */
[----:B------:R-:W-:Y:S01]  /*2650*/  @P0 IMAD.WIDE.U32 R94, R231, R94, c[0x0][0x258] ;  /* 0x00009600e75e0625 */ /* 0x000fe200078e005e */
[----:B------:R-:W-:-:S02]  /*2660*/  F2FP.BF16.PACK_AB R90, R118, R115 ;  /* 0x00000073765a723e */ /* 0x000fc400000010ff */
[----:B------:R-:W-:Y:S01]  /*2670*/  F2FP.BF16.PACK_AB R89, R116, R97 ;  /* 0x000000617459723e */ /* 0x000fe200000010ff */
[----:B------:R-:W-:Y:S01]  /*2680*/  FMUL.FTZ R107, R240, R91 ;  /* 0x0000005bf06b7220 */ /* 0x000fe20000410000 */
[----:B------:R-:W-:Y:S01]  /*2690*/  F2FP.BF16.PACK_AB R91, R120, R117 ;  /* 0x00000075785b723e */ /* 0x000fe200000010ff */
[----:B------:R-:W-:Y:S01]  /*26a0*/  IMAD.WIDE.U32 R92, R231, R100, c[0x0][0x248] ;  /* 0x00009200e75c7625 */ /* 0x000fe200078e0064 */
[----:B------:R-:W-:Y:S01]  /*26b0*/  F2FP.BF16.PACK_AB R88, R96, R123 ;  /* 0x0000007b6058723e */ /* 0x000fe200000010ff */
[----:B------:R-:W-:Y:S01]  /*26c0*/  @P0 STG.E.128 [R94.64], R80 ;  /* 0x000000505e000986 */ /* 0x000fe2000c101d04 */
[----:B------:R-:W-:Y:S01]  /*26d0*/  @P1 F2FP.BF16.PACK_AB R117, RZ, R117 ;  /* 0x00000075ff75123e */ /* 0x000fe200000010ff */
[----:B------:R-:W-:Y:S01]  /*26e0*/  FADD.FTZ R105, R105, -R104 ;  /* 0x8000006869697221 */ /* 0x000fe20000010000 */
[----:B------:R-:W-:Y:S01]  /*26f0*/  @P1 F2FP.BF16.PACK_AB R97, RZ, R97 ;  /* 0x00000061ff61123e */ /* 0x000fe200000010ff */
[----:B------:R-:W-:Y:S01]  /*2700*/  FADD.FTZ R241, R102, -R109 ;  /* 0x8000006d66f17221 */ /* 0x000fe20000010000 */
[----:B------:R0:W-:Y:S01]  /*2710*/  @P0 STG.E.128 [R94.64+0x10], R84 ;  /* 0x000010545e000986 */ /* 0x0001e2000c101d04 */
[----:B------:R-:W-:Y:S01]  /*2720*/  FADD.FTZ R235, R106, -R235 ;  /* 0x800000eb6aeb7221 */ /* 0x000fe20000010000 */
[----:B------:R-:W-:Y:S01]  /*2730*/  @P1 F2FP.BF16.PACK_AB R123, RZ, R123 ;  /* 0x0000007bff7b123e */ /* 0x000fe200000010ff */
[----:B------:R-:W-:Y:S01]  /*2740*/  FADD.FTZ R103, R103, -R108 ;  /* 0x8000006c67677221 */ /* 0x000fe20000010000 */
[----:B------:R1:W-:Y:S01]  /*2750*/  STG.E.128 [R92.64], R88 ;  /* 0x000000585c007986 */ /* 0x0003e2000c101d04 */
[----:B------:R-:W-:Y:S01]  /*2760*/  FADD.FTZ R101, R110, -R101 ;  /* 0x800000656e657221 */ /* 0x000fe20000010000 */
[----:B------:R-:W-:Y:S01]  /*2770*/  @P1 F2FP.BF16.PACK_AB R120, RZ, R120 ;  /* 0x00000078ff78123e */ /* 0x000fe200000010ff */
[----:B------:R-:W-:Y:S01]  /*2780*/  FADD.FTZ R245, R114, -R113 ;  /* 0x8000007172f57221 */ /* 0x000fe20000010000 */
[----:B------:R-:W-:Y:S01]  /*2790*/  @P1 F2FP.BF16.PACK_AB R118, RZ, R118 ;  /* 0x00000076ff76123e */ /* 0x000fe200000010ff */
[C---:B------:R-:W-:Y:S01]  /*27a0*/  FMUL.FTZ R108, R240.reuse, R121 ;  /* 0x00000079f06c7220 */ /* 0x040fe20000410000 */
[----:B------:R-:W-:Y:S01]  /*27b0*/  @P1 F2FP.BF16.PACK_AB R116, RZ, R116 ;  /* 0x00000074ff74123e */ /* 0x000fe200000010ff */
[C---:B------:R-:W-:Y:S01]  /*27c0*/  FMUL.FTZ R109, R240.reuse, R239 ;  /* 0x000000eff06d7220 */ /* 0x040fe20000410000 */
[----:B------:R-:W-:Y:S01]  /*27d0*/  @P1 PRMT R79, R117, 0x7610, R79 ;  /* 0x00007610754f1816 */ /* 0x000fe2000000004f */
[C---:B------:R-:W-:Y:S01]  /*27e0*/  FMUL.FTZ R112, R240.reuse, R105 ;  /* 0x00000069f0707220 */ /* 0x040fe20000410000 */
[----:B------:R-:W-:Y:S01]  /*27f0*/  @P1 PRMT R77, R97, 0x7610, R77 ;  /* 0x00007610614d1816 */ /* 0x000fe2000000004d */
[C---:B------:R-:W-:Y:S01]  /*2800*/  FMUL.FTZ R111, R240.reuse, R99 ;  /* 0x00000063f06f7220 */ /* 0x040fe20000410000 */
[----:B------:R-:W-:Y:S01]  /*2810*/  @P1 PRMT R76, R123, 0x7610, R76 ;  /* 0x000076107b4c1816 */ /* 0x000fe2000000004c */
[C---:B------:R-:W-:Y:S01]  /*2820*/  FMUL.FTZ R114, R240.reuse, R241 ;  /* 0x000000f1f0727220 */ /* 0x040fe20000410000 */
[----:B0-----:R-:W-:Y:S01]  /*2830*/  @P0 MOV R94, 0x20 ;  /* 0x00000020005e0802 */ /* 0x001fe20000000f00 */
[C---:B------:R-:W-:Y:S01]  /*2840*/  FMUL.FTZ R113, R240.reuse, R235 ;  /* 0x000000ebf0717220 */ /* 0x040fe20000410000 */
[----:B------:R-:W-:Y:S01]  /*2850*/  @P1 PRMT R79, R79, 0x5410, R120 ;  /* 0x000054104f4f1816 */ /* 0x000fe20000000078 */
[----:B------:R-:W-:Y:S01]  /*2860*/  FMUL.FTZ R110, R240, R103 ;  /* 0x00000067f06e7220 */ /* 0x000fe20000410000 */
[----:B-1----:R-:W-:Y:S01]  /*2870*/  @P1 F2FP.BF16.PACK_AB R93, RZ, R115 ;  /* 0x00000073ff5d123e */ /* 0x002fe200000010ff */
[----:B------:R-:W-:Y:S01]  /*2880*/  @P2 FADD.FTZ R107, R52, R107 ;  /* 0x0000006b346b2221 */ /* 0x000fe20000010000 */
[----:B------:R-:W-:Y:S01]  /*2890*/  @P1 F2FP.BF16.PACK_AB R115, RZ, R96 ;  /* 0x00000060ff73123e */ /* 0x000fe200000010ff */
[----:B------:R-:W-:Y:S01]  /*28a0*/  @P2 FADD.FTZ R108, R53, R108 ;  /* 0x0000006c356c2221 */ /* 0x000fe20000010000 */
[----:B------:R-:W-:Y:S01]  /*28b0*/  @P1 PRMT R78, R93, 0x7610, R78 ;  /* 0x000076105d4e1816 */ /* 0x000fe2000000004e */
[----:B------:R-:W-:Y:S01]  /*28c0*/  @P2 FADD.FTZ R109, R54, R109 ;  /* 0x0000006d366d2221 */ /* 0x000fe20000010000 */
[----:B------:R-:W-:Y:S01]  /*28d0*/  @P1 PRMT R77, R77, 0x5410, R116 ;  /* 0x000054104d4d1816 */ /* 0x000fe20000000074 */
[----:B------:R-:W-:Y:S01]  /*28e0*/  @P2 FADD.FTZ R112, R55, R112 ;  /* 0x0000007037702221 */ /* 0x000fe20000010000 */
[----:B------:R-:W-:Y:S01]  /*28f0*/  @P1 PRMT R78, R78, 0x5410, R118 ;  /* 0x000054104e4e1816 */ /* 0x000fe20000000076 */
[----:B------:R-:W-:Y:S01]  /*2900*/  @P2 FADD.FTZ R111, R56, R111 ;  /* 0x0000006f386f2221 */ /* 0x000fe20000010000 */
[----:B------:R-:W-:Y:S01]  /*2910*/  @P1 PRMT R76, R76, 0x5410, R115 ;  /* 0x000054104c4c1816 */ /* 0x000fe20000000073 */
[----:B------:R-:W-:Y:S01]  /*2920*/  @P2 FADD.FTZ R114, R57, R114 ;  /* 0x0000007239722221 */ /* 0x000fe20000010000 */
[----:B------:R-:W-:Y:S01]  /*2930*/  SEL R80, R107, R68, P3 ;  /* 0x000000446b507207 */ /* 0x000fe20001800000 */
[----:B------:R-:W-:Y:S01]  /*2940*/  @P2 FADD.FTZ R113, R58, R113 ;  /* 0x000000713a712221 */ /* 0x000fe20000010000 */
[----:B------:R-:W-:Y:S01]  /*2950*/  SEL R82, R109, R70, P3 ;  /* 0x000000466d527207 */ /* 0x000fe20001800000 */
[----:B------:R-:W-:Y:S01]  /*2960*/  @P2 FADD.FTZ R110, R59, R110 ;  /* 0x0000006e3b6e2221 */ /* 0x000fe20000010000 */
[----:B------:R-:W-:Y:S01]  /*2970*/  SEL R84, R111, R72, P3 ;  /* 0x000000486f547207 */ /* 0x000fe20001800000 */
[----:B------:R-:W-:Y:S01]  /*2980*/  @P1 IMAD.WIDE.U32 R96, R231, R100, c[0x0][0x250] ;  /* 0x00009400e7601625 */ /* 0x000fe200078e0064 */
[----:B------:R-:W-:-:S02]  /*2990*/  SEL R86, R113, R74, P3 ;  /* 0x0000004a71567207 */ /* 0x000fc40001800000 */
[----:B------:R-:W-:Y:S01]  /*29a0*/  F2FP.BF16.PACK_AB R91, R110, R113 ;  /* 0x000000716e5b723e */ /* 0x000fe200000010ff */
[C---:B------:R-:W-:Y:S01]  /*29b0*/  @P0 IMAD.WIDE.U32 R94, R233.reuse, R94, c[0x0][0x258] ;  /* 0x00009600e95e0625 */ /* 0x040fe200078e005e */
[----:B------:R-:W-:Y:S01]  /*29c0*/  F2FP.BF16.PACK_AB R90, R114, R111 ;  /* 0x0000006f725a723e */ /* 0x000fe200000010ff */
[----:B------:R0:W-:Y:S01]  /*29d0*/  @P1 STG.E.128 [R96.64], R76 ;  /* 0x0000004c60001986 */ /* 0x0001e2000c101d04 */
[----:B------:R-:W-:Y:S01]  /*29e0*/  F2FP.BF16.PACK_AB R89, R112, R109 ;  /* 0x0000006d7059723e */ /* 0x000fe200000010ff */
[----:B------:R-:W-:Y:S01]  /*29f0*/  FMUL.FTZ R102, R240, R101 ;  /* 0x00000065f0667220 */ /* 0x000fe20000410000 */
[----:B------:R-:W-:Y:S01]  /*2a00*/  F2FP.BF16.PACK_AB R88, R108, R107 ;  /* 0x0000006b6c58723e */ /* 0x000fe200000010ff */
[C---:B------:R-:W-:Y:S01]  /*2a10*/  FMUL.FTZ R99, R240.reuse, R243 ;  /* 0x000000f3f0637220 */ /* 0x040fe20000410000 */
[----:B------:R-:W-:Y:S01]  /*2a20*/  @P1 F2FP.BF16.PACK_AB R113, RZ, R113 ;  /* 0x00000071ff71123e */ /* 0x000fe200000010ff */
[C---:B------:R-:W-:Y:S01]  /*2a30*/  FMUL.FTZ R101, R240.reuse, R245 ;  /* 0x000000f5f0657220 */ /* 0x040fe20000410000 */
[----:B------:R-:W-:Y:S01]  /*2a40*/  @P1 F2FP.BF16.PACK_AB R111, RZ, R111 ;  /* 0x0000006fff6f123e */ /* 0x000fe200000010ff */
[C---:B------:R-:W-:Y:S01]  /*2a50*/  FMUL.FTZ R104, R240.reuse, R247 ;  /* 0x000000f7f0687220 */ /* 0x040fe20000410000 */
[----:B------:R-:W-:Y:S01]  /*2a60*/  @P1 F2FP.BF16.PACK_AB R109, RZ, R109 ;  /* 0x0000006dff6d123e */ /* 0x000fe200000010ff */
[C---:B------:R-:W-:Y:S01]  /*2a70*/  FMUL.FTZ R103, R240.reuse, R249 ;  /* 0x000000f9f0677220 */ /* 0x040fe20000410000 */
[----:B------:R-:W-:Y:S01]  /*2a80*/  @P1 F2FP.BF16.PACK_AB R107, RZ, R107 ;  /* 0x0000006bff6b123e */ /* 0x000fe200000010ff */
[----:B------:R-:W-:Y:S01]  /*2a90*/  FMUL.FTZ R106, R240, R251 ;  /* 0x000000fbf06a7220 */ /* 0x000fe20000410000 */
[----:B------:R-:W-:Y:S01]  /*2aa0*/  SEL R81, R108, R69, P3 ;  /* 0x000000456c517207 */ /* 0x000fe20001800000 */
[----:B------:R-:W-:Y:S01]  /*2ab0*/  FMUL.FTZ R105, R240, R125 ;  /* 0x0000007df0697220 */ /* 0x000fe20000410000 */
[----:B------:R-:W-:Y:S01]  /*2ac0*/  SEL R83, R112, R71, P3 ;  /* 0x0000004770537207 */ /* 0x000fe20001800000 */
[----:B------:R-:W-:Y:S01]  /*2ad0*/  FMUL.FTZ R240, R240, R119 ;  /* 0x00000077f0f07220 */ /* 0x000fe20000410000 */
[----:B------:R-:W-:Y:S01]  /*2ae0*/  SEL R85, R114, R73, P3 ;  /* 0x0000004972557207 */ /* 0x000fe20001800000 */
[----:B------:R-:W-:Y:S01]  /*2af0*/  IMAD.WIDE.U32 R92, R233, R100, c[0x0][0x248] ;  /* 0x00009200e95c7625 */ /* 0x000fe200078e0064 */
[----:B------:R-:W-:Y:S01]  /*2b00*/  SEL R87, R110, R75, P3 ;  /* 0x0000004b6e577207 */ /* 0x000fe20001800000 */
[----:B------:R1:W-:Y:S01]  /*2b10*/  @P0 STG.E.128 [R94.64], R80 ;  /* 0x000000505e000986 */ /* 0x0003e2000c101d04 */
[----:B------:R-:W-:Y:S01]  /*2b20*/  @P1 F2FP.BF16.PACK_AB R110, RZ, R110 ;  /* 0x0000006eff6e123e */ /* 0x000fe200000010ff */
[----:B------:R-:W-:Y:S01]  /*2b30*/  @P2 FADD.FTZ R99, R60, R99 ;  /* 0x000000633c632221 */ /* 0x000fe20000010000 */
[----:B------:R-:W-:Y:S01]  /*2b40*/  @P1 F2FP.BF16.PACK_AB R114, RZ, R114 ;  /* 0x00000072ff72123e */ /* 0x000fe200000010ff */
[----:B------:R-:W-:Y:S01]  /*2b50*/  @P2 FADD.FTZ R102, R61, R102 ;  /* 0x000000663d662221 */ /* 0x000fe20000010000 */
[----:B------:R-:W-:Y:S01]  /*2b60*/  @P1 F2FP.BF16.PACK_AB R112, RZ, R112 ;  /* 0x00000070ff70123e */ /* 0x000fe200000010ff */
[----:B------:R-:W-:Y:S01]  /*2b70*/  @P2 FADD.FTZ R105, R66, R105 ;  /* 0x0000006942692221 */ /* 0x000fe20000010000 */
[----:B------:R-:W-:Y:S01]  /*2b80*/  @P1 F2FP.BF16.PACK_AB R108, RZ, R108 ;  /* 0x0000006cff6c123e */ /* 0x000fe200000010ff */
[----:B------:R-:W-:Y:S01]  /*2b90*/  @P2 FADD.FTZ R240, R67, R240 ;  /* 0x000000f043f02221 */ /* 0x000fe20000010000 */
[----:B0-----:R-:W-:Y:S01]  /*2ba0*/  @P1 PRMT R79, R113, 0x7610, R79 ;  /* 0x00007610714f1816 */ /* 0x001fe2000000004f */
        /* <DEDUP_REMOVED lines=8> */
[----:B-1----:R-:W-:Y:S01]  /*2c30*/  @P1 IMAD.WIDE.U32 R80, R233, R100, c[0x0][0x250] ;  /* 0x00009400e9501625 */ /* 0x002fe200078e0064 */
[----:B------:R-:W-:Y:S01]  /*2c40*/  @P1 PRMT R78, R78, 0x5410, R114 ;  /* 0x000054104e4e1816 */ /* 0x000fe20000000072 */
[----:B------:R0:W-:Y:S01]  /*2c50*/  @P0 STG.E.128 [R94.64+0x10], R84 ;  /* 0x000010545e000986 */ /* 0x0001e2000c101d04 */
[----:B------:R-:W-:-:S02]  /*2c60*/  @P1 PRMT R77, R77, 0x5410, R112 ;  /* 0x000054104d4d1816 */ /* 0x000fc40000000070 */
[----:B------:R-:W-:Y:S01]  /*2c70*/  @P1 PRMT R76, R76, 0x5410, R108 ;  /* 0x000054104c4c1816 */ /* 0x000fe2000000006c */
[----:B------:R-:W-:Y:S01]  /*2c80*/  STG.E.128 [R92.64], R88 ;  /* 0x000000585c007986 */ /* 0x000fe2000c101d04 */
[----:B------:R-:W-:Y:S02]  /*2c90*/  F2FP.BF16.PACK_AB R83, R240, R105 ;  /* 0x00000069f053723e */ /* 0x000fe400000010ff */
[----:B------:R-:W-:Y:S01]  /*2ca0*/  SEL R68, R99, R68, P3 ;  /* 0x0000004463447207 */ /* 0x000fe20001800000 */
[----:B------:R1:W-:Y:S01]  /*2cb0*/  @P1 STG.E.128 [R80.64], R76 ;  /* 0x0000004c50001986 */ /* 0x0003e2000c101d04 */
[----:B------:R-:W-:Y:S02]  /*2cc0*/  SEL R70, R101, R70, P3 ;  /* 0x0000004665467207 */ /* 0x000fe40001800000 */
[----:B------:R-:W-:Y:S02]  /*2cd0*/  SEL R72, R103, R72, P3 ;  /* 0x0000004867487207 */ /* 0x000fe40001800000 */
[----:B------:R-:W-:-:S02]  /*2ce0*/  SEL R74, R105, R74, P3 ;  /* 0x0000004a694a7207 */ /* 0x000fc40001800000 */
[----:B------:R-:W-:Y:S02]  /*2cf0*/  F2FP.BF16.PACK_AB R82, R106, R103 ;  /* 0x000000676a52723e */ /* 0x000fe400000010ff */
[----:B------:R-:W-:Y:S02]  /*2d00*/  @P1 F2FP.BF16.PACK_AB R105, RZ, R105 ;  /* 0x00000069ff69123e */ /* 0x000fe400000010ff */
[----:B0-----:R-:W-:Y:S02]  /*2d10*/  @P0 IADD3 R86, R231, 0x40, RZ ;  /* 0x00000040e7560810 */ /* 0x001fe40007ffe0ff */
[----:B------:R-:W-:Y:S02]  /*2d20*/  @P0 MOV R87, 0x20 ;  /* 0x0000002000570802 */ /* 0x000fe40000000f00 */
[----:B------:R-:W-:Y:S02]  /*2d30*/  IADD3 R85, R98, 0x40, RZ ;  /* 0x0000004062557810 */ /* 0x000fe40007ffe0ff */
[----:B------:R-:W-:Y:S01]  /*2d40*/  @P1 F2FP.BF16.PACK_AB R103, RZ, R103 ;  /* 0x00000067ff67123e */ /* 0x000fe200000010ff */
[----:B------:R-:W-:Y:S01]  /*2d50*/  @P0 IMAD.WIDE.U32 R86, R86, R87, c[0x0][0x258] ;  /* 0x0000960056560625 */ /* 0x000fe200078e0057 */
[----:B-1----:R-:W-:-:S02]  /*2d60*/  F2FP.BF16.PACK_AB R81, R104, R101 ;  /* 0x000000656851723e */ /* 0x002fc400000010ff */
[C---:B------:R-:W-:Y:S01]  /*2d70*/  F2FP.BF16.PACK_AB R80, R102.reuse, R99 ;  /* 0x000000636650723e */ /* 0x040fe200000010ff */
[----:B------:R-:W-:Y:S01]  /*2d80*/  IMAD.WIDE.U32 R84, R85, R100, c[0x0][0x248] ;  /* 0x0000920055547625 */ /* 0x000fe200078e0064 */
[----:B------:R-:W-:Y:S02]  /*2d90*/  @P1 F2FP.BF16.PACK_AB R101, RZ, R101 ;  /* 0x00000065ff65123e */ /* 0x000fe400000010ff */
[----:B------:R-:W-:Y:S02]  /*2da0*/  @P1 F2FP.BF16.PACK_AB R99, RZ, R99 ;  /* 0x00000063ff63123e */ /* 0x000fe400000010ff */
[----:B------:R-:W-:Y:S02]  /*2db0*/  SEL R69, R102, R69, P3 ;  /* 0x0000004566457207 */ /* 0x000fe40001800000 */
[----:B------:R-:W-:Y:S02]  /*2dc0*/  SEL R71, R104, R71, P3 ;  /* 0x0000004768477207 */ /* 0x000fe40001800000 */
[----:B------:R-:W-:-:S02]  /*2dd0*/  SEL R73, R106, R73, P3 ;  /* 0x000000496a497207 */ /* 0x000fc40001800000 */
[----:B------:R-:W-:Y:S01]  /*2de0*/  SEL R75, R240, R75, P3 ;  /* 0x0000004bf04b7207 */ /* 0x000fe20001800000 */
[----:B------:R-:W-:Y:S01]  /*2df0*/  @P0 STG.E.128 [R86.64], R68 ;  /* 0x0000004456000986 */ /* 0x000fe2000c101d04 */
[----:B------:R-:W-:Y:S02]  /*2e00*/  @P1 IADD3 R231, R231, 0x40, RZ ;  /* 0x00000040e7e71810 */ /* 0x000fe40007ffe0ff */
[----:B------:R-:W-:Y:S01]  /*2e10*/  @P1 F2FP.BF16.PACK_AB R240, RZ, R240 ;  /* 0x000000f0fff0123e */ /* 0x000fe200000010ff */
[----:B------:R-:W-:Y:S01]  /*2e20*/  @P0 STG.E.128 [R86.64+0x10], R72 ;  /* 0x0000104856000986 */ /* 0x000fe2000c101d04 */
[----:B------:R-:W-:Y:S02]  /*2e30*/  @P1 F2FP.BF16.PACK_AB R106, RZ, R106 ;  /* 0x0000006aff6a123e */ /* 0x000fe400000010ff */
[----:B------:R-:W-:Y:S01]  /*2e40*/  @P1 F2FP.BF16.PACK_AB R104, RZ, R104 ;  /* 0x00000068ff68123e */ /* 0x000fe200000010ff */
[----:B------:R0:W-:Y:S01]  /*2e50*/  STG.E.128 [R84.64], R80 ;  /* 0x0000005054007986 */ /* 0x0001e2000c101d04 */
[----:B------:R-:W-:-:S02]  /*2e60*/  @P1 F2FP.BF16.PACK_AB R102, RZ, R102 ;  /* 0x00000066ff66123e */ /* 0x000fc400000010ff */
[----:B------:R-:W-:Y:S02]  /*2e70*/  @P1 PRMT R79, R105, 0x7610, R79 ;  /* 0x00007610694f1816 */ /* 0x000fe4000000004f */
[----:B------:R-:W-:Y:S02]  /*2e80*/  @P1 PRMT R78, R103, 0x7610, R78 ;  /* 0x00007610674e1816 */ /* 0x000fe4000000004e */
[----:B------:R-:W-:Y:S02]  /*2e90*/  @P1 PRMT R77, R101, 0x7610, R77 ;  /* 0x00007610654d1816 */ /* 0x000fe4000000004d */
[----:B------:R-:W-:Y:S02]  /*2ea0*/  @P1 PRMT R76, R99, 0x7610, R76 ;  /* 0x00007610634c1816 */ /* 0x000fe4000000004c */
[----:B------:R-:W-:Y:S02]  /*2eb0*/  @P1 PRMT R79, R79, 0x5410, R240 ;  /* 0x000054104f4f1816 */ /* 0x000fe400000000f0 */
[----:B------:R-:W-:-:S02]  /*2ec0*/  @P1 PRMT R78, R78, 0x5410, R106 ;  /* 0x000054104e4e1816 */ /* 0x000fc4000000006a */
[----:B------:R-:W-:Y:S02]  /*2ed0*/  @P1 PRMT R77, R77, 0x5410, R104 ;  /* 0x000054104d4d1816 */ /* 0x000fe40000000068 */
[----:B------:R-:W-:Y:S01]  /*2ee0*/  @P1 PRMT R76, R76, 0x5410, R102 ;  /* 0x000054104c4c1816 */ /* 0x000fe20000000066 */
[----:B0-----:R-:W-:Y:S01]  /*2ef0*/  @P1 IMAD.WIDE.U32 R80, R231, R100, c[0x0][0x250] ;  /* 0x00009400e7501625 */ /* 0x001fe200078e0064 */
[----:B------:R-:W-:-:S04]  /*2f00*/  MOV R83, c[0x0][0x160] ;  /* 0x0000580000537a02 */ /* 0x000fc80000000f00 */
[----:B------:R0:W-:Y:S01]  /*2f10*/  @P1 STG.E.128 [R80.64], R76 ;  /* 0x0000004c50001986 */ /* 0x0001e2000c101d04 */
[----:B------:R-:W-:-:S04]  /*2f20*/  LEA R224, R83, R224, 0x2 ;  /* 0x000000e053e07211 */ /* 0x000fc800078e10ff */
[----:B------:R-:W-:-:S13]  /*2f30*/  ISETP.GE.AND P0, PT, R224, c[0x0][0x164], PT ;  /* 0x00005900e0007a0c */ /* 0x000fda0003f06270 */
[----:B0-----:R-:W-:Y:S01]  /*2f40*/  @P0 CALL.REL.NOINC `(.L_x_670) ;  /* 0x0000001000000944 */ /* 0x001fe20003c00000 */
[----:B------:R-:W-:Y:S05]  /*2f50*/  BRA `(.L_x_671) ;  /* 0xffffdb4000007947 */ /* 0x000fea000383ffff */
.L_x_670:
[----:B------:R-:W-:Y:S05]  /*2f60*/  BSYNC B1 ;  /* 0x0000000000017941 */ /* 0x000fea0003800000 */
.L_x_667:
        /* <DEDUP_REMOVED lines=80> */
.L_x_666:
[----:B------:R-:W-:Y:S05]  /*3470*/  BSYNC B0 ;  /* 0x0000000000007941 */ /* 0x000fea0003800000 */
.L_x_664:
        /* <DEDUP_REMOVED lines=267> */
.L_x_668:
[----:B------:R-:W-:Y:S01]  /*4530*/  HFMA2.MMA R127, -RZ, RZ, 0, 5.9604644775390625e-08 ;  /* 0x00000001ff7f7435 */ /* 0x000fe200000001ff */
[----:B------:R-:W-:-:S02]  /*4540*/  MOV R244, R246 ;  /* 0x000000f600f47202 */ /* 0x000fc40000000f00 */
[----:B------:R-:W-:Y:S02]  /*4550*/  MOV R126, 0x1f ;  /* 0x0000001f007e7802 */ /* 0x000fe40000000f00 */
[----:B------:R-:W-:Y:S02]  /*4560*/  MOV R123, 0xffffffff ;  /* 0xffffffff007b7802 */ /* 0x000fe40000000f00 */
[----:B------:R-:W-:Y:S02]  /*4570*/  MOV R80, 0x4590 ;  /* 0x0000459000507802 */ /* 0x000fe40000000f00 */
[----:B-----5:R-:W-:Y:S05]  /*4580*/  CALL.REL.NOINC `($__internal_37_$__cuda_sm70_shflsync_bfly_p) ;  /* 0x0000046000007944 */ /* 0x020fea0003c00000 */
[----:B-1----:R-:W-:Y:S01]  /*4590*/  MOV R237, R123 ;  /* 0x0000007b00ed7202 */ /* 0x002fe20000000f00 */
[----:B0-----:R-:W-:Y:S05]  /*45a0*/  BRA `(.L_x_672) ;  /* 0xffffda2000007947 */ /* 0x001fea000383ffff */
.L_x_669:
[----:B------:R-:W-:Y:S01]  /*45b0*/  HFMA2.MMA R127, -RZ, RZ, 0, 5.9604644775390625e-08 ;  /* 0x00000001ff7f7435 */ /* 0x000fe200000001ff */
[----:B------:R-:W-:Y:S02]  /*45c0*/  MOV R244, R239 ;  /* 0x000000ef00f47202 */ /* 0x000fe40000000f00 */
[----:B------:R-:W-:Y:S02]  /*45d0*/  MOV R126, 0x1f ;  /* 0x0000001f007e7802 */ /* 0x000fe40000000f00 */
[----:B------:R-:W-:-:S02]  /*45e0*/  MOV R123, 0xffffffff ;  /* 0xffffffff007b7802 */ /* 0x000fc40000000f00 */
[----:B------:R-:W-:Y:S02]  /*45f0*/  MOV R80, 0x4610 ;  /* 0x0000461000507802 */ /* 0x000fe40000000f00 */
[----:B01---5:R-:W-:Y:S05]  /*4600*/  CALL.REL.NOINC `($__internal_37_$__cuda_sm70_shflsync_bfly_p) ;  /* 0x000003e000007944 */ /* 0x023fea0003c00000 */
[----:B------:R-:W-:Y:S01]  /*4610*/  FADD.FTZ R246, R246, R237 ;  /* 0x000000edf6f67221 */ /* 0x000fe20000010000 */
[----:B0-----:R-:W-:Y:S01]  /*4620*/  HFMA2.MMA R127, -RZ, RZ, 0, 1.1920928955078125e-07 ;  /* 0x00000002ff7f7435 */ /* 0x001fe200000001ff */
[----:B-1----:R-:W-:Y:S01]  /*4630*/  FADD.FTZ R248, R239, R123 ;  /* 0x0000007beff87221 */ /* 0x002fe20000010000 */
[----:B------:R-:W-:Y:S02]  /*4640*/  MOV R126, 0x1f ;  /* 0x0000001f007e7802 */ /* 0x000fe40000000f00 */
[----:B------:R-:W-:Y:S02]  /*4650*/  MOV R123, 0xffffffff ;  /* 0xffffffff007b7802 */ /* 0x000fe40000000f00 */
[----:B------:R-:W-:Y:S02]  /*4660*/  MOV R244, R246 ;  /* 0x000000f600f47202 */ /* 0x000fe40000000f00 */
[----:B------:R-:W-:Y:S02]  /*4670*/  MOV R80, 0x4690 ;  /* 0x0000469000507802 */ /* 0x000fe40000000f00 */
[----:B------:R-:W-:Y:S05]  /*4680*/  CALL.REL.NOINC `($__internal_37_$__cuda_sm70_shflsync_bfly_p) ;  /* 0x0000036000007944 */ /* 0x000fea0003c00000 */
[----:B0-----:R-:W-:Y:S01]  /*4690*/  HFMA2.MMA R127, -RZ, RZ, 0, 1.1920928955078125e-07 ;  /* 0x00000002ff7f7435 */ /* 0x001fe200000001ff */
[----:B-1----:R-:W-:-:S02]  /*46a0*/  MOV R237, R123 ;  /* 0x0000007b00ed7202 */ /* 0x002fc40000000f00 */
[----:B------:R-:W-:Y:S02]  /*46b0*/  MOV R244, R248 ;  /* 0x000000f800f47202 */ /* 0x000fe40000000f00 */
[----:B------:R-:W-:Y:S02]  /*46c0*/  MOV R126, 0x1f ;  /* 0x0000001f007e7802 */ /* 0x000fe40000000f00 */
[----:B------:R-:W-:Y:S02]  /*46d0*/  MOV R123, 0xffffffff ;  /* 0xffffffff007b7802 */ /* 0x000fe40000000f00 */
[----:B------:R-:W-:Y:S02]  /*46e0*/  MOV R80, 0x4700 ;  /* 0x0000470000507802 */ /* 0x000fe40000000f00 */
[----:B------:R-:W-:Y:S05]  /*46f0*/  CALL.REL.NOINC `($__internal_37_$__cuda_sm70_shflsync_bfly_p) ;  /* 0x000002f000007944 */ /* 0x000fea0003c00000 */
[----:B------:R-:W-:Y:S01]  /*4700*/  FADD.FTZ R246, R237, R246 ;  /* 0x000000f6edf67221 */ /* 0x000fe20000010000 */
[----:B0-----:R-:W-:Y:S01]  /*4710*/  HFMA2.MMA R127, -RZ, RZ, 0, 2.384185791015625e-07 ;  /* 0x00000004ff7f7435 */ /* 0x001fe200000001ff */
[----:B-1----:R-:W-:Y:S01]  /*4720*/  FADD.FTZ R248, R248, R123 ;  /* 0x0000007bf8f87221 */ /* 0x002fe20000010000 */
[----:B------:R-:W-:Y:S02]  /*4730*/  MOV R126, 0x1f ;  /* 0x0000001f007e7802 */ /* 0x000fe40000000f00 */
[----:B------:R-:W-:-:S02]  /*4740*/  MOV R123, 0xffffffff ;  /* 0xffffffff007b7802 */ /* 0x000fc40000000f00 */
[----:B------:R-:W-:Y:S02]  /*4750*/  MOV R244, R246 ;  /* 0x000000f600f47202 */ /* 0x000fe40000000f00 */
[----:B------:R-:W-:Y:S02]  /*4760*/  MOV R80, 0x4780 ;  /* 0x0000478000507802 */ /* 0x000fe40000000f00 */
[----:B------:R-:W-:Y:S05]  /*4770*/  CALL.REL.NOINC `($__internal_37_$__cuda_sm70_shflsync_bfly_p) ;  /* 0x0000027000007944 */ /* 0x000fea0003c00000 */
[----:B0-----:R-:W-:Y:S01]  /*4780*/  HFMA2.MMA R127, -RZ, RZ, 0, 2.384185791015625e-07 ;  /* 0x00000004ff7f7435 */ /* 0x001fe200000001ff */
[----:B-1----:R-:W-:Y:S02]  /*4790*/  MOV R237, R123 ;  /* 0x0000007b00ed7202 */ /* 0x002fe40000000f00 */
[----:B------:R-:W-:Y:S02]  /*47a0*/  MOV R244, R248 ;  /* 0x000000f800f47202 */ /* 0x000fe40000000f00 */
[----:B------:R-:W-:Y:S02]  /*47b0*/  MOV R126, 0x1f ;  /* 0x0000001f007e7802 */ /* 0x000fe40000000f00 */
[----:B------:R-:W-:Y:S02]  /*47c0*/  MOV R123, 0xffffffff ;  /* 0xffffffff007b7802 */ /* 0x000fe40000000f00 */
[----:B------:R-:W-:-:S02]  /*47d0*/  MOV R80, 0x47f0 ;  /* 0x000047f000507802 */ /* 0x000fc40000000f00 */
[----:B------:R-:W-:Y:S05]  /*47e0*/  CALL.REL.NOINC `($__internal_37_$__cuda_sm70_shflsync_bfly_p) ;  /* 0x0000020000007944 */ /* 0x000fea0003c00000 */
[----:B------:R-:W-:Y:S01]  /*47f0*/  FADD.FTZ R246, R237, R246 ;  /* 0x000000f6edf67221 */ /* 0x000fe20000010000 */
[----:B0-----:R-:W-:Y:S01]  /*4800*/  HFMA2.MMA R127, -RZ, RZ, 0, 4.76837158203125e-07 ;  /* 0x00000008ff7f7435 */ /* 0x001fe200000001ff */
[----:B-1----:R-:W-:Y:S01]  /*4810*/  FADD.FTZ R248, R248, R123 ;  /* 0x0000007bf8f87221 */ /* 0x002fe20000010000 */
[----:B------:R-:W-:-:S02]  /*4820*/  MOV R126, 0x1f ;  /* 0x0000001f007e7802 */ /* 0x000fc40000000f00 */
[----:B------:R-:W-:Y:S02]  /*4830*/  MOV R123, 0xffffffff ;  /* 0xffffffff007b7802 */ /* 0x000fe40000000f00 */
[----:B------:R-:W-:Y:S02]  /*4840*/  MOV R244, R246 ;  /* 0x000000f600f47202 */ /* 0x000fe40000000f00 */
[----:B------:R-:W-:Y:S02]  /*4850*/  MOV R80, 0x4870 ;  /* 0x0000487000507802 */ /* 0x000fe40000000f00 */
[----:B------:R-:W-:Y:S05]  /*4860*/  CALL.REL.NOINC `($__internal_37_$__cuda_sm70_shflsync_bfly_p) ;  /* 0x0000018000007944 */ /* 0x000fea0003c00000 */
[----:B0-----:R-:W-:Y:S01]  /*4870*/  HFMA2.MMA R127, -RZ, RZ, 0, 4.76837158203125e-07 ;  /* 0x00000008ff7f7435 */ /* 0x001fe200000001ff */
[----:B-1----:R-:W-:Y:S02]  /*4880*/  MOV R237, R123 ;  /* 0x0000007b00ed7202 */ /* 0x002fe40000000f00 */
[----:B------:R-:W-:Y:S02]  /*4890*/  MOV R244, R248 ;  /* 0x000000f800f47202 */ /* 0x000fe40000000f00 */
[----:B------:R-:W-:Y:S02]  /*48a0*/  MOV R126, 0x1f ;  /* 0x0000001f007e7802 */ /* 0x000fe40000000f00 */
[----:B------:R-:W-:-:S02]  /*48b0*/  MOV R123, 0xffffffff ;  /* 0xffffffff007b7802 */ /* 0x000fc40000000f00 */
[----:B------:R-:W-:Y:S02]  /*48c0*/  MOV R80, 0x48e0 ;  /* 0x000048e000507802 */ /* 0x000fe40000000f00 */
[----:B------:R-:W-:Y:S05]  /*48d0*/  CALL.REL.NOINC `($__internal_37_$__cuda_sm70_shflsync_bfly_p) ;  /* 0x0000011000007944 */ /* 0x000fea0003c00000 */
[----:B------:R-:W-:Y:S01]  /*48e0*/  FADD.FTZ R239, R237, R246 ;  /* 0x000000f6edef7221 */ /* 0x000fe20000010000 */
[----:B0-----:R-:W-:Y:S01]  /*48f0*/  HFMA2.MMA R127, -RZ, RZ, 0, 9.5367431640625e-07 ;  /* 0x00000010ff7f7435 */ /* 0x001fe200000001ff */
[----:B-1----:R-:W-:Y:S01]  /*4900*/  FADD.FTZ R237, R248, R123 ;  /* 0x0000007bf8ed7221 */ /* 0x002fe20000010000 */
[----:B------:R-:W-:Y:S02]  /*4910*/  MOV R126, 0x1f ;  /* 0x0000001f007e7802 */ /* 0x000fe40000000f00 */
[----:B------:R-:W-:Y:S02]  /*4920*/  MOV R123, 0xffffffff ;  /* 0xffffffff007b7802 */ /* 0x000fe40000000f00 */
[----:B------:R-:W-:Y:S02]  /*4930*/  MOV R244, R239 ;  /* 0x000000ef00f47202 */ /* 0x000fe40000000f00 */
[----:B------:R-:W-:Y:S02]  /*4940*/  MOV R80, 0x4960 ;  /* 0x0000496000507802 */ /* 0x000fe40000000f00 */
[----:B------:R-:W-:Y:S05]  /*4950*/  CALL.REL.NOINC `($__internal_37_$__cuda_sm70_shflsync_bfly_p) ;  /* 0x0000009000007944 */ /* 0x000fea0003c00000 */
[----:B0-----:R-:W-:Y:S01]  /*4960*/  HFMA2.MMA R127, -RZ, RZ, 0, 9.5367431640625e-07 ;  /* 0x00000010ff7f7435 */ /* 0x001fe200000001ff */
[----:B-1----:R-:W-:-:S02]  /*4970*/  MOV R246, R123 ;  /* 0x0000007b00f67202 */ /* 0x002fc40000000f00 */
[----:B------:R-:W-:Y:S02]  /*4980*/  MOV R244, R237 ;  /* 0x000000ed00f47202 */ /* 0x000fe40000000f00 */
[----:B------:R-:W-:Y:S02]  /*4990*/  MOV R126, 0x1f ;  /* 0x0000001f007e7802 */ /* 0x000fe40000000f00 */
[----:B------:R-:W-:Y:S02]  /*49a0*/  MOV R123, 0xffffffff ;  /* 0xffffffff007b7802 */ /* 0x000fe40000000f00 */
[----:B------:R-:W-:Y:S02]  /*49b0*/  MOV R80, 0x49d0 ;  /* 0x000049d000507802 */ /* 0x000fe40000000f00 */
[----:B------:R-:W-:Y:S05]  /*49c0*/  CALL.REL.NOINC `($__internal_37_$__cuda_sm70_shflsync_bfly_p) ;  /* 0x0000002000007944 */ /* 0x000fea0003c00000 */
[----:B-1----:R-:W-:Y:S01]  /*49d0*/  MOV R80, R123 ;  /* 0x0000007b00507202 */ /* 0x002fe20000000f00 */
[----:B0-----:R-:W-:Y:S05]  /*49e0*/  BRA `(.L_x_673) ;  /* 0xffffd70000007947 */ /* 0x001fea000383ffff */
        .weak           $__internal_37_$__cuda_sm70_shflsync_bfly_p
        .type           $__internal_37_$__cuda_sm70_shflsync_bfly_p,@function
        .size           $__internal_37_$__cuda_sm70_shflsync_bfly_p,(.L_x_2274 - $__internal_37_$__cuda_sm70_shflsync_bfly_p)
$__internal_37_$__cuda_sm70_shflsync_bfly_p:
[----:B------:R-:W-:Y:S01]  /*49f0*/  HFMA2.MMA R81, -RZ, RZ, 0, 0 ;  /* 0x00000000ff517435 */ /* 0x000fe200000001ff */
[----:B------:R-:W-:Y:S04]  /*4a00*/  WARPSYNC R123 ;  /* 0x0000007b00007348 */ /* 0x000fe80003800000 */
[----:B------:R0:W1:Y:S01]  /*4a10*/  SHFL.BFLY PT, R123, R244, R127, R126 ;  /* 0x0c00007ff47b7389 */ /* 0x00006200000e007e */
[----:B------:R-:W-:Y:S05]  /*4a20*/  RET.REL.NODEC R80 `(_ZN10layer_norm31ln_parallel_residual_bwd_kernelINS_13Kernel_traitsI13__nv_bfloat16S2_fS2_fjLj768ELj1ELj4ELj1ELj16ENS_18Kernel_traits_baseILj768ES2_S2_fS2_fjLj128EEEEELb0ELb0ELb1EEEvNS_9BwdParamsE) ;  /* 0xffffb5d050007950 */ /* 0x000fea0003c3ffff */
.L_x_674:
        /* <DEDUP_REMOVED lines=13> */
.L_x_2274:


//--------------------- .text._ZN10layer_norm31ln_parallel_residual_bwd_kernelINS_13Kernel_traitsI13__nv_bfloat16S2_fS2_fjLj768ELj1ELj4ELj1ELj16ENS_18Kernel_traits_baseILj768ES2_S2_fS2_fjLj128EEEEELb0ELb1ELb0EEEvNS_9BwdParamsE --------------------------
	.section	.text._ZN10layer_norm31ln_parallel_residual_bwd_kernelINS_13Kernel_traitsI13__nv_bfloat16S2_fS2_fjLj768ELj1ELj4ELj1ELj16ENS_18Kernel_traits_baseILj768ES2_S2_fS2_fjLj128EEEEELb0ELb1ELb0EEEvNS_9BwdParamsE,"ax",@progbits
	.sectioninfo	@"SHI_REGISTERS=186"
	.align	128
        .global         _ZN10layer_norm31ln_parallel_residual_bwd_kernelINS_13Kernel_traitsI13__nv_bfloat16S2_fS2_fjLj768ELj1ELj4ELj1ELj16ENS_18Kernel_traits_baseILj768ES2_S2_fS2_fjLj128EEEEELb0ELb1ELb0EEEvNS_9BwdParamsE
        .type           _ZN10layer_norm31ln_parallel_residual_bwd_kernelINS_13Kernel_traitsI13__nv_bfloat16S2_fS2_fjLj768ELj1ELj4ELj1ELj16ENS_18Kernel_traits_baseILj768ES2_S2_fS2_fjLj128EEEEELb0ELb1ELb0EEEvNS_9BwdParamsE,@function
        .size           _ZN10layer_norm31ln_parallel_residual_bwd_kernelINS_13Kernel_traitsI13__nv_bfloat16S2_fS2_fjLj768ELj1ELj4ELj1ELj16ENS_18Kernel_traits_baseILj768ES2_S2_fS2_fjLj128EEEEELb0ELb1ELb0EEEvNS_9BwdParamsE,(.L_x_2275 - _ZN10layer_norm31ln_parallel_residual_bwd_kernelINS_13Kernel_traitsI13__nv_bfloat16S2_fS2_fjLj768ELj1ELj4ELj1ELj16ENS_18Kernel_traits_baseILj768ES2_S2_fS2_fjLj128EEEEELb0ELb1ELb0EEEvNS_9BwdParamsE)
        .other          _ZN10layer_norm31ln_parallel_residual_bwd_kernelINS_13Kernel_traitsI13__nv_bfloat16S2_fS2_fjLj768ELj1ELj4ELj1ELj16ENS_18Kernel_traits_baseILj768ES2_S2_fS2_fjLj128EEEEELb0ELb1ELb0EEEvNS_9BwdParamsE,@"STO_CUDA_ENTRY STV_DEFAULT"
_ZN10layer_norm31ln_parallel_residual_bwd_kernelINS_13Kernel_traitsI13__nv_bfloat16S2_fS2_fjLj768ELj1ELj4ELj1ELj16ENS_18Kernel_traits_baseILj768ES2_S2_fS2_fjLj128EEEEELb0ELb1ELb0EEEvNS_9BwdParamsE:
.text._ZN10layer_norm31ln_parallel_residual_bwd_kernelINS_13Kernel_traitsI13__nv_bfloat16S2_fS2_fjLj768ELj1ELj4ELj1ELj16ENS_18Kernel_traits_baseILj768ES2_S2_fS2_fjLj128EEEEELb0ELb1ELb0EEEvNS_9BwdParamsE:
        /* <DEDUP_REMOVED lines=55> */
[----:B-----5:R-:W-:-:S02]  /*0370*/  PRMT R2, RZ, 0x5410, R8 ;  /* 0x00005410ff027816 */ /* 0x020fc40000000008 */
        /* <DEDUP_REMOVED lines=23> */
.L_x_691:
        /* <DEDUP_REMOVED lines=17> */
[----:B0-----:R-:W-:Y:S02]  /*0600*/  MOV R96, 0x10 ;  /* 0x0000001000607802 */ /* 0x001fe40000000f00 */
[----:B------:R-:W-:-:S03]  /*0610*/  LEA R162, P0, R123, c[0x0][0x188], 0x5 ;  /* 0x000062007ba27a11 */ /* 0x000fc600078028ff */
[C---:B------:R-:W-:Y:S01]  /*0620*/  IMAD.WIDE.U32 R96, R123.reuse, R96, c[0x0][0x208] ;  /* 0x000082007b607625 */ /* 0x040fe200078e0060 */
[----:B------:R-:W-:-:S05]  /*0630*/  LEA.HI.X R163, R123, c[0x0][0x18c], RZ, 0x5, P0 ;  /* 0x000063007ba37a11 */ /* 0x000fca00000f2cff */
[----:B------:R-:W2:Y:S04]  /*0640*/  LDG.E.128 R92, [R162.64] ;  /* 0x00000004a25c7981 */ /* 0x000ea8000c1e1d00 */
[----:B------:R-:W3:Y:S04]  /*0650*/  LDG.E.128 R96, [R96.64] ;  /* 0x0000000460607981 */ /* 0x000ee8000c1e1d00 */
[----:B------:R0:W4:Y:S01]  /*0660*/  LDG.E.128 R88, [R162.64+0x10] ;  /* 0x00001004a2587981 */ /* 0x000122000c1e1d00 */
[----:B------:R-:W-:-:S04]  /*0670*/  ISETP.NE.U32.AND P0, PT, RZ, c[0x0][0x218], PT ;  /* 0x00008600ff007a0c */ /* 0x000fc80003f05070 */
[----:B------:R-:W-:-:S13]  /*0680*/  ISETP.NE.AND.EX P0, PT, RZ, c[0x0][0x21c], PT, P0 ;  /* 0x00008700ff007a0c */ /* 0x000fda0003f05300 */
[----:B------:R-:W-:-:S04]  /*0690*/  @P0 LEA R160, P5, R123, c[0x0][0x218], 0x5 ;  /* 0x000086007ba00a11 */ /* 0x000fc800078a28ff */
[----:B------:R-:W-:-:S05]  /*06a0*/  @P0 LEA.HI.X R161, R123, c[0x0][0x21c], RZ, 0x5, P5 ;  /* 0x000087007ba10a11 */ /* 0x000fca00028f2cff */
[----:B------:R1:W5:Y:S04]  /*06b0*/  @P0 LDG.E.128 R24, [R160.64] ;  /* 0x00000004a0180981 */ /* 0x000368000c1e1d00 */
[----:B------:R1:W5:Y:S01]  /*06c0*/  @P0 LDG.E.128 R20, [R160.64+0x10] ;  /* 0x00001004a0140981 */ /* 0x000362000c1e1d00 */
[----:B------:R-:W-:Y:S01]  /*06d0*/  IADD3 R177, R123, 0x20, RZ ;  /* 0x000000207bb17810 */ /* 0x000fe20007ffe0ff */
[C---:B--2---:R-:W-:Y:S02]  /*06e0*/  FADD.FTZ R157, -R171.reuse, R93 ;  /* 0x0000005dab9d7221 */ /* 0x044fe40000010100 */
[C---:B------:R-:W-:Y:S01]  /*06f0*/  FADD.FTZ R129, -R171.reuse, R92 ;  /* 0x0000005cab817221 */ /* 0x040fe20000010100 */
[----:B---3--:R-:W-:Y:S01]  /*0700*/  PRMT R93, RZ, 0x5410, R96 ;  /* 0x00005410ff5d7816 */ /* 0x008fe20000000060 */
[C---:B------:R-:W-:Y:S01]  /*0710*/  FADD.FTZ R159, -R171.reuse, R94 ;  /* 0x0000005eab9f7221 */ /* 0x040fe20000010100 */
[----:B------:R-:W-:Y:S01]  /*0720*/  PRMT R96, RZ, 0x7610, R96 ;  /* 0x00007610ff607816 */ /* 0x000fe20000000060 */
[----:B-----5:R-:W-:Y:S01]  /*0730*/  FMUL.FTZ R129, R124, R129 ;  /* 0x000000817c817220 */ /* 0x020fe20000410000 */
[--C-:B------:R-:W-:Y:S01]  /*0740*/  PRMT R169, RZ, 0x5410, R99.reuse ;  /* 0x00005410ffa97816 */ /* 0x100fe20000000063 */
[----:B0-----:R-:W-:Y:S01]  /*0750*/  FMUL.FTZ R162, R2, R93 ;  /* 0x0000005d02a27220 */ /* 0x001fe20000410000 */
[----:B------:R-:W-:Y:S01]  /*0760*/  PRMT R94, RZ, 0x7610, R99 ;  /* 0x00007610ff5e7816 */ /* 0x000fe20000000063 */
[C---:B------:R-:W-:Y:S01]  /*0770*/  FADD.FTZ R165, -R171.reuse, R95 ;  /* 0x0000005faba57221 */ /* 0x040fe20000010100 */
[--C-:B------:R-:W-:Y:S01]  /*0780*/  PRMT R95, RZ, 0x5410, R97.reuse ;  /* 0x00005410ff5f7816 */ /* 0x100fe20000000061 */
[C---:B-1----:R-:W-:Y:S01]  /*0790*/  FMUL.FTZ R160, R124.reuse, R157 ;  /* 0x0000009d7ca07220 */ /* 0x042fe20000410000 */
[----:B------:R-:W-:Y:S01]  /*07a0*/  PRMT R92, RZ, 0x7610, R97 ;  /* 0x00007610ff5c7816 */ /* 0x000fe20000000061 */
[C---:B----4-:R-:W-:Y:S01]  /*07b0*/  FADD.FTZ R163, -R171.reuse, R88 ;  /* 0x00000058aba37221 */ /* 0x050fe20000010100 */
[--C-:B------:R-:W-:Y:S01]  /*07c0*/  PRMT R97, RZ, 0x5410, R98.reuse ;  /* 0x00005410ff617816 */ /* 0x100fe20000000062 */
[----:B------:R-:W-:Y:S01]  /*07d0*/  FADD.FTZ R99, -R171, R89 ;  /* 0x00000059ab637221 */ /* 0x000fe20000010100 */
[----:B------:R-:W-:Y:S01]  /*07e0*/  PRMT R98, RZ, 0x7610, R98 ;  /* 0x00007610ff627816 */ /* 0x000fe20000000062 */
[----:B------:R-:W-:-:S02]  /*07f0*/  FMUL.FTZ R157, R124, R159 ;  /* 0x0000009f7c9d7220 */ /* 0x000fc40000410000 */
[----:B------:R-:W-:Y:S02]  /*0800*/  FMUL.FTZ R159, R3, R96 ;  /* 0x00000060039f7220 */ /* 0x000fe40000410000 */
[----:B------:R-:W-:Y:S02]  /*0810*/  FADD.FTZ R88, RZ, R162 ;  /* 0x000000a2ff587221 */ /* 0x000fe40000010000 */
[----:B------:R-:W-:Y:S02]  /*0820*/  FFMA.FTZ R89, R129, R162, RZ ;  /* 0x000000a281597223 */ /* 0x000fe400000100ff */
[----:B------:R-:W-:Y:S02]  /*0830*/  FADD.FTZ R175, -R171, R91 ;  /* 0x0000005babaf7221 */ /* 0x000fe40000010100 */
        /* <DEDUP_REMOVED lines=11> */
[----:B------:R-:W-:Y:S02]  /*08f0*/  FADD.FTZ R167, -R171, R90 ;  /* 0x0000005aaba77221 */ /* 0x000fe40000010100 */
        /* <DEDUP_REMOVED lines=30> */
.L_x_678:
[----:B0-----:R-:W-:Y:S05]  /*0ae0*/  BSYNC B1 ;  /* 0x0000000000017941 */ /* 0x001fea0003800000 */
.L_x_677:
[----:B------:R-:W-:Y:S01]  /*0af0*/  BSSY B1, `(.L_x_679) ;  /* 0x0000050000017945 */ /* 0x000fe20003800000 */
[----:B------:R-:W-:Y:S05]  /*0b00*/  @!P3 BRA `(.L_x_680) ;  /* 0x000004e00000b947 */ /* 0x000fea0003800000 */
[----:B------:R-:W-:Y:S01]  /*0b10*/  HFMA2.MMA R96, -RZ, RZ, 0, 9.5367431640625e-07 ;  /* 0x00000010ff607435 */ /* 0x000fe200000001ff */
[----:B------:R-:W-:-:S04]  /*0b20*/  LEA R132, P0, R177, c[0x0][0x188], 0x5 ;  /* 0x00006200b1847a11 */ /* 0x000fc800078028ff */
[----:B------:R-:W-:-:S05]  /*0b30*/  LEA.HI.X R133, R177, c[0x0][0x18c], RZ, 0x5, P0 ;  /* 0x00006300b1857a11 */ /* 0x000fca00000f2cff */
[----:B------:R-:W-:Y:S01]  /*0b40*/  IMAD.WIDE.U32 R96, R177, R96, c[0x0][0x208] ;  /* 0x00008200b1607625 */ /* 0x000fe200078e0060 */
[----:B------:R-:W2:Y:S04]  /*0b50*/  LDG.E.128 R92, [R132.64] ;  /* 0x00000004845c7981 */ /* 0x000ea8000c1e1d00 */
[----:B------:R-:W3:Y:S04]  /*0b60*/  LDG.E.128 R88, [R132.64+0x10] ;  /* 0x0000100484587981 */ /* 0x000ee8000c1e1d00 */
[----:B------:R-:W4:Y:S01]  /*0b70*/  LDG.E.128 R96, [R96.64] ;  /* 0x0000000460607981 */ /* 0x000f22000c1e1d00 */
        /* <DEDUP_REMOVED lines=8> */
[----:B------:R-:W-:Y:S01]  /*0c00*/  FADD.FTZ R125, -R171, R92 ;  /* 0x0000005cab7d7221 */ /* 0x000fe20000010100 */
[----:B----4-:R-:W-:-:S03]  /*0c10*/  PRMT R93, RZ, 0x5410, R96 ;  /* 0x00005410ff5d7816 */ /* 0x010fc60000000060 */
[----:B-----5:R-:W-:Y:S01]  /*0c20*/  FMUL.FTZ R125, R124, R125 ;  /* 0x0000007d7c7d7220 */ /* 0x020fe20000410000 */
[----:B------:R-:W-:Y:S01]  /*0c30*/  PRMT R96, RZ, 0x7610, R96 ;  /* 0x00007610ff607816 */ /* 0x000fe20000000060 */
[C---:B------:R-:W-:Y:S02]  /*0c40*/  FADD.FTZ R139, -R171.reuse, R95 ;  /* 0x0000005fab8b7221 */ /* 0x040fe40000010100 */
[----:B------:R-:W-:Y:S01]  /*0c50*/  FMUL.FTZ R128, R106, R93 ;  /* 0x0000005d6a807220 */ /* 0x000fe20000410000 */
[----:B------:R-:W-:Y:S01]  /*0c60*/  PRMT R95, RZ, 0x5410, R97 ;  /* 0x00005410ff5f7816 */ /* 0x000fe20000000061 */
[C---:B---3--:R-:W-:Y:S01]  /*0c70*/  FADD.FTZ R89, -R171.reuse, R89 ;  /* 0x00000059ab597221 */ /* 0x048fe20000010100 */
[----:B------:R-:W-:Y:S01]  /*0c80*/  PRMT R92, RZ, 0x7610, R97 ;  /* 0x00007610ff5c7816 */ /* 0x000fe20000000061 */
[C---:B------:R-:W-:Y:S02]  /*0c90*/  FADD.FTZ R97, -R171.reuse, R88 ;  /* 0x00000058ab617221 */ /* 0x040fe40000010100 */
[----:B------:R-:W-:-:S02]  /*0ca0*/  FADD.FTZ R137, -R171, R94 ;  /* 0x0000005eab897221 */ /* 0x000fc40000010100 */
[C---:B------:R-:W-:Y:S02]  /*0cb0*/  FMUL.FTZ R126, R124.reuse, R135 ;  /* 0x000000877c7e7220 */ /* 0x040fe40000410000 */
[----:B------:R-:W-:Y:S02]  /*0cc0*/  FMUL.FTZ R133, R107, R96 ;  /* 0x000000606b857220 */ /* 0x000fe40000410000 */
[----:B------:R-:W-:Y:S02]  /*0cd0*/  FADD.FTZ R88, R175, R128 ;  /* 0x00000080af587221 */ /* 0x000fe40000010000 */
[----:B------:R-:W-:Y:S02]  /*0ce0*/  FFMA.FTZ R176, R125, R128, R176 ;  /* 0x000000807db07223 */ /* 0x000fe400000100b0 */
[C---:B------:R-:W-:Y:S02]  /*0cf0*/  FMUL.FTZ R136, R124.reuse, R89 ;  /* 0x000000597c887220 */ /* 0x040fe40000410000 */
[----:B0-----:R-:W-:-:S02]  /*0d00*/  FMUL.FTZ R131, R124, R137 ;  /* 0x000000897c837220 */ /* 0x001fc40000410000 */
        /* <DEDUP_REMOVED lines=9> */
[----:B------:R-:W-:Y:S02]  /*0da0*/  FMUL.FTZ R137, R124, R97 ;  /* 0x000000617c897220 */ /* 0x000fe40000410000 */
[----:B------:R-:W-:Y:S02]  /*0db0*/  FMUL.FTZ R134, R110, R141 ;  /* 0x0000008d6e867220 */ /* 0x000fe40000410000 */
[----:B------:R-:W-:Y:S02]  /*0dc0*/  FADD.FTZ R89, R88, R135 ;  /* 0x0000008758597221 */ /* 0x000fe40000010000 */
[----:B------:R-:W-:Y:S01]  /*0dd0*/  FFMA.FTZ R176, R130, R135, R176 ;  /* 0x0000008782b07223 */ /* 0x000fe200000100b0 */
[--C-:B------:R-:W-:Y:S01]  /*0de0*/  PRMT R179, RZ, 0x5410, R99.reuse ;  /* 0x00005410ffb37816 */ /* 0x100fe20000000063 */
[----:B------:R-:W-:Y:S01]  /*0df0*/  FMUL.FTZ R139, R111, R98 ;  /* 0x000000626f8b7220 */ /* 0x000fe20000410000 */
[----:B------:R-:W-:Y:S01]  /*0e00*/  PRMT R94, RZ, 0x7610, R99 ;  /* 0x00007610ff5e7816 */ /* 0x000fe20000000063 */
[----:B------:R-:W-:-:S02]  /*0e10*/  FADD.FTZ R99, -R171, R90 ;  /* 0x0000005aab637221 */ /* 0x000fc40000010100 */
[----:B------:R-:W-:Y:S02]  /*0e20*/  FADD.FTZ R88, R89, R134 ;  /* 0x0000008659587221 */ /* 0x000fe40000010000 */
[----:B------:R-:W-:Y:S02]  /*0e30*/  FFMA.FTZ R176, R137, R134, R176 ;  /* 0x0000008689b07223 */ /* 0x000fe400000100b0 */
[----:B------:R-:W-:Y:S02]  /*0e40*/  FADD.FTZ R91, -R171, R91 ;  /* 0x0000005bab5b7221 */ /* 0x000fe40000010100 */
        /* <DEDUP_REMOVED lines=26> */
.L_x_680:
[----:B------:R-:W-:Y:S05]  /*0ff0*/  BSYNC B1 ;  /* 0x0000000000017941 */ /* 0x000fea0003800000 */
.L_x_679:
[----:B------:R-:W-:Y:S01]  /*1000*/  BSSY B1, `(.L_x_681) ;  /* 0x000004f000017945 */ /* 0x000fe20003800000 */
[----:B------:R-:W-:Y:S05]  /*1010*/  @!P4 BRA `(.L_x_682) ;  /* 0x000004d00000c947 */ /* 0x000fea0003800000 */
[----:B------:R-:W-:Y:S02]  /*1020*/  LEA R146, P0, R177, c[0x0][0x188], 0x5 ;  /* 0x00006200b1927a11 */ /* 0x000fe400078028ff */
[----:B------:R-:W-:-:S02]  /*1030*/  MOV R96, 0x10 ;  /* 0x0000001000607802 */ /* 0x000fc40000000f00 */
[----:B------:R-:W-:-:S03]  /*1040*/  LEA.HI.X R147, R177, c[0x0][0x18c], RZ, 0x5, P0 ;  /* 0x00006300b1937a11 */ /* 0x000fc600000f2cff */
[----:B------:R-:W-:Y:S02]  /*1050*/  IMAD.WIDE.U32 R96, R177, R96, c[0x0][0x208] ;  /* 0x00008200b1607625 */ /* 0x000fe400078e0060 */
        /* <DEDUP_REMOVED lines=9> */
[C---:B--2---:R-:W-:Y:S02]  /*10f0*/  FADD.FTZ R127, -R171.reuse, R92 ;  /* 0x0000005cab7f7221 */ /* 0x044fe40000010100 */
[C---:B------:R-:W-:Y:S01]  /*1100*/  FADD.FTZ R143, -R171.reuse, R94 ;  /* 0x0000005eab8f7221 */ /* 0x040fe20000010100 */
        /* <DEDUP_REMOVED lines=10> */
[----:B------:R-:W-:Y:S01]  /*11b0*/  PRMT R97, RZ, 0x7610, R97 ;  /* 0x00007610ff617816 */ /* 0x000fe20000000061 */
[----:B----4-:R-:W-:Y:S01]  /*11c0*/  FADD.FTZ R149, -R171, R88 ;  /* 0x00000058ab957221 */ /* 0x010fe20000010100 */
[--C-:B------:R-:W-:Y:S01]  /*11d0*/  PRMT R152, RZ, 0x5410, R98.reuse ;  /* 0x00005410ff987816 */ /* 0x100fe20000000062 */
[C---:B------:R-:W-:Y:S01]  /*11e0*/  FMUL.FTZ R143, R124.reuse, R143 ;  /* 0x0000008f7c8f7220 */ /* 0x040fe20000410000 */
[----:B------:R-:W-:Y:S01]  /*11f0*/  PRMT R98, RZ, 0x7610, R98 ;  /* 0x00007610ff627816 */ /* 0x000fe20000000062 */
[----:B0-----:R-:W-:-:S02]  /*1200*/  FMUL.FTZ R144, R124, R93 ;  /* 0x0000005d7c907220 */ /* 0x001fc40000410000 */
[----:B------:R-:W-:Y:S02]  /*1210*/  FMUL.FTZ R145, R116, R96 ;  /* 0x0000006074917220 */ /* 0x000fe40000410000 */
[----:B------:R-:W-:Y:S02]  /*1220*/  FADD.FTZ R88, R175, R146 ;  /* 0x00000092af587221 */ /* 0x000fe40000010000 */
[----:B------:R-:W-:Y:S02]  /*1230*/  FFMA.FTZ R176, R127, R146, R176 ;  /* 0x000000927fb07223 */ /* 0x000fe400000100b0 */
[----:B------:R-:W-:Y:S02]  /*1240*/  FADD.FTZ R99, -R171, R89 ;  /* 0x00000059ab637221 */ /* 0x000fe40000010100 */
[----:B------:R-:W-:Y:S02]  /*1250*/  FADD.FTZ R34, R34, R150 ;  /* 0x0000009622227221 */ /* 0x000fe40000010000 */
[----:B------:R-:W-:-:S02]  /*1260*/  FFMA.FTZ R58, R143, R150, R58 ;  /* 0x000000968f3a7223 */ /* 0x000fc4000001003a */
[----:B------:R-:W-:Y:S02]  /*1270*/  FADD.FTZ R95, -R171, R95 ;  /* 0x0000005fab5f7221 */ /* 0x000fe40000010100 */
        /* <DEDUP_REMOVED lines=8> */
[----:B------:R-:W-:Y:S02]  /*1300*/  FADD.FTZ R153, -R171, R90 ;  /* 0x0000005aab997221 */ /* 0x000fe40000010100 */
[----:B------:R-:W-:Y:S02]  /*1310*/  FADD.FTZ R28, R28, R152 ;  /* 0x000000981c1c7221 */ /* 0x000fe40000010000 */
[----:B------:R-:W-:-:S02]  /*1320*/  FFMA.FTZ R52, R149, R152, R52 ;  /* 0x0000009895347223 */ /* 0x000fc40000010034 */
        /* <DEDUP_REMOVED lines=9> */
[-C--:B------:R-:W-:Y:S02]  /*13c0*/  FFMA.FTZ R54, R153, R156.reuse, R54 ;  /* 0x0000009c99367223 */ /* 0x080fe40000010036 */
[----:B------:R-:W-:Y:S02]  /*13d0*/  FADD.FTZ R91, -R171, R91 ;  /* 0x0000005bab5b7221 */ /* 0x000fe40000010100 */
        /* <DEDUP_REMOVED lines=17> */
.L_x_682:
[----:B------:R-:W-:Y:S05]  /*14f0*/  BSYNC B1 ;  /* 0x0000000000017941 */ /* 0x000fea0003800000 */
.L_x_681:
[----:B------:R-:W-:Y:S05]  /*1500*/  BRA.DIV ~URZ, `(.L_x_683) ;  /* 0x00001cd27f007947 */ /* 0x000fea000b800000 */
[----:B------:R0:W1:Y:S02]  /*1510*/  SHFL.BFLY PT, R90, R175, 0x1, 0x1f ;  /* 0x0c201f00af5a7f89 */ /* 0x00006400000e0000 */
.L_x_692:
        /* <DEDUP_REMOVED lines=18> */
.L_x_693:
        /* <DEDUP_REMOVED lines=8> */
[----:B------:R-:W-:Y:S01]  /*16c0*/  HFMA2.MMA R98, -RZ, RZ, 0, 9.5367431640625e-07 ;  /* 0x00000010ff627435 */ /* 0x000fe200000001ff */
[----:B------:R-:W-:Y:S01]  /*16d0*/  ISETP.NE.U32.AND P5, PT, RZ, c[0x0][0x258], PT ;  /* 0x00009600ff007a0c */ /* 0x000fe20003fa5070 */
[-CC-:B------:R-:W-:Y:S01]  /*16e0*/  FFMA.FTZ R89, R129, R96.reuse, R97.reuse ;  /* 0x0000006081597223 */ /* 0x180fe20000010061 */
[----:B------:R-:W-:Y:S01]  /*16f0*/  ISETP.NE.AND.EX P1, PT, RZ, c[0x0][0x21c], PT, P1 ;  /* 0x00008700ff007a0c */ /* 0x000fe20003f25310 */
[-CC-:B------:R-:W-:Y:S01]  /*1700*/  FFMA.FTZ R88, R160, R96.reuse, R97.reuse ;  /* 0x00000060a0587223 */ /* 0x180fe20000010061 */
[----:B------:R-:W-:Y:S01]  /*1710*/  ISETP.NE.AND.EX P5, PT, RZ, c[0x0][0x25c], PT, P5 ;  /* 0x00009700ff007a0c */ /* 0x000fe20003fa5350 */
[-CC-:B------:R-:W-:Y:S01]  /*1720*/  FFMA.FTZ R93, R157, R96.reuse, R97.reuse ;  /* 0x000000609d5d7223 */ /* 0x180fe20000010061 */
[----:B------:R-:W-:Y:S01]  /*1730*/  ISETP.NE.U32.AND P0, PT, RZ, c[0x0][0x250], PT ;  /* 0x00009400ff007a0c */ /* 0x000fe20003f05070 */
[----:B------:R-:W-:-:S02]  /*1740*/  FFMA.FTZ R90, R164, R96, R97 ;  /* 0x00000060a45a7223 */ /* 0x000fc40000010061 */
[-CC-:B------:R-:W-:Y:S01]  /*1750*/  FFMA.FTZ R99, R163, R96.reuse, R97.reuse ;  /* 0x00000060a3637223 */ /* 0x180fe20000010061 */
[----:B------:R-:W-:Y:S01]  /*1760*/  ISETP.NE.AND.EX P0, PT, RZ, c[0x0][0x254], PT, P0 ;  /* 0x00009500ff007a0c */ /* 0x000fe20003f05300 */
[-CC-:B0-----:R-:W-:Y:S02]  /*1770*/  FFMA.FTZ R92, R170, R96.reuse, R97.reuse ;  /* 0x00000060aa5c7223 */ /* 0x181fe40000010061 */
[-CC-:B------:R-:W-:Y:S02]  /*1780*/  FFMA.FTZ R171, R167, R96.reuse, R97.reuse ;  /* 0x00000060a7ab7223 */ /* 0x180fe40000010061 */
[----:B------:R-:W-:Y:S02]  /*1790*/  FFMA.FTZ R94, R174, R96, R97 ;  /* 0x00000060ae5e7223 */ /* 0x000fe40000010061 */
[----:B------:R-:W-:Y:S02]  /*17a0*/  FADD.FTZ R89, R162, -R89 ;  /* 0x80000059a2597221 */ /* 0x000fe40000010000 */
[----:B------:R-:W-:-:S02]  /*17b0*/  FADD.FTZ R91, R159, -R88 ;  /* 0x800000589f5b7221 */ /* 0x000fc40000010000 */
[----:B------:R-:W-:Y:S02]  /*17c0*/  FADD.FTZ R95, R166, -R93 ;  /* 0x8000005da65f7221 */ /* 0x000fe40000010000 */
[----:B------:R-:W-:Y:S02]  /*17d0*/  FADD.FTZ R175, R161, -R90 ;  /* 0x8000005aa1af7221 */ /* 0x000fe40000010000 */
[----:B------:R-:W-:Y:S02]  /*17e0*/  FADD.FTZ R177, R168, -R99 ;  /* 0x80000063a8b17221 */ /* 0x000fe40000010000 */
[----:B------:R-:W-:Y:S02]  /*17f0*/  FADD.FTZ R179, R165, -R92 ;  /* 0x8000005ca5b37221 */ /* 0x000fe40000010000 */
[----:B------:R-:W-:Y:S02]  /*1800*/  FADD.FTZ R181, R172, -R171 ;  /* 0x800000abacb57221 */ /* 0x000fe40000010000 */
[----:B------:R-:W-:Y:S01]  /*1810*/  FADD.FTZ R183, R169, -R94 ;  /* 0x8000005ea9b77221 */ /* 0x000fe20000010000 */
[----:B------:R-:W-:Y:S01]  /*1820*/  @P5 MOV R94, 0x20 ;  /* 0x00000020005e5802 */ /* 0x000fe20000000f00 */
[----:B------:R-:W-:-:S04]  /*1830*/  IMAD.WIDE.U32 R92, R123, R98, c[0x0][0x248] ;  /* 0x000092007b5c7625 */ /* 0x000fc800078e0062 */
[C---:B-----5:R-:W-:Y:S02]  /*1840*/  FMUL.FTZ R99, R124.reuse, R89 ;  /* 0x000000597c637220 */ /* 0x060fe40000410000 */
[C---:B------:R-:W-:Y:S02]  /*1850*/  FMUL.FTZ R98, R124.reuse, R91 ;  /* 0x0000005b7c627220 */ /* 0x040fe40000410000 */
[C---:B------:R-:W-:Y:S02]  /*1860*/  FMUL.FTZ R171, R124.reuse, R95 ;  /* 0x0000005f7cab7220 */ /* 0x040fe40000410000 */
[C---:B------:R-:W-:Y:S02]  /*1870*/  FMUL.FTZ R176, R124.reuse, R175 ;  /* 0x000000af7cb07220 */ /* 0x040fe40000410000 */
[C---:B------:R-:W-:Y:S02]  /*1880*/  FMUL.FTZ R177, R124.reuse, R177 ;  /* 0x000000b17cb17220 */ /* 0x040fe40000410000 */
[----:B------:R-:W-:-:S02]  /*1890*/  FMUL.FTZ R178, R124, R179 ;  /* 0x000000b37cb27220 */ /* 0x000fc40000410000 */
[C---:B------:R-:W-:Y:S02]  /*18a0*/  FMUL.FTZ R181, R124.reuse, R181 ;  /* 0x000000b57cb57220 */ /* 0x040fe40000410000 */
        /* <DEDUP_REMOVED lines=17> */
[----:B------:R-:W-:Y:S02]  /*19c0*/  SEL R83, R180, R83, P5 ;  /* 0x00000053b4537207 */ /* 0x000fe40002800000 */
[----:B------:R-:W-:Y:S01]  /*19d0*/  F2FP.BF16.PACK_AB R88, R98, R99 ;  /* 0x000000636258723e */ /* 0x000fe200000010ff */
[----:B------:R-:W-:Y:S01]  /*19e0*/  @P5 STG.E.128 [R94.64], R76 ;  /* 0x0000004c5e005986 */ /* 0x000fe2000c101d04 */
[----:B------:R-:W-:Y:S02]  /*19f0*/  F2FP.BF16.PACK_AB R89, R176, R171 ;  /* 0x000000abb059723e */ /* 0x000fe400000010ff */
[----:B------:R-:W-:Y:S01]  /*1a00*/  F2FP.BF16.PACK_AB R90, R178, R177 ;  /* 0x000000b1b25a723e */ /* 0x000fe200000010ff */
[----:B------:R0:W-:Y:S01]  /*1a10*/  @P5 STG.E.128 [R94.64+0x10], R80 ;  /* 0x000010505e005986 */ /* 0x0001e2000c101d04 */
[----:B------:R-:W-:Y:S02]  /*1a20*/  F2FP.BF16.PACK_AB R91, R180, R181 ;  /* 0x000000b5b45b723e */ /* 0x000fe400000010ff */
[----:B------:R-:W-:-:S02]  /*1a30*/  @P0 F2FP.BF16.PACK_AB R99, RZ, R99 ;  /* 0x00000063ff63023e */ /* 0x000fc400000010ff */
[----:B------:R-:W-:Y:S01]  /*1a40*/  @P0 F2FP.BF16.PACK_AB R171, RZ, R171 ;  /* 0x000000abffab023e */ /* 0x000fe200000010ff */
[----:B------:R1:W-:Y:S01]  /*1a50*/  STG.E.128 [R92.64], R88 ;  /* 0x000000585c007986 */ /* 0x0003e2000c101d04 */
        /* <DEDUP_REMOVED lines=15> */
[----:B------:R-:W-:Y:S02]  /*1b50*/  @P0 PRMT R87, R87, 0x5410, R180 ;  /* 0x0000541057570816 */ /* 0x000fe400000000b4 */
[----:B------:R-:W-:-:S03]  /*1b60*/  IADD3 R123, R123, 0x20, RZ ;  /* 0x000000207b7b7810 */ /* 0x000fc60007ffe0ff */
[----:B------:R1:W-:Y:S04]  /*1b70*/  @P0 STG.E.128 [R94.64], R84 ;  /* 0x000000545e000986 */ /* 0x0003e8000c101d04 */
.L_x_686:
[----:B------:R-:W-:Y:S05]  /*1b80*/  BSYNC B1 ;  /* 0x0000000000017941 */ /* 0x000fea0003800000 */
.L_x_685:
[----:B------:R-:W-:Y:S01]  /*1b90*/  BSSY B1, `(.L_x_687) ;  /* 0x000004f000017945 */ /* 0x000fe20003800000 */
[----:B------:R-:W-:Y:S05]  /*1ba0*/  @!P3 BRA `(.L_x_688) ;  /* 0x000004d00000b947 */ /* 0x000fea0003800000 */
[----:B------:R-:W-:Y:S01]  /*1bb0*/  ISETP.NE.U32.AND P1, PT, RZ, c[0x0][0x218], PT ;  /* 0x00008600ff007a0c */ /* 0x000fe20003f25070 */
[-CC-:B-1----:R-:W-:Y:S01]  /*1bc0*/  FFMA.FTZ R89, R125, R96.reuse, R97.reuse ;  /* 0x000000607d597223 */ /* 0x182fe20000010061 */
[----:B------:R-:W-:Y:S01]  /*1bd0*/  ISETP.NE.U32.AND P5, PT, RZ, c[0x0][0x258], PT ;  /* 0x00009600ff007a0c */ /* 0x000fe20003fa5070 */
[-CC-:B------:R-:W-:Y:S01]  /*1be0*/  FFMA.FTZ R88, R126, R96.reuse, R97.reuse ;  /* 0x000000607e587223 */ /* 0x180fe20000010061 */
[----:B------:R-:W-:Y:S01]  /*1bf0*/  ISETP.NE.AND.EX P1, PT, RZ, c[0x0][0x21c], PT, P1 ;  /* 0x00008700ff007a0c */ /* 0x000fe20003f25310 */
[-CC-:B------:R-:W-:Y:S01]  /*1c00*/  FFMA.FTZ R93, R131, R96.reuse, R97.reuse ;  /* 0x00000060835d7223 */ /* 0x180fe20000010061 */
[----:B------:R-:W-:Y:S01]  /*1c10*/  ISETP.NE.AND.EX P5, PT, RZ, c[0x0][0x25c], PT, P5 ;  /* 0x00009700ff007a0c */ /* 0x000fe20003fa5350 */
[-CC-:B------:R-:W-:Y:S01]  /*1c20*/  FFMA.FTZ R90, R130, R96.reuse, R97.reuse ;  /* 0x00000060825a7223 */ /* 0x180fe20000010061 */
[----:B0-----:R-:W-:Y:S01]  /*1c30*/  HFMA2.MMA R94, -RZ, RZ, 0, 9.5367431640625e-07 ;  /* 0x00000010ff5e7435 */ /* 0x001fe200000001ff */
[-CC-:B------:R-:W-:Y:S01]  /*1c40*/  FFMA.FTZ R99, R137, R96.reuse, R97.reuse ;  /* 0x0000006089637223 */ /* 0x180fe20000010061 */
[----:B------:R-:W-:Y:S01]  /*1c50*/  ISETP.NE.U32.AND P0, PT, RZ, c[0x0][0x250], PT ;  /* 0x00009400ff007a0c */ /* 0x000fe20003f05070 */
[----:B------:R-:W-:-:S02]  /*1c60*/  FFMA.FTZ R92, R136, R96, R97 ;  /* 0x00000060885c7223 */ /* 0x000fc40000010061 */
[-CC-:B------:R-:W-:Y:S01]  /*1c70*/  FFMA.FTZ R171, R141, R96.reuse, R97.reuse ;  /* 0x000000608dab7223 */ /* 0x180fe20000010061 */
[----:B------:R-:W-:Y:S01]  /*1c80*/  ISETP.NE.AND.EX P0, PT, RZ, c[0x0][0x254], PT, P0 ;  /* 0x00009500ff007a0c */ /* 0x000fe20003f05300 */
[----:B------:R-:W-:Y:S02]  /*1c90*/  FFMA.FTZ R183, R142, R96, R97 ;  /* 0x000000608eb77223 */ /* 0x000fe40000010061 */
        /* <DEDUP_REMOVED lines=8> */
[C---:B-----5:R-:W-:Y:S02]  /*1d20*/  FMUL.FTZ R99, R124.reuse, R89 ;  /* 0x000000597c637220 */ /* 0x060fe40000410000 */
[----:B------:R-:W-:-:S02]  /*1d30*/  FMUL.FTZ R98, R124, R91 ;  /* 0x0000005b7c627220 */ /* 0x000fc40000410000 */
[C---:B------:R-:W-:Y:S02]  /*1d40*/  FMUL.FTZ R171, R124.reuse, R95 ;  /* 0x0000005f7cab7220 */ /* 0x040fe40000410000 */
[C---:B------:R-:W-:Y:S02]  /*1d50*/  FMUL.FTZ R176, R124.reuse, R175 ;  /* 0x000000af7cb07220 */ /* 0x040fe40000410000 */
[C---:B------:R-:W-:Y:S02]  /*1d60*/  FMUL.FTZ R177, R124.reuse, R177 ;  /* 0x000000b17cb17220 */ /* 0x040fe40000410000 */
[C---:B------:R-:W-:Y:S02]  /*1d70*/  FMUL.FTZ R178, R124.reuse, R179 ;  /* 0x000000b37cb27220 */ /* 0x040fe40000410000 */
[C---:B------:R-:W-:Y:S02]  /*1d80*/  FMUL.FTZ R181, R124.reuse, R181 ;  /* 0x000000b57cb57220 */ /* 0x040fe40000410000 */
[----:B------:R-:W-:-:S02]  /*1d90*/  FMUL.FTZ R180, R124, R183 ;  /* 0x000000b77cb47220 */ /* 0x000fc40000410000 */
[----:B------:R-:W-:Y:S01]  /*1da0*/  IMAD.WIDE.U32 R92, R123, R94, c[0x0][0x248] ;  /* 0x000092007b5c7625 */ /* 0x000fe200078e005e */
[----:B------:R-:W-:-:S03]  /*1db0*/  @P5 MOV R94, 0x20 ;  /* 0x00000020005e5802 */ /* 0x000fc60000000f00 */
        /* <DEDUP_REMOVED lines=44> */
.L_x_688:
[----:B------:R-:W-:Y:S05]  /*2080*/  BSYNC B1 ;  /* 0x0000000000017941 */ /* 0x000fea0003800000 */
.L_x_687:
        /* <DEDUP_REMOVED lines=78> */
.L_x_690:
[----:B------:R-:W-:Y:S05]  /*2570*/  BSYNC B1 ;  /* 0x0000000000017941 */ /* 0x000fea0003800000 */
.L_x_689:
[----:B-1----:R-:W-:-:S04]  /*2580*/  MOV R89, c[0x0][0x160] ;  /* 0x0000580000597a02 */ /* 0x002fc80000000f00 */
[----:B------:R-:W-:-:S04]  /*2590*/  LEA R114, R89, R114, 0x2 ;  /* 0x0000007259727211 */ /* 0x000fc800078e10ff */
[----:B------:R-:W-:-:S13]  /*25a0*/  ISETP.GE.AND P0, PT, R114, c[0x0][0x164], PT ;  /* 0x0000590072007a0c */ /* 0x000fda0003f06270 */
[----:B0----5:R-:W-:Y:S01]  /*25b0*/  @P0 CALL.REL.NOINC `(.L_x_676) ;  /* 0x0000001000000944 */ /* 0x021fe20003c00000 */
[----:B------:R-:W-:Y:S05]  /*25c0*/  BRA `(.L_x_691) ;  /* 0xffffdf2000007947 */ /* 0x000fea000383ffff */
.L_x_676:
[----:B0-----:R-:W-:Y:S05]  /*25d0*/  BSYNC B0 ;  /* 0x0000000000007941 */ /* 0x001fea0003800000 */
.L_x_675:
        /* <DEDUP_REMOVED lines=20> */
[----:B------:R0:W-:Y:S04]  /*2720*/  STS.128 [R2+0x810], R28 ;  /* 0x0008101c02007388 */ /* 0x0001e80000000c00 */
[----:B------:R-:W-:Y:S01]  /*2730*/  BAR.SYNC.DEFER_BLOCKING 0x0 ;  /* 0x0000000000007b1d */ /* 0x000fe20000010000 */
[----:B0-----:R-:W-:-:S04]  /*2740*/  IADD3 R30, P6, R23, R0, RZ ;  /* 0x00000000171e7210 */ /* 0x001fc80007fde0ff */
[----:B------:R-:W-:-:S04]  /*2750*/  IADD3.X R49, RZ, RZ, RZ, P6, !PT ;  /* 0x000000ffff317210 */ /* 0x000fc800037fe4ff */
[C---:B------:R-:W-:Y:S02]  /*2760*/  SHF.L.U64.HI R49, R30.reuse, 0x2, R49 ;  /* 0x000000021e317819 */ /* 0x040fe40000010231 */
[----:B------:R-:W-:Y:S01]  /*2770*/  SHF.L.U32 R30, R30, 0x2, RZ ;  /* 0x000000021e1e7819 */ /* 0x000fe200000006ff */
[----:B------:R-:W0:Y:S03]  /*2780*/  LDS R3, [R0.X4] ;  /* 0x0000000000037984 */ /* 0x000e260000004800 */
[C---:B------:R-:W-:Y:S01]  /*2790*/  IADD3 R32, P6, R30.reuse, c[0x0][0x228], RZ ;  /* 0x00008a001e207a10 */ /* 0x040fe20007fde0ff */
[----:B------:R-:W1:Y:S03]  /*27a0*/  LDS R4, [R0.X4+0x200] ;  /* 0x0002000000047984 */ /* 0x000e660000004800 */
[----:B------:R-:W-:Y:S01]  /*27b0*/  IADD3.X R51, R49, c[0x0][0x22c], RZ, P6, !PT ;  /* 0x00008b0031337a10 */ /* 0x000fe200037fe4ff */
[----:B------:R-:W2:Y:S01]  /*27c0*/  LDS R5, [R0.X4+0x400] ;  /* 0x0004000000057984 */ /* 0x000ea20000004800 */
[----:B------:R-:W-:-:S03]  /*27d0*/  IADD3 R30, P6, R30, c[0x0][0x220], RZ ;  /* 0x000088001e1e7a10 */ /* 0x000fc60007fde0ff */
[----:B-----5:R-:W3:Y:S01]  /*27e0*/  LDS R10, [R0.X4+0xc00] ;  /* 0x000c0000000a7984 */ /* 0x020ee20000004800 */
[----:B------:R-:W-:-:S03]  /*27f0*/  IADD3.X R49, R49, c[0x0][0x224], RZ, P6, !PT ;  /* 0x0000890031317a10 */ /* 0x000fc600037fe4ff */
        /* <DEDUP_REMOVED lines=40> */
[----:B------:R-:W-:Y:S01]  /*2a80*/  @P5 MOV R3, R51 ;  /* 0x0000003300035202 */ /* 0x000fe20000000f00 */
[----:B------:R-:W-:Y:S01]  /*2a90*/  FADD.FTZ R17, R4, R9 ;  /* 0x0000000904117221 */ /* 0x000fe20000010000 */
[----:B------:R-:W-:Y:S01]  /*2aa0*/  @P5 MOV R4, R30 ;  /* 0x0000001e00045202 */ /* 0x000fe20000000f00 */
[----:B------:R-:W-:Y:S01]  /*2ab0*/  STS.128 [R2], R72 ;  /* 0x0000004802007388 */ /* 0x000fe20000000c00 */
[----:B------:R-:W-:Y:S01]  /*2ac0*/  FADD.FTZ R19, R5, R10 ;  /* 0x0000000a05137221 */ /* 0x000fe20000010000 */
[----:B------:R-:W-:-:S02]  /*2ad0*/  @P5 MOV R5, R49 ;  /* 0x0000003100055202 */ /* 0x000fc40000000f00 */
        /* <DEDUP_REMOVED lines=9> */
[----:B0-----:R-:W-:Y:S02]  /*2b70*/  @P5 MOV R2, R32 ;  /* 0x0000002000025202 */ /* 0x001fe40000000f00 */
[----:B------:R-:W-:-:S04]  /*2b80*/  @P5 IADD3 R32, P6, R32, 0x200, RZ ;  /* 0x0000020020205810 */ /* 0x000fc80007fde0ff */
[----:B------:R-:W-:Y:S02]  /*2b90*/  @P5 IADD3.X R51, RZ, R51, RZ, P6, !PT ;  /* 0x00000033ff335210 */ /* 0x000fe400037fe4ff */
[----:B------:R-:W-:Y:S02]  /*2ba0*/  @P5 IADD3 R30, P6, R30, 0x200, RZ ;  /* 0x000002001e1e5810 */ /* 0x000fe40007fde0ff */
[----:B------:R-:W-:Y:S01]  /*2bb0*/  @P4 MOV R6, R32 ;  /* 0x0000002000064202 */ /* 0x000fe20000000f00 */
[----:B------:R-:W0:Y:S01]  /*2bc0*/  LDS R24, [R0.X4] ;  /* 0x0000000000187984 */ /* 0x000e220000004800 */
[----:B------:R-:W-:Y:S02]  /*2bd0*/  @P5 IADD3.X R49, RZ, R49, RZ, P6, !PT ;  /* 0x00000031ff315210 */ /* 0x000fe400037fe4ff */
[----:B------:R-:W-:Y:S01]  /*2be0*/  @P4 IADD3 R32, P6, R32, 0x200, RZ ;  /* 0x0000020020204810 */ /* 0x000fe20007fde0ff */
[----:B------:R-:W1:Y:S01]  /*2bf0*/  LDS R27, [R0.X4+0xc00] ;  /* 0x000c0000001b7984 */ /* 0x000e620000004800 */
[----:B------:R-:W-:-:S02]  /*2c00*/  @P4 MOV R7, R51 ;  /* 0x0000003300074202 */ /* 0x000fc40000000f00 */
[----:B------:R-:W-:Y:S01]  /*2c10*/  @P4 MOV R8, R30 ;  /* 0x0000001e00084202 */ /* 0x000fe20000000f00 */
[----:B------:R-:W2:Y:S01]  /*2c20*/  LDS R14, [R0.X4+0x600] ;  /* 0x00060000000e7984 */ /* 0x000ea20000004800 */
        /* <DEDUP_REMOVED lines=32> */
[----:B------:R-:W-:Y:S01]  /*2e30*/  FADD.FTZ R20, R11, R10 ;  /* 0x0000000a0b147221 */ /* 0x000fe20000010000 */
[----:B------:R-:W-:-:S02]  /*2e40*/  @P3 MOV R10, R32 ;  /* 0x00000020000a3202 */ /* 0x000fc40000000f00 */
[----:B------:R-:W4:Y:S01]  /*2e50*/  LDS R47, [R0.X4+0x2c00] ;  /* 0x002c0000002f7984 */ /* 0x000f220000004800 */
[----:B0-----:R-:W-:Y:S01]  /*2e60*/  FADD.FTZ R13, R13, R28 ;  /* 0x0000001c0d0d7221 */ /* 0x001fe20000010000 */
[----:B------:R-:W-:Y:S02]  /*2e70*/  @P3 IADD3 R32, P6, R32, 0x200, RZ ;  /* 0x0000020020203810 */ /* 0x000fe40007fde0ff */
[----:B------:R-:W0:Y:S01]  /*2e80*/  LDS R27, [R0.X4+0x2200] ;  /* 0x00220000001b7984 */ /* 0x000e220000004800 */
[----:B-1----:R-:W-:Y:S01]  /*2e90*/  FADD.FTZ R39, R24, R39 ;  /* 0x0000002718277221 */ /* 0x002fe20000010000 */
[----:B------:R-:W-:Y:S02]  /*2ea0*/  @P3 MOV R11, R51 ;  /* 0x00000033000b3202 */ /* 0x000fe40000000f00 */
[----:B------:R-:W1:Y:S01]  /*2eb0*/  LDS R29, [R0.X4+0x2e00] ;  /* 0x002e0000001d7984 */ /* 0x000e620000004800 */
[----:B--2---:R-:W-:Y:S01]  /*2ec0*/  FADD.FTZ R22, R13, R12 ;  /* 0x0000000c0d167221 */ /* 0x004fe20000010000 */
[----:B------:R-:W-:-:S02]  /*2ed0*/  @P3 MOV R12, R30 ;  /* 0x0000001e000c3202 */ /* 0x000fc40000000f00 */
[----:B------:R-:W-:Y:S01]  /*2ee0*/  @P3 IADD3.X R51, RZ, R51, RZ, P6, !PT ;  /* 0x00000033ff333210 */ /* 0x000fe200037fe4ff */
[----:B---3--:R-:W-:Y:S01]  /*2ef0*/  FADD.FTZ R16, RZ, R16 ;  /* 0x00000010ff107221 */ /* 0x008fe20000010000 */
[----:B------:R-:W-:Y:S01]  /*2f00*/  @P3 IADD3 R30, P6, R30, 0x200, RZ ;  /* 0x000002001e1e3810 */ /* 0x000fe20007fde0ff */
[----:B------:R2:W-:Y:S01]  /*2f10*/  @P5 STG.E [R2.64], R39 ;  /* 0x0000002702005986 */ /* 0x0005e2000c101904 */
[-C--:B------:R-:W-:Y:S01]  /*2f20*/  @P3 MOV R13, R49.reuse ;  /* 0x00000031000d3202 */ /* 0x080fe20000000f00 */
[----:B----4-:R-:W-:Y:S01]  /*2f30*/  FADD.FTZ R16, R16, R31 ;  /* 0x0000001f10107221 */ /* 0x010fe20000010000 */
[----:B------:R-:W-:Y:S01]  /*2f40*/  @P3 IADD3.X R49, RZ, R49, RZ, P6, !PT ;  /* 0x00000031ff313210 */ /* 0x000fe200037fe4ff */
[----:B------:R3:W-:Y:S01]  /*2f50*/  @P5 STG.E [R4.64], R15 ;  /* 0x0000000f04005986 */ /* 0x0007e2000c101904 */
[----:B------:R-:W-:Y:S02]  /*2f60*/  FADD.FTZ R41, R20, R41 ;  /* 0x0000002914297221 */ /* 0x000fe40000010000 */
[----:B------:R-:W-:-:S03]  /*2f70*/  FADD.FTZ R14, R14, R35 ;  /* 0x000000230e0e7221 */ /* 0x000fc60000010000 */
[----:B------:R4:W-:Y:S01]  /*2f80*/  @P4 STG.E [R6.64], R41 ;  /* 0x0000002906004986 */ /* 0x0009e2000c101904 */
[----:B--2---:R-:W-:Y:S01]  /*2f90*/  @P2 MOV R2, R32 ;  /* 0x0000002000022202 */ /* 0x004fe20000000f00 */
[----:B------:R-:W-:Y:S01]  /*2fa0*/  FADD.FTZ R43, R22, R43 ;  /* 0x0000002b162b7221 */ /* 0x000fe20000010000 */
[----:B------:R-:W-:Y:S01]  /*2fb0*/  @P2 IADD3 R32, P5, R32, 0x200, RZ ;  /* 0x0000020020202810 */ /* 0x000fe20007fbe0ff */
[----:B------:R2:W-:Y:S01]  /*2fc0*/  @P4 STG.E [R8.64], R17 ;  /* 0x0000001108004986 */ /* 0x0005e2000c101904 */
[----:B---3--:R-:W-:Y:S01]  /*2fd0*/  @P2 MOV R4, R30 ;  /* 0x0000001e00042202 */ /* 0x008fe20000000f00 */
[----:B------:R-:W-:Y:S01]  /*2fe0*/  FADD.FTZ R16, R16, R37 ;  /* 0x0000002510107221 */ /* 0x000fe20000010000 */
[----:B------:R-:W-:Y:S01]  /*2ff0*/  @P2 IADD3 R30, P6, R30, 0x200, RZ ;  /* 0x000002001e1e2810 */ /* 0x000fe20007fde0ff */
[----:B------:R-:W-:Y:S01]  /*3000*/  @P3 STG.E [R10.64], R43 ;  /* 0x0000002b0a003986 */ /* 0x000fe2000c101904 */
[----:B------:R-:W-:Y:S01]  /*3010*/  @P2 MOV R3, R51 ;  /* 0x0000003300032202 */ /* 0x000fe20000000f00 */
[----:B------:R-:W-:Y:S01]  /*3020*/  FADD.FTZ R45, R14, R45 ;  /* 0x0000002d0e2d7221 */ /* 0x000fe20000010000 */
[----:B------:R-:W-:Y:S01]  /*3030*/  @P2 MOV R5, R49 ;  /* 0x0000003100052202 */ /* 0x000fe20000000f00 */
[----:B------:R-:W-:Y:S01]  /*3040*/  @P3 STG.E [R12.64], R19 ;  /* 0x000000130c003986 */ /* 0x000fe2000c101904 */
[----:B------:R-:W-:Y:S01]  /*3050*/  @P2 IADD3.X R51, RZ, R51, RZ, P5, !PT ;  /* 0x00000033ff332210 */ /* 0x000fe20002ffe4ff */
[----:B------:R-:W-:Y:S01]  /*3060*/  FADD.FTZ R47, R16, R47 ;  /* 0x0000002f102f7221 */ /* 0x000fe20000010000 */
[----:B------:R-:W-:Y:S01]  /*3070*/  @P2 IADD3.X R49, RZ, R49, RZ, P6, !PT ;  /* 0x00000031ff312210 */ /* 0x000fe200037fe4ff */
[----:B------:R3:W-:Y:S01]  /*3080*/  @P2 STG.E [R2.64], R45 ;  /* 0x0000002d02002986 */ /* 0x0007e2000c101904 */
[----:B----4-:R-:W-:Y:S01]  /*3090*/  @P1 MOV R6, R32 ;  /* 0x0000002000061202 */ /* 0x010fe20000000f00 */
[----:B0-----:R-:W-:Y:S01]  /*30a0*/  FADD.FTZ R18, R18, R27 ;  /* 0x0000001b12127221 */ /* 0x001fe20000010000 */
[----:B------:R-:W-:Y:S01]  /*30b0*/  @P1 MOV R7, R51 ;  /* 0x0000003300071202 */ /* 0x000fe20000000f00 */
[----:B------:R0:W-:Y:S01]  /*30c0*/  @P2 STG.E [R4.64], R21 ;  /* 0x0000001504002986 */ /* 0x0001e2000c101904 */
[----:B--2---:R-:W-:Y:S01]  /*30d0*/  @P1 MOV R8, R30 ;  /* 0x0000001e00081202 */ /* 0x004fe20000000f00 */
[----:B-1----:R-:W-:Y:S01]  /*30e0*/  FADD.FTZ R29, R18, R29 ;  /* 0x0000001d121d7221 */ /* 0x002fe20000010000 */
[----:B------:R-:W-:Y:S01]  /*30f0*/  @P1 MOV R9, R49 ;  /* 0x0000003100091202 */ /* 0x000fe20000000f00 */
[----:B------:R1:W-:Y:S01]  /*3100*/  @P1 STG.E [R6.64], R47 ;  /* 0x0000002f06001986 */ /* 0x0003e2000c101904 */
[----:B------:R-:W-:-:S02]  /*3110*/  @P1 IADD3 R32, P3, R32, 0x200, RZ ;  /* 0x0000020020201810 */ /* 0x000fc40007f7e0ff */
[----:B------:R-:W-:Y:S01]  /*3120*/  @P1 IADD3 R30, P4, R30, 0x200, RZ ;  /* 0x000002001e1e1810 */ /* 0x000fe20007f9e0ff */
[----:B------:R1:W-:Y:S01]  /*3130*/  @P1 STG.E [R8.64], R23 ;  /* 0x0000001708001986 */ /* 0x0003e2000c101904 */
[----:B------:R-:W-:Y:S02]  /*3140*/  @P1 IADD3.X R51, RZ, R51, RZ, P3, !PT ;  /* 0x00000033ff331210 */ /* 0x000fe40001ffe4ff */
[----:B------:R-:W-:Y:S02]  /*3150*/  @P1 IADD3.X R49, RZ, R49, RZ, P4, !PT ;  /* 0x00000031ff311210 */ /* 0x000fe400027fe4ff */
[----:B---3--:R-:W-:Y:S02]  /*3160*/  MOV R2, R32 ;  /* 0x0000002000027202 */ /* 0x008fe40000000f00 */
[----:B------:R-:W-:Y:S02]  /*3170*/  MOV R3, R51 ;  /* 0x0000003300037202 */ /* 0x000fe40000000f00 */
[----:B0-----:R-:W-:-:S02]  /*3180*/  MOV R4, R30 ;  /* 0x0000001e00047202 */ /* 0x001fc40000000f00 */
[----:B------:R-:W-:Y:S01]  /*3190*/  MOV R5, R49 ;  /* 0x0000003100057202 */ /* 0x000fe20000000f00 */
[----:B------:R-:W-:Y:S06]  /*31a0*/  @!P0 EXIT ;  /* 0x000000000000894d */ /* 0x000fec0003800000 */
[----:B-1----:R-:W-:Y:S04]  /*31b0*/  STG.E [R2.64], R29 ;  /* 0x0000001d02007986 */ /* 0x002fe8000c101904 */
[----:B------:R-:W-:Y:S01]  /*31c0*/  STG.E [R4.64], R25 ;  /* 0x0000001904007986 */ /* 0x000fe2000c101904 */
[----:B------:R-:W-:Y:S05]  /*31d0*/  EXIT ;  /* 0x000000000000794d */ /* 0x000fea0003800000 */
.L_x_683:
[----:B------:R-:W-:Y:S01]  /*31e0*/  HFMA2.MMA R96, -RZ, RZ, 0, 5.9604644775390625e-08 ;  /* 0x00000001ff607435 */ /* 0x000fe200000001ff */
[----:B------:R-:W-:Y:S02]  /*31f0*/  MOV R91, R175 ;  /* 0x000000af005b7202 */ /* 0x000fe40000000f00 */
[----:B------:R-:W-:Y:S02]  /*3200*/  MOV R93, 0x1f ;  /* 0x0000001f005d7802 */ /* 0x000fe40000000f00 */
[----:B------:R-:W-:-:S02]  /*3210*/  MOV R98, 0xffffffff ;  /* 0xffffffff00627802 */ /* 0x000fc40000000f00 */
[----:B------:R-:W-:Y:S02]  /*3220*/  MOV R88, 0x3240 ;  /* 0x0000324000587802 */ /* 0x000fe40000000f00 */
[----:B-----5:R-:W-:Y:S05]  /*3230*/  CALL.REL.NOINC `($__internal_38_$__cuda_sm70_shflsync_bfly_p) ;  /* 0x0000046000007944 */ /* 0x020fea0003c00000 */
[----:B-1----:R-:W-:Y:S01]  /*3240*/  MOV R90, R91 ;  /* 0x0000005b005a7202 */ /* 0x002fe20000000f00 */
[----:B0-----:R-:W-:Y:S05]  /*3250*/  BRA `(.L_x_692) ;  /* 0xffffe2c000007947 */ /* 0x001fea000383ffff */
.L_x_684:
[----:B------:R-:W-:Y:S01]  /*3260*/  HFMA2.MMA R96, -RZ, RZ, 0, 5.9604644775390625e-08 ;  /* 0x00000001ff607435 */ /* 0x000fe200000001ff */
[----:B------:R-:W-:Y:S02]  /*3270*/  MOV R91, R176 ;  /* 0x000000b0005b7202 */ /* 0x000fe40000000f00 */
[----:B------:R-:W-:Y:S02]  /*3280*/  MOV R93, 0x1f ;  /* 0x0000001f005d7802 */ /* 0x000fe40000000f00 */
[----:B------:R-:W-:Y:S02]  /*3290*/  MOV R98, 0xffffffff ;  /* 0xffffffff00627802 */ /* 0x000fe40000000f00 */
[----:B------:R-:W-:Y:S02]  /*32a0*/  MOV R88, 0x32c0 ;  /* 0x000032c000587802 */ /* 0x000fe40000000f00 */
[----:B01---5:R-:W-:Y:S05]  /*32b0*/  CALL.REL.NOINC `($__internal_38_$__cuda_sm70_shflsync_bfly_p) ;  /* 0x000003e000007944 */ /* 0x023fea0003c00000 */
[----:B------:R-:W-:Y:S01]  /*32c0*/  FADD.FTZ R175, R90, R175 ;  /* 0x000000af5aaf7221 */ /* 0x000fe20000010000 */
[----:B0-----:R-:W-:Y:S01]  /*32d0*/  HFMA2.MMA R96, -RZ, RZ, 0, 1.1920928955078125e-07 ;  /* 0x00000002ff607435 */ /* 0x001fe200000001ff */
[----:B-1----:R-:W-:Y:S01]  /*32e0*/  FADD.FTZ R176, R176, R91 ;  /* 0x0000005bb0b07221 */ /* 0x002fe20000010000 */
[----:B------:R-:W-:-:S02]  /*32f0*/  MOV R93, 0x1f ;  /* 0x0000001f005d7802 */ /* 0x000fc40000000f00 */
[----:B------:R-:W-:Y:S02]  /*3300*/  MOV R98, 0xffffffff ;  /* 0xffffffff00627802 */ /* 0x000fe40000000f00 */
[----:B------:R-:W-:Y:S02]  /*3310*/  MOV R91, R175 ;  /* 0x000000af005b7202 */ /* 0x000fe40000000f00 */
[----:B------:R-:W-:Y:S02]  /*3320*/  MOV R88, 0x3340 ;  /* 0x0000334000587802 */ /* 0x000fe40000000f00 */
[----:B------:R-:W-:Y:S05]  /*3330*/  CALL.REL.NOINC `($__internal_38_$__cuda_sm70_shflsync_bfly_p) ;  /* 0x0000036000007944 */ /* 0x000fea0003c00000 */
[----:B0-----:R-:W-:Y:S01]  /*3340*/  HFMA2.MMA R96, -RZ, RZ, 0, 1.1920928955078125e-07 ;  /* 0x00000002ff607435 */ /* 0x001fe200000001ff */
[----:B-1----:R-:W-:Y:S02]  /*3350*/  MOV R90, R91 ;  /* 0x0000005b005a7202 */ /* 0x002fe40000000f00 */
[----:B------:R-:W-:Y:S02]  /*3360*/  MOV R91, R176 ;  /* 0x000000b0005b7202 */ /* 0x000fe40000000f00 */
[----:B------:R-:W-:Y:S02]  /*3370*/  MOV R93, 0x1f ;  /* 0x0000001f005d7802 */ /* 0x000fe40000000f00 */
[----:B------:R-:W-:-:S02]  /*3380*/  MOV R98, 0xffffffff ;  /* 0xffffffff00627802 */ /* 0x000fc40000000f00 */
[----:B------:R-:W-:Y:S02]  /*3390*/  MOV R88, 0x33b0 ;  /* 0x000033b000587802 */ /* 0x000fe40000000f00 */
[----:B------:R-:W-:Y:S05]  /*33a0*/  CALL.REL.NOINC `($__internal_38_$__cuda_sm70_shflsync_bfly_p) ;  /* 0x000002f000007944 */ /* 0x000fea0003c00000 */
[----:B------:R-:W-:Y:S01]  /*33b0*/  FADD.FTZ R175, R90, R175 ;  /* 0x000000af5aaf7221 */ /* 0x000fe20000010000 */
[----:B0-----:R-:W-:Y:S01]  /*33c0*/  HFMA2.MMA R96, -RZ, RZ, 0, 2.384185791015625e-07 ;  /* 0x00000004ff607435 */ /* 0x001fe200000001ff */
[----:B-1----:R-:W-:Y:S01]  /*33d0*/  FADD.FTZ R176, R176, R91 ;  /* 0x0000005bb0b07221 */ /* 0x002fe20000010000 */
[----:B------:R-:W-:Y:S02]  /*33e0*/  MOV R93, 0x1f ;  /* 0x0000001f005d7802 */ /* 0x000fe40000000f00 */
[----:B------:R-:W-:Y:S02]  /*33f0*/  MOV R98, 0xffffffff ;  /* 0xffffffff00627802 */ /* 0x000fe40000000f00 */
[----:B------:R-:W-:Y:S02]  /*3400*/  MOV R91, R175 ;  /* 0x000000af005b7202 */ /* 0x000fe40000000f00 */
[----:B------:R-:W-:Y:S02]  /*3410*/  MOV R88, 0x3430 ;  /* 0x0000343000587802 */ /* 0x000fe40000000f00 */
[----:B------:R-:W-:Y:S05]  /*3420*/  CALL.REL.NOINC `($__internal_38_$__cuda_sm70_shflsync_bfly_p) ;  /* 0x0000027000007944 */ /* 0x000fea0003c00000 */
[----:B0-----:R-:W-:Y:S01]  /*3430*/  HFMA2.MMA R96, -RZ, RZ, 0, 2.384185791015625e-07 ;  /* 0x00000004ff607435 */ /* 0x001fe200000001ff */
[----:B-1----:R-:W-:-:S02]  /*3440*/  MOV R90, R91 ;  /* 0x0000005b005a7202 */ /* 0x002fc40000000f00 */
[----:B------:R-:W-:Y:S02]  /*3450*/  MOV R91, R176 ;  /* 0x000000b0005b7202 */ /* 0x000fe40000000f00 */
[----:B------:R-:W-:Y:S02]  /*3460*/  MOV R93, 0x1f ;  /* 0x0000001f005d7802 */ /* 0x000fe40000000f00 */
[----:B------:R-:W-:Y:S02]  /*3470*/  MOV R98, 0xffffffff ;  /* 0xffffffff00627802 */ /* 0x000fe40000000f00 */
[----:B------:R-:W-:Y:S02]  /*3480*/  MOV R88, 0x34a0 ;  /* 0x000034a000587802 */ /* 0x000fe40000000f00 */
[----:B------:R-:W-:Y:S05]  /*3490*/  CALL.REL.NOINC `($__internal_38_$__cuda_sm70_shflsync_bfly_p) ;  /* 0x0000020000007944 */ /* 0x000fea0003c00000 */
[----:B------:R-:W-:Y:S01]  /*34a0*/  FADD.FTZ R175, R90, R175 ;  /* 0x000000af5aaf7221 */ /* 0x000fe20000010000 */
[----:B0-----:R-:W-:Y:S01]  /*34b0*/  HFMA2.MMA R96, -RZ, RZ, 0, 4.76837158203125e-07 ;  /* 0x00000008ff607435 */ /* 0x001fe200000001ff */
[----:B-1----:R-:W-:Y:S01]  /*34c0*/  FADD.FTZ R94, R176, R91 ;  /* 0x0000005bb05e7221 */ /* 0x002fe20000010000 */
[----:B------:R-:W-:Y:S02]  /*34d0*/  MOV R93, 0x1f ;  /* 0x0000001f005d7802 */ /* 0x000fe40000000f00 */
[----:B------:R-:W-:-:S02]  /*34e0*/  MOV R98, 0xffffffff ;  /* 0xffffffff00627802 */ /* 0x000fc40000000f00 */
[----:B------:R-:W-:Y:S02]  /*34f0*/  MOV R91, R175 ;  /* 0x000000af005b7202 */ /* 0x000fe40000000f00 */
[----:B------:R-:W-:Y:S02]  /*3500*/  MOV R88, 0x3520 ;  /* 0x0000352000587802 */ /* 0x000fe40000000f00 */
[----:B------:R-:W-:Y:S05]  /*3510*/  CALL.REL.NOINC `($__internal_38_$__cuda_sm70_shflsync_bfly_p) ;  /* 0x0000018000007944 */ /* 0x000fea0003c00000 */
[----:B0-----:R-:W-:Y:S01]  /*3520*/  HFMA2.MMA R96, -RZ, RZ, 0, 4.76837158203125e-07 ;  /* 0x00000008ff607435 */ /* 0x001fe200000001ff */
[----:B-1----:R-:W-:Y:S02]  /*3530*/  MOV R90, R91 ;  /* 0x0000005b005a7202 */ /* 0x002fe40000000f00 */
[----:B------:R-:W-:Y:S02]  /*3540*/  MOV R91, R94 ;  /* 0x0000005e005b7202 */ /* 0x000fe40000000f00 */
[----:B------:R-:W-:Y:S02]  /*3550*/  MOV R93, 0x1f ;  /* 0x0000001f005d7802 */ /* 0x000fe40000000f00 */
[----:B------:R-:W-:Y:S02]  /*3560*/  MOV R98, 0xffffffff ;  /* 0xffffffff00627802 */ /* 0x000fe40000000f00 */
[----:B------:R-:W-:-:S02]  /*3570*/  MOV R88, 0x3590 ;  /* 0x0000359000587802 */ /* 0x000fc40000000f00 */
[----:B------:R-:W-:Y:S05]  /*3580*/  CALL.REL.NOINC `($__internal_38_$__cuda_sm70_shflsync_bfly_p) ;  /* 0x0000011000007944 */ /* 0x000fea0003c00000 */
[----:B------:R-:W-:Y:S01]  /*3590*/  FADD.FTZ R92, R90, R175 ;  /* 0x000000af5a5c7221 */ /* 0x000fe20000010000 */
[----:B0-----:R-:W-:Y:S01]  /*35a0*/  HFMA2.MMA R96, -RZ, RZ, 0, 9.5367431640625e-07 ;  /* 0x00000010ff607435 */ /* 0x001fe200000001ff */
[----:B-1----:R-:W-:Y:S01]  /*35b0*/  FADD.FTZ R94, R94, R91 ;  /* 0x0000005b5e5e7221 */ /* 0x002fe20000010000 */
[----:B------:R-:W-:-:S02]  /*35c0*/  MOV R93, 0x1f ;  /* 0x0000001f005d7802 */ /* 0x000fc40000000f00 */
[----:B------:R-:W-:Y:S02]  /*35d0*/  MOV R98, 0xffffffff ;  /* 0xffffffff00627802 */ /* 0x000fe40000000f00 */
[----:B------:R-:W-:Y:S02]  /*35e0*/  MOV R91, R92 ;  /* 0x0000005c005b7202 */ /* 0x000fe40000000f00 */
[----:B------:R-:W-:Y:S02]  /*35f0*/  MOV R88, 0x3610 ;  /* 0x0000361000587802 */ /* 0x000fe40000000f00 */
[----:B------:R-:W-:Y:S05]  /*3600*/  CALL.REL.NOINC `($__internal_38_$__cuda_sm70_shflsync_bfly_p) ;  /* 0x0000009000007944 */ /* 0x000fea0003c00000 */
[----:B0-----:R-:W-:Y:S01]  /*3610*/  HFMA2.MMA R96, -RZ, RZ, 0, 9.5367431640625e-07 ;  /* 0x00000010ff607435 */ /* 0x001fe200000001ff */
[----:B-1----:R-:W-:Y:S02]  /*3620*/  MOV R95, R91 ;  /* 0x0000005b005f7202 */ /* 0x002fe40000000f00 */
[----:B------:R-:W-:Y:S02]  /*3630*/  MOV R91, R94 ;  /* 0x0000005e005b7202 */ /* 0x000fe40000000f00 */
[----:B------:R-:W-:Y:S02]  /*3640*/  MOV R93, 0x1f ;  /* 0x0000001f005d7802 */ /* 0x000fe40000000f00 */
[----:B------:R-:W-:-:S02]  /*3650*/  MOV R98, 0xffffffff ;  /* 0xffffffff00627802 */ /* 0x000fc40000000f00 */
[----:B------:R-:W-:Y:S02]  /*3660*/  MOV R88, 0x3680 ;  /* 0x0000368000587802 */ /* 0x000fe40000000f00 */
[----:B------:R-:W-:Y:S05]  /*3670*/  CALL.REL.NOINC `($__internal_38_$__cuda_sm70_shflsync_bfly_p) ;  /* 0x0000002000007944 */ /* 0x000fea0003c00000 */
[----:B-1----:R-:W-:Y:S01]  /*3680*/  MOV R89, R91 ;  /* 0x0000005b00597202 */ /* 0x002fe20000000f00 */
[----:B0-----:R-:W-:Y:S05]  /*3690*/  BRA `(.L_x_693) ;  /* 0xffffdfa000007947 */ /* 0x001fea000383ffff */
        .weak           $__internal_38_$__cuda_sm70_shflsync_bfly_p
        .type           $__internal_38_$__cuda_sm70_shflsync_bfly_p,@function
        .size           $__internal_38_$__cuda_sm70_shflsync_bfly_p,(.L_x_2275 - $__internal_38_$__cuda_sm70_shflsync_bfly_p)
$__internal_38_$__cuda_sm70_shflsync_bfly_p:
[----:B------:R-:W-:Y:S01]  /*36a0*/  HFMA2.MMA R89, -RZ, RZ, 0, 0 ;  /* 0x00000000ff597435 */ /* 0x000fe200000001ff */
[----:B------:R-:W-:Y:S04]  /*36b0*/  WARPSYNC R98 ;  /* 0x0000006200007348 */ /* 0x000fe80003800000 */
[----:B------:R0:W1:Y:S01]  /*36c0*/  SHFL.BFLY PT, R91, R91, R96, R93 ;  /* 0x0c0000605b5b7389 */ /* 0x00006200000e005d */
[----:B------:R-:W-:Y:S05]  /*36d0*/  RET.REL.NODEC R88 `(_ZN10layer_norm31ln_parallel_residual_bwd_kernelINS_13Kernel_traitsI13__nv_bfloat16S2_fS2_fjLj768ELj1ELj4ELj1ELj16ENS_18Kernel_traits_baseILj768ES2_S2_fS2_fjLj128EEEEELb0ELb1ELb0EEEvNS_9BwdParamsE) ;  /* 0xffffc92058007950 */ /* 0x000fea0003c3ffff */
.L_x_694:
        /* <DEDUP_REMOVED lines=10> */
.L_x_2275:


//--------------------- .text._ZN10layer_norm31ln_parallel_residual_bwd_kernelINS_13Kernel_traitsI13__nv_bfloat16S2_fS2_fjLj768ELj1ELj4ELj1ELj16ENS_18Kernel_traits_baseILj768ES2_S2_fS2_fjLj128EEEEELb0ELb1ELb1EEEvNS_9BwdParamsE --------------------------
	.section	.text._ZN10layer_norm31ln_parallel_residual_bwd_kernelINS_13Kernel_traitsI13__nv_bfloat16S2_fS2_fjLj768ELj1ELj4ELj1ELj16ENS_18Kernel_traits_baseILj768ES2_S2_fS2_fjLj128EEEEELb0ELb1ELb1EEEvNS_9BwdParamsE,"ax",@progbits
	.sectioninfo	@"SHI_REGISTERS=213"
	.align	128
        .global         _ZN10layer_norm31ln_parallel_residual_bwd_kernelINS_13Kernel_traitsI13__nv_bfloat16S2_fS2_fjLj768ELj1ELj4ELj1ELj16ENS_18Kernel_traits_baseILj768ES2_S2_fS2_fjLj128EEEEELb0ELb1ELb1EEEvNS_9BwdParamsE
        .type           _ZN10layer_norm31ln_parallel_residual_bwd_kernelINS_13Kernel_traitsI13__nv_bfloat16S2_fS2_fjLj768ELj1ELj4ELj1ELj16ENS_18Kernel_traits_baseILj768ES2_S2_fS2_fjLj128EEEEELb0ELb1ELb1EEEvNS_9BwdParamsE,@function
        .size           _ZN10layer_norm31ln_parallel_residual_bwd_kernelINS_13Kernel_traitsI13__nv_bfloat16S2_fS2_fjLj768ELj1ELj4ELj1ELj16ENS_18Kernel_traits_baseILj768ES2_S2_fS2_fjLj128EEEEELb0ELb1ELb1EEEvNS_9BwdParamsE,(.L_x_2276 - _ZN10layer_norm31ln_parallel_residual_bwd_kernelINS_13Kernel_traitsI13__nv_bfloat16S2_fS2_fjLj768ELj1ELj4ELj1ELj16ENS_18Kernel_traits_baseILj768ES2_S2_fS2_fjLj128EEEEELb0ELb1ELb1EEEvNS_9BwdParamsE)
        .other          _ZN10layer_norm31ln_parallel_residual_bwd_kernelINS_13Kernel_traitsI13__nv_bfloat16S2_fS2_fjLj768ELj1ELj4ELj1ELj16ENS_18Kernel_traits_baseILj768ES2_S2_fS2_fjLj128EEEEELb0ELb1ELb1EEEvNS_9BwdParamsE,@"STO_CUDA_ENTRY STV_DEFAULT"
_ZN10layer_norm31ln_parallel_residual_bwd_kernelINS_13Kernel_traitsI13__nv_bfloat16S2_fS2_fjLj768ELj1ELj4ELj1ELj16ENS_18Kernel_traits_baseILj768ES2_S2_fS2_fjLj128EEEEELb0ELb1ELb1EEEvNS_9BwdParamsE:
.text._ZN10layer_norm31ln_parallel_residual_bwd_kernelINS_13Kernel_traitsI13__nv_bfloat16S2_fS2_fjLj768ELj1ELj4ELj1ELj16ENS_18Kernel_traits_baseILj768ES2_S2_fS2_fjLj128EEEEELb0ELb1ELb1EEEvNS_9BwdParamsE:
        /* <DEDUP_REMOVED lines=34> */
.L_x_696:
        /* <DEDUP_REMOVED lines=10> */
[----:B------:R-:W-:Y:S01]  /*02c0*/  HFMA2.MMA R0, -RZ, RZ, 0, 0 ;  /* 0x00000000ff007435 */ /* 0x000fe200000001ff */
[----:B------:R-:W-:Y:S01]  /*02d0*/  CS2R R82, SRZ ;  /* 0x0000000000527805 */ /* 0x000fe2000001ff00 */
        /* <DEDUP_REMOVED lines=20> */
[----:B------:R-:W-:Y:S01]  /*0420*/  MOV R85, RZ ;  /* 0x000000ff00557202 */ /* 0x000fe20000000f00 */
[----:B------:R-:W-:Y:S01]  /*0430*/  CS2R R102, SRZ ;  /* 0x0000000000667805 */ /* 0x000fe2000001ff00 */
[----:B------:R-:W-:Y:S01]  /*0440*/  CS2R R118, SRZ ;  /* 0x0000000000767805 */ /* 0x000fe2000001ff00 */
[----:B------:R-:W-:-:S02]  /*0450*/  MOV R122, RZ ;  /* 0x000000ff007a7202 */ /* 0x000fc40000000f00 */
[--C-:B--2---:R-:W-:Y:S02]  /*0460*/  PRMT R123, RZ, 0x5410, R8.reuse ;  /* 0x00005410ff7b7816 */ /* 0x104fe40000000008 */
[----:B------:R-:W-:Y:S02]  /*0470*/  PRMT R124, RZ, 0x7610, R8 ;  /* 0x00007610ff7c7816 */ /* 0x000fe40000000008 */
[--C-:B------:R-:W-:Y:S02]  /*0480*/  PRMT R125, RZ, 0x5410, R9.reuse ;  /* 0x00005410ff7d7816 */ /* 0x100fe40000000009 */
[----:B------:R-:W-:Y:S02]  /*0490*/  PRMT R126, RZ, 0x7610, R9 ;  /* 0x00007610ff7e7816 */ /* 0x000fe40000000009 */
[--C-:B------:R-:W-:Y:S02]  /*04a0*/  PRMT R127, RZ, 0x5410, R10.reuse ;  /* 0x00005410ff7f7816 */ /* 0x100fe4000000000a */
[----:B------:R-:W-:-:S02]  /*04b0*/  PRMT R128, RZ, 0x7610, R10 ;  /* 0x00007610ff807816 */ /* 0x000fc4000000000a */
[--C-:B------:R-:W-:Y:S02]  /*04c0*/  PRMT R129, RZ, 0x5410, R11.reuse ;  /* 0x00005410ff817816 */ /* 0x100fe4000000000b */
[----:B------:R-:W-:Y:S02]  /*04d0*/  PRMT R130, RZ, 0x7610, R11 ;  /* 0x00007610ff827816 */ /* 0x000fe4000000000b */
        /* <DEDUP_REMOVED lines=10> */
[--C-:B------:R-:W-:Y:S02]  /*0580*/  PRMT R143, RZ, 0x5410, R5.reuse ;  /* 0x00005410ff8f7816 */ /* 0x100fe40000000005 */
[----:B------:R-:W-:Y:S02]  /*0590*/  PRMT R144, RZ, 0x7610, R5 ;  /* 0x00007610ff907816 */ /* 0x000fe40000000005 */
[--C-:B------:R-:W-:Y:S02]  /*05a0*/  PRMT R145, RZ, 0x5410, R6.reuse ;  /* 0x00005410ff917816 */ /* 0x100fe40000000006 */
[----:B------:R-:W-:Y:S02]  /*05b0*/  PRMT R146, RZ, 0x7610, R6 ;  /* 0x00007610ff927816 */ /* 0x000fe40000000006 */
[--C-:B------:R-:W-:Y:S02]  /*05c0*/  PRMT R147, RZ, 0x5410, R7.reuse ;  /* 0x00005410ff937816 */ /* 0x100fe40000000007 */
[----:B0-----:R-:W-:-:S02]  /*05d0*/  PRMT R148, RZ, 0x7610, R7 ;  /* 0x00007610ff947816 */ /* 0x001fc40000000007 */
.L_x_702:
[----:B------:R-:W-:Y:S01]  /*05e0*/  IMAD R2, R121, c[0x0][0x168], RZ ;  /* 0x00005a0079027a24 */ /* 0x000fe200078e02ff */
[----:B------:R-:W-:-:S02]  /*05f0*/  MOV R74, 0x4 ;  /* 0x00000004004a7802 */ /* 0x000fc40000000f00 */
[----:B------:R-:W-:Y:S02]  /*0600*/  LOP3.LUT R40, R84, 0x1f, RZ, 0xc0, !PT ;  /* 0x0000001f54287812 */ /* 0x000fe400078ec0ff */
[----:B------:R-:W-:Y:S02]  /*0610*/  SHF.R.S32.HI R3, RZ, 0x1f, R2 ;  /* 0x0000001fff037819 */ /* 0x000fe40000011402 */
[----:B------:R-:W-:Y:S02]  /*0620*/  MOV R163, 0x20 ;  /* 0x0000002000a37802 */ /* 0x000fe40000000f00 */
[----:B------:R-:W-:Y:S01]  /*0630*/  LEA.HI R149, R3, R2, RZ, 0x3 ;  /* 0x0000000203957211 */ /* 0x000fe200078f18ff */
[----:B------:R-:W-:Y:S01]  /*0640*/  IMAD.WIDE R2, R121, R74, c[0x0][0x1a0] ;  /* 0x0000680079027625 */ /* 0x000fe200078e024a */
[----:B------:R-:W-:Y:S02]  /*0650*/  MOV R68, 0x10 ;  /* 0x0000001000447802 */ /* 0x000fe40000000f00 */
[----:B------:R-:W-:-:S02]  /*0660*/  LEA.HI.SX32 R149, R149, R40, 0x1d ;  /* 0x0000002895957211 */ /* 0x000fc400078feaff */
[----:B------:R0:W2:Y:S03]  /*0670*/  LDG.E R160, [R2.64] ;  /* 0x0000000402a07981 */ /* 0x0000a6000c1e1900 */
[----:B------:R-:W-:-:S04]  /*0680*/  IMAD.WIDE.U32 R44, R149, R68, c[0x0][0x208] ;  /* 0x00008200952c7625 */ /* 0x000fc800078e0044 */
[CC--:B------:R-:W-:Y:S01]  /*0690*/  IMAD.WIDE.U32 R72, R149.reuse, R163.reuse, c[0x0][0x188] ;  /* 0x0000620095487625 */ /* 0x0c0fe200078e00a3 */
[C---:B------:R-:W-:Y:S01]  /*06a0*/  IADD3 R158, R149.reuse, 0x40, RZ ;  /* 0x00000040959e7810 */ /* 0x040fe20007ffe0ff */
[----:B------:R-:W3:Y:S01]  /*06b0*/  LDG.E.128 R44, [R44.64] ;  /* 0x000000042c2c7981 */ /* 0x000ee2000c1e1d00 */
[----:B------:R-:W-:Y:S01]  /*06c0*/  IADD3 R150, R149, 0x20, RZ ;  /* 0x0000002095967810 */ /* 0x000fe20007ffe0ff */
[----:B0-----:R-:W-:Y:S01]  /*06d0*/  IMAD.WIDE R2, R121, R74, c[0x0][0x1a8] ;  /* 0x00006a0079027625 */ /* 0x001fe200078e024a */
[----:B------:R-:W-:Y:S01]  /*06e0*/  IADD3 R161, R149, 0x40, RZ ;  /* 0x0000004095a17810 */ /* 0x000fe20007ffe0ff */
[----:B------:R0:W4:Y:S02]  /*06f0*/  LDG.E.128 R40, [R72.64] ;  /* 0x0000000448287981 */ /* 0x000124000c1e1d00 */
[----:B------:R-:W-:Y:S02]  /*0700*/  IMAD.WIDE.U32 R158, R158, R163, c[0x0][0x188] ;  /* 0x000062009e9e7625 */ /* 0x000fe400078e00a3 */
[----:B------:R1:W4:Y:S02]  /*0710*/  LDG.E R151, [R2.64] ;  /* 0x0000000402977981 */ /* 0x000324000c1e1900 */
[----:B------:R-:W-:-:S02]  /*0720*/  IMAD.WIDE.U32 R56, R150, R68, c[0x0][0x208] ;  /* 0x0000820096387625 */ /* 0x000fc400078e0044 */
[----:B------:R4:W4:Y:S02]  /*0730*/  LDG.E.128 R64, [R158.64] ;  /* 0x000000049e407981 */ /* 0x000924000c1e1d00 */
[----:B------:R-:W-:Y:S02]  /*0740*/  IMAD.WIDE.U32 R68, R161, R68, c[0x0][0x208] ;  /* 0x00008200a1447625 */ /* 0x000fe400078e0044 */
[----:B------:R0:W4:Y:S04]  /*0750*/  LDG.E.128 R48, [R72.64+0x10] ;  /* 0x0000100448307981 */ /* 0x000128000c1e1d00 */
[----:B------:R-:W4:Y:S01]  /*0760*/  LDG.E.128 R68, [R68.64] ;  /* 0x0000000444447981 */ /* 0x000f22000c1e1d00 */
[----:B------:R-:W-:-:S03]  /*0770*/  IMAD.WIDE.U32 R156, R150, R163, c[0x0][0x188] ;  /* 0x00006200969c7625 */ /* 0x000fc600078e00a3 */
[----:B------:R-:W4:Y:S04]  /*0780*/  LDG.E.128 R56, [R56.64] ;  /* 0x0000000438387981 */ /* 0x000f28000c1e1d00 */
[----:B------:R1:W4:Y:S04]  /*0790*/  LDG.E.128 R52, [R156.64] ;  /* 0x000000049c347981 */ /* 0x000328000c1e1d00 */
[----:B------:R1:W4:Y:S04]  /*07a0*/  LDG.E.128 R60, [R156.64+0x10] ;  /* 0x000010049c3c7981 */ /* 0x000328000c1e1d00 */
[----:B0-----:R4:W4:Y:S01]  /*07b0*/  LDG.E.128 R72, [R158.64+0x10] ;  /* 0x000010049e487981 */ /* 0x001922000c1e1d00 */
[----:B------:R-:W-:-:S04]  /*07c0*/  ISETP.NE.U32.AND P0, PT, RZ, c[0x0][0x218], PT ;  /* 0x00008600ff007a0c */ /* 0x000fc80003f05070 */
[----:B------:R-:W-:-:S13]  /*07d0*/  ISETP.NE.AND.EX P0, PT, RZ, c[0x0][0x21c], PT, P0 ;  /* 0x00008700ff007a0c */ /* 0x000fda0003f05300 */
[----:B------:R-:W-:-:S04]  /*07e0*/  @P0 IMAD.WIDE.U32 R152, R149, R163, c[0x0][0x218] ;  /* 0x0000860095980625 */ /* 0x000fc800078e00a3 */
[----:B------:R-:W-:Y:S01]  /*07f0*/  @P0 IMAD.WIDE.U32 R154, R163, R150, c[0x0][0x218] ;  /* 0x00008600a39a0625 */ /* 0x000fe200078e0096 */
[----:B------:R3:W5:Y:S03]  /*0800*/  @P0 LDG.E.128 R4, [R152.64] ;  /* 0x0000000498040981 */ /* 0x000766000c1e1d00 */
[----:B-1----:R-:W-:Y:S01]  /*0810*/  @P0 IMAD.WIDE.U32 R156, R161, R163, c[0x0][0x218] ;  /* 0x00008600a19c0625 */ /* 0x002fe200078e00a3 */
        /* <DEDUP_REMOVED lines=8> */
[C---:B----4-:R-:W-:Y:S01]  /*08a0*/  FADD.FTZ R158, -R160.reuse, R41 ;  /* 0x00000029a09e7221 */ /* 0x050fe20000010100 */
[----:B------:R-:W-:Y:S01]  /*08b0*/  PRMT R3, RZ, 0x7610, R44 ;  /* 0x00007610ff037816 */ /* 0x000fe2000000002c */
[C---:B------:R-:W-:Y:S02]  /*08c0*/  FADD.FTZ R40, -R160.reuse, R40 ;  /* 0x00000028a0287221 */ /* 0x040fe40000010100 */
[----:B------:R-:W-:Y:S02]  /*08d0*/  FADD.FTZ R164, -R160, R43 ;  /* 0x0000002ba0a47221 */ /* 0x000fe40000010100 */
[----:B------:R-:W-:Y:S02]  /*08e0*/  FMUL.FTZ R41, R151, R158 ;  /* 0x0000009e97297220 */ /* 0x000fe40000410000 */
[----:B------:R-:W-:Y:S02]  /*08f0*/  FMUL.FTZ R43, R123, R152 ;  /* 0x000000987b2b7220 */ /* 0x000fe40000410000 */
[----:B------:R-:W-:Y:S01]  /*0900*/  FMUL.FTZ R40, R151, R40 ;  /* 0x0000002897287220 */ /* 0x000fe20000410000 */
[----:B0-----:R-:W-:Y:S01]  /*0910*/  PRMT R154, RZ, 0x5410, R45 ;  /* 0x00005410ff9a7816 */ /* 0x001fe2000000002d */
[----:B------:R-:W-:-:S02]  /*0920*/  FADD.FTZ R120, R3, R120 ;  /* 0x0000007803787221 */ /* 0x000fc40000010000 */
[-C--:B------:R-:W-:Y:S02]  /*0930*/  FFMA.FTZ R122, R41, R3.reuse, R122 ;  /* 0x00000003297a7223 */ /* 0x080fe4000001007a */
[----:B------:R-:W-:Y:S02]  /*0940*/  FMUL.FTZ R44, R124, R3 ;  /* 0x000000037c2c7220 */ /* 0x000fe40000410000 */
[C---:B------:R-:W-:Y:S02]  /*0950*/  FADD.FTZ R200, -R160.reuse, R66 ;  /* 0x00000042a0c87221 */ /* 0x040fe40000010100 */
[----:B------:R-:W-:Y:S02]  /*0960*/  FADD.FTZ R3, RZ, R43 ;  /* 0x0000002bff037221 */ /* 0x000fe40000010000 */
[----:B------:R-:W-:Y:S02]  /*0970*/  FADD.FTZ R42, -R160, R42 ;  /* 0x0000002aa02a7221 */ /* 0x000fe40000010100 */
[----:B------:R-:W-:Y:S01]  /*0980*/  FFMA.FTZ R66, R40, R43, RZ ;  /* 0x0000002b28427223 */ /* 0x000fe200000100ff */
[----:B------:R-:W-:-:S02]  /*0990*/  PRMT R153, RZ, 0x7610, R45 ;  /* 0x00007610ff997816 */ /* 0x000fc4000000002d */
[--C-:B------:R-:W-:Y:S02]  /*09a0*/  PRMT R170, RZ, 0x5410, R47.reuse ;  /* 0x00005410ffaa7816 */ /* 0x100fe4000000002f */
[----:B-1----:R-:W-:Y:S01]  /*09b0*/  PRMT R157, RZ, 0x7610, R47 ;  /* 0x00007610ff9d7816 */ /* 0x002fe2000000002f */
[----:B------:R-:W-:Y:S01]  /*09c0*/  FMUL.FTZ R47, R125, R154 ;  /* 0x0000009a7d2f7220 */ /* 0x000fe20000410000 */
[--C-:B------:R-:W-:Y:S02]  /*09d0*/  PRMT R169, RZ, 0x5410, R68.reuse ;  /* 0x00005410ffa97816 */ /* 0x100fe40000000044 */
[----:B------:R-:W-:Y:S01]  /*09e0*/  PRMT R171, RZ, 0x7610, R68 ;  /* 0x00007610ffab7816 */ /* 0x000fe20000000044 */
[----:B------:R-:W-:Y:S02]  /*09f0*/  FADD.FTZ R68, R3, R44 ;  /* 0x0000002c03447221 */ /* 0x000fe40000010000 */
[----:B------:R-:W-:Y:S02]  /*0a00*/  FMUL.FTZ R42, R151, R42 ;  /* 0x0000002a972a7220 */ /* 0x000fe40000410000 */
[----:B------:R-:W-:Y:S01]  /*0a10*/  FFMA.FTZ R66, R41, R44, R66 ;  /* 0x0000002c29427223 */ /* 0x000fe20000010042 */
[--C-:B------:R-:W-:Y:S01]  /*0a20*/  PRMT R156, RZ, 0x5410, R46.reuse ;  /* 0x00005410ff9c7816 */ /* 0x100fe2000000002e */
[----:B------:R-:W-:Y:S01]  /*0a30*/  FADD.FTZ R3, R68, R47 ;  /* 0x0000002f44037221 */ /* 0x000fe20000010000 */
[----:B------:R-:W-:Y:S01]  /*0a40*/  PRMT R155, RZ, 0x7610, R46 ;  /* 0x00007610ff9b7816 */ /* 0x000fe2000000002e */
[----:B------:R-:W-:-:S02]  /*0a50*/  FMUL.FTZ R46, R126, R153 ;  /* 0x000000997e2e7220 */ /* 0x000fc40000410000 */
[----:B------:R-:W-:Y:S02]  /*0a60*/  FADD.FTZ R48, -R160, R48 ;  /* 0x00000030a0307221 */ /* 0x000fe40000010100 */
[----:B------:R-:W-:Y:S02]  /*0a70*/  FMUL.FTZ R45, R151, R164 ;  /* 0x000000a4972d7220 */ /* 0x000fe40000410000 */
[----:B------:R-:W-:Y:S02]  /*0a80*/  FFMA.FTZ R68, R42, R47, R66 ;  /* 0x0000002f2a447223 */ /* 0x000fe40000010042 */
[C---:B------:R-:W-:Y:S02]  /*0a90*/  FADD.FTZ R168, -R160.reuse, R50 ;  /* 0x00000032a0a87221 */ /* 0x040fe40000010100 */
[----:B------:R-:W-:Y:S02]  /*0aa0*/  FADD.FTZ R166, -R160, R49 ;  /* 0x00000031a0a67221 */ /* 0x000fe40000010100 */
[----:B------:R-:W-:-:S02]  /*0ab0*/  FMUL.FTZ R50, R127, R156 ;  /* 0x0000009c7f327220 */ /* 0x000fc40000410000 */
[----:B------:R-:W-:Y:S02]  /*0ac0*/  FADD.FTZ R3, R3, R46 ;  /* 0x0000002e03037221 */ /* 0x000fe40000010000 */
[----:B------:R-:W-:Y:S02]  /*0ad0*/  FMUL.FTZ R49, R151, R48 ;  /* 0x0000003097317220 */ /* 0x000fe40000410000 */
[----:B------:R-:W-:Y:S01]  /*0ae0*/  FFMA.FTZ R68, R45, R46, R68 ;  /* 0x0000002e2d447223 */ /* 0x000fe20000010044 */
[--C-:B------:R-:W-:Y:S01]  /*0af0*/  PRMT R206, RZ, 0x5410, R70.reuse ;  /* 0x00005410ffce7816 */ /* 0x100fe20000000046 */
[----:B------:R-:W-:Y:S01]  /*0b00*/  FADD.FTZ R178, -R160, R53 ;  /* 0x00000035a0b27221 */ /* 0x000fe20000010100 */
[----:B------:R-:W-:Y:S01]  /*0b10*/  PRMT R177, RZ, 0x7610, R70 ;  /* 0x00007610ffb17816 */ /* 0x000fe20000000046 */
[----:B------:R-:W-:Y:S02]  /*0b20*/  FMUL.FTZ R53, R128, R155 ;  /* 0x0000009b80357220 */ /* 0x000fe40000410000 */
[----:B------:R-:W-:-:S02]  /*0b30*/  FADD.FTZ R70, R3, R50 ;  /* 0x0000003203467221 */ /* 0x000fc40000010000 */
[----:B------:R-:W-:Y:S02]  /*0b40*/  FMUL.FTZ R48, R151, R166 ;  /* 0x000000a697307220 */ /* 0x000fe40000410000 */
[----:B------:R-:W-:Y:S01]  /*0b50*/  FFMA.FTZ R3, R49, R50, R68 ;  /* 0x0000003231037223 */ /* 0x000fe20000010044 */
[--C-:B------:R-:W-:Y:S01]  /*0b60*/  PRMT R173, RZ, 0x5410, R69.reuse ;  /* 0x00005410ffad7816 */ /* 0x100fe20000000045 */
[C---:B------:R-:W-:Y:S01]  /*0b70*/  FADD.FTZ R174, -R160.reuse, R52 ;  /* 0x00000034a0ae7221 */ /* 0x040fe20000010100 */
[----:B------:R-:W-:Y:S01]  /*0b80*/  PRMT R175, RZ, 0x7610, R69 ;  /* 0x00007610ffaf7816 */ /* 0x000fe20000000045 */
[----:B------:R-:W-:Y:S02]  /*0b90*/  FADD.FTZ R172, -R160, R51 ;  /* 0x00000033a0ac7221 */ /* 0x000fe40000010100 */
[----:B------:R-:W-:Y:S02]  /*0ba0*/  FMUL.FTZ R52, R129, R170 ;  /* 0x000000aa81347220 */ /* 0x000fe40000410000 */
[----:B------:R-:W-:-:S02]  /*0bb0*/  FADD.FTZ R69, R70, R53 ;  /* 0x0000003546457221 */ /* 0x000fc40000010000 */
[----:B------:R-:W-:Y:S02]  /*0bc0*/  FMUL.FTZ R51, R151, R168 ;  /* 0x000000a897337220 */ /* 0x000fe40000410000 */
        /* <DEDUP_REMOVED lines=14> */
[----:B------:R-:W-:Y:S02]  /*0cb0*/  FADD.FTZ R160, -R160, R75 ;  /* 0x0000004ba0a07221 */ /* 0x000fe40000010100 */
[----:B------:R-:W-:Y:S02]  /*0cc0*/  FMUL.FTZ R54, R130, R157 ;  /* 0x0000009d82367220 */ /* 0x000fe40000410000 */
[----:B------:R-:W-:Y:S02]  /*0cd0*/  FADD.FTZ R75, R69, R52 ;  /* 0x00000034454b7221 */ /* 0x000fe40000010000 */
[----:B------:R-:W-:-:S02]  /*0ce0*/  FMUL.FTZ R55, R151, R172 ;  /* 0x000000ac97377220 */ /* 0x000fc40000410000 */
[----:B------:R-:W-:Y:S01]  /*0cf0*/  FFMA.FTZ R3, R51, R52, R3 ;  /* 0x0000003433037223 */ /* 0x000fe20000010003 */
[----:B------:R-:W-:Y:S01]  /*0d00*/  PRMT R159, RZ, 0x7610, R56 ;  /* 0x00007610ff9f7816 */ /* 0x000fe20000000038 */
[----:B------:R-:W-:Y:S01]  /*0d10*/  FADD.FTZ R70, R75, R54 ;  /* 0x000000364b467221 */ /* 0x000fe20000010000 */
[--C-:B------:R-:W-:Y:S02]  /*0d20*/  PRMT R165, RZ, 0x5410, R59.reuse ;  /* 0x00005410ffa57816 */ /* 0x100fe4000000003b */
[----:B------:R-:W-:Y:S01]  /*0d30*/  PRMT R167, RZ, 0x7610, R59 ;  /* 0x00007610ffa77816 */ /* 0x000fe2000000003b */
[----:B------:R-:W-:Y:S02]  /*0d40*/  FMUL.FTZ R59, R131, R176 ;  /* 0x000000b0833b7220 */ /* 0x000fe40000410000 */
[----:B------:R-:W-:Y:S02]  /*0d50*/  FMUL.FTZ R56, R151, R174 ;  /* 0x000000ae97387220 */ /* 0x000fe40000410000 */
[----:B------:R-:W-:Y:S01]  /*0d60*/  FFMA.FTZ R72, R55, R54, R3 ;  /* 0x0000003637487223 */ /* 0x000fe20000010003 */
[--C-:B------:R-:W-:Y:S01]  /*0d70*/  PRMT R182, RZ, 0x5410, R57.reuse ;  /* 0x00005410ffb67816 */ /* 0x100fe20000000039 */
[----:B------:R-:W-:Y:S01]  /*0d80*/  FMUL.FTZ R60, R132, R159 ;  /* 0x0000009f843c7220 */ /* 0x000fe20000410000 */
[----:B------:R-:W-:Y:S01]  /*0d90*/  PRMT R161, RZ, 0x7610, R57 ;  /* 0x00007610ffa17816 */ /* 0x000fe20000000039 */
[----:B------:R-:W-:-:S02]  /*0da0*/  FADD.FTZ R3, R70, R59 ;  /* 0x0000003b46037221 */ /* 0x000fc40000010000 */
[----:B------:R-:W-:Y:S02]  /*0db0*/  FMUL.FTZ R57, R151, R178 ;  /* 0x000000b297397220 */ /* 0x000fe40000410000 */
[----:B------:R-:W-:Y:S01]  /*0dc0*/  FFMA.FTZ R70, R56, R59, R72 ;  /* 0x0000003b38467223 */ /* 0x000fe20000010048 */
[--C-:B------:R-:W-:Y:S01]  /*0dd0*/  PRMT R188, RZ, 0x5410, R58.reuse ;  /* 0x00005410ffbc7816 */ /* 0x100fe2000000003a */
[----:B------:R-:W-:Y:S01]  /*0de0*/  FMUL.FTZ R63, R133, R182 ;  /* 0x000000b6853f7220 */ /* 0x000fe20000410000 */
[----:B------:R-:W-:Y:S01]  /*0df0*/  PRMT R163, RZ, 0x7610, R58 ;  /* 0x00007610ffa37816 */ /* 0x000fe2000000003a */
[----:B------:R-:W-:Y:S02]  /*0e00*/  FADD.FTZ R72, R3, R60 ;  /* 0x0000003c03487221 */ /* 0x000fe40000010000 */
[----:B------:R-:W-:Y:S02]  /*0e10*/  FMUL.FTZ R58, R151, R180 ;  /* 0x000000b4973a7220 */ /* 0x000fe40000410000 */
[----:B------:R-:W-:-:S02]  /*0e20*/  FFMA.FTZ R70, R57, R60, R70 ;  /* 0x0000003c39467223 */ /* 0x000fc40000010046 */
[----:B------:R-:W-:Y:S02]  /*0e30*/  FMUL.FTZ R62, R134, R161 ;  /* 0x000000a1863e7220 */ /* 0x000fe40000410000 */
[----:B------:R-:W-:Y:S02]  /*0e40*/  FADD.FTZ R3, R72, R63 ;  /* 0x0000003f48037221 */ /* 0x000fe40000010000 */
[----:B------:R-:W-:Y:S02]  /*0e50*/  FMUL.FTZ R61, R151, R184 ;  /* 0x000000b8973d7220 */ /* 0x000fe40000410000 */
[----:B------:R-:W-:Y:S02]  /*0e60*/  FFMA.FTZ R72, R58, R63, R70 ;  /* 0x0000003f3a487223 */ /* 0x000fe40000010046 */
[----:B------:R-:W-:Y:S02]  /*0e70*/  FMUL.FTZ R64, R135, R188 ;  /* 0x000000bc87407220 */ /* 0x000fe40000410000 */
[----:B------:R-:W-:-:S02]  /*0e80*/  FADD.FTZ R3, R3, R62 ;  /* 0x0000003e03037221 */ /* 0x000fc40000010000 */
[----:B------:R-:W-:Y:S02]  /*0e90*/  FMUL.FTZ R65, R151, R186 ;  /* 0x000000ba97417220 */ /* 0x000fe40000410000 */
[----:B------:R-:W-:Y:S02]  /*0ea0*/  FFMA.FTZ R74, R61, R62, R72 ;  /* 0x0000003e3d4a7223 */ /* 0x000fe40000010048 */
        /* <DEDUP_REMOVED lines=20> */
[----:B------:R-:W-:Y:S02]  /*0ff0*/  FMUL.FTZ R70, R140, R169 ;  /* 0x000000a98c467220 */ /* 0x000fe40000410000 */
[----:B------:R-:W-:-:S02]  /*1000*/  FADD.FTZ R157, R152, R69 ;  /* 0x00000045989d7221 */ /* 0x000fc40000010000 */
[----:B------:R-:W-:Y:S02]  /*1010*/  FMUL.FTZ R155, R151, R196 ;  /* 0x000000c4979b7220 */ /* 0x000fe40000410000 */
        /* <DEDUP_REMOVED lines=14> */
[----:B------:R-:W-:Y:S02]  /*1100*/  FMUL.FTZ R158, R151, R202 ;  /* 0x000000ca979e7220 */ /* 0x000fe40000410000 */
[----:B------:R-:W-:Y:S02]  /*1110*/  FMUL.FTZ R75, R144, R175 ;  /* 0x000000af904b7220 */ /* 0x000fe40000410000 */
        /* <DEDUP_REMOVED lines=8> */
[----:B------:R-:W-:Y:S01]  /*11a0*/  FFMA.FTZ R3, R158, R75, R3 ;  /* 0x0000004b9e037223 */ /* 0x000fe20000010003 */
[----:B------:R-:W-:Y:S01]  /*11b0*/  PRMT R2, RZ, 0x5410, R71 ;  /* 0x00005410ff027816 */ /* 0x000fe20000000047 */
[----:B------:R-:W-:Y:S02]  /*11c0*/  FMUL.FTZ R208, R151, R208 ;  /* 0x000000d097d07220 */ /* 0x000fe40000410000 */
[----:B------:R-:W-:Y:S02]  /*11d0*/  FMUL.FTZ R157, R146, R177 ;  /* 0x000000b1929d7220 */ /* 0x000fe40000410000 */
[----:B------:R-:W-:Y:S02]  /*11e0*/  FADD.FTZ R164, R159, R152 ;  /* 0x000000989fa47221 */ /* 0x000fe40000010000 */
[----:B------:R-:W-:Y:S01]  /*11f0*/  FFMA.FTZ R166, R163, R152, R3 ;  /* 0x00000098a3a67223 */ /* 0x000fe20000010003 */
[----:B------:R-:W-:Y:S01]  /*1200*/  PRMT R71, RZ, 0x7610, R71 ;  /* 0x00007610ff477816 */ /* 0x000fe20000000047 */
        /* <DEDUP_REMOVED lines=39> */
[----:B------:R-:W-:Y:S01]  /*1480*/  FFMA.FTZ R165, R172, R161, R166 ;  /* 0x000000a1aca57223 */ /* 0x000fe200000100a6 */
[----:B------:R-:W-:Y:S05]  /*1490*/  BRA.DIV ~URZ, `(.L_x_699) ;  /* 0x00001b527f007947 */ /* 0x000fea000b800000 */
[----:B------:R0:W1:Y:S02]  /*14a0*/  SHFL.BFLY PT, R71, R168, 0x1, 0x1f ;  /* 0x0c201f00a8477f89 */ /* 0x00006400000e0000 */
.L_x_703:
        /* <DEDUP_REMOVED lines=18> */
.L_x_704:
[----:B--2---:R-:W-:Y:S01]  /*15d0*/  FADD.FTZ R166, R166, R165 ;  /* 0x000000a5a6a67221 */ /* 0x004fe20000010000 */
[----:B------:R-:W-:Y:S01]  /*15e0*/  ISETP.NE.U32.AND P2, PT, RZ, c[0x0][0x218], PT ;  /* 0x00008600ff007a0c */ /* 0x000fe20003f45070 */
[----:B------:R-:W-:Y:S01]  /*15f0*/  IMAD R3, R121, c[0x0][0x168], RZ ;  /* 0x00005a0079037a24 */ /* 0x000fe200078e02ff */
[----:B------:R-:W-:Y:S01]  /*1600*/  ISETP.NE.U32.AND P1, PT, RZ, c[0x0][0x250], PT ;  /* 0x00009400ff007a0c */ /* 0x000fe20003f25070 */
[----:B------:R-:W-:Y:S01]  /*1610*/  FMUL.FTZ R166, R166, c[0x0][0x1e0] ;  /* 0x00007800a6a67a20 */ /* 0x000fe20000410000 */
[----:B------:R-:W-:Y:S01]  /*1620*/  ISETP.NE.AND.EX P2, PT, RZ, c[0x0][0x21c], PT, P2 ;  /* 0x00008700ff007a0c */ /* 0x000fe20003f45320 */
[----:B-1----:R-:W-:Y:S01]  /*1630*/  FADD.FTZ R2, R2, R167 ;  /* 0x000000a702027221 */ /* 0x002fe20000010000 */
[----:B------:R-:W-:Y:S02]  /*1640*/  SHF.R.S32.HI R164, RZ, 0x1f, R3 ;  /* 0x0000001fffa47819 */ /* 0x000fe40000011403 */
[----:B0-----:R-:W-:Y:S01]  /*1650*/  FSEL R165, R166, RZ, !P0 ;  /* 0x000000ffa6a57208 */ /* 0x001fe20004000000 */
[----:B------:R-:W-:Y:S01]  /*1660*/  FMUL.FTZ R160, R2, c[0x0][0x1e0] ;  /* 0x0000780002a07a20 */ /* 0x000fe20000410000 */
[----:B------:R-:W-:-:S02]  /*1670*/  ISETP.NE.U32.AND P0, PT, RZ, c[0x0][0x258], PT ;  /* 0x00009600ff007a0c */ /* 0x000fc40003f05070 */
[----:B------:R-:W-:Y:S01]  /*1680*/  LEA.HI R164, R164, R3, RZ, 0x3 ;  /* 0x00000003a4a47211 */ /* 0x000fe200078f18ff */
[-CC-:B------:R-:W-:Y:S01]  /*1690*/  FFMA.FTZ R40, R40, R160.reuse, R165.reuse ;  /* 0x000000a028287223 */ /* 0x180fe200000100a5 */
[----:B------:R-:W-:Y:S01]  /*16a0*/  ISETP.NE.AND.EX P0, PT, RZ, c[0x0][0x25c], PT, P0 ;  /* 0x00009700ff007a0c */ /* 0x000fe20003f05300 */
[-CC-:B------:R-:W-:Y:S01]  /*16b0*/  FFMA.FTZ R41, R41, R160.reuse, R165.reuse ;  /* 0x000000a029297223 */ /* 0x180fe200000100a5 */
[----:B------:R-:W-:Y:S01]  /*16c0*/  ISETP.NE.AND.EX P1, PT, RZ, c[0x0][0x254], PT, P1 ;  /* 0x00009500ff007a0c */ /* 0x000fe20003f25310 */
[-CC-:B------:R-:W-:Y:S01]  /*16d0*/  FFMA.FTZ R42, R42, R160.reuse, R165.reuse ;  /* 0x000000a02a2a7223 */ /* 0x180fe200000100a5 */
[----:B------:R-:W-:Y:S01]  /*16e0*/  LOP3.LUT R167, R84, 0x1f, RZ, 0xc0, !PT ;  /* 0x0000001f54a77812 */ /* 0x000fe200078ec0ff */
[-CC-:B------:R-:W-:Y:S01]  /*16f0*/  FFMA.FTZ R45, R45, R160.reuse, R165.reuse ;  /* 0x000000a02d2d7223 */ /* 0x180fe200000100a5 */
[----:B------:R-:W-:Y:S01]  /*1700*/  ISETP.NE.U32.AND P3, PT, RZ, c[0x0][0x258], PT ;  /* 0x00009600ff007a0c */ /* 0x000fe20003f65070 */
[-CC-:B------:R-:W-:Y:S02]  /*1710*/  FFMA.FTZ R49, R49, R160.reuse, R165.reuse ;  /* 0x000000a031317223 */ /* 0x180fe400000100a5 */
[-CC-:B------:R-:W-:Y:S01]  /*1720*/  FFMA.FTZ R48, R48, R160.reuse, R165.reuse ;  /* 0x000000a030307223 */ /* 0x180fe200000100a5 */
[----:B------:R-:W-:Y:S01]  /*1730*/  ISETP.NE.AND.EX P3, PT, RZ, c[0x0][0x25c], PT, P3 ;  /* 0x00009700ff007a0c */ /* 0x000fe20003f65330 */
[----:B------:R-:W-:-:S02]  /*1740*/  FFMA.FTZ R51, R51, R160, R165 ;  /* 0x000000a033337223 */ /* 0x000fc400000100a5 */
[-CC-:B------:R-:W-:Y:S01]  /*1750*/  FFMA.FTZ R3, R55, R160.reuse, R165.reuse ;  /* 0x000000a037037223 */ /* 0x180fe200000100a5 */
[----:B------:R-:W-:Y:S01]  /*1760*/  LEA.HI.SX32 R55, R164, R167, 0x1d ;  /* 0x000000a7a4377211 */ /* 0x000fe200078feaff */
[-CC-:B------:R-:W-:Y:S02]  /*1770*/  FFMA.FTZ R56, R56, R160.reuse, R165.reuse ;  /* 0x000000a038387223 */ /* 0x180fe400000100a5 */
[-CC-:B------:R-:W-:Y:S02]  /*1780*/  FFMA.FTZ R57, R57, R160.reuse, R165.reuse ;  /* 0x000000a039397223 */ /* 0x180fe400000100a5 */
[-CC-:B------:R-:W-:Y:S02]  /*1790*/  FFMA.FTZ R58, R58, R160.reuse, R165.reuse ;  /* 0x000000a03a3a7223 */ /* 0x180fe400000100a5 */
[-CC-:B------:R-:W-:Y:S02]  /*17a0*/  FFMA.FTZ R61, R61, R160.reuse, R165.reuse ;  /* 0x000000a03d3d7223 */ /* 0x180fe400000100a5 */
[----:B------:R-:W-:-:S02]  /*17b0*/  FFMA.FTZ R2, R154, R160, R165 ;  /* 0x000000a09a027223 */ /* 0x000fc400000100a5 */
[----:B------:R-:W-:Y:S02]  /*17c0*/  FFMA.FTZ R71, R156, R160, R165 ;  /* 0x000000a09c477223 */ /* 0x000fe400000100a5 */
[----:B------:R-:W-:Y:S02]  /*17d0*/  FADD.FTZ R40, R43, -R40 ;  /* 0x800000282b287221 */ /* 0x000fe40000010000 */
[----:B------:R-:W-:Y:S02]  /*17e0*/  FADD.FTZ R44, R44, -R41 ;  /* 0x800000292c2c7221 */ /* 0x000fe40000010000 */
[----:B------:R-:W-:Y:S02]  /*17f0*/  FADD.FTZ R42, R47, -R42 ;  /* 0x8000002a2f2a7221 */ /* 0x000fe40000010000 */
[----:B------:R-:W-:Y:S02]  /*1800*/  FADD.FTZ R46, R46, -R45 ;  /* 0x8000002d2e2e7221 */ /* 0x000fe40000010000 */
[----:B------:R-:W-:-:S02]  /*1810*/  FADD.FTZ R50, R50, -R49 ;  /* 0x8000003132327221 */ /* 0x000fc40000010000 */
[----:B------:R-:W-:Y:S02]  /*1820*/  FADD.FTZ R48, R53, -R48 ;  /* 0x8000003035307221 */ /* 0x000fe40000010000 */
[----:B------:R-:W-:Y:S01]  /*1830*/  FADD.FTZ R154, R52, -R51 ;  /* 0x80000033349a7221 */ /* 0x000fe20000010000 */
[----:B------:R-:W-:Y:S01]  /*1840*/  @P0 MOV R52, 0x20 ;  /* 0x0000002000340802 */ /* 0x000fe20000000f00 */
        /* <DEDUP_REMOVED lines=22> */
[----:B------:R-:W-:Y:S02]  /*19b0*/  FMUL.FTZ R156, R151, R156 ;  /* 0x0000009c979c7220 */ /* 0x000fe40000410000 */
[----:B------:R-:W-:Y:S01]  /*19c0*/  FADD.FTZ R168, R157, -R168 ;  /* 0x800000a89da87221 */ /* 0x000fe20000010000 */
[----:B------:R-:W-:Y:S01]  /*19d0*/  HFMA2.MMA R157, -RZ, RZ, 0, 9.5367431640625e-07 ;  /* 0x00000010ff9d7435 */ /* 0x000fe200000001ff */
[----:B-----5:R-:W-:Y:S02]  /*19e0*/  @P2 FADD.FTZ R57, R4, R57 ;  /* 0x0000003904392221 */ /* 0x020fe40000010000 */
[----:B------:R-:W-:Y:S02]  /*19f0*/  @P2 FADD.FTZ R54, R5, R54 ;  /* 0x0000003605362221 */ /* 0x000fe40000010000 */
[----:B------:R-:W-:Y:S01]  /*1a00*/  @P2 FADD.FTZ R59, R6, R59 ;  /* 0x0000003b063b2221 */ /* 0x000fe20000010000 */
[----:B------:R-:W-:Y:S01]  /*1a10*/  SEL R40, R57, R28, P3 ;  /* 0x0000001c39287207 */ /* 0x000fe20001800000 */
[----:B------:R-:W-:Y:S01]  /*1a20*/  @P2 FADD.FTZ R56, R7, R56 ;  /* 0x0000003807382221 */ /* 0x000fe20000010000 */
[----:B------:R-:W-:Y:S01]  /*1a30*/  F2FP.BF16.PACK_AB R48, R54, R57 ;  /* 0x000000393630723e */ /* 0x000fe200000010ff */
        /* <DEDUP_REMOVED lines=8> */
[----:B------:R-:W-:Y:S01]  /*1ac0*/  FADD.FTZ R64, R64, -R65 ;  /* 0x8000004140407221 */ /* 0x000fe20000010000 */
[----:B------:R-:W-:Y:S01]  /*1ad0*/  SEL R46, R63, R34, P3 ;  /* 0x000000223f2e7207 */ /* 0x000fe20001800000 */
[----:B------:R-:W-:Y:S01]  /*1ae0*/  FADD.FTZ R66, R66, -R67 ;  /* 0x8000004342427221 */ /* 0x000fe20000010000 */
[-C--:B------:R-:W-:Y:S01]  /*1af0*/  F2FP.BF16.PACK_AB R51, R156, R63.reuse ;  /* 0x0000003f9c33723e */ /* 0x080fe200000010ff */
[----:B------:R-:W-:Y:S01]  /*1b00*/  FADD.FTZ R68, R68, -R73 ;  /* 0x8000004944447221 */ /* 0x000fe20000010000 */
[----:B------:R-:W-:Y:S01]  /*1b10*/  @P1 F2FP.BF16.PACK_AB R63, RZ, R63 ;  /* 0x0000003fff3f123e */ /* 0x000fe200000010ff */
[----:B------:R-:W-:Y:S01]  /*1b20*/  FADD.FTZ R164, R69, -R2 ;  /* 0x8000000245a47221 */ /* 0x000fe20000010000 */
[----:B------:R-:W-:Y:S01]  /*1b30*/  @P1 F2FP.BF16.PACK_AB R61, RZ, R61 ;  /* 0x0000003dff3d123e */ /* 0x000fe200000010ff */
[----:B------:R-:W-:Y:S01]  /*1b40*/  FADD.FTZ R74, R74, -R71 ;  /* 0x800000474a4a7221 */ /* 0x000fe20000010000 */
[----:B------:R-:W-:Y:S01]  /*1b50*/  @P1 F2FP.BF16.PACK_AB R59, RZ, R59 ;  /* 0x0000003bff3b123e */ /* 0x000fe200000010ff */
[C---:B------:R-:W-:Y:S01]  /*1b60*/  FMUL.FTZ R65, R151.reuse, R158 ;  /* 0x0000009e97417220 */ /* 0x040fe20000410000 */
[----:B------:R-:W-:Y:S01]  /*1b70*/  @P1 F2FP.BF16.PACK_AB R57, RZ, R57 ;  /* 0x00000039ff39123e */ /* 0x000fe200000010ff */
[C---:B------:R-:W-:Y:S01]  /*1b80*/  FMUL.FTZ R60, R151.reuse, R60 ;  /* 0x0000003c973c7220 */ /* 0x040fe20000410000 */
[----:B------:R-:W-:Y:S01]  /*1b90*/  SEL R41, R54, R29, P3 ;  /* 0x0000001d36297207 */ /* 0x000fe20001800000 */
[C---:B------:R-:W-:Y:S01]  /*1ba0*/  FMUL.FTZ R67, R151.reuse, R160 ;  /* 0x000000a097437220 */ /* 0x040fe20000410000 */
[----:B------:R-:W-:Y:S01]  /*1bb0*/  SEL R43, R56, R31, P3 ;  /* 0x0000001f382b7207 */ /* 0x000fe20001800000 */
[C---:B------:R-:W-:Y:S01]  /*1bc0*/  FMUL.FTZ R62, R151.reuse, R62 ;  /* 0x0000003e973e7220 */ /* 0x040fe20000410000 */
[----:B------:R-:W-:Y:S01]  /*1bd0*/  SEL R45, R58, R33, P3 ;  /* 0x000000213a2d7207 */ /* 0x000fe20001800000 */
[C---:B------:R-:W-:Y:S01]  /*1be0*/  FMUL.FTZ R69, R151.reuse, R64 ;  /* 0x0000004097457220 */ /* 0x040fe20000410000 */
[----:B------:R-:W-:Y:S01]  /*1bf0*/  SEL R47, R156, R35, P3 ;  /* 0x000000239c2f7207 */ /* 0x000fe20001800000 */
[C---:B------:R-:W-:Y:S01]  /*1c00*/  FMUL.FTZ R66, R151.reuse, R66 ;  /* 0x0000004297427220 */ /* 0x040fe20000410000 */
[----:B------:R-:W-:Y:S01]  /*1c10*/  @P1 F2FP.BF16.PACK_AB R156, RZ, R156 ;  /* 0x0000009cff9c123e */ /* 0x000fe200000010ff */
[C---:B------:R-:W-:Y:S01]  /*1c20*/  FMUL.FTZ R71, R151.reuse, R68 ;  /* 0x0000004497477220 */ /* 0x040fe20000410000 */
[----:B------:R-:W-:Y:S01]  /*1c30*/  @P1 F2FP.BF16.PACK_AB R58, RZ, R58 ;  /* 0x0000003aff3a123e */ /* 0x000fe200000010ff */
[----:B------:R-:W-:Y:S01]  /*1c40*/  FMUL.FTZ R164, R151, R164 ;  /* 0x000000a497a47220 */ /* 0x000fe20000410000 */
[----:B------:R-:W-:Y:S01]  /*1c50*/  @P1 F2FP.BF16.PACK_AB R56, RZ, R56 ;  /* 0x00000038ff38123e */ /* 0x000fe200000010ff */
[----:B------:R-:W-:Y:S01]  /*1c60*/  @P0 IMAD.WIDE.U32 R52, R149, R52, c[0x0][0x258] ;  /* 0x0000960095340625 */ /* 0x000fe200078e0034 */
[----:B------:R-:W-:-:S02]  /*1c70*/  @P1 F2FP.BF16.PACK_AB R54, RZ, R54 ;  /* 0x00000036ff36123e */ /* 0x000fc400000010ff */
[----:B------:R-:W-:Y:S01]  /*1c80*/  @P1 PRMT R39, R63, 0x7610, R39 ;  /* 0x000076103f271816 */ /* 0x000fe20000000027 */
[----:B------:R-:W-:Y:S01]  /*1c90*/  IMAD.WIDE.U32 R2, R149, R157, c[0x0][0x248] ;  /* 0x0000920095027625 */ /* 0x000fe200078e009d */
[----:B------:R-:W-:Y:S01]  /*1ca0*/  @P1 PRMT R38, R61, 0x7610, R38 ;  /* 0x000076103d261816 */ /* 0x000fe20000000026 */
[----:B------:R0:W-:Y:S01]  /*1cb0*/  @P0 STG.E.128 [R52.64], R40 ;  /* 0x0000002834000986 */ /* 0x0001e2000c101d04 */
[----:B------:R-:W-:Y:S01]  /*1cc0*/  @P1 PRMT R37, R59, 0x7610, R37 ;  /* 0x000076103b251816 */ /* 0x000fe20000000025 */
[----:B------:R-:W-:Y:S01]  /*1cd0*/  @P2 FADD.FTZ R65, R12, R65 ;  /* 0x000000410c412221 */ /* 0x000fe20000010000 */
[----:B------:R-:W-:Y:S01]  /*1ce0*/  @P1 PRMT R36, R57, 0x7610, R36 ;  /* 0x0000761039241816 */ /* 0x000fe20000000024 */
[----:B------:R-:W-:Y:S01]  /*1cf0*/  @P2 FADD.FTZ R60, R13, R60 ;  /* 0x0000003c0d3c2221 */ /* 0x000fe20000010000 */
[----:B------:R1:W-:Y:S01]  /*1d00*/  @P0 STG.E.128 [R52.64+0x10], R44 ;  /* 0x0000102c34000986 */ /* 0x0003e2000c101d04 */
[----:B------:R-:W-:Y:S01]  /*1d10*/  @P2 FADD.FTZ R67, R14, R67 ;  /* 0x000000430e432221 */ /* 0x000fe20000010000 */
[----:B------:R-:W-:Y:S01]  /*1d20*/  @P1 PRMT R39, R39, 0x5410, R156 ;  /* 0x0000541027271816 */ /* 0x000fe2000000009c */
[----:B------:R-:W-:Y:S01]  /*1d30*/  @P2 FADD.FTZ R62, R15, R62 ;  /* 0x0000003e0f3e2221 */ /* 0x000fe20000010000 */
[----:B------:R2:W-:Y:S01]  /*1d40*/  STG.E.128 [R2.64], R48 ;  /* 0x0000003002007986 */ /* 0x0005e2000c101d04 */
[----:B------:R-:W-:Y:S01]  /*1d50*/  @P2 FADD.FTZ R69, R16, R69 ;  /* 0x0000004510452221 */ /* 0x000fe20000010000 */
[----:B------:R-:W-:Y:S01]  /*1d60*/  @P1 PRMT R38, R38, 0x5410, R58 ;  /* 0x0000541026261816 */ /* 0x000fe2000000003a */
[----:B------:R-:W-:Y:S01]  /*1d70*/  @P2 FADD.FTZ R66, R17, R66 ;  /* 0x0000004211422221 */ /* 0x000fe20000010000 */
[----:B------:R-:W-:Y:S01]  /*1d80*/  @P1 PRMT R37, R37, 0x5410, R56 ;  /* 0x0000541025251816 */ /* 0x000fe20000000038 */
[----:B------:R-:W-:Y:S01]  /*1d90*/  @P2 FADD.FTZ R71, R18, R71 ;  /* 0x0000004712472221 */ /* 0x000fe20000010000 */
[----:B------:R-:W-:Y:S01]  /*1da0*/  @P1 PRMT R36, R36, 0x5410, R54 ;  /* 0x0000541024241816 */ /* 0x000fe20000000036 */
[----:B------:R-:W-:-:S02]  /*1db0*/  @P2 FADD.FTZ R164, R19, R164 ;  /* 0x000000a413a42221 */ /* 0x000fc40000010000 */
[----:B------:R-:W-:Y:S01]  /*1dc0*/  FADD.FTZ R70, R70, -R155 ;  /* 0x8000009b46467221 */ /* 0x000fe20000010000 */
[----:B0-----:R-:W-:Y:S01]  /*1dd0*/  SEL R40, R65, R28, P3 ;  /* 0x0000001c41287207 */ /* 0x001fe20001800000 */
[----:B------:R-:W-:Y:S01]  /*1de0*/  FADD.FTZ R72, R72, -R153 ;  /* 0x8000009948487221 */ /* 0x000fe20000010000 */
[----:B------:R-:W-:Y:S01]  /*1df0*/  SEL R42, R67, R30, P3 ;  /* 0x0000001e432a7207 */ /* 0x000fe20001800000 */
[----:B------:R-:W-:Y:S01]  /*1e00*/  FADD.FTZ R166, R75, -R166 ;  /* 0x800000a64ba67221 */ /* 0x000fe20000010000 */
[----:B-1----:R-:W-:Y:S01]  /*1e10*/  @P0 MOV R53, 0x20 ;  /* 0x0000002000350802 */ /* 0x002fe20000000f00 */
[----:B------:R-:W-:Y:S01]  /*1e20*/  FADD.FTZ R152, R152, -R163 ;  /* 0x800000a398987221 */ /* 0x000fe20000010000 */
[----:B------:R-:W-:Y:S01]  /*1e30*/  SEL R44, R69, R32, P3 ;  /* 0x00000020452c7207 */ /* 0x000fe20001800000 */
[----:B------:R-:W-:Y:S01]  /*1e40*/  FADD.FTZ R170, R159, -R170 ;  /* 0x800000aa9faa7221 */ /* 0x000fe20000010000 */
[----:B------:R-:W-:Y:S01]  /*1e50*/  SEL R46, R71, R34, P3 ;  /* 0x00000022472e7207 */ /* 0x000fe20001800000 */
[----:B------:R-:W-:Y:S01]  /*1e60*/  FADD.FTZ R172, R161, -R172 ;  /* 0x800000aca1ac7221 */ /* 0x000fe20000010000 */
[----:B--2---:R-:W-:Y:S01]  /*1e70*/  F2FP.BF16.PACK_AB R51, R164, R71 ;  /* 0x00000047a433723e */ /* 0x004fe200000010ff */
[----:B------:R-:W-:Y:S01]  /*1e80*/  @P1 IMAD.WIDE.U32 R2, R149, R157, c[0x0][0x250] ;  /* 0x0000940095021625 */ /* 0x000fe200078e009d */
[----:B------:R-:W-:-:S02]  /*1e90*/  F2FP.BF16.PACK_AB R50, R66, R69 ;  /* 0x000000454232723e */ /* 0x000fc400000010ff */
[----:B------:R-:W-:Y:S01]  /*1ea0*/  F2FP.BF16.PACK_AB R49, R62, R67 ;  /* 0x000000433e31723e */ /* 0x000fe200000010ff */
[C---:B------:R-:W-:Y:S01]  /*1eb0*/  FMUL.FTZ R73, R151.reuse, R70 ;  /* 0x0000004697497220 */ /* 0x040fe20000410000 */
[C---:B------:R-:W-:Y:S01]  /*1ec0*/  F2FP.BF16.PACK_AB R48, R60.reuse, R65 ;  /* 0x000000413c30723e */ /* 0x040fe200000010ff */
        /* <DEDUP_REMOVED lines=8> */
[C---:B------:R-:W-:Y:S01]  /*1f50*/  FMUL.FTZ R168, R151.reuse, R168 ;  /* 0x000000a897a87220 */ /* 0x040fe20000410000 */
[----:B------:R-:W-:Y:S01]  /*1f60*/  SEL R41, R60, R29, P3 ;  /* 0x0000001d3c297207 */ /* 0x000fe20001800000 */
[C---:B------:R-:W-:Y:S01]  /*1f70*/  FMUL.FTZ R155, R151.reuse, R170 ;  /* 0x000000aa979b7220 */ /* 0x040fe20000410000 */
[----:B------:R-:W-:Y:S01]  /*1f80*/  SEL R43, R62, R31, P3 ;  /* 0x0000001f3e2b7207 */ /* 0x000fe20001800000 */
[----:B------:R-:W-:Y:S01]  /*1f90*/  FMUL.FTZ R172, R151, R172 ;  /* 0x000000ac97ac7220 */ /* 0x000fe20000410000 */
[----:B------:R-:W-:Y:S01]  /*1fa0*/  SEL R45, R66, R33, P3 ;  /* 0x00000021422d7207 */ /* 0x000fe20001800000 */
[----:B------:R-:W-:Y:S01]  /*1fb0*/  @P0 IMAD.WIDE.U32 R52, R150, R53, c[0x0][0x258] ;  /* 0x0000960096340625 */ /* 0x000fe200078e0035 */
        /* <DEDUP_REMOVED lines=10> */
[----:B------:R-:W-:Y:S01]  /*2060*/  @P0 STG.E.128 [R52.64], R40 ;  /* 0x0000002834000986 */ /* 0x000fe2000c101d04 */
[----:B------:R-:W-:Y:S01]  /*2070*/  @P2 FADD.FTZ R75, R22, R75 ;  /* 0x0000004b164b2221 */ /* 0x000fe20000010000 */
[----:B------:R-:W-:Y:S01]  /*2080*/  SEL R28, R73, R28, P3 ;  /* 0x0000001c491c7207 */ /* 0x000fe20001800000 */
[----:B------:R-:W-:Y:S01]  /*2090*/  @P2 FADD.FTZ R166, R23, R166 ;  /* 0x000000a617a62221 */ /* 0x000fe20000010000 */
[----:B------:R1:W-:Y:S01]  /*20a0*/  @P0 STG.E.128 [R52.64+0x10], R44 ;  /* 0x0000102c34000986 */ /* 0x0003e2000c101d04 */
[----:B------:R-:W-:Y:S01]  /*20b0*/  @P2 FADD.FTZ R153, R24, R153 ;  /* 0x0000009918992221 */ /* 0x000fe20000010000 */
[----:B------:R-:W-:Y:S01]  /*20c0*/  SEL R30, R75, R30, P3 ;  /* 0x0000001e4b1e7207 */ /* 0x000fe20001800000 */
[----:B------:R-:W-:Y:S01]  /*20d0*/  @P2 FADD.FTZ R168, R25, R168 ;  /* 0x000000a819a82221 */ /* 0x000fe20000010000 */
[----:B------:R-:W-:Y:S01]  /*20e0*/  SEL R34, R155, R34, P3 ;  /* 0x000000229b227207 */ /* 0x000fe20001800000 */
[----:B------:R-:W-:Y:S01]  /*20f0*/  IMAD.WIDE.U32 R56, R150, R157, c[0x0][0x248] ;  /* 0x0000920096387625 */ /* 0x000fe200078e009d */
[----:B0-----:R-:W-:-:S02]  /*2100*/  @P1 PRMT R39, R71, 0x7610, R39 ;  /* 0x0000761047271816 */ /* 0x001fc40000000027 */
[----:B------:R-:W-:Y:S01]  /*2110*/  @P1 PRMT R38, R69, 0x7610, R38 ;  /* 0x0000761045261816 */ /* 0x000fe20000000026 */
[----:B------:R-:W-:Y:S01]  /*2120*/  @P1 IMAD.WIDE.U32 R150, R150, R157, c[0x0][0x250] ;  /* 0x0000940096961625 */ /* 0x000fe200078e009d */
[----:B------:R-:W-:Y:S01]  /*2130*/  @P1 PRMT R37, R67, 0x7610, R37 ;  /* 0x0000761043251816 */ /* 0x000fe20000000025 */
[----:B------:R-:W-:Y:S01]  /*2140*/  STG.E.128 [R56.64], R48 ;  /* 0x0000003038007986 */ /* 0x000fe2000c101d04 */
[----:B------:R-:W-:Y:S02]  /*2150*/  @P1 PRMT R36, R65, 0x7610, R36 ;  /* 0x0000761041241816 */ /* 0x000fe40000000024 */
[----:B------:R-:W-:Y:S02]  /*2160*/  @P0 IADD3 R2, R149, 0x40, RZ ;  /* 0x0000004095020810 */ /* 0x000fe40007ffe0ff */
[----:B------:R-:W-:Y:S02]  /*2170*/  @P0 MOV R3, 0x20 ;  /* 0x0000002000030802 */ /* 0x000fe40000000f00 */
[----:B------:R-:W-:-:S02]  /*2180*/  @P1 PRMT R39, R39, 0x5410, R164 ;  /* 0x0000541027271816 */ /* 0x000fc400000000a4 */
[----:B------:R-:W-:Y:S01]  /*2190*/  @P1 PRMT R38, R38, 0x5410, R66 ;  /* 0x0000541026261816 */ /* 0x000fe20000000042 */
[----:B------:R-:W-:Y:S01]  /*21a0*/  @P0 IMAD.WIDE.U32 R2, R2, R3, c[0x0][0x258] ;  /* 0x0000960002020625 */ /* 0x000fe200078e0003 */
[----:B------:R-:W-:Y:S02]  /*21b0*/  @P1 PRMT R37, R37, 0x5410, R62 ;  /* 0x0000541025251816 */ /* 0x000fe4000000003e */
[----:B------:R-:W-:Y:S02]  /*21c0*/  @P1 PRMT R36, R36, 0x5410, R60 ;  /* 0x0000541024241816 */ /* 0x000fe4000000003c */
[----:B-1----:R-:W-:Y:S02]  /*21d0*/  IADD3 R44, R55, 0x40, RZ ;  /* 0x00000040372c7810 */ /* 0x002fe40007ffe0ff */
[----:B------:R-:W-:Y:S01]  /*21e0*/  F2FP.BF16.PACK_AB R43, R172, R155 ;  /* 0x0000009bac2b723e */ /* 0x000fe200000010ff */
[----:B------:R0:W-:Y:S01]  /*21f0*/  @P1 STG.E.128 [R150.64], R36 ;  /* 0x0000002496001986 */ /* 0x0001e2000c101d04 */
[----:B------:R-:W-:Y:S01]  /*2200*/  SEL R32, R153, R32, P3 ;  /* 0x0000002099207207 */ /* 0x000fe20001800000 */
[----:B------:R-:W-:Y:S01]  /*2210*/  IMAD.WIDE.U32 R44, R44, R157, c[0x0][0x248] ;  /* 0x000092002c2c7625 */ /* 0x000fe200078e009d */
[----:B------:R-:W-:-:S02]  /*2220*/  F2FP.BF16.PACK_AB R42, R168, R153 ;  /* 0x00000099a82a723e */ /* 0x000fc400000010ff */
[----:B------:R-:W-:Y:S02]  /*2230*/  F2FP.BF16.PACK_AB R41, R166, R75 ;  /* 0x0000004ba629723e */ /* 0x000fe400000010ff */
[----:B------:R-:W-:Y:S02]  /*2240*/  F2FP.BF16.PACK_AB R40, R72, R73 ;  /* 0x000000494828723e */ /* 0x000fe400000010ff */
[----:B------:R-:W-:Y:S02]  /*2250*/  @P1 F2FP.BF16.PACK_AB R155, RZ, R155 ;  /* 0x0000009bff9b123e */ /* 0x000fe400000010ff */
[----:B------:R-:W-:Y:S02]  /*2260*/  @P1 F2FP.BF16.PACK_AB R153, RZ, R153 ;  /* 0x00000099ff99123e */ /* 0x000fe400000010ff */
[----:B------:R-:W-:Y:S02]  /*2270*/  @P1 F2FP.BF16.PACK_AB R75, RZ, R75 ;  /* 0x0000004bff4b123e */ /* 0x000fe400000010ff */
[----:B------:R-:W-:-:S02]  /*2280*/  @P1 F2FP.BF16.PACK_AB R73, RZ, R73 ;  /* 0x00000049ff49123e */ /* 0x000fc400000010ff */
[----:B------:R-:W-:Y:S02]  /*2290*/  SEL R29, R72, R29, P3 ;  /* 0x0000001d481d7207 */ /* 0x000fe40001800000 */
[----:B------:R-:W-:Y:S02]  /*22a0*/  SEL R31, R166, R31, P3 ;  /* 0x0000001fa61f7207 */ /* 0x000fe40001800000 */
[----:B------:R-:W-:Y:S02]  /*22b0*/  SEL R33, R168, R33, P3 ;  /* 0x00000021a8217207 */ /* 0x000fe40001800000 */
[----:B------:R-:W-:Y:S01]  /*22c0*/  SEL R35, R172, R35, P3 ;  /* 0x00000023ac237207 */ /* 0x000fe20001800000 */
[----:B------:R-:W-:Y:S01]  /*22d0*/  @P0 STG.E.128 [R2.64], R28 ;  /* 0x0000001c02000986 */ /* 0x000fe2000c101d04 */
[----:B------:R-:W-:Y:S02]  /*22e0*/  @P1 IADD3 R46, R149, 0x40, RZ ;  /* 0x00000040952e1810 */ /* 0x000fe40007ffe0ff */
[----:B------:R-:W-:Y:S01]  /*22f0*/  @P1 F2FP.BF16.PACK_AB R172, RZ, R172 ;  /* 0x000000acffac123e */ /* 0x000fe200000010ff */
[----:B------:R1:W-:Y:S01]  /*2300*/  @P0 STG.E.128 [R2.64+0x10], R32 ;  /* 0x0000102002000986 */ /* 0x0003e2000c101d04 */
[----:B------:R-:W-:-:S02]  /*2310*/  @P1 F2FP.BF16.PACK_AB R168, RZ, R168 ;  /* 0x000000a8ffa8123e */ /* 0x000fc400000010ff */
[----:B------:R-:W-:Y:S01]  /*2320*/  @P1 F2FP.BF16.PACK_AB R166, RZ, R166 ;  /* 0x000000a6ffa6123e */ /* 0x000fe200000010ff */
[----:B------:R2:W-:Y:S01]  /*2330*/  STG.E.128 [R44.64], R40 ;  /* 0x000000282c007986 */ /* 0x0005e2000c101d04 */
[----:B------:R-:W-:Y:S02]  /*2340*/  @P1 F2FP.BF16.PACK_AB R72, RZ, R72 ;  /* 0x00000048ff48123e */ /* 0x000fe400000010ff */
[----:B0-----:R-:W-:Y:S02]  /*2350*/  @P1 PRMT R39, R155, 0x7610, R39 ;  /* 0x000076109b271816 */ /* 0x001fe40000000027 */
[----:B------:R-:W-:Y:S02]  /*2360*/  @P1 PRMT R38, R153, 0x7610, R38 ;  /* 0x0000761099261816 */ /* 0x000fe40000000026 */
[----:B------:R-:W-:Y:S02]  /*2370*/  @P1 PRMT R37, R75, 0x7610, R37 ;  /* 0x000076104b251816 */ /* 0x000fe40000000025 */
[----:B------:R-:W-:-:S02]  /*2380*/  @P1 PRMT R36, R73, 0x7610, R36 ;  /* 0x0000761049241816 */ /* 0x000fc40000000024 */
[----:B------:R-:W-:Y:S02]  /*2390*/  @P1 PRMT R39, R39, 0x5410, R172 ;  /* 0x0000541027271816 */ /* 0x000fe400000000ac */
[----:B------:R-:W-:Y:S01]  /*23a0*/  @P1 PRMT R38, R38, 0x5410, R168 ;  /* 0x0000541026261816 */ /* 0x000fe200000000a8 */
[----:B-1----:R-:W-:Y:S01]  /*23b0*/  @P1 IMAD.WIDE.U32 R2, R46, R157, c[0x0][0x250] ;  /* 0x000094002e021625 */ /* 0x002fe200078e009d */
        /* <DEDUP_REMOVED lines=8> */
.L_x_701:
[----:B------:R-:W-:Y:S05]  /*2440*/  BSYNC B1 ;  /* 0x0000000000017941 */ /* 0x000fea0003800000 */
.L_x_698:
        /* <DEDUP_REMOVED lines=46> */
.L_x_697:
[----:B------:R-:W-:Y:S05]  /*2730*/  BSYNC B0 ;  /* 0x0000000000007941 */ /* 0x000fea0003800000 */
.L_x_695:
        /* <DEDUP_REMOVED lines=40> */
[----:B------:R-:W0:Y:S01]  /*29c0*/  LDS R27, [R84.X4+0x2400] ;  /* 0x00240000541b7984 */ /* 0x000e220000004800 */
[----:B------:R-:W-:-:S03]  /*29d0*/  FADD.FTZ R3, R3, R44 ;  /* 0x0000002c03037221 */ /* 0x000fc60000010000 */
[----:B------:R-:W-:Y:S04]  /*29e0*/  LDS R28, [R84.X4+0x2600] ;  /* 0x00260000541c7984 */ /* 0x000fe80000004800 */
        /* <DEDUP_REMOVED lines=27> */
[----:B------:R-:W-:-:S04]  /*2ba0*/  IADD3 R3, P0, R3, R84, RZ ;  /* 0x0000005403037210 */ /* 0x000fc80007f1e0ff */
[----:B------:R-:W-:Y:S01]  /*2bb0*/  IADD3.X R2, RZ, RZ, RZ, P0, !PT ;  /* 0x000000ffff027210 */ /* 0x000fe200007fe4ff */
        /* <DEDUP_REMOVED lines=17> */
[----:B---3--:R-:W-:Y:S01]  /*2cd0*/  FADD.FTZ R4, R4, R9 ;  /* 0x0000000904047221 */ /* 0x008fe20000010000 */
[C---:B------:R-:W-:Y:S02]  /*2ce0*/  SHF.L.U64.HI R9, R3.reuse, 0x2, R2 ;  /* 0x0000000203097819 */ /* 0x040fe40000010202 */
[----:B------:R-:W3:Y:S01]  /*2cf0*/  LDS R25, [R84.X4+0x1c00] ;  /* 0x001c000054197984 */ /* 0x000ee20000004800 */
[----:B----4-:R-:W-:Y:S01]  /*2d00*/  FADD.FTZ R35, RZ, R35 ;  /* 0x00000023ff237221 */ /* 0x010fe20000010000 */
[----:B------:R-:W-:Y:S02]  /*2d10*/  SHF.L.U32 R3, R3, 0x2, RZ ;  /* 0x0000000203037819 */ /* 0x000fe400000006ff */
[----:B------:R-:W4:Y:S01]  /*2d20*/  LDS R12, [R84.X4+0x2000] ;  /* 0x00200000540c7984 */ /* 0x000f220000004800 */
[----:B-----5:R-:W-:Y:S01]  /*2d30*/  FADD.FTZ R6, R33, R6 ;  /* 0x0000000621067221 */ /* 0x020fe20000010000 */
[----:B------:R-:W-:-:S02]  /*2d40*/  IADD3 R2, P0, R3, c[0x0][0x228], RZ ;  /* 0x00008a0003027a10 */ /* 0x000fc40007f1e0ff */
        /* <DEDUP_REMOVED lines=42> */
.L_x_699:
[----:B------:R-:W-:Y:S01]  /*2ff0*/  HFMA2.MMA R169, -RZ, RZ, 0, 5.9604644775390625e-08 ;  /* 0x00000001ffa97435 */ /* 0x000fe200000001ff */
[----:B------:R-:W-:-:S02]  /*3000*/  MOV R160, R168 ;  /* 0x000000a800a07202 */ /* 0x000fc40000000f00 */
[----:B------:R-:W-:Y:S02]  /*3010*/  MOV R164, 0x1f ;  /* 0x0000001f00a47802 */ /* 0x000fe40000000f00 */
[----:B------:R-:W-:Y:S02]  /*3020*/  MOV R171, 0xffffffff ;  /* 0xffffffff00ab7802 */ /* 0x000fe40000000f00 */
[----:B------:R-:W-:Y:S02]  /*3030*/  MOV R2, 0x3050 ;  /* 0x0000305000027802 */ /* 0x000fe40000000f00 */
[----:B-----5:R-:W-:Y:S05]  /*3040*/  CALL.REL.NOINC `($__internal_39_$__cuda_sm70_shflsync_bfly_p) ;  /* 0x0000046000007944 */ /* 0x020fea0003c00000 */
[----:B-1----:R-:W-:Y:S01]  /*3050*/  MOV R71, R160 ;  /* 0x000000a000477202 */ /* 0x002fe20000000f00 */
[----:B0-----:R-:W-:Y:S05]  /*3060*/  BRA `(.L_x_703) ;  /* 0xffffe44000007947 */ /* 0x001fea000383ffff */
.L_x_700:
[----:B------:R-:W-:Y:S01]  /*3070*/  HFMA2.MMA R169, -RZ, RZ, 0, 5.9604644775390625e-08 ;  /* 0x00000001ffa97435 */ /* 0x000fe200000001ff */
[----:B------:R-:W-:Y:S02]  /*3080*/  MOV R160, R165 ;  /* 0x000000a500a07202 */ /* 0x000fe40000000f00 */
[----:B------:R-:W-:Y:S02]  /*3090*/  MOV R164, 0x1f ;  /* 0x0000001f00a47802 */ /* 0x000fe40000000f00 */
[----:B------:R-:W-:-:S02]  /*30a0*/  MOV R171, 0xffffffff ;  /* 0xffffffff00ab7802 */ /* 0x000fc40000000f00 */
[----:B------:R-:W-:Y:S02]  /*30b0*/  MOV R2, 0x30d0 ;  /* 0x000030d000027802 */ /* 0x000fe40000000f00 */
[----:B01---5:R-:W-:Y:S05]  /*30c0*/  CALL.REL.NOINC `($__internal_39_$__cuda_sm70_shflsync_bfly_p) ;  /* 0x000003e000007944 */ /* 0x023fea0003c00000 */
[----:B------:R-:W-:Y:S01]  /*30d0*/  FADD.FTZ R168, R168, R71 ;  /* 0x00000047a8a87221 */ /* 0x000fe20000010000 */
[----:B0-----:R-:W-:Y:S01]  /*30e0*/  HFMA2.MMA R169, -RZ, RZ, 0, 1.1920928955078125e-07 ;  /* 0x00000002ffa97435 */ /* 0x001fe200000001ff */
[----:B-1----:R-:W-:Y:S01]  /*30f0*/  FADD.FTZ R165, R165, R160 ;  /* 0x000000a0a5a57221 */ /* 0x002fe20000010000 */
[----:B------:R-:W-:Y:S02]  /*3100*/  MOV R164, 0x1f ;  /* 0x0000001f00a47802 */ /* 0x000fe40000000f00 */
[----:B------:R-:W-:Y:S02]  /*3110*/  MOV R171, 0xffffffff ;  /* 0xffffffff00ab7802 */ /* 0x000fe40000000f00 */
[----:B------:R-:W-:Y:S02]  /*3120*/  MOV R160, R168 ;  /* 0x000000a800a07202 */ /* 0x000fe40000000f00 */
[----:B------:R-:W-:Y:S02]  /*3130*/  MOV R2, 0x3150 ;  /* 0x0000315000027802 */ /* 0x000fe40000000f00 */
[----:B------:R-:W-:Y:S05]  /*3140*/  CALL.REL.NOINC `($__internal_39_$__cuda_sm70_shflsync_bfly_p) ;  /* 0x0000036000007944 */ /* 0x000fea0003c00000 */
[----:B0-----:R-:W-:Y:S01]  /*3150*/  HFMA2.MMA R169, -RZ, RZ, 0, 1.1920928955078125e-07 ;  /* 0x00000002ffa97435 */ /* 0x001fe200000001ff */
[----:B-1----:R-:W-:-:S02]  /*3160*/  MOV R71, R160 ;  /* 0x000000a000477202 */ /* 0x002fc40000000f00 */
[----:B------:R-:W-:Y:S02]  /*3170*/  MOV R160, R165 ;  /* 0x000000a500a07202 */ /* 0x000fe40000000f00 */
[----:B------:R-:W-:Y:S02]  /*3180*/  MOV R164, 0x1f ;  /* 0x0000001f00a47802 */ /* 0x000fe40000000f00 */
[----:B------:R-:W-:Y:S02]  /*3190*/  MOV R171, 0xffffffff ;  /* 0xffffffff00ab7802 */ /* 0x000fe40000000f00 */
[----:B------:R-:W-:Y:S02]  /*31a0*/  MOV R2, 0x31c0 ;  /* 0x000031c000027802 */ /* 0x000fe40000000f00 */
[----:B------:R-:W-:Y:S05]  /*31b0*/  CALL.REL.NOINC `($__internal_39_$__cuda_sm70_shflsync_bfly_p) ;  /* 0x000002f000007944 */ /* 0x000fea0003c00000 */
[----:B------:R-:W-:Y:S01]  /*31c0*/  FADD.FTZ R168, R71, R168 ;  /* 0x000000a847a87221 */ /* 0x000fe20000010000 */
[----:B0-----:R-:W-:Y:S01]  /*31d0*/  HFMA2.MMA R169, -RZ, RZ, 0, 2.384185791015625e-07 ;  /* 0x00000004ffa97435 */ /* 0x001fe200000001ff */
[----:B-1----:R-:W-:Y:S01]  /*31e0*/  FADD.FTZ R165, R165, R160 ;  /* 0x000000a0a5a57221 */ /* 0x002fe20000010000 */
[----:B------:R-:W-:Y:S02]  /*31f0*/  MOV R164, 0x1f ;  /* 0x0000001f00a47802 */ /* 0x000fe40000000f00 */
[----:B------:R-:W-:-:S02]  /*3200*/  MOV R171, 0xffffffff ;  /* 0xffffffff00ab7802 */ /* 0x000fc40000000f00 */
[----:B------:R-:W-:Y:S02]  /*3210*/  MOV R160, R168 ;  /* 0x000000a800a07202 */ /* 0x000fe40000000f00 */
[----:B------:R-:W-:Y:S02]  /*3220*/  MOV R2, 0x3240 ;  /* 0x0000324000027802 */ /* 0x000fe40000000f00 */
[----:B------:R-:W-:Y:S05]  /*3230*/  CALL.REL.NOINC `($__internal_39_$__cuda_sm70_shflsync_bfly_p) ;  /* 0x0000027000007944 */ /* 0x000fea0003c00000 */
[----:B0-----:R-:W-:Y:S01]  /*3240*/  HFMA2.MMA R169, -RZ, RZ, 0, 2.384185791015625e-07 ;  /* 0x00000004ffa97435 */ /* 0x001fe200000001ff */
[----:B-1----:R-:W-:Y:S02]  /*3250*/  MOV R71, R160 ;  /* 0x000000a000477202 */ /* 0x002fe40000000f00 */
[----:B------:R-:W-:Y:S02]  /*3260*/  MOV R160, R165 ;  /* 0x000000a500a07202 */ /* 0x000fe40000000f00 */
[----:B------:R-:W-:Y:S02]  /*3270*/  MOV R164, 0x1f ;  /* 0x0000001f00a47802 */ /* 0x000fe40000000f00 */
[----:B------:R-:W-:Y:S02]  /*3280*/  MOV R171, 0xffffffff ;  /* 0xffffffff00ab7802 */ /* 0x000fe40000000f00 */
[----:B------:R-:W-:-:S02]  /*3290*/  MOV R2, 0x32b0 ;  /* 0x000032b000027802 */ /* 0x000fc40000000f00 */
[----:B------:R-:W-:Y:S05]  /*32a0*/  CALL.REL.NOINC `($__internal_39_$__cuda_sm70_shflsync_bfly_p) ;  /* 0x0000020000007944 */ /* 0x000fea0003c00000 */
[----:B------:R-:W-:Y:S01]  /*32b0*/  FADD.FTZ R168, R71, R168 ;  /* 0x000000a847a87221 */ /* 0x000fe20000010000 */
[----:B0-----:R-:W-:Y:S01]  /*32c0*/  HFMA2.MMA R169, -RZ, RZ, 0, 4.76837158203125e-07 ;  /* 0x00000008ffa97435 */ /* 0x001fe200000001ff */
[----:B-1----:R-:W-:Y:S01]  /*32d0*/  FADD.FTZ R167, R165, R160 ;  /* 0x000000a0a5a77221 */ /* 0x002fe20000010000 */
[----:B------:R-:W-:-:S02]  /*32e0*/  MOV R164, 0x1f ;  /* 0x0000001f00a47802 */ /* 0x000fc40000000f00 */
[----:B------:R-:W-:Y:S02]  /*32f0*/  MOV R171, 0xffffffff ;  /* 0xffffffff00ab7802 */ /* 0x000fe40000000f00 */
[----:B------:R-:W-:Y:S02]  /*3300*/  MOV R160, R168 ;  /* 0x000000a800a07202 */ /* 0x000fe40000000f00 */
[----:B------:R-:W-:Y:S02]  /*3310*/  MOV R2, 0x3330 ;  /* 0x0000333000027802 */ /* 0x000fe40000000f00 */
[----:B------:R-:W-:Y:S05]  /*3320*/  CALL.REL.NOINC `($__internal_39_$__cuda_sm70_shflsync_bfly_p) ;  /* 0x0000018000007944 */ /* 0x000fea0003c00000 */
[----:B0-----:R-:W-:Y:S01]  /*3330*/  HFMA2.MMA R169, -RZ, RZ, 0, 4.76837158203125e-07 ;  /* 0x00000008ffa97435 */ /* 0x001fe200000001ff */
[----:B-1----:R-:W-:Y:S02]  /*3340*/  MOV R71, R160 ;  /* 0x000000a000477202 */ /* 0x002fe40000000f00 */
[----:B------:R-:W-:Y:S02]  /*3350*/  MOV R160, R167 ;  /* 0x000000a700a07202 */ /* 0x000fe40000000f00 */
[----:B------:R-:W-:Y:S02]  /*3360*/  MOV R164, 0x1f ;  /* 0x0000001f00a47802 */ /* 0x000fe40000000f00 */
[----:B------:R-:W-:-:S02]  /*3370*/  MOV R171, 0xffffffff ;  /* 0xffffffff00ab7802 */ /* 0x000fc40000000f00 */
[----:B------:R-:W-:Y:S02]  /*3380*/  MOV R2, 0x33a0 ;  /* 0x000033a000027802 */ /* 0x000fe40000000f00 */
[----:B------:R-:W-:Y:S05]  /*3390*/  CALL.REL.NOINC `($__internal_39_$__cuda_sm70_shflsync_bfly_p) ;  /* 0x0000011000007944 */ /* 0x000fea0003c00000 */
[----:B------:R-:W-:Y:S01]  /*33a0*/  FADD.FTZ R165, R71, R168 ;  /* 0x000000a847a57221 */ /* 0x000fe20000010000 */
[----:B0-----:R-:W-:Y:S01]  /*33b0*/  HFMA2.MMA R169, -RZ, RZ, 0, 9.5367431640625e-07 ;  /* 0x00000010ffa97435 */ /* 0x001fe200000001ff */
[----:B-1----:R-:W-:Y:S01]  /*33c0*/  FADD.FTZ R167, R167, R160 ;  /* 0x000000a0a7a77221 */ /* 0x002fe20000010000 */
[----:B------:R-:W-:Y:S02]  /*33d0*/  MOV R164, 0x1f ;  /* 0x0000001f00a47802 */ /* 0x000fe40000000f00 */
[----:B------:R-:W-:Y:S02]  /*33e0*/  MOV R171, 0xffffffff ;  /* 0xffffffff00ab7802 */ /* 0x000fe40000000f00 */
[----:B------:R-:W-:Y:S02]  /*33f0*/  MOV R160, R165 ;  /* 0x000000a500a07202 */ /* 0x000fe40000000f00 */
[----:B------:R-:W-:Y:S02]  /*3400*/  MOV R2, 0x3420 ;  /* 0x0000342000027802 */ /* 0x000fe40000000f00 */
[----:B------:R-:W-:Y:S05]  /*3410*/  CALL.REL.NOINC `($__internal_39_$__cuda_sm70_shflsync_bfly_p) ;  /* 0x0000009000007944 */ /* 0x000fea0003c00000 */
[----:B0-----:R-:W-:Y:S01]  /*3420*/  HFMA2.MMA R169, -RZ, RZ, 0, 9.5367431640625e-07 ;  /* 0x00000010ffa97435 */ /* 0x001fe200000001ff */
[----:B-1----:R-:W-:-:S02]  /*3430*/  MOV R166, R160 ;  /* 0x000000a000a67202 */ /* 0x002fc40000000f00 */
[----:B------:R-:W-:Y:S02]  /*3440*/  MOV R160, R167 ;  /* 0x000000a700a07202 */ /* 0x000fe40000000f00 */
[----:B------:R-:W-:Y:S02]  /*3450*/  MOV R164, 0x1f ;  /* 0x0000001f00a47802 */ /* 0x000fe40000000f00 */
[----:B------:R-:W-:Y:S02]  /*3460*/  MOV R171, 0xffffffff ;  /* 0xffffffff00ab7802 */ /* 0x000fe40000000f00 */
[----:B------:R-:W-:Y:S02]  /*3470*/  MOV R2, 0x3490 ;  /* 0x0000349000027802 */ /* 0x000fe40000000f00 */
[----:B------:R-:W-:Y:S05]  /*3480*/  CALL.REL.NOINC `($__internal_39_$__cuda_sm70_shflsync_bfly_p) ;  /* 0x0000002000007944 */ /* 0x000fea0003c00000 */
[----:B-1----:R-:W-:Y:S01]  /*3490*/  MOV R2, R160 ;  /* 0x000000a000027202 */ /* 0x002fe20000000f00 */
[----:B0-----:R-:W-:Y:S05]  /*34a0*/  BRA `(.L_x_704) ;  /* 0xffffe12000007947 */ /* 0x001fea000383ffff */
        .weak           $__internal_39_$__cuda_sm70_shflsync_bfly_p
        .type           $__internal_39_$__cuda_sm70_shflsync_bfly_p,@function
        .size           $__internal_39_$__cuda_sm70_shflsync_bfly_p,(.L_x_2276 - $__internal_39_$__cuda_sm70_shflsync_bfly_p)
$__internal_39_$__cuda_sm70_shflsync_bfly_p:
[----:B------:R-:W-:Y:S01]  /*34b0*/  HFMA2.MMA R3, -RZ, RZ, 0, 0 ;  /* 0x00000000ff037435 */ /* 0x000fe200000001ff */
[----:B------:R-:W-:Y:S04]  /*34c0*/  WARPSYNC R171 ;  /* 0x000000ab00007348 */ /* 0x000fe80003800000 */
[----:B------:R0:W1:Y:S01]  /*34d0*/  SHFL.BFLY PT, R160, R160, R169, R164 ;  /* 0x0c0000a9a0a07389 */ /* 0x00006200000e00a4 */
[----:B------:R-:W-:Y:S05]  /*34e0*/  RET.REL.NODEC R2 `(_ZN10layer_norm31ln_parallel_residual_bwd_kernelINS_13Kernel_traitsI13__nv_bfloat16S2_fS2_fjLj768ELj1ELj4ELj1ELj16ENS_18Kernel_traits_baseILj768ES2_S2_fS2_fjLj128EEEEELb0ELb1ELb1EEEvNS_9BwdParamsE) ;  /* 0xffffcb1002007950 */ /* 0x000fea0003c3ffff */
.L_x_705:
        /* <DEDUP_REMOVED lines=9> */
.L_x_2276:


//--------------------- .text._ZN10layer_norm31ln_parallel_residual_bwd_kernelINS_13Kernel_traitsI13__nv_bfloat16S2_fS2_fjLj768ELj1ELj4ELj1ELj16ENS_18Kernel_traits_baseILj768ES2_S2_fS2_fjLj128EEEEELb1ELb0ELb0EEEvNS_9BwdParamsE --------------------------
	.section	.text._ZN10layer_norm31ln_parallel_residual_bwd_kernelINS_13Kernel_traitsI13__nv_bfloat16S2_fS2_fjLj768ELj1ELj4ELj1ELj16ENS_18Kernel_traits_baseILj768ES2_S2_fS2_fjLj128EEEEELb1ELb0ELb0EEEvNS_9BwdParamsE,"ax",@progbits
	.sectioninfo	@"SHI_REGISTERS=255"
	.align	128
        .global         _ZN10layer_norm31ln_parallel_residual_bwd_kernelINS_13Kernel_traitsI13__nv_bfloat16S2_fS2_fjLj768ELj1ELj4ELj1ELj16ENS_18Kernel_traits_baseILj768ES2_S2_fS2_fjLj128EEEEELb1ELb0ELb0EEEvNS_9BwdParamsE
        .type           _ZN10layer_norm31ln_parallel_residual_bwd_kernelINS_13Kernel_traitsI13__nv_bfloat16S2_fS2_fjLj768ELj1ELj4ELj1ELj16ENS_18Kernel_traits_baseILj768ES2_S2_fS2_fjLj128EEEEELb1ELb0ELb0EEEvNS_9BwdParamsE,@function
        .size           _ZN10layer_norm31ln_parallel_residual_bwd_kernelINS_13Kernel_traitsI13__nv_bfloat16S2_fS2_fjLj768ELj1ELj4ELj1ELj16ENS_18Kernel_traits_baseILj768ES2_S2_fS2_fjLj128EEEEELb1ELb0ELb0EEEvNS_9BwdParamsE,(.L_x_2277 - _ZN10layer_norm31ln_parallel_residual_bwd_kernelINS_13Kernel_traitsI13__nv_bfloat16S2_fS2_fjLj768ELj1ELj4ELj1ELj16ENS_18Kernel_traits_baseILj768ES2_S2_fS2_fjLj128EEEEELb1ELb0ELb0EEEvNS_9BwdParamsE)
        .other          _ZN10layer_norm31ln_parallel_residual_bwd_kernelINS_13Kernel_traitsI13__nv_bfloat16S2_fS2_fjLj768ELj1ELj4ELj1ELj16ENS_18Kernel_traits_baseILj768ES2_S2_fS2_fjLj128EEEEELb1ELb0ELb0EEEvNS_9BwdParamsE,@"STO_CUDA_ENTRY STV_DEFAULT"
_ZN10layer_norm31ln_parallel_residual_bwd_kernelINS_13Kernel_traitsI13__nv_bfloat16S2_fS2_fjLj768ELj1ELj4ELj1ELj16ENS_18Kernel_traits_baseILj768ES2_S2_fS2_fjLj128EEEEELb1ELb0ELb0EEEvNS_9BwdParamsE:
.text._ZN10layer_norm31ln_parallel_residual_bwd_kernelINS_13Kernel_traitsI13__nv_bfloat16S2_fS2_fjLj768ELj1ELj4ELj1ELj16ENS_18Kernel_traits_baseILj768ES2_S2_fS2_fjLj128EEEEELb1ELb0ELb0EEEvNS_9BwdParamsE:
[----:B------:R-:W-:Y:S02]  /*0000*/  MOV R1, c[0x0][0x28] ;  /* 0x00000a0000017a02 */ /* 0x000fe40000000f00 */
[----:B------:R-:W0:Y:S01]  /*0010*/  S2R R2, SR_TID.X ;  /* 0x0000000000027919 */ /* 0x000e220000002100 */
[----:B------:R-:W-:Y:S01]  /*0020*/  MOV R0, c[0x0][0x168] ;  /* 0x00005a0000007a02 */ /* 0x000fe20000000f00 */
[----:B------:R-:W-:Y:S01]  /*0030*/  ULDC.64 UR4, c[0x0][0x118] ;  /* 0x0000460000047ab9 */ /* 0x000fe20000000a00 */
[----:B------:R-:W-:Y:S02]  /*0040*/  IADD3 R1, R1, -0x30, RZ ;  /* 0xffffffd001017810 */ /* 0x000fe40007ffe0ff */
[----:B------:R-:W-:-:S04]  /*0050*/  SHF.R.S32.HI R0, RZ, 0x1f, R0 ;  /* 0x0000001fff007819 */ /* 0x000fc80000011400 */
[----:B------:R-:W-:Y:S02]  /*0060*/  LEA.HI R0, R0, c[0x0][0x168], RZ, 0x3 ;  /* 0x00005a0000007a11 */ /* 0x000fe400078f18ff */
[C---:B0-----:R-:W-:Y:S02]  /*0070*/  LOP3.LUT R3, R2.reuse, 0x1f, RZ, 0xc, !PT ;  /* 0x0000001f02037812 */ /* 0x041fe400078e0cff */
[----:B------:R-:W-:Y:S02]  /*0080*/  LOP3.LUT R26, R2, 0x1f, RZ, 0xc0, !PT ;  /* 0x0000001f021a7812 */ /* 0x000fe400078ec0ff */
[----:B------:R-:W-:-:S04]  /*0090*/  LEA.HI.SX32 R3, R0, R3, 0x1d ;  /* 0x0000000300037211 */ /* 0x000fc800078feaff */
[C---:B------:R-:W-:Y:S02]  /*00a0*/  LOP3.LUT P0, RZ, R3.reuse, 0xffffffe0, RZ, 0xc0, !PT ;  /* 0xffffffe003ff7812 */ /* 0x040fe4000780c0ff */
[C---:B------:R-:W-:Y:S01]  /*00b0*/  ISETP.GE.U32.AND P1, PT, R3.reuse, 0x40, PT ;  /* 0x000000400300780c */ /* 0x040fe20003f26070 */
[----:B------:R-:W0:Y:S01]  /*00c0*/  S2R R33, SR_CTAID.X ;  /* 0x0000000000217919 */ /* 0x000e220000002500 */
[----:B------:R-:W-:-:S09]  /*00d0*/  ISETP.GE.U32.AND P2, PT, R3, 0x60, PT ;  /* 0x000000600300780c */ /* 0x000fd20003f46070 */
[----:B------:R-:W-:Y:S02]  /*00e0*/  @P0 MOV R23, 0x10 ;  /* 0x0000001000170802 */ /* 0x000fe40000000f00 */
[----:B------:R-:W-:Y:S02]  /*00f0*/  @P1 IMAD.MOV.U32 R31, RZ, RZ, 0x10 ;  /* 0x00000010ff1f1424 */ /* 0x000fe400078e00ff */
[----:B------:R-:W-:Y:S01]  /*0100*/  @P2 MOV R27, 0x10 ;  /* 0x00000010001b2802 */ /* 0x000fe20000000f00 */
[----:B------:R-:W-:-:S04]  /*0110*/  @P0 IMAD.WIDE.U32 R20, R26, R23, c[0x0][0x1b0] ;  /* 0x00006c001a140625 */ /* 0x000fc800078e0017 */
[C---:B------:R-:W-:Y:S01]  /*0120*/  @P0 IMAD.WIDE.U32 R22, R26.reuse, R23, c[0x0][0x1b8] ;  /* 0x00006e001a160625 */ /* 0x040fe200078e0017 */
[----:B------:R1:W5:Y:S01]  /*0130*/  @P0 LDG.E.128 R44, [R20.64] ;  /* 0x00000004142c0981 */ /* 0x000362000c1e1d00 */
[----:B------:R-:W-:-:S03]  /*0140*/  @P0 LOP3.LUT R26, R26, 0x20, RZ, 0xfc, !PT ;  /* 0x000000201a1a0812 */ /* 0x000fc600078efcff */
[----:B------:R1:W5:Y:S02]  /*0150*/  @P0 LDG.E.128 R16, [R22.64] ;  /* 0x0000000416100981 */ /* 0x000364000c1e1d00 */
[----:B------:R-:W-:-:S04]  /*0160*/  @P1 IMAD.WIDE.U32 R28, R26, R31, c[0x0][0x1b0] ;  /* 0x00006c001a1c1625 */ /* 0x000fc800078e001f */
[C---:B------:R-:W-:Y:S01]  /*0170*/  @P1 IMAD.WIDE.U32 R30, R26.reuse, R31, c[0x0][0x1b8] ;  /* 0x00006e001a1e1625 */ /* 0x040fe200078e001f */
[----:B------:R-:W-:Y:S01]  /*0180*/  @P1 IADD3 R26, R26, 0x20, RZ ;  /* 0x000000201a1a1810 */ /* 0x000fe20007ffe0ff */
[----:B------:R-:W-:Y:S01]  /*0190*/  BSSY B0, `(.L_x_706) ;  /* 0x00003a3000007945 */ /* 0x000fe20003800000 */
[----:B------:R-:W-:Y:S01]  /*01a0*/  SHF.R.U32.HI R0, RZ, 0x5, R2 ;  /* 0x00000005ff007819 */ /* 0x000fe20000011602 */
[----:B------:R2:W5:Y:S02]  /*01b0*/  @P1 LDG.E.128 R236, [R28.64] ;  /* 0x000000041cec1981 */ /* 0x000564000c1e1d00 */
[CC--:B------:R-:W-:Y:S01]  /*01c0*/  @P2 IMAD.WIDE.U32 R24, R26.reuse, R27.reuse, c[0x0][0x1b0] ;  /* 0x00006c001a182625 */ /* 0x0c0fe200078e001b */
[----:B0-----:R-:W-:Y:S01]  /*01d0*/  LEA R2, R33, R0, 0x2 ;  /* 0x0000000021027211 */ /* 0x001fe200078e10ff */
[----:B------:R0:W5:Y:S02]  /*01e0*/  @P1 LDG.E.128 R12, [R30.64] ;  /* 0x000000041e0c1981 */ /* 0x000164000c1e1d00 */
[----:B------:R-:W-:-:S02]  /*01f0*/  @P2 IMAD.WIDE.U32 R26, R26, R27, c[0x0][0x1b8] ;  /* 0x00006e001a1a2625 */ /* 0x000fc400078e001b */
[----:B------:R1:W5:Y:S04]  /*0200*/  @P2 LDG.E.128 R8, [R24.64] ;  /* 0x0000000418082981 */ /* 0x000368000c1e1d00 */
[----:B------:R1:W5:Y:S01]  /*0210*/  @P2 LDG.E.128 R4, [R26.64] ;  /* 0x000000041a042981 */ /* 0x000362000c1e1d00 */
        /* <DEDUP_REMOVED lines=50> */
[--C-:B-1---5:R-:W-:Y:S01]  /*0540*/  PRMT R21, RZ, 0x5410, R44.reuse ;  /* 0x00005410ff157816 */ /* 0x122fe2000000002c */
[----:B------:R-:W-:Y:S01]  /*0550*/  HFMA2.MMA R53, -RZ, RZ, 0, 0 ;  /* 0x00000000ff357435 */ /* 0x000fe200000001ff */
[----:B------:R-:W-:-:S02]  /*0560*/  PRMT R20, RZ, 0x7610, R44 ;  /* 0x00007610ff147816 */ /* 0x000fc4000000002c */
[----:B------:R-:W-:Y:S01]  /*0570*/  PRMT R0, RZ, 0x5410, R45 ;  /* 0x00005410ff007816 */ /* 0x000fe2000000002d */
[----:B------:R0:W-:Y:S01]  /*0580*/  STL [R1+0x2c], R21 ;  /* 0x00002c1501007387 */ /* 0x0001e20000100800 */
[--C-:B------:R-:W-:Y:S02]  /*0590*/  PRMT R248, RZ, 0x5410, R236.reuse ;  /* 0x00005410fff87816 */ /* 0x100fe400000000ec */
[----:B------:R-:W-:Y:S01]  /*05a0*/  PRMT R246, RZ, 0x7610, R236 ;  /* 0x00007610fff67816 */ /* 0x000fe200000000ec */
[----:B------:R1:W-:Y:S01]  /*05b0*/  STL [R1+0x24], R20 ;  /* 0x0000241401007387 */ /* 0x0003e20000100800 */
[--C-:B------:R-:W-:Y:S02]  /*05c0*/  PRMT R244, RZ, 0x5410, R237.reuse ;  /* 0x00005410fff47816 */ /* 0x100fe400000000ed */
[----:B------:R-:W-:Y:S01]  /*05d0*/  PRMT R242, RZ, 0x7610, R237 ;  /* 0x00007610fff27816 */ /* 0x000fe200000000ed */
[----:B------:R2:W-:Y:S01]  /*05e0*/  STL [R1+0x1c], R0 ;  /* 0x00001c0001007387 */ /* 0x0005e20000100800 */
[----:B------:R-:W-:-:S02]  /*05f0*/  PRMT R240, RZ, 0x5410, R238 ;  /* 0x00005410fff07816 */ /* 0x000fc400000000ee */
[----:B0-----:R-:W-:Y:S02]  /*0600*/  PRMT R21, RZ, 0x7610, R45 ;  /* 0x00007610ff157816 */ /* 0x001fe4000000002d */
[--C-:B------:R-:W-:Y:S02]  /*0610*/  PRMT R236, RZ, 0x5410, R239.reuse ;  /* 0x00005410ffec7816 */ /* 0x100fe400000000ef */
[--C-:B-1----:R-:W-:Y:S01]  /*0620*/  PRMT R20, RZ, 0x5410, R46.reuse ;  /* 0x00005410ff147816 */ /* 0x102fe2000000002e */
[----:B------:R-:W-:Y:S01]  /*0630*/  STL [R1+0x14], R21 ;  /* 0x0000141501007387 */ /* 0x000fe20000100800 */
[----:B------:R-:W-:Y:S02]  /*0640*/  PRMT R234, RZ, 0x7610, R239 ;  /* 0x00007610ffea7816 */ /* 0x000fe400000000ef */
[----:B--2---:R-:W-:Y:S01]  /*0650*/  PRMT R0, RZ, 0x7610, R46 ;  /* 0x00007610ff007816 */ /* 0x004fe2000000002e */
[----:B------:R0:W-:Y:S01]  /*0660*/  STL [R1+0xc], R20 ;  /* 0x00000c1401007387 */ /* 0x0001e20000100800 */
[----:B------:R-:W-:-:S02]  /*0670*/  PRMT R252, RZ, 0x5410, R47 ;  /* 0x00005410fffc7816 */ /* 0x000fc4000000002f */
[----:B------:R-:W-:Y:S01]  /*0680*/  PRMT R250, RZ, 0x7610, R47 ;  /* 0x00007610fffa7816 */ /* 0x000fe2000000002f */
[----:B------:R1:W-:Y:S01]  /*0690*/  STL [R1+0x4], R0 ;  /* 0x0000040001007387 */ /* 0x0003e20000100800 */
[--C-:B------:R-:W-:Y:S02]  /*06a0*/  PRMT R251, RZ, 0x5410, R19.reuse ;  /* 0x00005410fffb7816 */ /* 0x100fe40000000013 */
[----:B------:R-:W-:Y:S02]  /*06b0*/  PRMT R249, RZ, 0x7610, R19 ;  /* 0x00007610fff97816 */ /* 0x000fe40000000013 */
[----:B------:R-:W-:Y:S02]  /*06c0*/  PRMT R238, RZ, 0x7610, R238 ;  /* 0x00007610ffee7816 */ /* 0x000fe400000000ee */
[--C-:B0-----:R-:W-:Y:S02]  /*06d0*/  PRMT R20, RZ, 0x5410, R16.reuse ;  /* 0x00005410ff147816 */ /* 0x101fe40000000010 */
[----:B------:R-:W-:-:S02]  /*06e0*/  PRMT R16, RZ, 0x7610, R16 ;  /* 0x00007610ff107816 */ /* 0x000fc40000000010 */
[--C-:B-1----:R-:W-:Y:S01]  /*06f0*/  PRMT R0, RZ, 0x5410, R17.reuse ;  /* 0x00005410ff007816 */ /* 0x102fe20000000011 */
[----:B------:R-:W-:Y:S01]  /*0700*/  STL [R1+0x28], R20 ;  /* 0x0000281401007387 */ /* 0x000fe20000100800 */
[----:B------:R-:W-:Y:S02]  /*0710*/  PRMT R17, RZ, 0x7610, R17 ;  /* 0x00007610ff117816 */ /* 0x000fe40000000011 */
[--C-:B------:R-:W-:Y:S01]  /*0720*/  PRMT R247, RZ, 0x5410, R12.reuse ;  /* 0x00005410fff77816 */ /* 0x100fe2000000000c */
[----:B------:R0:W-:Y:S01]  /*0730*/  STL [R1+0x20], R16 ;  /* 0x0000201001007387 */ /* 0x0001e20000100800 */
[----:B------:R-:W-:Y:S02]  /*0740*/  PRMT R245, RZ, 0x7610, R12 ;  /* 0x00007610fff57816 */ /* 0x000fe4000000000c */
[--C-:B------:R-:W-:Y:S01]  /*0750*/  PRMT R243, RZ, 0x5410, R13.reuse ;  /* 0x00005410fff37816 */ /* 0x100fe2000000000d */
[----:B------:R1:W-:Y:S01]  /*0760*/  STL [R1+0x18], R0 ;  /* 0x0000180001007387 */ /* 0x0003e20000100800 */
[----:B------:R-:W-:-:S02]  /*0770*/  PRMT R241, RZ, 0x7610, R13 ;  /* 0x00007610fff17816 */ /* 0x000fc4000000000d */
[--C-:B------:R-:W-:Y:S01]  /*0780*/  PRMT R239, RZ, 0x5410, R14.reuse ;  /* 0x00005410ffef7816 */ /* 0x100fe2000000000e */
[----:B------:R2:W-:Y:S01]  /*0790*/  STL [R1+0x10], R17 ;  /* 0x0000101101007387 */ /* 0x0005e20000100800 */
[----:B------:R-:W-:Y:S02]  /*07a0*/  PRMT R237, RZ, 0x7610, R14 ;  /* 0x00007610ffed7816 */ /* 0x000fe4000000000e */
[--C-:B0-----:R-:W-:Y:S02]  /*07b0*/  PRMT R16, RZ, 0x5410, R18.reuse ;  /* 0x00005410ff107816 */ /* 0x101fe40000000012 */
[--C-:B------:R-:W-:Y:S02]  /*07c0*/  PRMT R235, RZ, 0x5410, R15.reuse ;  /* 0x00005410ffeb7816 */ /* 0x100fe4000000000f */
[----:B-1----:R-:W-:Y:S01]  /*07d0*/  PRMT R0, RZ, 0x7610, R18 ;  /* 0x00007610ff007816 */ /* 0x002fe20000000012 */
[----:B------:R2:W-:Y:S01]  /*07e0*/  STL [R1+0x8], R16 ;  /* 0x0000081001007387 */ /* 0x0005e20000100800 */
[----:B------:R-:W-:-:S02]  /*07f0*/  PRMT R233, RZ, 0x7610, R15 ;  /* 0x00007610ffe97816 */ /* 0x000fc4000000000f */
[--C-:B------:R-:W-:Y:S01]  /*0800*/  PRMT R232, RZ, 0x5410, R8.reuse ;  /* 0x00005410ffe87816 */ /* 0x100fe20000000008 */
[----:B------:R2:W-:Y:S01]  /*0810*/  STL [R1], R0 ;  /* 0x0000000001007387 */ /* 0x0005e20000100800 */
        /* <DEDUP_REMOVED lines=14> */
[----:B--2---:R-:W-:Y:S02]  /*0900*/  PRMT R213, RZ, 0x7610, R7 ;  /* 0x00007610ffd57816 */ /* 0x004fe40000000007 */
.L_x_722:
[----:B------:R-:W-:-:S04]  /*0910*/  IMAD.MOV.U32 R163, RZ, RZ, 0x4 ;  /* 0x00000004ffa37424 */ /* 0x000fc800078e00ff */
[----:B------:R-:W-:-:S04]  /*0920*/  IMAD.WIDE R160, R2, R163, c[0x0][0x1a0] ;  /* 0x0000680002a07625 */ /* 0x000fc800078e02a3 */
[C---:B------:R-:W-:Y:S01]  /*0930*/  IMAD.WIDE R162, R2.reuse, R163, c[0x0][0x1a8] ;  /* 0x00006a0002a27625 */ /* 0x040fe200078e02a3 */
[----:B------:R0:W5:Y:S04]  /*0940*/  LDG.E R218, [R160.64] ;  /* 0x00000004a0da7981 */ /* 0x000168000c1e1900 */
[----:B------:R0:W5:Y:S01]  /*0950*/  LDG.E R4, [R162.64] ;  /* 0x00000004a2047981 */ /* 0x000162000c1e1900 */
[----:B------:R-:W-:Y:S01]  /*0960*/  IMAD R0, R2, c[0x0][0x168], RZ ;  /* 0x00005a0002007a24 */ /* 0x000fe200078e02ff */
[----:B------:R-:W-:Y:S01]  /*0970*/  BSSY B1, `(.L_x_708) ;  /* 0x0000092000017945 */ /* 0x000fe20003800000 */
[----:B------:R-:W-:Y:S01]  /*0980*/  CS2R R220, SRZ ;  /* 0x0000000000dc7805 */ /* 0x000fe2000001ff00 */
[----:B------:R-:W1:Y:S02]  /*0990*/  S2R R164, SR_TID.X ;  /* 0x0000000000a47919 */ /* 0x000e640000002100 */
[----:B------:R-:W-:-:S04]  /*09a0*/  SHF.R.S32.HI R165, RZ, 0x1f, R0 ;  /* 0x0000001fffa57819 */ /* 0x000fc80000011400 */
[----:B------:R-:W-:Y:S02]  /*09b0*/  LEA.HI R0, R165, R0, RZ, 0x3 ;  /* 0x00000000a5007211 */ /* 0x000fe400078f18ff */
[----:B-1----:R-:W-:-:S04]  /*09c0*/  LOP3.LUT R165, R164, 0x1f, RZ, 0xc0, !PT ;  /* 0x0000001fa4a57812 */ /* 0x002fc800078ec0ff */
[----:B------:R-:W-:-:S04]  /*09d0*/  LEA.HI.SX32 R0, R0, R165, 0x1d ;  /* 0x000000a500007211 */ /* 0x000fc800078feaff */
[----:B------:R-:W-:Y:S01]  /*09e0*/  MOV R223, R0 ;  /* 0x0000000000df7202 */ /* 0x000fe20000000f00 */
[----:B------:R-:W-:Y:S05]  /*09f0*/  @!P0 BRA `(.L_x_709) ;  /* 0x0000089000008947 */ /* 0x000fea0003800000 */
[C---:B0-----:R-:W-:Y:S01]  /*0a00*/  LEA R180, P2, R0.reuse, c[0x0][0x188], 0x5 ;  /* 0x0000620000b47a11 */ /* 0x041fe200078428ff */
[----:B------:R-:W2:Y:S01]  /*0a10*/  LDL R198, [R1+0x28] ;  /* 0x0000280001c67983 */ /* 0x000ea20000100800 */
[----:B------:R-:W-:Y:S02]  /*0a20*/  MOV R165, 0x10 ;  /* 0x0000001000a57802 */ /* 0x000fe40000000f00 */
[C---:B------:R-:W-:Y:S01]  /*0a30*/  LEA.HI.X R181, R0.reuse, c[0x0][0x18c], RZ, 0x5, P2 ;  /* 0x0000630000b57a11 */ /* 0x040fe200010f2cff */
[----:B------:R-:W3:Y:S02]  /*0a40*/  LDL R207, [R1+0x2c] ;  /* 0x00002c0001cf7983 */ /* 0x000ee40000100800 */
[CC--:B------:R-:W-:Y:S02]  /*0a50*/  IMAD.WIDE.U32 R160, R0.reuse, R165.reuse, c[0x0][0x210] ;  /* 0x0000840000a07625 */ /* 0x0c0fe400078e00a5 */
[----:B------:R0:W4:Y:S02]  /*0a60*/  LDG.E.128 R176, [R180.64] ;  /* 0x00000004b4b07981 */ /* 0x000124000c1e1d00 */
[----:B------:R-:W-:-:S02]  /*0a70*/  IMAD.WIDE.U32 R164, R0, R165, c[0x0][0x208] ;  /* 0x0000820000a47625 */ /* 0x000fc400078e00a5 */
[----:B------:R-:W2:Y:S04]  /*0a80*/  LDG.E.128 R160, [R160.64] ;  /* 0x00000004a0a07981 */ /* 0x000ea8000c1e1d00 */
[----:B------:R-:W3:Y:S04]  /*0a90*/  LDG.E.128 R164, [R164.64] ;  /* 0x00000004a4a47981 */ /* 0x000ee8000c1e1d00 */
[----:B0-----:R-:W3:Y:S04]  /*0aa0*/  LDG.E.128 R180, [R180.64+0x10] ;  /* 0x00001004b4b47981 */ /* 0x001ee8000c1e1d00 */
[----:B------:R-:W3:Y:S01]  /*0ab0*/  LDL R208, [R1+0x20] ;  /* 0x0000200001d07983 */ /* 0x000ee20000100800 */
[----:B------:R-:W-:-:S02]  /*0ac0*/  ISETP.NE.U32.AND P3, PT, RZ, c[0x0][0x250], PT ;  /* 0x00009400ff007a0c */ /* 0x000fc40003f65070 */
[C---:B------:R-:W-:Y:S01]  /*0ad0*/  SHF.L.U32 R172, R0.reuse, 0x3, RZ ;  /* 0x0000000300ac7819 */ /* 0x040fe200000006ff */
[----:B------:R-:W0:Y:S01]  /*0ae0*/  LDC.U8 R197, c[0x0][0x1f0] ;  /* 0x00007c00ffc57b82 */ /* 0x000e220000000000 */
[----:B------:R-:W-:Y:S01]  /*0af0*/  ISETP.NE.AND.EX P3, PT, RZ, c[0x0][0x254], PT, P3 ;  /* 0x00009500ff007a0c */ /* 0x000fe20003f65330 */
[----:B------:R-:W3:Y:S01]  /*0b00*/  LDL R26, [R1+0x24] ;  /* 0x00002400011a7983 */ /* 0x000ee20000100800 */
[----:B------:R-:W-:Y:S02]  /*0b10*/  ISETP.NE.U32.AND P2, PT, RZ, c[0x0][0x218], PT ;  /* 0x00008600ff007a0c */ /* 0x000fe40003f45070 */
[----:B------:R-:W-:Y:S01]  /*0b20*/  SHF.L.U64.HI R5, R0, 0x3, RZ ;  /* 0x0000000300057819 */ /* 0x000fe200000102ff */
[----:B------:R-:W3:Y:S01]  /*0b30*/  LDL R14, [R1+0x18] ;  /* 0x00001800010e7983 */ /* 0x000ee20000100800 */
[----:B------:R-:W-:-:S03]  /*0b40*/  ISETP.NE.AND.EX P2, PT, RZ, c[0x0][0x21c], PT, P2 ;  /* 0x00008700ff007a0c */ /* 0x000fc60003f45320 */
[----:B------:R-:W3:Y:S04]  /*0b50*/  LDL R24, [R1+0x1c] ;  /* 0x00001c0001187983 */ /* 0x000ee80000100800 */
[----:B------:R-:W-:Y:S01]  /*0b60*/  @P3 IADD3 R12, P4, R172, c[0x0][0x198], RZ ;  /* 0x00006600ac0c3a10 */ /* 0x000fe20007f9e0ff */
[----:B------:R-:W3:Y:S03]  /*0b70*/  LDL R195, [R1+0x10] ;  /* 0x0000100001c37983 */ /* 0x000ee60000100800 */
[----:B------:R-:W-:-:S05]  /*0b80*/  @P3 IADD3.X R13, R5, c[0x0][0x19c], RZ, P4, !PT ;  /* 0x00006700050d3a10 */ /* 0x000fca00027fe4ff */
[----:B------:R1:W5:Y:S02]  /*0b90*/  @P3 LDG.E.64 R174, [R12.64] ;  /* 0x000000040cae3981 */ /* 0x000364000c1e1b00 */
[----:B-1----:R-:W-:-:S04]  /*0ba0*/  @P2 LEA R12, P3, R0, c[0x0][0x218], 0x5 ;  /* 0x00008600000c2a11 */ /* 0x002fc800078628ff */
[----:B------:R-:W-:-:S05]  /*0bb0*/  @P2 LEA.HI.X R13, R0, c[0x0][0x21c], RZ, 0x5, P3 ;  /* 0x00008700000d2a11 */ /* 0x000fca00018f2cff */
[----:B------:R1:W5:Y:S04]  /*0bc0*/  @P2 LDG.E.128 R128, [R12.64] ;  /* 0x000000040c802981 */ /* 0x000368000c1e1d00 */
[----:B------:R1:W5:Y:S01]  /*0bd0*/  @P2 LDG.E.128 R132, [R12.64+0x10] ;  /* 0x000010040c842981 */ /* 0x000362000c1e1d00 */
[----:B------:R-:W-:-:S04]  /*0be0*/  IADD3 R172, P2, R172, c[0x0][0x190], RZ ;  /* 0x00006400acac7a10 */ /* 0x000fc80007f5e0ff */
[----:B------:R-:W-:Y:S02]  /*0bf0*/  IADD3.X R173, R5, c[0x0][0x194], RZ, P2, !PT ;  /* 0x0000650005ad7a10 */ /* 0x000fe400017fe4ff */
[----:B0-----:R-:W-:-:S04]  /*0c00*/  ISETP.NE.AND P2, PT, R197, RZ, PT ;  /* 0x000000ffc500720c */ /* 0x001fc80003f45270 */
[----:B-----5:R-:W-:Y:S01]  /*0c10*/  FSEL R5, R218, RZ, !P2 ;  /* 0x000000ffda057208 */ /* 0x020fe20005000000 */
[----:B------:R-:W5:Y:S04]  /*0c20*/  LDG.E.64 R172, [R172.64] ;  /* 0x00000004acac7981 */ /* 0x000f68000c1e1b00 */
[--C-:B----4-:R-:W-:Y:S02]  /*0c30*/  FADD.FTZ R23, R179, -R5.reuse ;  /* 0x80000005b3177221 */ /* 0x110fe40000010000 */
[--C-:B------:R-:W-:Y:S01]  /*0c40*/  FADD.FTZ R176, R176, -R5.reuse ;  /* 0x80000005b0b07221 */ /* 0x100fe20000010000 */
[----:B--2---:R-:W-:Y:S01]  /*0c50*/  PRMT R179, RZ, 0x5410, R160 ;  /* 0x00005410ffb37816 */ /* 0x004fe200000000a0 */
[--C-:B-1----:R-:W-:Y:S02]  /*0c60*/  FADD.FTZ R13, R178, -R5.reuse ;  /* 0x80000005b20d7221 */ /* 0x102fe40000010000 */
[--C-:B------:R-:W-:Y:S01]  /*0c70*/  FADD.FTZ R11, R177, -R5.reuse ;  /* 0x80000005b10b7221 */ /* 0x100fe20000010000 */
[----:B------:R-:W2:Y:S01]  /*0c80*/  LDL R178, [R1+0x8] ;  /* 0x0000080001b27983 */ /* 0x000ea20000100800 */
[----:B---3--:R-:W-:-:S03]  /*0c90*/  FADD.FTZ R25, R180, -R5 ;  /* 0x80000005b4197221 */ /* 0x008fc60000010000 */
[----:B------:R-:W3:Y:S01]  /*0ca0*/  LDL R180, [R1+0x14] ;  /* 0x0000140001b47983 */ /* 0x000ee20000100800 */
[--C-:B------:R-:W-:Y:S01]  /*0cb0*/  FADD.FTZ R181, R181, -R5.reuse ;  /* 0x80000005b5b57221 */ /* 0x100fe20000010000 */
[----:B------:R-:W-:Y:S01]  /*0cc0*/  PRMT R177, RZ, 0x5410, R164 ;  /* 0x00005410ffb17816 */ /* 0x000fe200000000a4 */
[--C-:B------:R-:W-:Y:S01]  /*0cd0*/  FADD.FTZ R182, R182, -R5.reuse ;  /* 0x80000005b6b67221 */ /* 0x100fe20000010000 */
[----:B------:R-:W-:Y:S01]  /*0ce0*/  PRMT R160, RZ, 0x7610, R160 ;  /* 0x00007610ffa07816 */ /* 0x000fe200000000a0 */
[----:B------:R-:W-:Y:S01]  /*0cf0*/  FADD.FTZ R183, R183, -R5 ;  /* 0x80000005b7b77221 */ /* 0x000fe20000010000 */
[----:B------:R-:W-:Y:S01]  /*0d00*/  PRMT R12, RZ, 0x7610, R164 ;  /* 0x00007610ff0c7816 */ /* 0x000fe200000000a4 */
[----:B------:R-:W-:Y:S01]  /*0d10*/  FMUL.FTZ R5, R4, R176 ;  /* 0x000000b004057220 */ /* 0x000fe20000410000 */
[----:B------:R-:W4:Y:S01]  /*0d20*/  LDL R164, [R1] ;  /* 0x0000000001a47983 */ /* 0x000f220000100800 */
[----:B------:R-:W-:Y:S02]  /*0d30*/  FMUL.FTZ R6, R198, R179 ;  /* 0x000000b3c6067220 */ /* 0x000fe40000410000 */
[----:B------:R-:W-:Y:S01]  /*0d40*/  FMUL.FTZ R11, R4, R11 ;  /* 0x0000000b040b7220 */ /* 0x000fe20000410000 */
[----:B------:R-:W4:Y:S01]  /*0d50*/  LDL R176, [R1+0xc] ;  /* 0x00000c0001b07983 */ /* 0x000f220000100800 */
[----:B------:R-:W-:-:S02]  /*0d60*/  FADD.FTZ R72, R72, R177 ;  /* 0x000000b148487221 */ /* 0x000fc40000010000 */
[-C--:B------:R-:W-:Y:S02]  /*0d70*/  FFMA.FTZ R52, R5, R177.reuse, R52 ;  /* 0x000000b105347223 */ /* 0x080fe40000010034 */
[----:B------:R-:W-:Y:S02]  /*0d80*/  FFMA.FTZ R6, R207, R177, R6 ;  /* 0x000000b1cf067223 */ /* 0x000fe40000010006 */
[-C--:B------:R-:W-:Y:S02]  /*0d90*/  FMUL.FTZ R177, R208, R160.reuse ;  /* 0x000000a0d0b17220 */ /* 0x080fe40000410000 */
[----:B------:R-:W-:Y:S02]  /*0da0*/  FADD.FTZ R109, R109, R160 ;  /* 0x000000a06d6d7221 */ /* 0x000fe40000010000 */
[----:B------:R-:W-:Y:S02]  /*0db0*/  FFMA.FTZ R93, R11, R160, R93 ;  /* 0x000000a00b5d7223 */ /* 0x000fe4000001005d */
[----:B------:R-:W4:Y:S01]  /*0dc0*/  LDL R160, [R1+0x4] ;  /* 0x0000040001a07983 */ /* 0x000f220000100800 */
[----:B------:R-:W-:-:S02]  /*0dd0*/  FADD.FTZ R108, R108, R179 ;  /* 0x000000b36c6c7221 */ /* 0x000fc40000010000 */
[----:B------:R-:W-:Y:S01]  /*0de0*/  FFMA.FTZ R92, R5, R179, R92 ;  /* 0x000000b3055c7223 */ /* 0x000fe2000001005c */
[----:B------:R-:W-:Y:S01]  /*0df0*/  PRMT R179, RZ, 0x5410, R161 ;  /* 0x00005410ffb37816 */ /* 0x000fe200000000a1 */
[----:B------:R-:W-:Y:S02]  /*0e00*/  FADD.FTZ R73, R73, R12 ;  /* 0x0000000c49497221 */ /* 0x000fe40000010000 */
[-C--:B------:R-:W-:Y:S02]  /*0e10*/  FFMA.FTZ R53, R11, R12.reuse, R53 ;  /* 0x0000000c0b357223 */ /* 0x080fe40000010035 */
[----:B------:R-:W-:Y:S01]  /*0e20*/  FFMA.FTZ R12, R26, R12, R177 ;  /* 0x0000000c1a0c7223 */ /* 0x000fe200000100b1 */
[----:B------:R-:W-:Y:S01]  /*0e30*/  PRMT R177, RZ, 0x5410, R165 ;  /* 0x00005410ffb17816 */ /* 0x000fe200000000a5 */
[----:B------:R-:W-:Y:S01]  /*0e40*/  FMUL.FTZ R14, R14, R179 ;  /* 0x000000b30e0e7220 */ /* 0x000fe20000410000 */
[----:B------:R-:W-:Y:S01]  /*0e50*/  PRMT R26, RZ, 0x7610, R161 ;  /* 0x00007610ff1a7816 */ /* 0x000fe200000000a1 */
[----:B------:R-:W-:-:S02]  /*0e60*/  FMUL.FTZ R23, R4, R23 ;  /* 0x0000001704177220 */ /* 0x000fc40000410000 */
[----:B------:R-:W-:Y:S01]  /*0e70*/  FFMA.FTZ R14, R24, R177, R14 ;  /* 0x000000b1180e7223 */ /* 0x000fe2000001000e */
[----:B------:R-:W-:Y:S01]  /*0e80*/  PRMT R24, RZ, 0x7610, R165 ;  /* 0x00007610ff187816 */ /* 0x000fe200000000a5 */
[----:B------:R-:W-:Y:S01]  /*0e90*/  FMUL.FTZ R161, R195, R26 ;  /* 0x0000001ac3a17220 */ /* 0x000fe20000410000 */
[----:B------:R-:W-:Y:S01]  /*0ea0*/  PRMT R165, RZ, 0x5410, R162 ;  /* 0x00005410ffa57816 */ /* 0x000fe200000000a2 */
[----:B------:R-:W-:Y:S02]  /*0eb0*/  FADD.FTZ R111, R111, R26 ;  /* 0x0000001a6f6f7221 */ /* 0x000fe40000010000 */
[----:B------:R-:W-:Y:S02]  /*0ec0*/  FADD.FTZ R75, R75, R24 ;  /* 0x000000184b4b7221 */ /* 0x000fe40000010000 */
[C---:B------:R-:W-:Y:S01]  /*0ed0*/  FFMA.FTZ R55, R23.reuse, R24, R55 ;  /* 0x0000001817377223 */ /* 0x040fe20000010037 */
[----:B------:R-:W-:Y:S01]  /*0ee0*/  PRMT R162, RZ, 0x7610, R162 ;  /* 0x00007610ffa27816 */ /* 0x000fe200000000a2 */
[----:B------:R-:W-:-:S02]  /*0ef0*/  FFMA.FTZ R95, R23, R26, R95 ;  /* 0x0000001a175f7223 */ /* 0x000fc4000001005f */
[C---:B------:R-:W-:Y:S02]  /*0f00*/  FMUL.FTZ R25, R4.reuse, R25 ;  /* 0x0000001904197220 */ /* 0x040fe40000410000 */
[C---:B------:R-:W-:Y:S01]  /*0f10*/  FMUL.FTZ R197, R4.reuse, R182 ;  /* 0x000000b604c57220 */ /* 0x040fe20000410000 */
[----:B------:R-:W-:Y:S01]  /*0f20*/  PRMT R208, RZ, 0x7610, R167 ;  /* 0x00007610ffd07816 */ /* 0x000fe200000000a7 */
[----:B------:R-:W-:-:S04]  /*0f30*/  FMUL.FTZ R207, R4, R183 ;  /* 0x000000b704cf7220 */ /* 0x000fc80000410000 */
[----:B------:R-:W-:Y:S02]  /*0f40*/  FADD.FTZ R79, R79, R208 ;  /* 0x000000d04f4f7221 */ /* 0x000fe40000010000 */
[----:B------:R-:W-:Y:S02]  /*0f50*/  FFMA.FTZ R59, R207, R208, R59 ;  /* 0x000000d0cf3b7223 */ /* 0x000fe4000001003b */
[C---:B------:R-:W-:Y:S02]  /*0f60*/  FMUL.FTZ R13, R4.reuse, R13 ;  /* 0x0000000d040d7220 */ /* 0x040fe40000410000 */
[----:B------:R-:W-:Y:S01]  /*0f70*/  FMUL.FTZ R195, R4, R181 ;  /* 0x000000b504c37220 */ /* 0x000fe20000410000 */
        /* <DEDUP_REMOVED lines=9> */
[----:B--2---:R-:W-:Y:S02]  /*1010*/  FMUL.FTZ R26, R178, R165 ;  /* 0x000000a5b21a7220 */ /* 0x004fe40000410000 */
[----:B---3--:R-:W-:Y:S01]  /*1020*/  FFMA.FTZ R24, R180, R24, R161 ;  /* 0x00000018b4187223 */ /* 0x008fe200000100a1 */
[--C-:B------:R-:W-:Y:S02]  /*1030*/  PRMT R161, RZ, 0x5410, R166.reuse ;  /* 0x00005410ffa17816 */ /* 0x100fe400000000a6 */
[----:B------:R-:W-:-:S03]  /*1040*/  PRMT R166, RZ, 0x7610, R166 ;  /* 0x00007610ffa67816 */ /* 0x000fc600000000a6 */
[----:B------:R-:W-:Y:S02]  /*1050*/  FADD.FTZ R76, R76, R161 ;  /* 0x000000a14c4c7221 */ /* 0x000fe40000010000 */
[-C--:B------:R-:W-:Y:S02]  /*1060*/  FFMA.FTZ R56, R25, R161.reuse, R56 ;  /* 0x000000a119387223 */ /* 0x080fe40000010038 */
[----:B----4-:R-:W-:Y:S02]  /*1070*/  FFMA.FTZ R26, R176, R161, R26 ;  /* 0x000000a1b01a7223 */ /* 0x010fe4000001001a */
[----:B------:R-:W-:-:S04]  /*1080*/  FMUL.FTZ R161, R164, R162 ;  /* 0x000000a2a4a17220 */ /* 0x000fc80000410000 */
[----:B------:R-:W-:Y:S01]  /*1090*/  FFMA.FTZ R196, R160, R166, R161 ;  /* 0x000000a6a0c47223 */ /* 0x000fe200000100a1 */
[----:B------:R-:W-:Y:S02]  /*10a0*/  PRMT R160, RZ, 0x5410, R163 ;  /* 0x00005410ffa07816 */ /* 0x000fe400000000a3 */
[----:B------:R-:W-:-:S03]  /*10b0*/  PRMT R161, RZ, 0x5410, R167 ;  /* 0x00005410ffa17816 */ /* 0x000fc600000000a7 */
[-C--:B------:R-:W-:Y:S02]  /*10c0*/  FMUL.FTZ R198, R251, R160.reuse ;  /* 0x000000a0fbc67220 */ /* 0x080fe40000410000 */
[----:B------:R-:W-:Y:S02]  /*10d0*/  FADD.FTZ R114, R114, R160 ;  /* 0x000000a072727221 */ /* 0x000fe40000010000 */
[C---:B------:R-:W-:Y:S01]  /*10e0*/  FFMA.FTZ R98, R197.reuse, R160, R98 ;  /* 0x000000a0c5627223 */ /* 0x040fe20000010062 */
[----:B------:R-:W-:Y:S01]  /*10f0*/  PRMT R160, RZ, 0x7610, R163 ;  /* 0x00007610ffa07816 */ /* 0x000fe200000000a3 */
[----:B------:R-:W-:Y:S02]  /*1100*/  FADD.FTZ R78, R78, R161 ;  /* 0x000000a14e4e7221 */ /* 0x000fe40000010000 */
[-C--:B------:R-:W-:Y:S02]  /*1110*/  FFMA.FTZ R58, R197, R161.reuse, R58 ;  /* 0x000000a1c53a7223 */ /* 0x080fe4000001003a */
[----:B------:R-:W-:-:S02]  /*1120*/  FFMA.FTZ R198, R252, R161, R198 ;  /* 0x000000a1fcc67223 */ /* 0x000fc400000100c6 */
[----:B------:R-:W-:Y:S02]  /*1130*/  FMUL.FTZ R161, R249, R160 ;  /* 0x000000a0f9a17220 */ /* 0x000fe40000410000 */
[----:B------:R-:W-:Y:S02]  /*1140*/  FADD.FTZ R115, R115, R160 ;  /* 0x000000a073737221 */ /* 0x000fe40000010000 */
[----:B------:R-:W-:Y:S02]  /*1150*/  FFMA.FTZ R208, R250, R208, R161 ;  /* 0x000000d0fad07223 */ /* 0x000fe400000100a1 */
[----:B------:R-:W-:Y:S02]  /*1160*/  FFMA.FTZ R99, R207, R160, R99 ;  /* 0x000000a0cf637223 */ /* 0x000fe40000010063 */
[----:B------:R-:W-:Y:S02]  /*1170*/  FADD.FTZ R161, RZ, R6 ;  /* 0x00000006ffa17221 */ /* 0x000fe40000010000 */
[----:B------:R-:W-:-:S02]  /*1180*/  FFMA.FTZ R160, R5, R6, RZ ;  /* 0x0000000605a07223 */ /* 0x000fc400000100ff */
        /* <DEDUP_REMOVED lines=16> */
.L_x_709:
[----:B0-----:R-:W-:Y:S05]  /*1290*/  BSYNC B1 ;  /* 0x0000000000017941 */ /* 0x001fea0003800000 */
.L_x_708:
[----:B------:R-:W-:Y:S01]  /*12a0*/  BSSY B1, `(.L_x_710) ;  /* 0x000007f000017945 */ /* 0x000fe20003800000 */
[----:B------:R-:W-:Y:S05]  /*12b0*/  @!P1 BRA `(.L_x_711) ;  /* 0x000007d000009947 */ /* 0x000fea0003800000 */
[----:B------:R-:W-:Y:S01]  /*12c0*/  LEA R180, P2, R223, c[0x0][0x188], 0x5 ;  /* 0x00006200dfb47a11 */ /* 0x000fe200078428ff */
[----:B------:R-:W-:-:S03]  /*12d0*/  IMAD.MOV.U32 R164, RZ, RZ, 0x10 ;  /* 0x00000010ffa47424 */ /* 0x000fc600078e00ff */
[C---:B------:R-:W-:Y:S01]  /*12e0*/  LEA.HI.X R181, R223.reuse, c[0x0][0x18c], RZ, 0x5, P2 ;  /* 0x00006300dfb57a11 */ /* 0x040fe200010f2cff */
[----:B------:R-:W-:-:S04]  /*12f0*/  IMAD.WIDE.U32 R160, R223, R164, c[0x0][0x210] ;  /* 0x00008400dfa07625 */ /* 0x000fc800078e00a4 */
[----:B------:R0:W2:Y:S01]  /*1300*/  LDG.E.128 R176, [R180.64] ;  /* 0x00000004b4b07981 */ /* 0x0000a2000c1e1d00 */
[----:B------:R-:W-:-:S03]  /*1310*/  IMAD.WIDE.U32 R164, R223, R164, c[0x0][0x208] ;  /* 0x00008200dfa47625 */ /* 0x000fc600078e00a4 */
[----:B------:R-:W3:Y:S04]  /*1320*/  LDG.E.128 R160, [R160.64] ;  /* 0x00000004a0a07981 */ /* 0x000ee8000c1e1d00 */
[----:B------:R-:W4:Y:S04]  /*1330*/  LDG.E.128 R164, [R164.64] ;  /* 0x00000004a4a47981 */ /* 0x000f28000c1e1d00 */
[----:B0-----:R-:W4:Y:S01]  /*1340*/  LDG.E.128 R180, [R180.64+0x10] ;  /* 0x00001004b4b47981 */ /* 0x001f22000c1e1d00 */
[----:B------:R-:W-:-:S04]  /*1350*/  ISETP.NE.U32.AND P2, PT, RZ, c[0x0][0x250], PT ;  /* 0x00009400ff007a0c */ /* 0x000fc80003f45070 */
[----:B------:R-:W-:Y:S02]  /*1360*/  ISETP.NE.AND.EX P3, PT, RZ, c[0x0][0x254], PT, P2 ;  /* 0x00009500ff007a0c */ /* 0x000fe40003f65320 */
[----:B------:R-:W-:Y:S02]  /*1370*/  ISETP.NE.U32.AND P2, PT, RZ, c[0x0][0x218], PT ;  /* 0x00008600ff007a0c */ /* 0x000fe40003f45070 */
[C---:B------:R-:W-:Y:S02]  /*1380*/  SHF.L.U32 R168, R223.reuse, 0x3, RZ ;  /* 0x00000003dfa87819 */ /* 0x040fe400000006ff */
[----:B------:R-:W-:Y:S02]  /*1390*/  ISETP.NE.AND.EX P2, PT, RZ, c[0x0][0x21c], PT, P2 ;  /* 0x00008700ff007a0c */ /* 0x000fe40003f45320 */
[----:B------:R-:W-:-:S05]  /*13a0*/  SHF.L.U64.HI R7, R223, 0x3, RZ ;  /* 0x00000003df077819 */ /* 0x000fca00000102ff */
[----:B------:R-:W-:-:S04]  /*13b0*/  @P3 IADD3 R16, P4, R168, c[0x0][0x198], RZ ;  /* 0x00006600a8103a10 */ /* 0x000fc80007f9e0ff */
[----:B------:R-:W-:-:S05]  /*13c0*/  @P3 IADD3.X R17, R7, c[0x0][0x19c], RZ, P4, !PT ;  /* 0x0000670007113a10 */ /* 0x000fca00027fe4ff */
[----:B------:R0:W5:Y:S02]  /*13d0*/  @P3 LDG.E.64 R170, [R16.64] ;  /* 0x0000000410aa3981 */ /* 0x000164000c1e1b00 */
[----:B0-----:R-:W-:-:S04]  /*13e0*/  @P2 LEA R16, P3, R223, c[0x0][0x218], 0x5 ;  /* 0x00008600df102a11 */ /* 0x001fc800078628ff */
[----:B------:R-:W-:-:S05]  /*13f0*/  @P2 LEA.HI.X R17, R223, c[0x0][0x21c], RZ, 0x5, P3 ;  /* 0x00008700df112a11 */ /* 0x000fca00018f2cff */
[----:B------:R3:W5:Y:S04]  /*1400*/  @P2 LDG.E.128 R48, [R16.64] ;  /* 0x0000000410302981 */ /* 0x000768000c1e1d00 */
[----:B------:R3:W5:Y:S01]  /*1410*/  @P2 LDG.E.128 R44, [R16.64+0x10] ;  /* 0x00001004102c2981 */ /* 0x000762000c1e1d00 */
[----:B------:R-:W-:-:S04]  /*1420*/  IADD3 R168, P2, R168, c[0x0][0x190], RZ ;  /* 0x00006400a8a87a10 */ /* 0x000fc80007f5e0ff */
[----:B------:R-:W-:-:S06]  /*1430*/  IADD3.X R169, R7, c[0x0][0x194], RZ, P2, !PT ;  /* 0x0000650007a97a10 */ /* 0x000fcc00017fe4ff */
[----:B------:R-:W5:Y:S01]  /*1440*/  LDG.E.64 R168, [R168.64] ;  /* 0x00000004a8a87981 */ /* 0x000f62000c1e1b00 */
[----:B------:R-:W0:Y:S02]  /*1450*/  LDC.U8 R210, c[0x0][0x1f0] ;  /* 0x00007c00ffd27b82 */ /* 0x000e240000000000 */
[----:B0-----:R-:W-:-:S04]  /*1460*/  ISETP.NE.AND P2, PT, R210, RZ, PT ;  /* 0x000000ffd200720c */ /* 0x001fc80003f45270 */
[----:B-----5:R-:W-:Y:S02]  /*1470*/  FSEL R7, R218, RZ, !P2 ;  /* 0x000000ffda077208 */ /* 0x020fe40005000000 */
[----:B------:R-:W-:-:S03]  /*1480*/  IADD3 R223, R223, 0x20, RZ ;  /* 0x00000020dfdf7810 */ /* 0x000fc60007ffe0ff */
[----:B--2---:R-:W-:Y:S01]  /*1490*/  FADD.FTZ R15, -R7, R177 ;  /* 0x000000b1070f7221 */ /* 0x004fe20000010100 */
[----:B---3--:R-:W-:-:S03]  /*14a0*/  PRMT R16, RZ, 0x5410, R160 ;  /* 0x00005410ff107816 */ /* 0x008fc600000000a0 */
[----:B------:R-:W-:Y:S01]  /*14b0*/  FMUL.FTZ R15, R4, R15 ;  /* 0x0000000f040f7220 */ /* 0x000fe20000410000 */
[----:B------:R-:W-:Y:S01]  /*14c0*/  PRMT R160, RZ, 0x7610, R160 ;  /* 0x00007610ffa07816 */ /* 0x000fe200000000a0 */
[C---:B------:R-:W-:Y:S02]  /*14d0*/  FADD.FTZ R176, -R7.reuse, R176 ;  /* 0x000000b007b07221 */ /* 0x040fe40000010100 */
[C---:B------:R-:W-:Y:S01]  /*14e0*/  FADD.FTZ R17, -R7.reuse, R178 ;  /* 0x000000b207117221 */ /* 0x040fe20000010100 */
[----:B----4-:R-:W-:Y:S01]  /*14f0*/  PRMT R18, RZ, 0x5410, R164 ;  /* 0x00005410ff127816 */ /* 0x010fe200000000a4 */
[C---:B------:R-:W-:Y:S02]  /*1500*/  FADD.FTZ R27, -R7.reuse, R179 ;  /* 0x000000b3071b7221 */ /* 0x040fe40000010100 */
[C---:B------:R-:W-:Y:S02]  /*1510*/  FADD.FTZ R180, -R7.reuse, R180 ;  /* 0x000000b407b47221 */ /* 0x040fe40000010100 */
[----:B------:R-:W-:-:S02]  /*1520*/  FADD.FTZ R181, -R7, R181 ;  /* 0x000000b507b57221 */ /* 0x000fc40000010100 */
[C---:B------:R-:W-:Y:S02]  /*1530*/  FADD.FTZ R182, -R7.reuse, R182 ;  /* 0x000000b607b67221 */ /* 0x040fe40000010100 */
[----:B------:R-:W-:Y:S02]  /*1540*/  FADD.FTZ R183, -R7, R183 ;  /* 0x000000b707b77221 */ /* 0x000fe40000010100 */
[-C--:B------:R-:W-:Y:S02]  /*1550*/  FMUL.FTZ R177, R245, R160.reuse ;  /* 0x000000a0f5b17220 */ /* 0x080fe40000410000 */
[----:B------:R-:W-:Y:S02]  /*1560*/  FADD.FTZ R33, R33, R160 ;  /* 0x000000a021217221 */ /* 0x000fe40000010000 */
[----:B------:R-:W-:Y:S01]  /*1570*/  FFMA.FTZ R29, R15, R160, R29 ;  /* 0x000000a00f1d7223 */ /* 0x000fe2000001001d */
[----:B------:R-:W-:Y:S01]  /*1580*/  PRMT R160, RZ, 0x5410, R161 ;  /* 0x00005410ffa07816 */ /* 0x000fe200000000a1 */
[----:B------:R-:W-:-:S02]  /*1590*/  FMUL.FTZ R7, R4, R176 ;  /* 0x000000b004077220 */ /* 0x000fc40000410000 */
[----:B------:R-:W-:Y:S02]  /*15a0*/  FMUL.FTZ R8, R247, R16 ;  /* 0x00000010f7087220 */ /* 0x000fe40000410000 */
[----:B------:R-:W-:Y:S01]  /*15b0*/  FMUL.FTZ R17, R4, R17 ;  /* 0x0000001104117220 */ /* 0x000fe20000410000 */
[----:B------:R-:W-:Y:S01]  /*15c0*/  PRMT R161, RZ, 0x7610, R161 ;  /* 0x00007610ffa17816 */ /* 0x000fe200000000a1 */
[----:B------:R-:W-:Y:S02]  /*15d0*/  FADD.FTZ R40, R40, R18 ;  /* 0x0000001228287221 */ /* 0x000fe40000010000 */
[-C--:B------:R-:W-:Y:S02]  /*15e0*/  FFMA.FTZ R36, R7, R18.reuse, R36 ;  /* 0x0000001207247223 */ /* 0x080fe40000010024 */
[----:B------:R-:W-:Y:S02]  /*15f0*/  FFMA.FTZ R8, R248, R18, R8 ;  /* 0x00000012f8087223 */ /* 0x000fe40000010008 */
[----:B------:R-:W-:-:S02]  /*1600*/  FMUL.FTZ R18, R243, R160 ;  /* 0x000000a0f3127220 */ /* 0x000fc40000410000 */
[----:B------:R-:W-:Y:S02]  /*1610*/  FADD.FTZ R34, R34, R160 ;  /* 0x000000a022227221 */ /* 0x000fe40000010000 */
[----:B------:R-:W-:Y:S01]  /*1620*/  FFMA.FTZ R30, R17, R160, R30 ;  /* 0x000000a0111e7223 */ /* 0x000fe2000001001e */
[----:B------:R-:W-:Y:S01]  /*1630*/  PRMT R160, RZ, 0x5410, R162 ;  /* 0x00005410ffa07816 */ /* 0x000fe200000000a2 */
[C---:B------:R-:W-:Y:S02]  /*1640*/  FMUL.FTZ R27, R4.reuse, R27 ;  /* 0x0000001b041b7220 */ /* 0x040fe40000410000 */
[-C--:B------:R-:W-:Y:S02]  /*1650*/  FMUL.FTZ R188, R241, R161.reuse ;  /* 0x000000a1f1bc7220 */ /* 0x080fe40000410000 */
[----:B------:R-:W-:Y:S02]  /*1660*/  FADD.FTZ R35, R35, R161 ;  /* 0x000000a123237221 */ /* 0x000fe40000010000 */
[----:B------:R-:W-:Y:S01]  /*1670*/  FFMA.FTZ R31, R27, R161, R31 ;  /* 0x000000a11b1f7223 */ /* 0x000fe2000001001f */
[----:B------:R-:W-:Y:S01]  /*1680*/  PRMT R161, RZ, 0x5410, R166 ;  /* 0x00005410ffa17816 */ /* 0x000fe200000000a6 */
[----:B------:R-:W-:Y:S01]  /*1690*/  FMUL.FTZ R189, R4, R180 ;  /* 0x000000b404bd7220 */ /* 0x000fe20000410000 */
[----:B------:R-:W-:Y:S01]  /*16a0*/  PRMT R162, RZ, 0x7610, R162 ;  /* 0x00007610ffa27816 */ /* 0x000fe200000000a2 */
[----:B------:R-:W-:Y:S01]  /*16b0*/  FMUL.FTZ R190, R239, R160 ;  /* 0x000000a0efbe7220 */ /* 0x000fe20000410000 */
[----:B------:R-:W-:Y:S01]  /*16c0*/  PRMT R166, RZ, 0x7610, R166 ;  /* 0x00007610ffa67816 */ /* 0x000fe200000000a6 */
[----:B------:R-:W-:-:S02]  /*16d0*/  FADD.FTZ R60, R60, R161 ;  /* 0x000000a13c3c7221 */ /* 0x000fc40000010000 */
[CC--:B------:R-:W-:Y:S02]  /*16e0*/  FFMA.FTZ R80, R189.reuse, R161.reuse, R80 ;  /* 0x000000a1bd507223 */ /* 0x0c0fe40000010050 */
        /* <DEDUP_REMOVED lines=8> */
[----:B------:R-:W-:Y:S01]  /*1770*/  FFMA.FTZ R200, R238, R166, R161 ;  /* 0x000000a6eec87223 */ /* 0x000fe200000100a1 */
[----:B------:R-:W-:Y:S01]  /*1780*/  PRMT R161, RZ, 0x5410, R167 ;  /* 0x00005410ffa17816 */ /* 0x000fe200000000a7 */
[----:B------:R-:W-:Y:S02]  /*1790*/  FMUL.FTZ R201, R4, R182 ;  /* 0x000000b604c97220 */ /* 0x000fe40000410000 */
[----:B------:R-:W-:Y:S01]  /*17a0*/  FMUL.FTZ R202, R235, R160 ;  /* 0x000000a0ebca7220 */ /* 0x000fe20000410000 */
[----:B------:R-:W-:Y:S01]  /*17b0*/  PRMT R164, RZ, 0x5410, R165 ;  /* 0x00005410ffa47816 */ /* 0x000fe200000000a5 */
[----:B------:R-:W-:Y:S02]  /*17c0*/  FADD.FTZ R41, R41, R16 ;  /* 0x0000001029297221 */ /* 0x000fe40000010000 */
[----:B------:R-:W-:-:S02]  /*17d0*/  FFMA.FTZ R37, R15, R16, R37 ;  /* 0x000000100f257223 */ /* 0x000fc40000010025 */
[----:B------:R-:W-:Y:S02]  /*17e0*/  FADD.FTZ R62, R62, R161 ;  /* 0x000000a13e3e7221 */ /* 0x000fe40000010000 */
[-C--:B------:R-:W-:Y:S02]  /*17f0*/  FFMA.FTZ R82, R201, R161.reuse, R82 ;  /* 0x000000a1c9527223 */ /* 0x080fe40000010052 */
[----:B------:R-:W-:Y:S02]  /*1800*/  FFMA.FTZ R202, R236, R161, R202 ;  /* 0x000000a1ecca7223 */ /* 0x000fe400000100ca */
[----:B------:R-:W-:Y:S02]  /*1810*/  FFMA.FTZ R16, R246, R16, R177 ;  /* 0x00000010f6107223 */ /* 0x000fe400000100b1 */
[----:B------:R-:W-:Y:S02]  /*1820*/  FADD.FTZ R161, R220, R8 ;  /* 0x00000008dca17221 */ /* 0x000fe40000010000 */
[----:B------:R-:W-:Y:S01]  /*1830*/  FFMA.FTZ R221, R7, R8, R221 ;  /* 0x0000000807dd7223 */ /* 0x000fe200000100dd */
[----:B------:R-:W-:Y:S01]  /*1840*/  PRMT R165, RZ, 0x7610, R165 ;  /* 0x00007610ffa57816 */ /* 0x000fe200000000a5 */
[----:B------:R-:W-:-:S02]  /*1850*/  FFMA.FTZ R18, R244, R164, R18 ;  /* 0x000000a4f4127223 */ /* 0x000fc40000010012 */
[----:B------:R-:W-:Y:S02]  /*1860*/  FADD.FTZ R161, R161, R16 ;  /* 0x00000010a1a17221 */ /* 0x000fe40000010000 */
[----:B------:R-:W-:Y:S02]  /*1870*/  FFMA.FTZ R221, R15, R16, R221 ;  /* 0x000000100fdd7223 */ /* 0x000fe400000100dd */
[----:B------:R-:W-:Y:S02]  /*1880*/  FFMA.FTZ R188, R242, R165, R188 ;  /* 0x000000a5f2bc7223 */ /* 0x000fe400000100bc */
[----:B------:R-:W-:Y:S02]  /*1890*/  FADD.FTZ R161, R161, R18 ;  /* 0x00000012a1a17221 */ /* 0x000fe40000010000 */
[----:B------:R-:W-:Y:S02]  /*18a0*/  FFMA.FTZ R221, R17, R18, R221 ;  /* 0x0000001211dd7223 */ /* 0x000fe400000100dd */
[----:B------:R-:W-:-:S02]  /*18b0*/  FADD.FTZ R161, R161, R188 ;  /* 0x000000bca1a17221 */ /* 0x000fc40000010000 */
[----:B------:R-:W-:Y:S01]  /*18c0*/  FFMA.FTZ R221, R27, R188, R221 ;  /* 0x000000bc1bdd7223 */ /* 0x000fe200000100dd */
[----:B------:R-:W-:Y:S01]  /*18d0*/  PRMT R163, RZ, 0x7610, R163 ;  /* 0x00007610ffa37816 */ /* 0x000fe200000000a3 */
[----:B------:R-:W-:Y:S02]  /*18e0*/  FMUL.FTZ R199, R4, R181 ;  /* 0x000000b504c77220 */ /* 0x000fe40000410000 */
[----:B------:R-:W-:Y:S02]  /*18f0*/  FADD.FTZ R161, R161, R190 ;  /* 0x000000bea1a17221 */ /* 0x000fe40000010000 */
[----:B------:R-:W-:Y:S01]  /*1900*/  FFMA.FTZ R221, R189, R190, R221 ;  /* 0x000000bebddd7223 */ /* 0x000fe200000100dd */
[----:B------:R-:W-:Y:S01]  /*1910*/  PRMT R167, RZ, 0x7610, R167 ;  /* 0x00007610ffa77816 */ /* 0x000fe200000000a7 */
[----:B------:R-:W-:Y:S02]  /*1920*/  FMUL.FTZ R210, R233, R163 ;  /* 0x000000a3e9d27220 */ /* 0x000fe40000410000 */
[----:B------:R-:W-:-:S02]  /*1930*/  FADD.FTZ R161, R161, R200 ;  /* 0x000000c8a1a17221 */ /* 0x000fc40000010000 */
[----:B------:R-:W-:Y:S02]  /*1940*/  FFMA.FTZ R221, R199, R200, R221 ;  /* 0x000000c8c7dd7223 */ /* 0x000fe400000100dd */
[----:B------:R-:W-:Y:S02]  /*1950*/  FMUL.FTZ R209, R4, R183 ;  /* 0x000000b704d17220 */ /* 0x000fe40000410000 */
        /* <DEDUP_REMOVED lines=19> */
.L_x_711:
[----:B------:R-:W-:Y:S05]  /*1a90*/  BSYNC B1 ;  /* 0x0000000000017941 */ /* 0x000fea0003800000 */
.L_x_710:
[----:B------:R-:W-:Y:S01]  /*1aa0*/  ISETP.GE.U32.AND P2, PT, R3, 0x60, PT ;  /* 0x000000600300780c */ /* 0x000fe20003f46070 */
[----:B------:R-:W-:-:S12]  /*1ab0*/  BSSY B1, `(.L_x_712) ;  /* 0x000007e000017945 */ /* 0x000fd80003800000 */
        /* <DEDUP_REMOVED lines=11> */
[----:B------:R-:W-:Y:S02]  /*1b70*/  ISETP.NE.AND.EX P3, PT, RZ, c[0x0][0x254], PT, P2 ;  /* 0x00009500ff007a0c */ /* 0x000fe40003f65320 */
[----:B------:R-:W-:Y:S02]  /*1b80*/  ISETP.NE.U32.AND P2, PT, RZ, c[0x0][0x218], PT ;  /* 0x00008600ff007a0c */ /* 0x000fe40003f45070 */
[----:B------:R-:W-:Y:S02]  /*1b90*/  SHF.L.U32 R186, R223, 0x3, RZ ;  /* 0x00000003dfba7819 */ /* 0x000fe400000006ff */
[----:B------:R-:W-:Y:S02]  /*1ba0*/  ISETP.NE.AND.EX P2, PT, RZ, c[0x0][0x21c], PT, P2 ;  /* 0x00008700ff007a0c */ /* 0x000fe40003f45320 */
[----:B------:R-:W-:-:S05]  /*1bb0*/  SHF.R.U32.HI R9, RZ, 0x1d, R223 ;  /* 0x0000001dff097819 */ /* 0x000fca00000116df */
        /* <DEDUP_REMOVED lines=12> */
[----:B-----5:R-:W-:-:S05]  /*1c80*/  FSEL R218, R218, RZ, !P2 ;  /* 0x000000ffdada7208 */ /* 0x020fca0005000000 */
[C---:B--2---:R-:W-:Y:S02]  /*1c90*/  FADD.FTZ R9, -R218.reuse, R176 ;  /* 0x000000b0da097221 */ /* 0x044fe40000010100 */
[----:B------:R-:W-:Y:S01]  /*1ca0*/  FADD.FTZ R19, -R218, R177 ;  /* 0x000000b1da137221 */ /* 0x000fe20000010100 */
[--C-:B---3--:R-:W-:Y:S01]  /*1cb0*/  PRMT R20, RZ, 0x5410, R160.reuse ;  /* 0x00005410ff147816 */ /* 0x108fe200000000a0 */
[C---:B------:R-:W-:Y:S01]  /*1cc0*/  FMUL.FTZ R9, R4.reuse, R9 ;  /* 0x0000000904097220 */ /* 0x040fe20000410000 */
[----:B------:R-:W-:Y:S02]  /*1cd0*/  PRMT R160, RZ, 0x7610, R160 ;  /* 0x00007610ffa07816 */ /* 0x000fe400000000a0 */
[----:B----4-:R-:W-:Y:S01]  /*1ce0*/  PRMT R177, RZ, 0x5410, R164 ;  /* 0x00005410ffb17816 */ /* 0x010fe200000000a4 */
[----:B------:R-:W-:Y:S02]  /*1cf0*/  FMUL.FTZ R10, R231, R20 ;  /* 0x00000014e70a7220 */ /* 0x000fe40000410000 */
[----:B------:R-:W-:-:S02]  /*1d00*/  FMUL.FTZ R19, R4, R19 ;  /* 0x0000001304137220 */ /* 0x000fc40000410000 */
[----:B------:R-:W-:Y:S02]  /*1d10*/  FADD.FTZ R21, -R218, R178 ;  /* 0x000000b2da157221 */ /* 0x000fe40000010100 */
[----:B------:R-:W-:Y:S02]  /*1d20*/  FADD.FTZ R84, R84, R177 ;  /* 0x000000b154547221 */ /* 0x000fe40000010000 */
[-C--:B------:R-:W-:Y:S02]  /*1d30*/  FFMA.FTZ R64, R9, R177.reuse, R64 ;  /* 0x000000b109407223 */ /* 0x080fe40000010040 */
[----:B------:R-:W-:Y:S02]  /*1d40*/  FFMA.FTZ R10, R232, R177, R10 ;  /* 0x000000b1e80a7223 */ /* 0x000fe4000001000a */
        /* <DEDUP_REMOVED lines=10> */
[----:B------:R-:W-:Y:S01]  /*1df0*/  FFMA.FTZ R102, R21, R160, R102 ;  /* 0x000000a015667223 */ /* 0x000fe20000010066 */
[----:B------:R-:W-:Y:S01]  /*1e00*/  PRMT R160, RZ, 0x7610, R161 ;  /* 0x00007610ffa07816 */ /* 0x000fe200000000a1 */
[----:B------:R-:W-:Y:S01]  /*1e10*/  FADD.FTZ R179, -R218, R179 ;  /* 0x000000b3dab37221 */ /* 0x000fe20000010100 */
        /* <DEDUP_REMOVED lines=8> */
[C---:B------:R-:W-:Y:S02]  /*1ea0*/  FADD.FTZ R180, -R218.reuse, R180 ;  /* 0x000000b4dab47221 */ /* 0x040fe40000010100 */
[----:B------:R-:W-:Y:S02]  /*1eb0*/  FADD.FTZ R182, -R218, R182 ;  /* 0x000000b6dab67221 */ /* 0x000fe40000010100 */
        /* <DEDUP_REMOVED lines=8> */
[----:B------:R-:W-:Y:S02]  /*1f40*/  FMUL.FTZ R194, R222, R165 ;  /* 0x000000a5dec27220 */ /* 0x000fe40000410000 */
[----:B------:R-:W-:Y:S02]  /*1f50*/  FMUL.FTZ R205, R4, R182 ;  /* 0x000000b604cd7220 */ /* 0x000fe40000410000 */
[----:B------:R-:W-:Y:S02]  /*1f60*/  FADD.FTZ R88, R88, R161 ;  /* 0x000000a158587221 */ /* 0x000fe40000010000 */
[----:B------:R-:W-:-:S02]  /*1f70*/  FFMA.FTZ R68, R193, R161, R68 ;  /* 0x000000a1c1447223 */ /* 0x000fc40000010044 */
        /* <DEDUP_REMOVED lines=15> */
[----:B------:R-:W-:Y:S02]  /*2070*/  FFMA.FTZ R212, R214, R212, R161 ;  /* 0x000000d4d6d47223 */ /* 0x000fe400000100a1 */
[----:B------:R-:W-:Y:S02]  /*2080*/  FADD.FTZ R161, R220, R10 ;  /* 0x0000000adca17221 */ /* 0x000fe40000010000 */
[----:B------:R-:W-:Y:S02]  /*2090*/  FFMA.FTZ R221, R9, R10, R221 ;  /* 0x0000000a09dd7223 */ /* 0x000fe400000100dd */
[----:B------:R-:W-:Y:S02]  /*20a0*/  FFMA.FTZ R22, R228, R177, R22 ;  /* 0x000000b1e4167223 */ /* 0x000fe40000010016 */
[----:B------:R-:W-:Y:S02]  /*20b0*/  FADD.FTZ R161, R161, R20 ;  /* 0x00000014a1a17221 */ /* 0x000fe40000010000 */
[----:B------:R-:W-:Y:S01]  /*20c0*/  FFMA.FTZ R221, R19, R20, R221 ;  /* 0x0000001413dd7223 */ /* 0x000fe200000100dd */
[----:B------:R-:W-:Y:S01]  /*20d0*/  PRMT R162, RZ, 0x7610, R162 ;  /* 0x00007610ffa27816 */ /* 0x000fe200000000a2 */
[----:B------:R-:W-:-:S02]  /*20e0*/  FADD.FTZ R161, R161, R22 ;  /* 0x00000016a1a17221 */ /* 0x000fc40000010000 */
[----:B------:R-:W-:Y:S01]  /*20f0*/  FFMA.FTZ R221, R21, R22, R221 ;  /* 0x0000001615dd7223 */ /* 0x000fe200000100dd */
[----:B------:R-:W-:Y:S01]  /*2100*/  PRMT R166, RZ, 0x7610, R166 ;  /* 0x00007610ffa67816 */ /* 0x000fe200000000a6 */
[----:B------:R-:W-:Y:S02]  /*2110*/  FADD.FTZ R181, -R218, R181 ;  /* 0x000000b5dab57221 */ /* 0x000fe40000010100 */
[----:B------:R-:W-:Y:S02]  /*2120*/  FMUL.FTZ R204, R217, R162 ;  /* 0x000000a2d9cc7220 */ /* 0x000fe40000410000 */
        /* <DEDUP_REMOVED lines=22> */
.L_x_713:
[----:B------:R-:W-:Y:S05]  /*2290*/  BSYNC B1 ;  /* 0x0000000000017941 */ /* 0x000fea0003800000 */
.L_x_712:
[----:B------:R-:W-:Y:S05]  /*22a0*/  BRA.DIV ~URZ, `(.L_x_714) ;  /* 0x000030e27f007947 */ /* 0x000fea000b800000 */
[----:B------:R0:W1:Y:S02]  /*22b0*/  SHFL.BFLY PT, R163, R220, 0x1, 0x1f ;  /* 0x0c201f00dca37f89 */ /* 0x00006400000e0000 */
.L_x_733:
        /* <DEDUP_REMOVED lines=10> */
[----:B-1----:R-:W-:Y:S02]  /*2360*/  FADD.FTZ R164, R161, R164 ;  /* 0x000000a4a1a47221 */ /* 0x002fe40000010000 */
[----:B--2---:R-:W-:-:S03]  /*2370*/  FADD.FTZ R165, R162, R163 ;  /* 0x000000a3a2a57221 */ /* 0x004fc60000010000 */
[----:B------:R-:W1:Y:S04]  /*2380*/  SHFL.BFLY PT, R163, R164, 0x8, 0x1f ;  /* 0x0d001f00a4a37f89 */ /* 0x000e6800000e0000 */
[----:B------:R-:W2:Y:S01]  /*2390*/  SHFL.BFLY PT, R166, R165, 0x8, 0x1f ;  /* 0x0d001f00a5a67f89 */ /* 0x000ea200000e0000 */
[----:B01----:R-:W-:Y:S02]  /*23a0*/  FADD.FTZ R220, R164, R163 ;  /* 0x000000a3a4dc7221 */ /* 0x003fe40000010000 */
[----:B--2---:R-:W-:-:S03]  /*23b0*/  FADD.FTZ R221, R165, R166 ;  /* 0x000000a6a5dd7221 */ /* 0x004fc60000010000 */
[----:B------:R0:W1:Y:S04]  /*23c0*/  SHFL.BFLY PT, R163, R220, 0x10, 0x1f ;  /* 0x0e001f00dca37f89 */ /* 0x00006800000e0000 */
[----:B------:R0:W2:Y:S02]  /*23d0*/  SHFL.BFLY PT, R160, R221, 0x10, 0x1f ;  /* 0x0e001f00dda07f89 */ /* 0x0000a400000e0000 */
.L_x_734:
[----:B------:R-:W3:Y:S01]  /*23e0*/  LDC.U8 R180, c[0x0][0x1f0] ;  /* 0x00007c00ffb47b82 */ /* 0x000ee20000000000 */
[----:B-1----:R-:W-:Y:S01]  /*23f0*/  FADD.FTZ R163, R163, R220 ;  /* 0x000000dca3a37221 */ /* 0x002fe20000010000 */
[----:B------:R-:W-:Y:S01]  /*2400*/  BSSY B1, `(.L_x_716) ;  /* 0x000007e000017945 */ /* 0x000fe20003800000 */
[----:B--2---:R-:W-:Y:S02]  /*2410*/  FADD.FTZ R160, R160, R221 ;  /* 0x000000dda0a07221 */ /* 0x004fe40000010000 */
[----:B------:R-:W-:Y:S02]  /*2420*/  FMUL.FTZ R166, R163, c[0x0][0x1e0] ;  /* 0x00007800a3a67a20 */ /* 0x000fe40000410000 */
[----:B------:R-:W-:Y:S01]  /*2430*/  FMUL.FTZ R167, R160, c[0x0][0x1e0] ;  /* 0x00007800a0a77a20 */ /* 0x000fe20000410000 */
[----:B------:R-:W-:Y:S05]  /*2440*/  @!P0 BRA `(.L_x_717) ;  /* 0x0000079000008947 */ /* 0x000fea0003800000 */
[----:B---3--:R-:W-:Y:S02]  /*2450*/  ISETP.NE.AND P4, PT, R180, RZ, PT ;  /* 0x000000ffb400720c */ /* 0x008fe40003f85270 */
[----:B------:R-:W-:-:S02]  /*2460*/  ISETP.NE.U32.AND P5, PT, RZ, c[0x0][0x218], PT ;  /* 0x00008600ff007a0c */ /* 0x000fc40003fa5070 */
[----:B------:R-:W-:Y:S02]  /*2470*/  FSEL R161, R166, RZ, !P4 ;  /* 0x000000ffa6a17208 */ /* 0x000fe40006000000 */
[----:B------:R-:W-:Y:S02]  /*2480*/  ISETP.NE.U32.AND P2, PT, RZ, c[0x0][0x250], PT ;  /* 0x00009400ff007a0c */ /* 0x000fe40003f45070 */
[----:B------:R-:W-:Y:S01]  /*2490*/  ISETP.NE.AND.EX P5, PT, RZ, c[0x0][0x21c], PT, P5 ;  /* 0x00008700ff007a0c */ /* 0x000fe20003fa5350 */
[-CC-:B------:R-:W-:Y:S01]  /*24a0*/  FFMA.FTZ R163, R5, R167.reuse, R161.reuse ;  /* 0x000000a705a37223 */ /* 0x180fe200000100a1 */
[----:B------:R-:W-:Y:S01]  /*24b0*/  ISETP.NE.AND.EX P2, PT, RZ, c[0x0][0x254], PT, P2 ;  /* 0x00009500ff007a0c */ /* 0x000fe20003f45320 */
[----:B------:R-:W-:Y:S01]  /*24c0*/  FFMA.FTZ R165, R13, R167, R161 ;  /* 0x000000a70da57223 */ /* 0x000fe200000100a1 */
[----:B------:R-:W-:Y:S01]  /*24d0*/  ISETP.NE.U32.AND P4, PT, RZ, c[0x0][0x258], PT ;  /* 0x00009600ff007a0c */ /* 0x000fe20003f85070 */
[----:B------:R-:W-:Y:S02]  /*24e0*/  FADD.FTZ R163, R6, -R163 ;  /* 0x800000a306a37221 */ /* 0x000fe40000010000 */
[----:B------:R-:W-:Y:S01]  /*24f0*/  FADD.FTZ R165, R14, -R165 ;  /* 0x800000a50ea57221 */ /* 0x000fe20000010000 */
[----:B------:R-:W-:Y:S01]  /*2500*/  ISETP.NE.AND.EX P4, PT, RZ, c[0x0][0x25c], PT, P4 ;  /* 0x00009700ff007a0c */ /* 0x000fe20003f85340 */
[----:B-----5:R-:W-:-:S02]  /*2510*/  FMUL.FTZ R176, R4, R163 ;  /* 0x000000a304b07220 */ /* 0x020fc40000410000 */
[----:B------:R-:W-:Y:S02]  /*2520*/  FMUL.FTZ R177, R4, R165 ;  /* 0x000000a504b17220 */ /* 0x000fe40000410000 */
[----:B------:R-:W-:Y:S02]  /*2530*/  @P5 FADD.FTZ R176, R128, R176 ;  /* 0x000000b080b05221 */ /* 0x000fe40000010000 */
[-C--:B------:R-:W-:Y:S01]  /*2540*/  FFMA.FTZ R165, R11, R167.reuse, R161 ;  /* 0x000000a70ba57223 */ /* 0x080fe200000100a1 */
[----:B------:R-:W-:Y:S01]  /*2550*/  @P2 LOP3.LUT P6, RZ, R175, 0xff, RZ, 0xc0, !PT ;  /* 0x000000ffafff2812 */ /* 0x000fe200078cc0ff */
[----:B------:R-:W-:Y:S01]  /*2560*/  @P2 IMAD.MOV.U32 R160, RZ, RZ, R174 ;  /* 0x000000ffffa02224 */ /* 0x000fe200078e00ae */
[----:B------:R-:W-:Y:S01]  /*2570*/  SEL R148, R176, R148, P4 ;  /* 0x00000094b0947207 */ /* 0x000fe20002000000 */
[----:B------:R-:W-:Y:S02]  /*2580*/  FADD.FTZ R165, R12, -R165 ;  /* 0x800000a50ca57221 */ /* 0x000fe40000010000 */
[----:B------:R-:W-:Y:S01]  /*2590*/  FFMA.FTZ R178, R23, R167, R161 ;  /* 0x000000a717b27223 */ /* 0x000fe200000100a1 */
[----:B------:R-:W-:Y:S01]  /*25a0*/  @P2 LOP3.LUT P3, RZ, R160, 0xff, RZ, 0xc0, !PT ;  /* 0x000000ffa0ff2812 */ /* 0x000fe2000786c0ff */
[----:B------:R-:W-:-:S02]  /*25b0*/  FMUL.FTZ R176, R176, c[0x0][0x1e8] ;  /* 0x00007a00b0b07a20 */ /* 0x000fc40000410000 */
[----:B------:R-:W-:Y:S02]  /*25c0*/  @P5 FADD.FTZ R177, R130, R177 ;  /* 0x000000b182b15221 */ /* 0x000fe40000010000 */
[----:B------:R-:W-:Y:S01]  /*25d0*/  FMUL.FTZ R165, R4, R165 ;  /* 0x000000a504a57220 */ /* 0x000fe20000410000 */
[----:B------:R-:W-:Y:S01]  /*25e0*/  @P2 FSEL R162, R176, RZ, P3 ;  /* 0x000000ffb0a22208 */ /* 0x000fe20001800000 */
[----:B------:R-:W-:Y:S01]  /*25f0*/  FADD.FTZ R178, R24, -R178 ;  /* 0x800000b218b27221 */ /* 0x000fe20000010000 */
[----:B------:R-:W-:Y:S01]  /*2600*/  SEL R150, R177, R150, P4 ;  /* 0x00000096b1967207 */ /* 0x000fe20002000000 */
[----:B------:R-:W-:Y:S01]  /*2610*/  @P5 FADD.FTZ R165, R129, R165 ;  /* 0x000000a581a55221 */ /* 0x000fe20000010000 */
[----:B------:R-:W-:Y:S01]  /*2620*/  @P2 LOP3.LUT P3, RZ, R174, 0xff0000, RZ, 0xc0, !PT ;  /* 0x00ff0000aeff2812 */ /* 0x000fe2000786c0ff */
[----:B------:R-:W-:Y:S01]  /*2630*/  FMUL.FTZ R177, R177, c[0x0][0x1e8] ;  /* 0x00007a00b1b17a20 */ /* 0x000fe20000410000 */
[----:B------:R-:W-:Y:S01]  /*2640*/  @P2 F2FP.BF16.PACK_AB R162, RZ, R162 ;  /* 0x000000a2ffa2223e */ /* 0x000fe200000010ff */
[----:B------:R-:W-:Y:S01]  /*2650*/  FMUL.FTZ R178, R4, R178 ;  /* 0x000000b204b27220 */ /* 0x000fe20000410000 */
[C---:B------:R-:W-:Y:S01]  /*2660*/  SEL R149, R165.reuse, R149, P4 ;  /* 0x00000095a5957207 */ /* 0x040fe20002000000 */
[----:B------:R-:W-:Y:S01]  /*2670*/  FMUL.FTZ R165, R165, c[0x0][0x1e8] ;  /* 0x00007a00a5a57a20 */ /* 0x000fe20000410000 */
[----:B------:R-:W-:Y:S01]  /*2680*/  @P2 FSEL R160, R177, RZ, P3 ;  /* 0x000000ffb1a02208 */ /* 0x000fe20001800000 */
[----:B------:R-:W-:Y:S01]  /*2690*/  @P5 FADD.FTZ R178, R131, R178 ;  /* 0x000000b283b25221 */ /* 0x000fe20000010000 */
[----:B------:R-:W-:Y:S01]  /*26a0*/  @P2 PRMT R152, R162, 0x7610, R152 ;  /* 0x00007610a2982816 */ /* 0x000fe20000000098 */
[----:B------:R-:W-:Y:S01]  /*26b0*/  FFMA.FTZ R162, R25, R167, R161 ;  /* 0x000000a719a27223 */ /* 0x000fe200000100a1 */
[----:B------:R-:W-:-:S02]  /*26c0*/  @P2 LOP3.LUT P3, RZ, R174, 0xff00, RZ, 0xc0, !PT ;  /* 0x0000ff00aeff2812 */ /* 0x000fc4000786c0ff */
[C---:B------:R-:W-:Y:S01]  /*26d0*/  SEL R151, R178.reuse, R151, P4 ;  /* 0x00000097b2977207 */ /* 0x040fe20002000000 */
[----:B------:R-:W-:Y:S01]  /*26e0*/  FMUL.FTZ R178, R178, c[0x0][0x1e8] ;  /* 0x00007a00b2b27a20 */ /* 0x000fe20000410000 */
[----:B------:R-:W-:Y:S01]  /*26f0*/  @P2 F2FP.BF16.PACK_AB R160, RZ, R160 ;  /* 0x000000a0ffa0223e */ /* 0x000fe200000010ff */
[----:B------:R-:W-:Y:S01]  /*2700*/  FADD.FTZ R162, R26, -R162 ;  /* 0x800000a21aa27221 */ /* 0x000fe20000010000 */
[----:B------:R-:W-:Y:S02]  /*2710*/  @P2 FSEL R163, R165, RZ, P3 ;  /* 0x000000ffa5a32208 */ /* 0x000fe40001800000 */
[----:B------:R-:W-:Y:S01]  /*2720*/  @P2 LOP3.LUT P3, RZ, R174, 0xff000000, RZ, 0xc0, !PT ;  /* 0xff000000aeff2812 */ /* 0x000fe2000786c0ff */
[----:B------:R-:W-:Y:S01]  /*2730*/  FMUL.FTZ R162, R4, R162 ;  /* 0x000000a204a27220 */ /* 0x000fe20000410000 */
[----:B------:R-:W-:Y:S02]  /*2740*/  @P2 PRMT R153, R160, 0x7610, R153 ;  /* 0x00007610a0992816 */ /* 0x000fe40000000099 */
[----:B------:R-:W-:Y:S01]  /*2750*/  @P2 FSEL R160, R178, RZ, P3 ;  /* 0x000000ffb2a02208 */ /* 0x000fe20001800000 */
[----:B------:R-:W-:Y:S01]  /*2760*/  @P5 FADD.FTZ R162, R132, R162 ;  /* 0x000000a284a25221 */ /* 0x000fe20000010000 */
[----:B------:R-:W-:-:S02]  /*2770*/  @P2 F2FP.BF16.PACK_AB R163, RZ, R163 ;  /* 0x000000a3ffa3223e */ /* 0x000fc400000010ff */
[----:B------:R-:W-:Y:S02]  /*2780*/  @P2 F2FP.BF16.PACK_AB R160, RZ, R160 ;  /* 0x000000a0ffa0223e */ /* 0x000fe400000010ff */
[C---:B------:R-:W-:Y:S01]  /*2790*/  SEL R156, R162.reuse, R156, P4 ;  /* 0x0000009ca29c7207 */ /* 0x040fe20002000000 */
[----:B------:R-:W-:Y:S01]  /*27a0*/  FMUL.FTZ R162, R162, c[0x0][0x1e8] ;  /* 0x00007a00a2a27a20 */ /* 0x000fe20000410000 */
[----:B------:R-:W-:Y:S02]  /*27b0*/  @P2 PRMT R153, R153, 0x5410, R160 ;  /* 0x0000541099992816 */ /* 0x000fe400000000a0 */
[----:B------:R-:W-:Y:S02]  /*27c0*/  MOV R160, R172 ;  /* 0x000000ac00a07202 */ /* 0x000fe40000000f00 */
[----:B------:R-:W-:Y:S02]  /*27d0*/  @P2 PRMT R152, R152, 0x5410, R163 ;  /* 0x0000541098982816 */ /* 0x000fe400000000a3 */
[----:B------:R-:W-:-:S02]  /*27e0*/  LOP3.LUT P3, RZ, R160, 0xff, RZ, 0xc0, !PT ;  /* 0x000000ffa0ff7812 */ /* 0x000fc4000786c0ff */
[----:B------:R-:W-:Y:S02]  /*27f0*/  @P2 FSEL R160, R162, RZ, P6 ;  /* 0x000000ffa2a02208 */ /* 0x000fe40003000000 */
[----:B------:R-:W-:Y:S02]  /*2800*/  @P2 LOP3.LUT P6, RZ, R175, 0xff00, RZ, 0xc0, !PT ;  /* 0x0000ff00afff2812 */ /* 0x000fe400078cc0ff */
[----:B------:R-:W-:-:S04]  /*2810*/  @P2 F2FP.BF16.PACK_AB R160, RZ, R160 ;  /* 0x000000a0ffa0223e */ /* 0x000fc800000010ff */
[----:B------:R-:W-:Y:S01]  /*2820*/  @P2 PRMT R154, R160, 0x7610, R154 ;  /* 0x00007610a09a2816 */ /* 0x000fe2000000009a */
[----:B------:R-:W-:-:S04]  /*2830*/  FFMA.FTZ R160, R195, R167, R161 ;  /* 0x000000a7c3a07223 */ /* 0x000fc800000100a1 */
[----:B------:R-:W-:-:S04]  /*2840*/  FADD.FTZ R160, R196, -R160 ;  /* 0x800000a0c4a07221 */ /* 0x000fc80000010000 */
[----:B------:R-:W-:-:S04]  /*2850*/  FMUL.FTZ R160, R4, R160 ;  /* 0x000000a004a07220 */ /* 0x000fc80000410000 */
[----:B------:R-:W-:-:S04]  /*2860*/  @P5 FADD.FTZ R160, R133, R160 ;  /* 0x000000a085a05221 */ /* 0x000fc80000010000 */
[C---:B------:R-:W-:Y:S01]  /*2870*/  FMUL.FTZ R179, R160.reuse, c[0x0][0x1e8] ;  /* 0x00007a00a0b37a20 */ /* 0x040fe20000410000 */
[----:B------:R-:W-:-:S04]  /*2880*/  SEL R157, R160, R157, P4 ;  /* 0x0000009da09d7207 */ /* 0x000fc80002000000 */
[----:B------:R-:W-:Y:S02]  /*2890*/  @P2 FSEL R160, R179, RZ, P6 ;  /* 0x000000ffb3a02208 */ /* 0x000fe40003000000 */
[----:B------:R-:W-:Y:S02]  /*28a0*/  @P2 LOP3.LUT P6, RZ, R175, 0xff0000, RZ, 0xc0, !PT ;  /* 0x00ff0000afff2812 */ /* 0x000fe400078cc0ff */
[----:B------:R-:W-:-:S04]  /*28b0*/  @P2 F2FP.BF16.PACK_AB R160, RZ, R160 ;  /* 0x000000a0ffa0223e */ /* 0x000fc800000010ff */
[----:B------:R-:W-:Y:S01]  /*28c0*/  @P2 PRMT R154, R154, 0x5410, R160 ;  /* 0x000054109a9a2816 */ /* 0x000fe200000000a0 */
[-CC-:B------:R-:W-:Y:S02]  /*28d0*/  FFMA.FTZ R160, R197, R167.reuse, R161.reuse ;  /* 0x000000a7c5a07223 */ /* 0x180fe400000100a1 */
[----:B------:R-:W-:Y:S02]  /*28e0*/  FFMA.FTZ R161, R207, R167, R161 ;  /* 0x000000a7cfa17223 */ /* 0x000fe400000100a1 */
[----:B------:R-:W-:Y:S02]  /*28f0*/  FADD.FTZ R160, R198, -R160 ;  /* 0x800000a0c6a07221 */ /* 0x000fe40000010000 */
[----:B------:R-:W-:Y:S02]  /*2900*/  FADD.FTZ R161, R208, -R161 ;  /* 0x800000a1d0a17221 */ /* 0x000fe40000010000 */
[C---:B------:R-:W-:Y:S02]  /*2910*/  FMUL.FTZ R160, R4.reuse, R160 ;  /* 0x000000a004a07220 */ /* 0x040fe40000410000 */
[----:B------:R-:W-:-:S02]  /*2920*/  FMUL.FTZ R164, R4, R161 ;  /* 0x000000a104a47220 */ /* 0x000fc40000410000 */
[----:B------:R-:W-:Y:S02]  /*2930*/  @P5 FADD.FTZ R160, R134, R160 ;  /* 0x000000a086a05221 */ /* 0x000fe40000010000 */
[----:B------:R-:W-:Y:S01]  /*2940*/  @P5 FADD.FTZ R164, R135, R164 ;  /* 0x000000a487a45221 */ /* 0x000fe20000010000 */
[----:B------:R-:W-:Y:S01]  /*2950*/  LOP3.LUT P5, RZ, R172, 0xff000000, RZ, 0xc0, !PT ;  /* 0xff000000acff7812 */ /* 0x000fe200078ac0ff */
[C---:B------:R-:W-:Y:S01]  /*2960*/  FMUL.FTZ R163, R160.reuse, c[0x0][0x1e8] ;  /* 0x00007a00a0a37a20 */ /* 0x040fe20000410000 */
[----:B------:R-:W-:Y:S02]  /*2970*/  SEL R158, R160, R158, P4 ;  /* 0x0000009ea09e7207 */ /* 0x000fe40002000000 */
[----:B------:R-:W-:Y:S02]  /*2980*/  SEL R159, R164, R159, P4 ;  /* 0x0000009fa49f7207 */ /* 0x000fe40002000000 */
[----:B------:R-:W-:Y:S02]  /*2990*/  @P2 FSEL R160, R163, RZ, P6 ;  /* 0x000000ffa3a02208 */ /* 0x000fe40003000000 */
[----:B------:R-:W-:-:S02]  /*29a0*/  FSEL R178, R178, RZ, P5 ;  /* 0x000000ffb2b27208 */ /* 0x000fc40002800000 */
[----:B------:R-:W-:-:S04]  /*29b0*/  @P2 F2FP.BF16.PACK_AB R160, RZ, R160 ;  /* 0x000000a0ffa0223e */ /* 0x000fc800000010ff */
[----:B------:R-:W-:Y:S02]  /*29c0*/  @P2 PRMT R155, R160, 0x7610, R155 ;  /* 0x00007610a09b2816 */ /* 0x000fe4000000009b */
[----:B------:R-:W-:-:S05]  /*29d0*/  @P4 MOV R160, 0x20 ;  /* 0x0000002000a04802 */ /* 0x000fca0000000f00 */
[----:B------:R-:W-:-:S05]  /*29e0*/  @P4 IMAD.WIDE.U32 R160, R0, R160, c[0x0][0x258] ;  /* 0x0000960000a04625 */ /* 0x000fca00078e00a0 */
[----:B------:R-:W-:Y:S04]  /*29f0*/  @P4 STG.E.128 [R160.64], R148 ;  /* 0x00000094a0004986 */ /* 0x000fe8000c101d04 */
[----:B------:R1:W-:Y:S01]  /*2a00*/  @P4 STG.E.128 [R160.64+0x10], R156 ;  /* 0x0000109ca0004986 */ /* 0x0003e2000c101d04 */
[----:B------:R-:W-:-:S04]  /*2a10*/  LOP3.LUT P4, RZ, R173, 0xff, RZ, 0xc0, !PT ;  /* 0x000000ffadff7812 */ /* 0x000fc8000788c0ff */
[----:B------:R-:W-:Y:S02]  /*2a20*/  FSEL R162, R162, RZ, P4 ;  /* 0x000000ffa2a27208 */ /* 0x000fe40002000000 */
[----:B------:R-:W-:-:S04]  /*2a30*/  LOP3.LUT P4, RZ, R173, 0xff00, RZ, 0xc0, !PT ;  /* 0x0000ff00adff7812 */ /* 0x000fc8000788c0ff */
[----:B------:R-:W-:Y:S02]  /*2a40*/  FSEL R179, R179, RZ, P4 ;  /* 0x000000ffb3b37208 */ /* 0x000fe40002000000 */
[----:B------:R-:W-:Y:S02]  /*2a50*/  LOP3.LUT P4, RZ, R172, 0xff0000, RZ, 0xc0, !PT ;  /* 0x00ff0000acff7812 */ /* 0x000fe4000788c0ff */
[----:B------:R-:W-:Y:S02]  /*2a60*/  F2FP.BF16.PACK_AB R162, R179, R162 ;  /* 0x000000a2b3a2723e */ /* 0x000fe400000010ff */
[----:B-1----:R-:W-:Y:S01]  /*2a70*/  FSEL R160, R176, RZ, P3 ;  /* 0x000000ffb0a07208 */ /* 0x002fe20001800000 */
[----:B------:R-:W-:Y:S01]  /*2a80*/  FMUL.FTZ R176, R164, c[0x0][0x1e8] ;  /* 0x00007a00a4b07a20 */ /* 0x000fe20000410000 */
[----:B------:R-:W-:Y:S02]  /*2a90*/  LOP3.LUT P3, RZ, R172, 0xff00, RZ, 0xc0, !PT ;  /* 0x0000ff00acff7812 */ /* 0x000fe4000786c0ff */
[----:B------:R-:W-:-:S02]  /*2aa0*/  FSEL R161, R177, RZ, P4 ;  /* 0x000000ffb1a17208 */ /* 0x000fc40002000000 */
[----:B------:R-:W-:Y:S02]  /*2ab0*/  FSEL R165, R165, RZ, P3 ;  /* 0x000000ffa5a57208 */ /* 0x000fe40001800000 */
[----:B------:R-:W-:Y:S02]  /*2ac0*/  LOP3.LUT P3, RZ, R173, 0xff0000, RZ, 0xc0, !PT ;  /* 0x00ff0000adff7812 */ /* 0x000fe4000786c0ff */
[----:B------:R-:W-:Y:S01]  /*2ad0*/  F2FP.BF16.PACK_AB R160, R165, R160 ;  /* 0x000000a0a5a0723e */ /* 0x000fe200000010ff */
[----:B------:R-:W-:Y:S01]  /*2ae0*/  HFMA2.MMA R165, -RZ, RZ, 0, 9.5367431640625e-07 ;  /* 0x00000010ffa57435 */ /* 0x000fe200000001ff */
[----:B------:R-:W-:Y:S02]  /*2af0*/  LOP3.LUT P4, RZ, R173, 0xff000000, RZ, 0xc0, !PT ;  /* 0xff000000adff7812 */ /* 0x000fe4000788c0ff */
[----:B------:R-:W-:Y:S02]  /*2b00*/  FSEL R163, R163, RZ, P3 ;  /* 0x000000ffa3a37208 */ /* 0x000fe40001800000 */
[----:B------:R-:W-:-:S02]  /*2b10*/  FSEL R164, R176, RZ, P4 ;  /* 0x000000ffb0a47208 */ /* 0x000fc40002000000 */
[----:B------:R-:W-:Y:S02]  /*2b20*/  @P2 LOP3.LUT P3, RZ, R175, 0xff000000, RZ, 0xc0, !PT ;  /* 0xff000000afff2812 */ /* 0x000fe4000786c0ff */
[----:B------:R-:W-:Y:S01]  /*2b30*/  F2FP.BF16.PACK_AB R163, R164, R163 ;  /* 0x000000a3a4a3723e */ /* 0x000fe200000010ff */
[----:B------:R-:W-:Y:S01]  /*2b40*/  IMAD.WIDE.U32 R164, R0, R165, c[0x0][0x248] ;  /* 0x0000920000a47625 */ /* 0x000fe200078e00a5 */
[----:B------:R-:W-:Y:S02]  /*2b50*/  F2FP.BF16.PACK_AB R161, R178, R161 ;  /* 0x000000a1b2a1723e */ /* 0x000fe400000010ff */
[----:B------:R-:W-:-:S03]  /*2b60*/  @P2 FSEL R176, R176, RZ, P3 ;  /* 0x000000ffb0b02208 */ /* 0x000fc60001800000 */
[----:B------:R1:W-:Y:S01]  /*2b70*/  STG.E.128 [R164.64], R160 ;  /* 0x000000a0a4007986 */ /* 0x0003e2000c101d04 */
[----:B------:R-:W-:-:S04]  /*2b80*/  @P2 F2FP.BF16.PACK_AB R176, RZ, R176 ;  /* 0x000000b0ffb0223e */ /* 0x000fc800000010ff */
[----:B------:R-:W-:Y:S02]  /*2b90*/  @P2 PRMT R155, R155, 0x5410, R176 ;  /* 0x000054109b9b2816 */ /* 0x000fe400000000b0 */
[----:B-1----:R-:W-:-:S04]  /*2ba0*/  @P2 LEA R160, P3, R0, c[0x0][0x250], 0x4 ;  /* 0x0000940000a02a11 */ /* 0x002fc800078620ff */
[C---:B------:R-:W-:Y:S02]  /*2bb0*/  @P2 LEA.HI.X R161, R0.reuse, c[0x0][0x254], RZ, 0x4, P3 ;  /* 0x0000950000a12a11 */ /* 0x040fe400018f24ff */
[----:B------:R-:W-:-:S03]  /*2bc0*/  IADD3 R0, R0, 0x20, RZ ;  /* 0x0000002000007810 */ /* 0x000fc60007ffe0ff */
[----:B------:R1:W-:Y:S04]  /*2bd0*/  @P2 STG.E.128 [R160.64], R152 ;  /* 0x00000098a0002986 */ /* 0x0003e8000c101d04 */
.L_x_717:
[----:B------:R-:W-:Y:S05]  /*2be0*/  BSYNC B1 ;  /* 0x0000000000017941 */ /* 0x000fea0003800000 */
.L_x_716:
[----:B------:R-:W-:Y:S01]  /*2bf0*/  BSSY B1, `(.L_x_718) ;  /* 0x000007b000017945 */ /* 0x000fe20003800000 */
[----:B------:R-:W-:Y:S05]  /*2c00*/  @!P1 BRA `(.L_x_719) ;  /* 0x0000079000009947 */ /* 0x000fea0003800000 */
[----:B---3--:R-:W-:Y:S02]  /*2c10*/  ISETP.NE.AND P4, PT, R180, RZ, PT ;  /* 0x000000ffb400720c */ /* 0x008fe40003f85270 */
[----:B------:R-:W-:Y:S02]  /*2c20*/  ISETP.NE.U32.AND P5, PT, RZ, c[0x0][0x218], PT ;  /* 0x00008600ff007a0c */ /* 0x000fe40003fa5070 */
[----:B-1----:R-:W-:Y:S02]  /*2c30*/  FSEL R161, R166, RZ, !P4 ;  /* 0x000000ffa6a17208 */ /* 0x002fe40006000000 */
[----:B------:R-:W-:Y:S02]  /*2c40*/  ISETP.NE.U32.AND P2, PT, RZ, c[0x0][0x250], PT ;  /* 0x00009400ff007a0c */ /* 0x000fe40003f45070 */
        /* <DEDUP_REMOVED lines=8> */
[C---:B-----5:R-:W-:Y:S02]  /*2cd0*/  FMUL.FTZ R176, R4.reuse, R163 ;  /* 0x000000a304b07220 */ /* 0x060fe40000410000 */
[----:B------:R-:W-:Y:S02]  /*2ce0*/  FMUL.FTZ R177, R4, R165 ;  /* 0x000000a504b17220 */ /* 0x000fe40000410000 */
[----:B------:R-:W-:Y:S02]  /*2cf0*/  @P5 FADD.FTZ R176, R48, R176 ;  /* 0x000000b030b05221 */ /* 0x000fe40000010000 */
[----:B------:R-:W-:Y:S01]  /*2d00*/  FFMA.FTZ R165, R15, R167, R161 ;  /* 0x000000a70fa57223 */ /* 0x000fe200000100a1 */
[----:B------:R-:W-:Y:S01]  /*2d10*/  @P2 LOP3.LUT P6, RZ, R171, 0xff, RZ, 0xc0, !PT ;  /* 0x000000ffabff2812 */ /* 0x000fe200078cc0ff */
[----:B------:R-:W-:Y:S01]  /*2d20*/  @P2 IMAD.MOV.U32 R160, RZ, RZ, R170 ;  /* 0x000000ffffa02224 */ /* 0x000fe200078e00aa */
[----:B------:R-:W-:Y:S01]  /*2d30*/  SEL R148, R176, R148, P4 ;  /* 0x00000094b0947207 */ /* 0x000fe20002000000 */
[----:B------:R-:W-:-:S02]  /*2d40*/  FADD.FTZ R165, R16, -R165 ;  /* 0x800000a510a57221 */ /* 0x000fc40000010000 */
[----:B------:R-:W-:Y:S01]  /*2d50*/  FFMA.FTZ R178, R27, R167, R161 ;  /* 0x000000a71bb27223 */ /* 0x000fe200000100a1 */
[----:B------:R-:W-:Y:S01]  /*2d60*/  @P2 LOP3.LUT P3, RZ, R160, 0xff, RZ, 0xc0, !PT ;  /* 0x000000ffa0ff2812 */ /* 0x000fe2000786c0ff */
[----:B------:R-:W-:Y:S02]  /*2d70*/  FMUL.FTZ R176, R176, c[0x0][0x1e8] ;  /* 0x00007a00b0b07a20 */ /* 0x000fe40000410000 */
        /* <DEDUP_REMOVED lines=98> */
.L_x_719:
[----:B------:R-:W-:Y:S05]  /*33a0*/  BSYNC B1 ;  /* 0x0000000000017941 */ /* 0x000fea0003800000 */
.L_x_718:
[----:B------:R-:W-:Y:S01]  /*33b0*/  ISETP.GE.U32.AND P2, PT, R3, 0x60, PT ;  /* 0x000000600300780c */ /* 0x000fe20003f46070 */
[----:B------:R-:W-:-:S12]  /*33c0*/  BSSY B1, `(.L_x_720) ;  /* 0x000007a000017945 */ /* 0x000fd80003800000 */
        /* <DEDUP_REMOVED lines=13> */
[----:B------:R-:W-:Y:S02]  /*34a0*/  FFMA.FTZ R177, R21, R167, R161 ;  /* 0x000000a715b17223 */ /* 0x000fe400000100a1 */
[----:B-----5:R-:W-:Y:S02]  /*34b0*/  FMUL.FTZ R165, R4, R165 ;  /* 0x000000a504a57220 */ /* 0x020fe40000410000 */
[----:B------:R-:W-:Y:S02]  /*34c0*/  FADD.FTZ R177, R22, -R177 ;  /* 0x800000b116b17221 */ /* 0x000fe40000010000 */
[----:B------:R-:W-:Y:S01]  /*34d0*/  @P5 FADD.FTZ R165, R140, R165 ;  /* 0x000000a58ca55221 */ /* 0x000fe20000010000 */
[----:B------:R-:W-:Y:S01]  /*34e0*/  @P2 LOP3.LUT P6, RZ, R184, 0xff000000, RZ, 0xc0, !PT ;  /* 0xff000000b8ff2812 */ /* 0x000fe200078cc0ff */
[----:B------:R-:W-:-:S02]  /*34f0*/  FMUL.FTZ R164, R4, R163 ;  /* 0x000000a304a47220 */ /* 0x000fc40000410000 */
[----:B------:R-:W-:Y:S01]  /*3500*/  @P2 IMAD.MOV.U32 R160, RZ, RZ, R184 ;  /* 0x000000ffffa02224 */ /* 0x000fe200078e00b8 */
[----:B------:R-:W-:Y:S01]  /*3510*/  SEL R148, R165, R148, P4 ;  /* 0x00000094a5947207 */ /* 0x000fe20002000000 */
[----:B------:R-:W-:Y:S02]  /*3520*/  FMUL.FTZ R163, R4, R177 ;  /* 0x000000b104a37220 */ /* 0x000fe40000410000 */
[----:B------:R-:W-:Y:S01]  /*3530*/  @P5 FADD.FTZ R164, R141, R164 ;  /* 0x000000a48da45221 */ /* 0x000fe20000010000 */
[----:B------:R-:W-:Y:S01]  /*3540*/  @P2 LOP3.LUT P3, RZ, R160, 0xff, RZ, 0xc0, !PT ;  /* 0x000000ffa0ff2812 */ /* 0x000fe2000786c0ff */
[----:B------:R-:W-:Y:S02]  /*3550*/  FMUL.FTZ R165, R165, c[0x0][0x1e8] ;  /* 0x00007a00a5a57a20 */ /* 0x000fe40000410000 */
[----:B------:R-:W-:Y:S01]  /*3560*/  @P5 FADD.FTZ R163, R142, R163 ;  /* 0x000000a38ea35221 */ /* 0x000fe20000010000 */
[C---:B------:R-:W-:Y:S01]  /*3570*/  SEL R149, R164.reuse, R149, P4 ;  /* 0x00000095a4957207 */ /* 0x040fe20002000000 */
[----:B------:R-:W-:Y:S01]  /*3580*/  FMUL.FTZ R164, R164, c[0x0][0x1e8] ;  /* 0x00007a00a4a47a20 */ /* 0x000fe20000410000 */
[----:B------:R-:W-:Y:S01]  /*3590*/  @P2 FSEL R160, R165, RZ, P3 ;  /* 0x000000ffa5a02208 */ /* 0x000fe20001800000 */
[----:B------:R-:W-:Y:S01]  /*35a0*/  FMUL.FTZ R166, R163, c[0x0][0x1e8] ;  /* 0x00007a00a3a67a20 */ /* 0x000fe20000410000 */
[----:B------:R-:W-:-:S02]  /*35b0*/  @P2 LOP3.LUT P3, RZ, R184, 0xff00, RZ, 0xc0, !PT ;  /* 0x0000ff00b8ff2812 */ /* 0x000fc4000786c0ff */
[----:B------:R-:W-:Y:S01]  /*35c0*/  SEL R150, R163, R150, P4 ;  /* 0x00000096a3967207 */ /* 0x000fe20002000000 */
[----:B------:R-:W-:Y:S01]  /*35d0*/  FFMA.FTZ R163, R191, R167, R161 ;  /* 0x000000a7bfa37223 */ /* 0x000fe200000100a1 */
[----:B------:R-:W-:Y:S02]  /*35e0*/  @P2 F2FP.BF16.PACK_AB R160, RZ, R160 ;  /* 0x000000a0ffa0223e */ /* 0x000fe400000010ff */
[----:B------:R-:W-:Y:S01]  /*35f0*/  @P2 FSEL R162, R164, RZ, P3 ;  /* 0x000000ffa4a22208 */ /* 0x000fe20001800000 */
[----:B------:R-:W-:Y:S01]  /*3600*/  FADD.FTZ R163, R192, -R163 ;  /* 0x800000a3c0a37221 */ /* 0x000fe20000010000 */
[----:B------:R-:W-:Y:S02]  /*3610*/  @P2 LOP3.LUT P3, RZ, R184, 0xff0000, RZ, 0xc0, !PT ;  /* 0x00ff0000b8ff2812 */ /* 0x000fe4000786c0ff */
[----:B------:R-:W-:Y:S01]  /*3620*/  @P2 PRMT R152, R160, 0x7610, R152 ;  /* 0x00007610a0982816 */ /* 0x000fe20000000098 */
[----:B------:R-:W-:Y:S01]  /*3630*/  FMUL.FTZ R163, R4, R163 ;  /* 0x000000a304a37220 */ /* 0x000fe20000410000 */
[----:B------:R-:W-:-:S02]  /*3640*/  @P2 FSEL R160, R166, RZ, P3 ;  /* 0x000000ffa6a02208 */ /* 0x000fc40001800000 */
[----:B------:R-:W-:Y:S01]  /*3650*/  @P2 F2FP.BF16.PACK_AB R162, RZ, R162 ;  /* 0x000000a2ffa2223e */ /* 0x000fe200000010ff */
[----:B------:R-:W-:Y:S01]  /*3660*/  @P5 FADD.FTZ R163, R143, R163 ;  /* 0x000000a38fa35221 */ /* 0x000fe20000010000 */
[----:B------:R-:W-:Y:S02]  /*3670*/  @P2 F2FP.BF16.PACK_AB R160, RZ, R160 ;  /* 0x000000a0ffa0223e */ /* 0x000fe400000010ff */
[----:B------:R-:W-:Y:S01]  /*3680*/  @P2 PRMT R152, R152, 0x5410, R162 ;  /* 0x0000541098982816 */ /* 0x000fe200000000a2 */
[C---:B------:R-:W-:Y:S01]  /*3690*/  FMUL.FTZ R176, R163.reuse, c[0x0][0x1e8] ;  /* 0x00007a00a3b07a20 */ /* 0x040fe20000410000 */
[----:B------:R-:W-:Y:S02]  /*36a0*/  @P2 PRMT R153, R160, 0x7610, R153 ;  /* 0x00007610a0992816 */ /* 0x000fe40000000099 */
[----:B------:R-:W-:Y:S02]  /*36b0*/  MOV R160, R186 ;  /* 0x000000ba00a07202 */ /* 0x000fe40000000f00 */
[----:B------:R-:W-:-:S02]  /*36c0*/  SEL R151, R163, R151, P4 ;  /* 0x00000097a3977207 */ /* 0x000fc40002000000 */
[----:B------:R-:W-:Y:S02]  /*36d0*/  LOP3.LUT P3, RZ, R160, 0xff, RZ, 0xc0, !PT ;  /* 0x000000ffa0ff7812 */ /* 0x000fe4000786c0ff */
        /* <DEDUP_REMOVED lines=35> */
[C---:B------:R-:W-:Y:S01]  /*3910*/  SEL R159, R4.reuse, R159, P4 ;  /* 0x0000009f049f7207 */ /* 0x040fe20002000000 */
[----:B------:R-:W-:Y:S01]  /*3920*/  FMUL.FTZ R4, R4, c[0x0][0x1e8] ;  /* 0x00007a0004047a20 */ /* 0x000fe20000410000 */
        /* <DEDUP_REMOVED lines=12> */
[C---:B------:R-:W-:Y:S02]  /*39f0*/  LOP3.LUT P4, RZ, R186.reuse, 0xff0000, RZ, 0xc0, !PT ;  /* 0x00ff0000baff7812 */ /* 0x040fe4000788c0ff */
[----:B------:R-:W-:Y:S02]  /*3a00*/  F2FP.BF16.PACK_AB R162, R177, R162 ;  /* 0x000000a2b1a2723e */ /* 0x000fe400000010ff */
[----:B-1----:R-:W-:Y:S01]  /*3a10*/  FSEL R160, R165, RZ, P3 ;  /* 0x000000ffa5a07208 */ /* 0x002fe20001800000 */
[----:B------:R-:W-:Y:S01]  /*3a20*/  HFMA2.MMA R165, -RZ, RZ, 0, 9.5367431640625e-07 ;  /* 0x00000010ffa57435 */ /* 0x000fe200000001ff */
[----:B------:R-:W-:Y:S02]  /*3a30*/  LOP3.LUT P3, RZ, R186, 0xff00, RZ, 0xc0, !PT ;  /* 0x0000ff00baff7812 */ /* 0x000fe4000786c0ff */
[----:B------:R-:W-:-:S02]  /*3a40*/  FSEL R161, R166, RZ, P4 ;  /* 0x000000ffa6a17208 */ /* 0x000fc40002000000 */
[----:B------:R-:W-:Y:S02]  /*3a50*/  FSEL R164, R164, RZ, P3 ;  /* 0x000000ffa4a47208 */ /* 0x000fe40001800000 */
[C---:B------:R-:W-:Y:S02]  /*3a60*/  LOP3.LUT P3, RZ, R187.reuse, 0xff0000, RZ, 0xc0, !PT ;  /* 0x00ff0000bbff7812 */ /* 0x040fe4000786c0ff */
[----:B------:R-:W-:Y:S02]  /*3a70*/  LOP3.LUT P4, RZ, R187, 0xff000000, RZ, 0xc0, !PT ;  /* 0xff000000bbff7812 */ /* 0x000fe4000788c0ff */
[----:B------:R-:W-:Y:S02]  /*3a80*/  F2FP.BF16.PACK_AB R160, R164, R160 ;  /* 0x000000a0a4a0723e */ /* 0x000fe400000010ff */
        /* <DEDUP_REMOVED lines=11> */
[----:B------:R-:W-:-:S05]  /*3b40*/  @P2 LEA.HI.X R161, R0, c[0x0][0x254], RZ, 0x4, P3 ;  /* 0x0000950000a12a11 */ /* 0x000fca00018f24ff */
[----:B------:R1:W-:Y:S04]  /*3b50*/  @P2 STG.E.128 [R160.64], R152 ;  /* 0x00000098a0002986 */ /* 0x0003e8000c101d04 */
.L_x_721:
[----:B------:R-:W-:Y:S05]  /*3b60*/  BSYNC B1 ;  /* 0x0000000000017941 */ /* 0x000fea0003800000 */
.L_x_720:
[----:B-1----:R-:W-:-:S05]  /*3b70*/  IMAD.MOV.U32 R161, RZ, RZ, c[0x0][0x160] ;  /* 0x00005800ffa17624 */ /* 0x002fca00078e00ff */
[----:B------:R-:W-:-:S04]  /*3b80*/  LEA R2, R161, R2, 0x2 ;  /* 0x00000002a1027211 */ /* 0x000fc800078e10ff */
[----:B------:R-:W-:-:S13]  /*3b90*/  ISETP.GE.AND P2, PT, R2, c[0x0][0x164], PT ;  /* 0x0000590002007a0c */ /* 0x000fda0003f46270 */
[----:B0--3-5:R-:W-:Y:S01]  /*3ba0*/  @P2 CALL.REL.NOINC `(.L_x_707) ;  /* 0x0000001000002944 */ /* 0x029fe20003c00000 */
[----:B------:R-:W-:Y:S05]  /*3bb0*/  BRA `(.L_x_722) ;  /* 0xffffcd5000007947 */ /* 0x000fea000383ffff */
.L_x_707:
[----:B-1----:R-:W-:Y:S05]  /*3bc0*/  BSYNC B0 ;  /* 0x0000000000007941 */ /* 0x002fea0003800000 */
.L_x_706:
[----:B------:R-:W0:Y:S01]  /*3bd0*/  S2R R160, SR_TID.X ;  /* 0x0000000000a07919 */ /* 0x000e220000002100 */
[----:B------:R-:W-:Y:S01]  /*3be0*/  WARPSYNC 0xffffffff ;  /* 0xffffffff00007948 */ /* 0x000fe20003800000 */
[----:B------:R-:W-:Y:S01]  /*3bf0*/  BSSY B0, `(.L_x_723) ;  /* 0x000010a000007945 */ /* 0x000fe20003800000 */
[----:B0-----:R-:W-:Y:S02]  /*3c00*/  SHF.R.U32.HI R0, RZ, 0x5, R160 ;  /* 0x00000005ff007819 */ /* 0x001fe400000116a0 */
[C---:B------:R-:W-:Y:S02]  /*3c10*/  LOP3.LUT R3, R160.reuse, 0x1f, RZ, 0xc0, !PT ;  /* 0x0000001fa0037812 */ /* 0x040fe400078ec0ff */
        /* <DEDUP_REMOVED lines=133> */
[----:B------:R-:W4:Y:S04]  /*4470*/  LDS R33, [R160.X4+0x1000] ;  /* 0x00100000a0217984 */ /* 0x000f280000004800 */
[----:B------:R-:W4:Y:S04]  /*4480*/  LDS R10, [R160.X4+0x1200] ;  /* 0x00120000a00a7984 */ /* 0x000f280000004800 */
[----:B------:R-:W4:Y:S04]  /*4490*/  LDS R40, [R160.X4] ;  /* 0x00000000a0287984 */ /* 0x000f280000004800 */
        /* <DEDUP_REMOVED lines=43> */
[----:B------:R2:W-:Y:S01]  /*4750*/  STS.128 [R2+0x400], R28 ;  /* 0x0004001c02007388 */ /* 0x0005e20000000c00 */
[----:B------:R-:W-:Y:S02]  /*4760*/  FADD.FTZ R23, R3, R18 ;  /* 0x0000001203177221 */ /* 0x000fe40000010000 */
[----:B-1----:R-:W-:Y:S01]  /*4770*/  FADD.FTZ R37, R6, R37 ;  /* 0x0000002506257221 */ /* 0x002fe20000010000 */
[----:B------:R-:W-:Y:S01]  /*4780*/  STS.128 [R2+0x410], R116 ;  /* 0x0004107402007388 */ /* 0x000fe20000000c00 */
[----:B------:R-:W-:-:S03]  /*4790*/  IADD3 R10, P6, R10, R160, RZ ;  /* 0x000000a00a0a7210 */ /* 0x000fc60007fde0ff */
[----:B------:R-:W-:Y:S01]  /*47a0*/  STS.128 [R2+0x800], R100 ;  /* 0x0008006402007388 */ /* 0x000fe20000000c00 */
[----:B------:R-:W-:-:S03]  /*47b0*/  IADD3.X R3, RZ, RZ, RZ, P6, !PT ;  /* 0x000000ffff037210 */ /* 0x000fc600037fe4ff */
[----:B------:R-:W-:Y:S01]  /*47c0*/  STS.128 [R2+0x810], R104 ;  /* 0x0008106802007388 */ /* 0x000fe20000000c00 */
[C---:B------:R-:W-:Y:S01]  /*47d0*/  SHF.L.U64.HI R3, R10.reuse, 0x2, R3 ;  /* 0x000000020a037819 */ /* 0x040fe20000010203 */
[----:B------:R-:W-:Y:S02]  /*47e0*/  IMAD.SHL.U32 R10, R10, 0x4, RZ ;  /* 0x000000040a0a7824 */ /* 0x000fe400078e00ff */
[----:B------:R-:W-:Y:S01]  /*47f0*/  BAR.SYNC.DEFER_BLOCKING 0x0 ;  /* 0x0000000000007b1d */ /* 0x000fe20000010000 */
[----:B--2---:R-:W-:Y:S02]  /*4800*/  FADD.FTZ R29, R7, R22 ;  /* 0x00000016071d7221 */ /* 0x004fe40000010000 */
[----:B------:R-:W-:-:S03]  /*4810*/  IADD3 R20, P6, R10, c[0x0][0x228], RZ ;  /* 0x00008a000a147a10 */ /* 0x000fc60007fde0ff */
[----:B------:R-:W0:Y:S04]  /*4820*/  LDS R26, [R160.X4+0x400] ;  /* 0x00040000a01a7984 */ /* 0x000e280000004800 */
        /* <DEDUP_REMOVED lines=13> */
[----:B------:R-:W-:Y:S02]  /*4900*/  IADD3.X R41, R3, c[0x0][0x22c], RZ, P6, !PT ;  /* 0x00008b0003297a10 */ /* 0x000fe400037fe4ff */
[----:B------:R-:W1:Y:S01]  /*4910*/  LDS R55, [R160.X4+0x1600] ;  /* 0x00160000a0377984 */ /* 0x000e620000004800 */
[----:B--2---:R-:W-:Y:S01]  /*4920*/  FADD.FTZ R24, RZ, R24 ;  /* 0x00000018ff187221 */ /* 0x004fe20000010000 */
[----:B------:R-:W-:Y:S02]  /*4930*/  IADD3 R18, P6, R10, c[0x0][0x220], RZ ;  /* 0x000088000a127a10 */ /* 0x000fe40007fde0ff */
[----:B------:R-:W2:Y:S01]  /*4940*/  LDS R57, [R160.X4+0x1800] ;  /* 0x00180000a0397984 */ /* 0x000ea20000004800 */
[----:B---3--:R-:W-:-:S03]  /*4950*/  FADD.FTZ R12, RZ, R12 ;  /* 0x0000000cff0c7221 */ /* 0x008fc60000010000 */
[----:B------:R-:W3:Y:S01]  /*4960*/  LDS R59, [R160.X4+0x1c00] ;  /* 0x001c0000a03b7984 */ /* 0x000ee20000004800 */
[----:B----4-:R-:W-:Y:S01]  /*4970*/  FADD.FTZ R24, R24, R39 ;  /* 0x0000002718187221 */ /* 0x010fe20000010000 */
[----:B------:R-:W-:Y:S02]  /*4980*/  IADD3.X R39, R3, c[0x0][0x224], RZ, P6, !PT ;  /* 0x0000890003277a10 */ /* 0x000fe400037fe4ff */
[----:B------:R-:W4:Y:S01]  /*4990*/  LDS R61, [R160.X4+0x1e00] ;  /* 0x001e0000a03d7984 */ /* 0x000f220000004800 */
[----:B------:R-:W-:Y:S01]  /*49a0*/  FADD.FTZ R12, R12, R31 ;  /* 0x0000001f0c0c7221 */ /* 0x000fe20000010000 */
[----:B------:R-:W-:Y:S02]  /*49b0*/  IADD3 R16, P6, R10, c[0x0][0x238], RZ ;  /* 0x00008e000a107a10 */ /* 0x000fe40007fde0ff */
[----:B------:R-:W4:Y:S01]  /*49c0*/  LDS R63, [R160.X4+0x2000] ;  /* 0x00200000a03f7984 */ /* 0x000f220000004800 */
[----:B------:R-:W-:-:S03]  /*49d0*/  FADD.FTZ R2, RZ, R2 ;  /* 0x00000002ff027221 */ /* 0x000fc60000010000 */
        /* <DEDUP_REMOVED lines=35> */
[----:B------:R-:W-:-:S02]  /*4c10*/  IADD3.X R41, RZ, R41, RZ, P6, !PT ;  /* 0x00000029ff297210 */ /* 0x000fc400037fe4ff */
[----:B------:R-:W-:Y:S01]  /*4c20*/  IADD3 R16, P6, R16, 0x200, RZ ;  /* 0x0000020010107810 */ /* 0x000fe20007fde0ff */
[--C-:B-1----:R-:W-:Y:S01]  /*4c30*/  IMAD.MOV.U32 R3, RZ, RZ, R31.reuse ;  /* 0x000000ffff037224 */ /* 0x102fe200078e001f */
[----:B------:R-:W-:Y:S02]  /*4c40*/  MOV R2, R10 ;  /* 0x0000000a00027202 */ /* 0x000fe40000000f00 */
[----:B------:R-:W-:Y:S02]  /*4c50*/  IADD3 R10, P5, R10, 0x200, RZ ;  /* 0x000002000a0a7810 */ /* 0x000fe40007fbe0ff */
[----:B------:R-:W-:Y:S01]  /*4c60*/  IADD3.X R35, RZ, R35, RZ, P6, !PT ;  /* 0x00000023ff237210 */ /* 0x000fe200037fe4ff */
[----:B------:R2:W-:Y:S02]  /*4c70*/  STG.E [R2.64], R25 ;  /* 0x0000001902007986 */ /* 0x0005e4000c101904 */
[----:B------:R-:W-:-:S03]  /*4c80*/  IMAD.X R31, RZ, RZ, R31, P5 ;  /* 0x000000ffff1f7224 */ /* 0x000fc600028e061f */
.L_x_724:
[----:B-1----:R-:W-:Y:S05]  /*4c90*/  BSYNC B0 ;  /* 0x0000000000007941 */ /* 0x002fea0003800000 */
.L_x_723:
        /* <DEDUP_REMOVED lines=16> */
[----:B------:R-:W-:Y:S01]  /*4da0*/  IADD3.X R39, RZ, R39, RZ, P5, !PT ;  /* 0x00000027ff277210 */ /* 0x000fe20002ffe4ff */
[--C-:B-1----:R-:W-:Y:S01]  /*4db0*/  IMAD.MOV.U32 R3, RZ, RZ, R31.reuse ;  /* 0x000000ffff037224 */ /* 0x102fe200078e001f */
[----:B------:R-:W-:Y:S02]  /*4dc0*/  MOV R2, R10 ;  /* 0x0000000a00027202 */ /* 0x000fe40000000f00 */
[----:B------:R-:W-:Y:S02]  /*4dd0*/  IADD3 R10, P6, R10, 0x200, RZ ;  /* 0x000002000a0a7810 */ /* 0x000fe40007fde0ff */
[----:B------:R-:W-:Y:S01]  /*4de0*/  IADD3.X R35, RZ, R35, RZ, P0, !PT ;  /* 0x00000023ff237210 */ /* 0x000fe200007fe4ff */
[----:B------:R2:W-:Y:S02]  /*4df0*/  STG.E [R2.64], R23 ;  /* 0x0000001702007986 */ /* 0x0005e4000c101904 */
[----:B------:R-:W-:-:S03]  /*4e00*/  IMAD.X R31, RZ, RZ, R31, P6 ;  /* 0x000000ffff1f7224 */ /* 0x000fc600030e061f */
.L_x_726:
[----:B------:R-:W-:Y:S05]  /*4e10*/  BSYNC B0 ;  /* 0x0000000000007941 */ /* 0x000fea0003800000 */
.L_x_725:
        /* <DEDUP_REMOVED lines=15> */
[----:B------:R-:W-:-:S02]  /*4f10*/  IADD3.X R41, RZ, R41, RZ, P0, !PT ;  /* 0x00000029ff297210 */ /* 0x000fc400007fe4ff */
[----:B------:R-:W-:Y:S01]  /*4f20*/  IADD3.X R39, RZ, R39, RZ, P1, !PT ;  /* 0x00000027ff277210 */ /* 0x000fe20000ffe4ff */
[--C-:B-1----:R-:W-:Y:S01]  /*4f30*/  IMAD.MOV.U32 R3, RZ, RZ, R31.reuse ;  /* 0x000000ffff037224 */ /* 0x102fe200078e001f */
[----:B------:R-:W-:Y:S02]  /*4f40*/  MOV R2, R10 ;  /* 0x0000000a00027202 */ /* 0x000fe40000000f00 */
[----:B------:R-:W-:Y:S02]  /*4f50*/  IADD3 R10, P6, R10, 0x200, RZ ;  /* 0x000002000a0a7810 */ /* 0x000fe40007fde0ff */
[----:B------:R-:W-:Y:S01]  /*4f60*/  IADD3.X R35, RZ, R35, RZ, P5, !PT ;  /* 0x00000023ff237210 */ /* 0x000fe20002ffe4ff */
[----:B------:R2:W-:Y:S02]  /*4f70*/  STG.E [R2.64], R33 ;  /* 0x0000002102007986 */ /* 0x0005e4000c101904 */
[----:B------:R-:W-:-:S03]  /*4f80*/  IMAD.X R31, RZ, RZ, R31, P6 ;  /* 0x000000ffff1f7224 */ /* 0x000fc600030e061f */
.L_x_728:
[----:B------:R-:W-:Y:S05]  /*4f90*/  BSYNC B0 ;  /* 0x0000000000007941 */ /* 0x000fea0003800000 */
.L_x_727:
        /* <DEDUP_REMOVED lines=23> */
.L_x_730:
[----:B------:R-:W-:Y:S05]  /*5110*/  BSYNC B0 ;  /* 0x0000000000007941 */ /* 0x000fea0003800000 */
.L_x_729:
[----:B------:R-:W-:Y:S01]  /*5120*/  BSSY B0, `(.L_x_731) ;  /* 0x0000017000007945 */ /* 0x000fe20003800000 */
[----:B0-----:R-:W-:Y:S01]  /*5130*/  FADD.FTZ R73, R14, R73 ;  /* 0x000000490e497221 */ /* 0x001fe20000010000 */
        /* <DEDUP_REMOVED lines=15> */
[--C-:B0-----:R-:W-:Y:S01]  /*5230*/  IMAD.MOV.U32 R3, RZ, RZ, R31.reuse ;  /* 0x000000ffff037224 */ /* 0x101fe200078e001f */
[----:B------:R-:W-:Y:S02]  /*5240*/  MOV R2, R10 ;  /* 0x0000000a00027202 */ /* 0x000fe40000000f00 */
[----:B------:R-:W-:Y:S02]  /*5250*/  IADD3 R10, P3, R10, 0x200, RZ ;  /* 0x000002000a0a7810 */ /* 0x000fe40007f7e0ff */
[----:B------:R-:W-:Y:S01]  /*5260*/  IADD3.X R35, RZ, R35, RZ, P2, !PT ;  /* 0x00000023ff237210 */ /* 0x000fe200017fe4ff */
[----:B------:R1:W-:Y:S02]  /*5270*/  STG.E [R2.64], R37 ;  /* 0x0000002502007986 */ /* 0x0003e4000c101904 */
[----:B------:R-:W-:-:S03]  /*5280*/  IMAD.X R31, RZ, RZ, R31, P3 ;  /* 0x000000ffff1f7224 */ /* 0x000fc600018e061f */
.L_x_732:
[----:B------:R-:W-:Y:S05]  /*5290*/  BSYNC B0 ;  /* 0x0000000000007941 */ /* 0x000fea0003800000 */
.L_x_731:
[----:B-12---:R-:W-:Y:S02]  /*52a0*/  MOV R2, R20 ;  /* 0x0000001400027202 */ /* 0x006fe40000000f00 */
[----:B------:R-:W-:Y:S01]  /*52b0*/  MOV R3, R41 ;  /* 0x0000002900037202 */ /* 0x000fe20000000f00 */
[----:B------:R-:W-:Y:S06]  /*52c0*/  @!P4 EXIT ;  /* 0x000000000000c94d */ /* 0x000fec0003800000 */
[----:B------:R0:W-:Y:S01]  /*52d0*/  STG.E [R2.64], R19 ;  /* 0x0000001302007986 */ /* 0x0001e2000c101904 */
[----:B------:R-:W-:Y:S01]  /*52e0*/  FADD.FTZ R75, R28, R75 ;  /* 0x0000004b1c4b7221 */ /* 0x000fe20000010000 */
[----:B------:R-:W-:Y:S01]  /*52f0*/  MOV R4, R10 ;  /* 0x0000000a00047202 */ /* 0x000fe20000000f00 */
[----:B------:R-:W-:Y:S01]  /*5300*/  IMAD.MOV.U32 R5, RZ, RZ, R31 ;  /* 0x000000ffff057224 */ /* 0x000fe200078e001f */
[----:B0-----:R-:W-:Y:S01]  /*5310*/  MOV R2, R18 ;  /* 0x0000001200027202 */ /* 0x001fe20000000f00 */
[----:B------:R-:W-:-:S05]  /*5320*/  IMAD.MOV.U32 R3, RZ, RZ, R39 ;  /* 0x000000ffff037224 */ /* 0x000fca00078e0027 */
[----:B------:R0:W-:Y:S02]  /*5330*/  STG.E [R2.64], R15 ;  /* 0x0000000f02007986 */ /* 0x0001e4000c101904 */
[----:B0-----:R-:W-:Y:S02]  /*5340*/  MOV R2, R16 ;  /* 0x0000001000027202 */ /* 0x001fe40000000f00 */
[----:B------:R-:W-:-:S05]  /*5350*/  MOV R3, R35 ;  /* 0x0000002300037202 */ /* 0x000fca0000000f00 */
[----:B------:R-:W-:Y:S04]  /*5360*/  STG.E [R2.64], R75 ;  /* 0x0000004b02007986 */ /* 0x000fe8000c101904 */
[----:B------:R-:W-:Y:S01]  /*5370*/  STG.E [R4.64], R29 ;  /* 0x0000001d04007986 */ /* 0x000fe2000c101904 */
[----:B------:R-:W-:Y:S05]  /*5380*/  EXIT ;  /* 0x000000000000794d */ /* 0x000fea0003800000 */
.L_x_714:
[----:B------:R-:W-:Y:S01]  /*5390*/  HFMA2.MMA R162, -RZ, RZ, 0, 5.9604644775390625e-08 ;  /* 0x00000001ffa27435 */ /* 0x000fe200000001ff */
[----:B------:R-:W-:Y:S01]  /*53a0*/  MOV R161, R220 ;  /* 0x000000dc00a17202 */ /* 0x000fe20000000f00 */
[----:B------:R-:W-:Y:S01]  /*53b0*/  IMAD.MOV.U32 R164, RZ, RZ, -0x1 ;  /* 0xffffffffffa47424 */ /* 0x000fe200078e00ff */
[----:B------:R-:W-:Y:S02]  /*53c0*/  MOV R165, 0x1f ;  /* 0x0000001f00a57802 */ /* 0x000fe40000000f00 */
[----:B------:R-:W-:-:S02]  /*53d0*/  MOV R160, 0x53f0 ;  /* 0x000053f000a07802 */ /* 0x000fc40000000f00 */
[----:B-----5:R-:W-:Y:S05]  /*53e0*/  CALL.REL.NOINC `($__internal_40_$__cuda_sm70_shflsync_bfly_p) ;  /* 0x0000046000007944 */ /* 0x020fea0003c00000 */
[----:B-1----:R-:W-:Y:S01]  /*53f0*/  MOV R163, R162 ;  /* 0x000000a200a37202 */ /* 0x002fe20000000f00 */
[----:B------:R-:W-:Y:S05]  /*5400*/  BRA `(.L_x_733) ;  /* 0xffffceb000007947 */ /* 0x000fea000383ffff */
.L_x_715:
[----:B------:R-:W-:Y:S01]  /*5410*/  HFMA2.MMA R162, -RZ, RZ, 0, 5.9604644775390625e-08 ;  /* 0x00000001ffa27435 */ /* 0x000fe200000001ff */
[----:B------:R-:W-:Y:S01]  /*5420*/  MOV R161, R221 ;  /* 0x000000dd00a17202 */ /* 0x000fe20000000f00 */
[----:B------:R-:W-:Y:S01]  /*5430*/  IMAD.MOV.U32 R165, RZ, RZ, 0x1f ;  /* 0x0000001fffa57424 */ /* 0x000fe200078e00ff */
[----:B------:R-:W-:-:S02]  /*5440*/  MOV R164, 0xffffffff ;  /* 0xffffffff00a47802 */ /* 0x000fc40000000f00 */
[----:B------:R-:W-:Y:S02]  /*5450*/  MOV R160, 0x5470 ;  /* 0x0000547000a07802 */ /* 0x000fe40000000f00 */
[----:B01---5:R-:W-:Y:S05]  /*5460*/  CALL.REL.NOINC `($__internal_40_$__cuda_sm70_shflsync_bfly_p) ;  /* 0x000003e000007944 */ /* 0x023fea0003c00000 */
[----:B------:R-:W-:Y:S01]  /*5470*/  FADD.FTZ R220, R163, R220 ;  /* 0x000000dca3dc7221 */ /* 0x000fe20000010000 */
[----:B------:R-:W-:Y:S01]  /*5480*/  MOV R165, 0x1f ;  /* 0x0000001f00a57802 */ /* 0x000fe20000000f00 */
[----:B-1----:R-:W-:Y:S01]  /*5490*/  FADD.FTZ R221, R221, R162 ;  /* 0x000000a2dddd7221 */ /* 0x002fe20000010000 */
[----:B------:R-:W-:Y:S01]  /*54a0*/  HFMA2.MMA R162, -RZ, RZ, 0, 1.1920928955078125e-07 ;  /* 0x00000002ffa27435 */ /* 0x000fe200000001ff */
[----:B------:R-:W-:Y:S01]  /*54b0*/  IMAD.MOV.U32 R164, RZ, RZ, -0x1 ;  /* 0xffffffffffa47424 */ /* 0x000fe200078e00ff */
[----:B------:R-:W-:Y:S02]  /*54c0*/  MOV R161, R220 ;  /* 0x000000dc00a17202 */ /* 0x000fe40000000f00 */
[----:B------:R-:W-:Y:S02]  /*54d0*/  MOV R160, 0x54f0 ;  /* 0x000054f000a07802 */ /* 0x000fe40000000f00 */
[----:B------:R-:W-:Y:S05]  /*54e0*/  CALL.REL.NOINC `($__internal_40_$__cuda_sm70_shflsync_bfly_p) ;  /* 0x0000036000007944 */ /* 0x000fea0003c00000 */
[----:B------:R-:W-:Y:S01]  /*54f0*/  HFMA2.MMA R165, -RZ, RZ, 0, 1.847743988037109375e-06 ;  /* 0x0000001fffa57435 */ /* 0x000fe200000001ff */
[----:B-1----:R-:W-:Y:S01]  /*5500*/  MOV R163, R162 ;  /* 0x000000a200a37202 */ /* 0x002fe20000000f00 */
[----:B------:R-:W-:Y:S01]  /*5510*/  IMAD.MOV.U32 R162, RZ, RZ, 0x2 ;  /* 0x00000002ffa27424 */ /* 0x000fe200078e00ff */
[----:B------:R-:W-:-:S02]  /*5520*/  MOV R161, R221 ;  /* 0x000000dd00a17202 */ /* 0x000fc40000000f00 */
[----:B------:R-:W-:Y:S02]  /*5530*/  MOV R164, 0xffffffff ;  /* 0xffffffff00a47802 */ /* 0x000fe40000000f00 */
[----:B------:R-:W-:Y:S02]  /*5540*/  MOV R160, 0x5560 ;  /* 0x0000556000a07802 */ /* 0x000fe40000000f00 */
[----:B------:R-:W-:Y:S05]  /*5550*/  CALL.REL.NOINC `($__internal_40_$__cuda_sm70_shflsync_bfly_p) ;  /* 0x000002f000007944 */ /* 0x000fea0003c00000 */
[----:B------:R-:W-:Y:S01]  /*5560*/  FADD.FTZ R220, R163, R220 ;  /* 0x000000dca3dc7221 */ /* 0x000fe20000010000 */
[----:B------:R-:W-:Y:S01]  /*5570*/  MOV R164, 0xffffffff ;  /* 0xffffffff00a47802 */ /* 0x000fe20000000f00 */
[----:B-1----:R-:W-:Y:S01]  /*5580*/  FADD.FTZ R221, R221, R162 ;  /* 0x000000a2dddd7221 */ /* 0x002fe20000010000 */
[----:B------:R-:W-:Y:S01]  /*5590*/  HFMA2.MMA R162, -RZ, RZ, 0, 2.384185791015625e-07 ;  /* 0x00000004ffa27435 */ /* 0x000fe200000001ff */
[----:B------:R-:W-:Y:S01]  /*55a0*/  IMAD.MOV.U32 R165, RZ, RZ, 0x1f ;  /* 0x0000001fffa57424 */ /* 0x000fe200078e00ff */
[----:B------:R-:W-:Y:S02]  /*55b0*/  MOV R161, R220 ;  /* 0x000000dc00a17202 */ /* 0x000fe40000000f00 */
[----:B------:R-:W-:Y:S02]  /*55c0*/  MOV R160, 0x55e0 ;  /* 0x000055e000a07802 */ /* 0x000fe40000000f00 */
[----:B------:R-:W-:Y:S05]  /*55d0*/  CALL.REL.NOINC `($__internal_40_$__cuda_sm70_shflsync_bfly_p) ;  /* 0x0000027000007944 */ /* 0x000fea0003c00000 */
[----:B-1----:R-:W-:Y:S01]  /*55e0*/  MOV R163, R162 ;  /* 0x000000a200a37202 */ /* 0x002fe20000000f00 */
[----:B------:R-:W-:Y:S01]  /*55f0*/  HFMA2.MMA R162, -RZ, RZ, 0, 2.384185791015625e-07 ;  /* 0x00000004ffa27435 */ /* 0x000fe200000001ff */
[----:B------:R-:W-:Y:S01]  /*5600*/  IMAD.MOV.U32 R161, RZ, RZ, R221 ;  /* 0x000000ffffa17224 */ /* 0x000fe200078e00dd */
[----:B------:R-:W-:-:S02]  /*5610*/  MOV R165, 0x1f ;  /* 0x0000001f00a57802 */ /* 0x000fc40000000f00 */
[----:B------:R-:W-:Y:S02]  /*5620*/  MOV R164, 0xffffffff ;  /* 0xffffffff00a47802 */ /* 0x000fe40000000f00 */
[----:B------:R-:W-:Y:S02]  /*5630*/  MOV R160, 0x5650 ;  /* 0x0000565000a07802 */ /* 0x000fe40000000f00 */
[----:B------:R-:W-:Y:S05]  /*5640*/  CALL.REL.NOINC `($__internal_40_$__cuda_sm70_shflsync_bfly_p) ;  /* 0x0000020000007944 */ /* 0x000fea0003c00000 */
[----:B------:R-:W-:Y:S01]  /*5650*/  FADD.FTZ R220, R163, R220 ;  /* 0x000000dca3dc7221 */ /* 0x000fe20000010000 */
[----:B------:R-:W-:Y:S01]  /*5660*/  HFMA2.MMA R165, -RZ, RZ, 0, 1.847743988037109375e-06 ;  /* 0x0000001fffa57435 */ /* 0x000fe200000001ff */
[----:B-1----:R-:W-:Y:S01]  /*5670*/  FADD.FTZ R221, R221, R162 ;  /* 0x000000a2dddd7221 */ /* 0x002fe20000010000 */
[----:B------:R-:W-:Y:S01]  /*5680*/  MOV R164, 0xffffffff ;  /* 0xffffffff00a47802 */ /* 0x000fe20000000f00 */
[----:B------:R-:W-:Y:S01]  /*5690*/  IMAD.MOV.U32 R162, RZ, RZ, 0x8 ;  /* 0x00000008ffa27424 */ /* 0x000fe200078e00ff */
[----:B------:R-:W-:Y:S02]  /*56a0*/  MOV R161, R220 ;  /* 0x000000dc00a17202 */ /* 0x000fe40000000f00 */
[----:B------:R-:W-:Y:S02]  /*56b0*/  MOV R160, 0x56d0 ;  /* 0x000056d000a07802 */ /* 0x000fe40000000f00 */
[----:B------:R-:W-:Y:S05]  /*56c0*/  CALL.REL.NOINC `($__internal_40_$__cuda_sm70_shflsync_bfly_p) ;  /* 0x0000018000007944 */ /* 0x000fea0003c00000 */
[----:B-1----:R-:W-:Y:S01]  /*56d0*/  IMAD.MOV.U32 R163, RZ, RZ, R162 ;  /* 0x000000ffffa37224 */ /* 0x002fe200078e00a2 */
[----:B------:R-:W-:Y:S01]  /*56e0*/  HFMA2.MMA R162, -RZ, RZ, 0, 4.76837158203125e-07 ;  /* 0x00000008ffa27435 */ /* 0x000fe200000001ff */
[----:B------:R-:W-:Y:S01]  /*56f0*/  MOV R161, R221 ;  /* 0x000000dd00a17202 */ /* 0x000fe20000000f00 */
[----:B------:R-:W-:Y:S01]  /*5700*/  IMAD.MOV.U32 R164, RZ, RZ, -0x1 ;  /* 0xffffffffffa47424 */ /* 0x000fe200078e00ff */
[----:B------:R-:W-:-:S02]  /*5710*/  MOV R165, 0x1f ;  /* 0x0000001f00a57802 */ /* 0x000fc40000000f00 */
[----:B------:R-:W-:Y:S02]  /*5720*/  MOV R160, 0x5740 ;  /* 0x0000574000a07802 */ /* 0x000fe40000000f00 */
[----:B------:R-:W-:Y:S05]  /*5730*/  CALL.REL.NOINC `($__internal_40_$__cuda_sm70_shflsync_bfly_p) ;  /* 0x0000011000007944 */ /* 0x000fea0003c00000 */
[----:B------:R-:W-:Y:S01]  /*5740*/  FADD.FTZ R220, R163, R220 ;  /* 0x000000dca3dc7221 */ /* 0x000fe20000010000 */
[----:B------:R-:W-:Y:S01]  /*5750*/  MOV R165, 0x1f ;  /* 0x0000001f00a57802 */ /* 0x000fe20000000f00 */
[----:B-1----:R-:W-:Y:S01]  /*5760*/  FADD.FTZ R221, R221, R162 ;  /* 0x000000a2dddd7221 */ /* 0x002fe20000010000 */
[----:B------:R-:W-:Y:S01]  /*5770*/  HFMA2.MMA R162, -RZ, RZ, 0, 9.5367431640625e-07 ;  /* 0x00000010ffa27435 */ /* 0x000fe200000001ff */
[----:B------:R-:W-:Y:S01]  /*5780*/  MOV R164, 0xffffffff ;  /* 0xffffffff00a47802 */ /* 0x000fe20000000f00 */
[----:B------:R-:W-:Y:S01]  /*5790*/  IMAD.MOV.U32 R161, RZ, RZ, R220 ;  /* 0x000000ffffa17224 */ /* 0x000fe200078e00dc */
[----:B------:R-:W-:-:S03]  /*57a0*/  MOV R160, 0x57c0 ;  /* 0x000057c000a07802 */ /* 0x000fc60000000f00 */
[----:B------:R-:W-:Y:S05]  /*57b0*/  CALL.REL.NOINC `($__internal_40_$__cuda_sm70_shflsync_bfly_p) ;  /* 0x0000009000007944 */ /* 0x000fea0003c00000 */
[----:B-1----:R-:W-:Y:S01]  /*57c0*/  MOV R163, R162 ;  /* 0x000000a200a37202 */ /* 0x002fe20000000f00 */
[----:B------:R-:W-:Y:S01]  /*57d0*/  HFMA2.MMA R162, -RZ, RZ, 0, 9.5367431640625e-07 ;  /* 0x00000010ffa27435 */ /* 0x000fe200000001ff */
[----:B------:R-:W-:Y:S01]  /*57e0*/  MOV R161, R221 ;  /* 0x000000dd00a17202 */ /* 0x000fe20000000f00 */
[----:B------:R-:W-:Y:S01]  /*57f0*/  IMAD.MOV.U32 R165, RZ, RZ, 0x1f ;  /* 0x0000001fffa57424 */ /* 0x000fe200078e00ff */
[----:B------:R-:W-:-:S02]  /*5800*/  MOV R164, 0xffffffff ;  /* 0xffffffff00a47802 */ /* 0x000fc40000000f00 */
[----:B------:R-:W-:Y:S02]  /*5810*/  MOV R160, 0x5830 ;  /* 0x0000583000a07802 */ /* 0x000fe40000000f00 */
[----:B------:R-:W-:Y:S05]  /*5820*/  CALL.REL.NOINC `($__internal_40_$__cuda_sm70_shflsync_bfly_p) ;  /* 0x0000002000007944 */ /* 0x000fea0003c00000 */
[----:B-1----:R-:W-:Y:S01]  /*5830*/  MOV R160, R162 ;  /* 0x000000a200a07202 */ /* 0x002fe20000000f00 */
[----:B------:R-:W-:Y:S05]  /*5840*/  BRA `(.L_x_734) ;  /* 0xffffcb9000007947 */ /* 0x000fea000383ffff */
        .weak           $__internal_40_$__cuda_sm70_shflsync_bfly_p
        .type           $__internal_40_$__cuda_sm70_shflsync_bfly_p,@function
        .size           $__internal_40_$__cuda_sm70_shflsync_bfly_p,(.L_x_2277 - $__internal_40_$__cuda_sm70_shflsync_bfly_p)
$__internal_40_$__cuda_sm70_shflsync_bfly_p:
[----:B------:R-:W-:Y:S04]  /*5850*/  WARPSYNC R164 ;  /* 0x000000a400007348 */ /* 0x000fe80003800000 */
[----:B------:R0:W1:Y:S02]  /*5860*/  SHFL.BFLY PT, R162, R161, R162, R165 ;  /* 0x0c0000a2a1a27389 */ /* 0x00006400000e00a5 */
[----:B0-----:R-:W-:-:S06]  /*5870*/  HFMA2.MMA R161, -RZ, RZ, 0, 0 ;  /* 0x00000000ffa17435 */ /* 0x001fcc00000001ff */
[----:B------:R-:W-:Y:S05]  /*5880*/  RET.REL.NODEC R160 `(_ZN10layer_norm31ln_parallel_residual_bwd_kernelINS_13Kernel_traitsI13__nv_bfloat16S2_fS2_fjLj768ELj1ELj4ELj1ELj16ENS_18Kernel_traits_baseILj768ES2_S2_fS2_fjLj128EEEEELb1ELb0ELb0EEEvNS_9BwdParamsE) ;  /* 0xffffa770a0007950 */ /* 0x000fea0003c3ffff */
.L_x_735:
        /* <DEDUP_REMOVED lines=15> */
.L_x_2277:


//--------------------- .text._ZN10layer_norm31ln_parallel_residual_bwd_kernelINS_13Kernel_traitsI13__nv_bfloat16S2_fS2_fjLj768ELj1ELj4ELj1ELj16ENS_18Kernel_traits_baseILj768ES2_S2_fS2_fjLj128EEEEELb1ELb0ELb1EEEvNS_9BwdParamsE --------------------------
	.section	.text._ZN10layer_norm31ln_parallel_residual_bwd_kernelINS_13Kernel_traitsI13__nv_bfloat16S2_fS2_fjLj768ELj1ELj4ELj1ELj16ENS_18Kernel_traits_baseILj768ES2_S2_fS2_fjLj128EEEEELb1ELb0ELb1EEEvNS_9BwdParamsE,"ax",@progbits
	.sectioninfo	@"SHI_REGISTERS=255"
	.align	128
        .global         _ZN10layer_norm31ln_parallel_residual_bwd_kernelINS_13Kernel_traitsI13__nv_bfloat16S2_fS2_fjLj768ELj1ELj4ELj1ELj16ENS_18Kernel_traits_baseILj768ES2_S2_fS2_fjLj128EEEEELb1ELb0ELb1EEEvNS_9BwdParamsE
        .type           _ZN10layer_norm31ln_parallel_residual_bwd_kernelINS_13Kernel_traitsI13__nv_bfloat16S2_fS2_fjLj768ELj1ELj4ELj1ELj16ENS_18Kernel_traits_baseILj768ES2_S2_fS2_fjLj128EEEEELb1ELb0ELb1EEEvNS_9BwdParamsE,@function
        .size           _ZN10layer_norm31ln_parallel_residual_bwd_kernelINS_13Kernel_traitsI13__nv_bfloat16S2_fS2_fjLj768ELj1ELj4ELj1ELj16ENS_18Kernel_traits_baseILj768ES2_S2_fS2_fjLj128EEEEELb1ELb0ELb1EEEvNS_9BwdParamsE,(.L_x_2278 - _ZN10layer_norm31ln_parallel_residual_bwd_kernelINS_13Kernel_traitsI13__nv_bfloat16S2_fS2_fjLj768ELj1ELj4ELj1ELj16ENS_18Kernel_traits_baseILj768ES2_S2_fS2_fjLj128EEEEELb1ELb0ELb1EEEvNS_9BwdParamsE)
        .other          _ZN10layer_norm31ln_parallel_residual_bwd_kernelINS_13Kernel_traitsI13__nv_bfloat16S2_fS2_fjLj768ELj1ELj4ELj1ELj16ENS_18Kernel_traits_baseILj768ES2_S2_fS2_fjLj128EEEEELb1ELb0ELb1EEEvNS_9BwdParamsE,@"STO_CUDA_ENTRY STV_DEFAULT"
_ZN10layer_norm31ln_parallel_residual_bwd_kernelINS_13Kernel_traitsI13__nv_bfloat16S2_fS2_fjLj768ELj1ELj4ELj1ELj16ENS_18Kernel_traits_baseILj768ES2_S2_fS2_fjLj128EEEEELb1ELb0ELb1EEEvNS_9BwdParamsE:
.text._ZN10layer_norm31ln_parallel_residual_bwd_kernelINS_13Kernel_traitsI13__nv_bfloat16S2_fS2_fjLj768ELj1ELj4ELj1ELj16ENS_18Kernel_traits_baseILj768ES2_S2_fS2_fjLj128EEEEELb1ELb0ELb1EEEvNS_9BwdParamsE:
        /* <DEDUP_REMOVED lines=58> */
.L_x_737:
        /* <DEDUP_REMOVED lines=10> */
[----:B------:R0:W4:Y:S04]  /*0440*/  LDG.E.128 R16, [R2.64+0x400] ;  /* 0x0004000402107981 */ /* 0x000128000c1e1d00 */
[----:B------:R1:W4:Y:S01]  /*0450*/  LDG.E.128 R44, [R4.64+0x400] ;  /* 0x00040004042c7981 */ /* 0x000322000c1e1d00 */
        /* <DEDUP_REMOVED lines=44> */
[----:B--2---:R-:W-:-:S02]  /*0720*/  PRMT R247, RZ, 0x5410, R225 ;  /* 0x00005410fff77816 */ /* 0x004fc400000000e1 */
        /* <DEDUP_REMOVED lines=9> */
[----:B------:R-:W-:Y:S02]  /*07c0*/  PRMT R229, RZ, 0x5410, R227 ;  /* 0x00005410ffe57816 */ /* 0x000fe400000000e3 */
[--C-:B----4-:R-:W-:Y:S02]  /*07d0*/  PRMT R250, RZ, 0x5410, R8.reuse ;  /* 0x00005410fffa7816 */ /* 0x110fe40000000008 */
        /* <DEDUP_REMOVED lines=8> */
[----:B------:R-:W-:Y:S01]  /*0860*/  PRMT R216, RZ, 0x5410, R214 ;  /* 0x00005410ffd87816 */ /* 0x000fe200000000d6 */
[----:B------:R-:W-:Y:S01]  /*0870*/  CS2R R10, SRZ ;  /* 0x00000000000a7805 */ /* 0x000fe2000001ff00 */
[--C-:B-----5:R-:W-:Y:S02]  /*0880*/  PRMT R223, RZ, 0x5410, R12.reuse ;  /* 0x00005410ffdf7816 */ /* 0x120fe4000000000c */
        /* <DEDUP_REMOVED lines=18> */
[--C-:B------:R-:W-:Y:S01]  /*09b0*/  PRMT R251, RZ, 0x5410, R224.reuse ;  /* 0x00005410fffb7816 */ /* 0x100fe200000000e0 */
[----:B------:R-:W-:Y:S01]  /*09c0*/  CS2R R18, SRZ ;  /* 0x0000000000127805 */ /* 0x000fe2000001ff00 */
[----:B------:R-:W-:-:S02]  /*09d0*/  PRMT R249, RZ, 0x7610, R224 ;  /* 0x00007610fff97816 */ /* 0x000fc400000000e0 */
[----:B------:R-:W-:Y:S02]  /*09e0*/  PRMT R227, RZ, 0x7610, R227 ;  /* 0x00007610ffe37816 */ /* 0x000fe400000000e3 */
        /* <DEDUP_REMOVED lines=9> */
.L_x_743:
[----:B------:R-:W-:Y:S01]  /*0a80*/  IMAD R80, R185, c[0x0][0x168], RZ ;  /* 0x00005a00b9507a24 */ /* 0x000fe200078e02ff */
[----:B------:R-:W-:Y:S02]  /*0a90*/  MOV R86, 0x4 ;  /* 0x0000000400567802 */ /* 0x000fe40000000f00 */
[----:B------:R-:W-:Y:S02]  /*0aa0*/  LOP3.LUT R83, R252, 0x1f, RZ, 0xc0, !PT ;  /* 0x0000001ffc537812 */ /* 0x000fe400078ec0ff */
[----:B------:R-:W-:-:S02]  /*0ab0*/  SHF.R.S32.HI R81, RZ, 0x1f, R80 ;  /* 0x0000001fff517819 */ /* 0x000fc40000011450 */
[----:B------:R-:W-:Y:S02]  /*0ac0*/  MOV R236, 0x20 ;  /* 0x0000002000ec7802 */ /* 0x000fe40000000f00 */
[----:B------:R-:W-:Y:S01]  /*0ad0*/  LEA.HI R186, R81, R80, RZ, 0x3 ;  /* 0x0000005051ba7211 */ /* 0x000fe200078f18ff */
[CC--:B------:R-:W-:Y:S01]  /*0ae0*/  IMAD.WIDE R80, R185.reuse, R86.reuse, c[0x0][0x1a0] ;  /* 0x00006800b9507625 */ /* 0x0c0fe200078e0256 */
[----:B------:R-:W-:Y:S02]  /*0af0*/  MOV R120, 0x10 ;  /* 0x0000001000787802 */ /* 0x000fe40000000f00 */
[----:B------:R-:W-:Y:S02]  /*0b00*/  LEA.HI.SX32 R186, R186, R83, 0x1d ;  /* 0x00000053baba7211 */ /* 0x000fe400078feaff */
[----:B------:R0:W2:Y:S01]  /*0b10*/  LDG.E R224, [R80.64] ;  /* 0x0000000450e07981 */ /* 0x0000a2000c1e1900 */
[----:B------:R-:W-:-:S04]  /*0b20*/  IMAD.WIDE R86, R185, R86, c[0x0][0x1a8] ;  /* 0x00006a00b9567625 */ /* 0x000fc800078e0256 */
[C---:B------:R-:W-:Y:S01]  /*0b30*/  IMAD.WIDE.U32 R92, R186.reuse, R236, c[0x0][0x188] ;  /* 0x00006200ba5c7625 */ /* 0x040fe200078e00ec */
[----:B------:R1:W3:Y:S03]  /*0b40*/  LDG.E R192, [R86.64] ;  /* 0x0000000456c07981 */ /* 0x0002e6000c1e1900 */
[CC--:B------:R-:W-:Y:S01]  /*0b50*/  IMAD.WIDE.U32 R84, R186.reuse, R120.reuse, c[0x0][0x210] ;  /* 0x00008400ba547625 */ /* 0x0c0fe200078e0078 */
[----:B0-----:R0:W4:Y:S03]  /*0b60*/  LDG.E.128 R80, [R92.64] ;  /* 0x000000045c507981 */ /* 0x001126000c1e1d00 */
[C---:B------:R-:W-:Y:S02]  /*0b70*/  IMAD.WIDE.U32 R88, R186.reuse, R120, c[0x0][0x208] ;  /* 0x00008200ba587625 */ /* 0x040fe400078e0078 */
[----:B-1----:R-:W3:Y:S04]  /*0b80*/  LDG.E.128 R84, [R84.64] ;  /* 0x0000000454547981 */ /* 0x002ee8000c1e1d00 */
[----:B------:R-:W3:Y:S04]  /*0b90*/  LDG.E.128 R88, [R88.64] ;  /* 0x0000000458587981 */ /* 0x000ee8000c1e1d00 */
[----:B0-----:R-:W3:Y:S01]  /*0ba0*/  LDG.E.128 R92, [R92.64+0x10] ;  /* 0x000010045c5c7981 */ /* 0x001ee2000c1e1d00 */
[----:B------:R-:W-:-:S05]  /*0bb0*/  IADD3 R187, R186, 0x20, RZ ;  /* 0x00000020babb7810 */ /* 0x000fca0007ffe0ff */
[----:B------:R-:W-:-:S04]  /*0bc0*/  IMAD.WIDE.U32 R108, R187, R236, c[0x0][0x188] ;  /* 0x00006200bb6c7625 */ /* 0x000fc800078e00ec */
[CC--:B------:R-:W-:Y:S01]  /*0bd0*/  IMAD.WIDE.U32 R100, R187.reuse, R120.reuse, c[0x0][0x210] ;  /* 0x00008400bb647625 */ /* 0x0c0fe200078e0078 */
[----:B------:R0:W3:Y:S03]  /*0be0*/  LDG.E.128 R96, [R108.64] ;  /* 0x000000046c607981 */ /* 0x0000e6000c1e1d00 */
[----:B------:R-:W-:Y:S02]  /*0bf0*/  IMAD.WIDE.U32 R104, R187, R120, c[0x0][0x208] ;  /* 0x00008200bb687625 */ /* 0x000fe400078e0078 */
[----:B------:R-:W3:Y:S04]  /*0c00*/  LDG.E.128 R100, [R100.64] ;  /* 0x0000000464647981 */ /* 0x000ee8000c1e1d00 */
[----:B------:R-:W3:Y:S04]  /*0c10*/  LDG.E.128 R104, [R104.64] ;  /* 0x0000000468687981 */ /* 0x000ee8000c1e1d00 */
[----:B0-----:R-:W3:Y:S01]  /*0c20*/  LDG.E.128 R108, [R108.64+0x10] ;  /* 0x000010046c6c7981 */ /* 0x001ee2000c1e1d00 */
[----:B------:R-:W-:-:S02]  /*0c30*/  IADD3 R235, R186, 0x40, RZ ;  /* 0x00000040baeb7810 */ /* 0x000fc40007ffe0ff */
[----:B------:R-:W-:-:S03]  /*0c40*/  IADD3 R234, R186, 0x40, RZ ;  /* 0x00000040baea7810 */ /* 0x000fc60007ffe0ff */
[----:B------:R-:W-:-:S04]  /*0c50*/  IMAD.WIDE.U32 R116, R235, R120, c[0x0][0x210] ;  /* 0x00008400eb747625 */ /* 0x000fc800078e0078 */
[----:B------:R-:W-:Y:S02]  /*0c60*/  IMAD.WIDE.U32 R124, R234, R236, c[0x0][0x188] ;  /* 0x00006200ea7c7625 */ /* 0x000fe400078e00ec */
[----:B------:R-:W3:Y:S02]  /*0c70*/  LDG.E.128 R116, [R116.64] ;  /* 0x0000000474747981 */ /* 0x000ee4000c1e1d00 */
[----:B------:R-:W-:Y:S02]  /*0c80*/  IMAD.WIDE.U32 R120, R235, R120, c[0x0][0x208] ;  /* 0x00008200eb787625 */ /* 0x000fe400078e0078 */
[----:B------:R0:W3:Y:S04]  /*0c90*/  LDG.E.128 R112, [R124.64] ;  /* 0x000000047c707981 */ /* 0x0000e8000c1e1d00 */
[----:B------:R-:W3:Y:S04]  /*0ca0*/  LDG.E.128 R120, [R120.64] ;  /* 0x0000000478787981 */ /* 0x000ee8000c1e1d00 */
[----:B0-----:R-:W3:Y:S01]  /*0cb0*/  LDG.E.128 R124, [R124.64+0x10] ;  /* 0x000010047c7c7981 */ /* 0x001ee2000c1e1d00 */
[----:B------:R-:W-:-:S04]  /*0cc0*/  ISETP.NE.U32.AND P1, PT, RZ, c[0x0][0x218], PT ;  /* 0x00008600ff007a0c */ /* 0x000fc80003f25070 */
[----:B------:R-:W-:Y:S01]  /*0cd0*/  ISETP.NE.AND.EX P1, PT, RZ, c[0x0][0x21c], PT, P1 ;  /* 0x00008700ff007a0c */ /* 0x000fe20003f25310 */
[----:B------:R-:W0:Y:S01]  /*0ce0*/  LDC.U8 R237, c[0x0][0x1f0] ;  /* 0x00007c00ffed7b82 */ /* 0x000e220000000000 */
[----:B------:R-:W-:-:S04]  /*0cf0*/  ISETP.NE.U32.AND P0, PT, RZ, c[0x0][0x250], PT ;  /* 0x00009400ff007a0c */ /* 0x000fc80003f05070 */
[----:B------:R-:W-:-:S07]  /*0d00*/  ISETP.NE.AND.EX P0, PT, RZ, c[0x0][0x254], PT, P0 ;  /* 0x00009500ff007a0c */ /* 0x000fce0003f05300 */
[----:B------:R-:W-:-:S05]  /*0d10*/  @P1 IMAD.WIDE.U32 R170, R186, R236, c[0x0][0x218] ;  /* 0x00008600baaa1625 */ /* 0x000fca00078e00ec */
[----:B------:R1:W5:Y:S04]  /*0d20*/  @P1 LDG.E.128 R44, [R170.64] ;  /* 0x00000004aa2c1981 */ /* 0x000368000c1e1d00 */
[----:B------:R1:W5:Y:S01]  /*0d30*/  @P1 LDG.E.128 R48, [R170.64+0x10] ;  /* 0x00001004aa301981 */ /* 0x000362000c1e1d00 */
[----:B------:R-:W-:Y:S01]  /*0d40*/  MOV R242, 0x8 ;  /* 0x0000000800f27802 */ /* 0x000fe20000000f00 */
[----:B-1----:R-:W-:-:S05]  /*0d50*/  @P1 IMAD.WIDE.U32 R170, R236, R187, c[0x0][0x218] ;  /* 0x00008600ecaa1625 */ /* 0x002fca00078e00bb */
[----:B------:R1:W5:Y:S04]  /*0d60*/  @P1 LDG.E.128 R52, [R170.64] ;  /* 0x00000004aa341981 */ /* 0x000368000c1e1d00 */
[----:B------:R1:W5:Y:S02]  /*0d70*/  @P1 LDG.E.128 R56, [R170.64+0x10] ;  /* 0x00001004aa381981 */ /* 0x000364000c1e1d00 */
[----:B-1----:R-:W-:-:S05]  /*0d80*/  @P1 IMAD.WIDE.U32 R170, R235, R236, c[0x0][0x218] ;  /* 0x00008600ebaa1625 */ /* 0x002fca00078e00ec */
[----:B------:R1:W5:Y:S04]  /*0d90*/  @P1 LDG.E.128 R60, [R170.64] ;  /* 0x00000004aa3c1981 */ /* 0x000368000c1e1d00 */
[----:B------:R1:W5:Y:S01]  /*0da0*/  @P1 LDG.E.128 R64, [R170.64+0x10] ;  /* 0x00001004aa401981 */ /* 0x000362000c1e1d00 */
[----:B0-----:R-:W-:Y:S01]  /*0db0*/  ISETP.NE.AND P1, PT, R237, RZ, PT ;  /* 0x000000ffed00720c */ /* 0x001fe20003f25270 */
[----:B-1----:R-:W-:-:S05]  /*0dc0*/  @P0 IMAD.WIDE.U32 R170, R186, R242, c[0x0][0x198] ;  /* 0x00006600baaa0625 */ /* 0x002fca00078e00f2 */
[----:B------:R0:W5:Y:S02]  /*0dd0*/  @P0 LDG.E.64 R152, [R170.64] ;  /* 0x00000004aa980981 */ /* 0x000164000c1e1b00 */
[----:B0-----:R-:W-:-:S05]  /*0de0*/  @P0 IMAD.WIDE.U32 R170, R187, R242, c[0x0][0x198] ;  /* 0x00006600bbaa0625 */ /* 0x001fca00078e00f2 */
[----:B------:R0:W5:Y:S02]  /*0df0*/  @P0 LDG.E.64 R154, [R170.64] ;  /* 0x00000004aa9a0981 */ /* 0x000164000c1e1b00 */
[----:B0-----:R-:W-:-:S05]  /*0e00*/  @P0 IMAD.WIDE.U32 R170, R234, R242, c[0x0][0x198] ;  /* 0x00006600eaaa0625 */ /* 0x001fca00078e00f2 */
[----:B------:R3:W5:Y:S01]  /*0e10*/  @P0 LDG.E.64 R156, [R170.64] ;  /* 0x00000004aa9c0981 */ /* 0x000762000c1e1b00 */
[----:B--2---:R-:W-:-:S05]  /*0e20*/  FSEL R224, R224, RZ, !P1 ;  /* 0x000000ffe0e07208 */ /* 0x004fca0004800000 */
[--C-:B----4-:R-:W-:Y:S02]  /*0e30*/  FADD.FTZ R235, R80, -R224.reuse ;  /* 0x800000e050eb7221 */ /* 0x110fe40000010000 */
[----:B------:R-:W-:Y:S02]  /*0e40*/  FADD.FTZ R81, R81, -R224 ;  /* 0x800000e051517221 */ /* 0x000fe40000010000 */
[C---:B---3--:R-:W-:Y:S01]  /*0e50*/  FMUL.FTZ R171, R192.reuse, R235 ;  /* 0x000000ebc0ab7220 */ /* 0x048fe20000410000 */
[--C-:B------:R-:W-:Y:S01]  /*0e60*/  PRMT R80, RZ, 0x5410, R84.reuse ;  /* 0x00005410ff507816 */ /* 0x100fe20000000054 */
[----:B------:R-:W-:Y:S01]  /*0e70*/  FMUL.FTZ R236, R192, R81 ;  /* 0x00000051c0ec7220 */ /* 0x000fe20000410000 */
[----:B------:R-:W-:Y:S02]  /*0e80*/  PRMT R237, RZ, 0x7610, R84 ;  /* 0x00007610ffed7816 */ /* 0x000fe40000000054 */
[----:B------:R-:W-:Y:S01]  /*0e90*/  PRMT R170, RZ, 0x5410, R88 ;  /* 0x00005410ffaa7816 */ /* 0x000fe20000000058 */
[----:B------:R-:W-:-:S02]  /*0ea0*/  FADD.FTZ R184, R80, R184 ;  /* 0x000000b850b87221 */ /* 0x000fc40000010000 */
[CC--:B------:R-:W-:Y:S02]  /*0eb0*/  FFMA.FTZ R183, R171.reuse, R80.reuse, R183 ;  /* 0x00000050abb77223 */ /* 0x0c0fe400000100b7 */
[----:B------:R-:W-:Y:S02]  /*0ec0*/  FMUL.FTZ R80, R250, R80 ;  /* 0x00000050fa507220 */ /* 0x000fe40000410000 */
[----:B------:R-:W-:Y:S02]  /*0ed0*/  FADD.FTZ R81, R82, -R224 ;  /* 0x800000e052517221 */ /* 0x000fe40000010000 */
[----:B------:R-:W-:Y:S02]  /*0ee0*/  FADD.FTZ R182, R170, R182 ;  /* 0x000000b6aab67221 */ /* 0x000fe40000010000 */
[-C--:B------:R-:W-:Y:S02]  /*0ef0*/  FFMA.FTZ R181, R171, R170.reuse, R181 ;  /* 0x000000aaabb57223 */ /* 0x080fe400000100b5 */
[----:B------:R-:W-:Y:S01]  /*0f00*/  FFMA.FTZ R170, R251, R170, R80 ;  /* 0x000000aafbaa7223 */ /* 0x000fe20000010050 */
[----:B------:R-:W-:Y:S01]  /*0f10*/  PRMT R80, RZ, 0x5410, R85 ;  /* 0x00005410ff507816 */ /* 0x000fe20000000055 */
[----:B------:R-:W-:-:S02]  /*0f20*/  FMUL.FTZ R235, R248, R237 ;  /* 0x000000edf8eb7220 */ /* 0x000fc40000410000 */
[----:B------:R-:W-:Y:S02]  /*0f30*/  FADD.FTZ R180, R237, R180 ;  /* 0x000000b4edb47221 */ /* 0x000fe40000010000 */
[----:B------:R-:W-:Y:S02]  /*0f40*/  FFMA.FTZ R179, R236, R237, R179 ;  /* 0x000000edecb37223 */ /* 0x000fe400000100b3 */
[----:B------:R-:W-:Y:S02]  /*0f50*/  FMUL.FTZ R237, R192, R81 ;  /* 0x00000051c0ed7220 */ /* 0x000fe40000410000 */
[----:B------:R-:W-:Y:S02]  /*0f60*/  FADD.FTZ R173, R80, R173 ;  /* 0x000000ad50ad7221 */ /* 0x000fe40000010000 */
[-C--:B------:R-:W-:Y:S02]  /*0f70*/  FFMA.FTZ R174, R237, R80.reuse, R174 ;  /* 0x00000050edae7223 */ /* 0x080fe400000100ae */
[----:B------:R-:W-:Y:S01]  /*0f80*/  FMUL.FTZ R239, R246, R80 ;  /* 0x00000050f6ef7220 */ /* 0x000fe20000410000 */
[----:B------:R-:W-:Y:S01]  /*0f90*/  PRMT R80, RZ, 0x5410, R89 ;  /* 0x00005410ff507816 */ /* 0x000fe20000000059 */
[----:B------:R-:W-:Y:S01]  /*0fa0*/  FADD.FTZ R81, R92, -R224 ;  /* 0x800000e05c517221 */ /* 0x000fe20000010000 */
[----:B------:R-:W-:-:S02]  /*0fb0*/  PRMT R85, RZ, 0x7610, R85 ;  /* 0x00007610ff557816 */ /* 0x000fc40000000055 */
[----:B------:R-:W-:Y:S01]  /*0fc0*/  PRMT R89, RZ, 0x7610, R89 ;  /* 0x00007610ff597816 */ /* 0x000fe20000000059 */
[----:B------:R-:W-:Y:S02]  /*0fd0*/  FADD.FTZ R175, R80, R175 ;  /* 0x000000af50af7221 */ /* 0x000fe40000010000 */
[-C--:B------:R-:W-:Y:S02]  /*0fe0*/  FFMA.FTZ R176, R237, R80.reuse, R176 ;  /* 0x00000050edb07223 */ /* 0x080fe400000100b0 */
[----:B------:R-:W-:Y:S02]  /*0ff0*/  FFMA.FTZ R239, R247, R80, R239 ;  /* 0x00000050f7ef7223 */ /* 0x000fe400000100ef */
[----:B------:R-:W-:Y:S01]  /*1000*/  FMUL.FTZ R240, R192, R81 ;  /* 0x00000051c0f07220 */ /* 0x000fe20000410000 */
[----:B------:R-:W-:Y:S01]  /*1010*/  PRMT R81, RZ, 0x5410, R86 ;  /* 0x00005410ff517816 */ /* 0x000fe20000000056 */
[----:B------:R-:W-:Y:S01]  /*1020*/  FMUL.FTZ R80, R244, R85 ;  /* 0x00000055f4507220 */ /* 0x000fe20000410000 */
[----:B------:R-:W-:-:S03]  /*1030*/  PRMT R92, RZ, 0x5410, R90 ;  /* 0x00005410ff5c7816 */ /* 0x000fc6000000005a */
[----:B------:R-:W-:Y:S02]  /*1040*/  FFMA.FTZ R241, R245, R89, R80 ;  /* 0x00000059f5f17223 */ /* 0x000fe40000010050 */
[-C--:B------:R-:W-:Y:S02]  /*1050*/  FMUL.FTZ R80, R232, R81.reuse ;  /* 0x00000051e8507220 */ /* 0x080fe40000410000 */
[----:B------:R-:W-:Y:S02]  /*1060*/  FADD.FTZ R163, R81, R163 ;  /* 0x000000a351a37221 */ /* 0x000fe40000010000 */
[----:B------:R-:W-:Y:S01]  /*1070*/  FFMA.FTZ R164, R240, R81, R164 ;  /* 0x00000051f0a47223 */ /* 0x000fe200000100a4 */
[----:B------:R-:W-:Y:S01]  /*1080*/  PRMT R81, RZ, 0x7610, R86 ;  /* 0x00007610ff517816 */ /* 0x000fe20000000056 */
[--C-:B------:R-:W-:Y:S02]  /*1090*/  FADD.FTZ R83, R83, -R224.reuse ;  /* 0x800000e053537221 */ /* 0x100fe40000010000 */
[----:B------:R-:W-:-:S02]  /*10a0*/  FADD.FTZ R93, R93, -R224 ;  /* 0x800000e05d5d7221 */ /* 0x000fc40000010000 */
[----:B------:R-:W-:Y:S02]  /*10b0*/  FADD.FTZ R165, R92, R165 ;  /* 0x000000a55ca57221 */ /* 0x000fe40000010000 */
[-C--:B------:R-:W-:Y:S01]  /*10c0*/  FFMA.FTZ R166, R240, R92.reuse, R166 ;  /* 0x0000005cf0a67223 */ /* 0x080fe200000100a6 */
[----:B------:R-:W-:Y:S01]  /*10d0*/  PRMT R88, RZ, 0x7610, R88 ;  /* 0x00007610ff587816 */ /* 0x000fe20000000058 */
[----:B------:R-:W-:Y:S01]  /*10e0*/  FFMA.FTZ R92, R233, R92, R80 ;  /* 0x0000005ce95c7223 */ /* 0x000fe20000010050 */
[----:B------:R-:W-:Y:S01]  /*10f0*/  PRMT R80, RZ, 0x7610, R90 ;  /* 0x00007610ff507816 */ /* 0x000fe2000000005a */
[C---:B------:R-:W-:Y:S02]  /*1100*/  FMUL.FTZ R238, R192.reuse, R83 ;  /* 0x00000053c0ee7220 */ /* 0x040fe40000410000 */
[----:B------:R-:W-:Y:S02]  /*1110*/  FMUL.FTZ R90, R192, R93 ;  /* 0x0000005dc05a7220 */ /* 0x000fe40000410000 */
[----:B------:R-:W-:-:S02]  /*1120*/  FMUL.FTZ R86, R230, R81 ;  /* 0x00000051e6567220 */ /* 0x000fc40000410000 */
[----:B------:R-:W-:Y:S02]  /*1130*/  FADD.FTZ R178, R88, R178 ;  /* 0x000000b258b27221 */ /* 0x000fe40000010000 */
[-C--:B------:R-:W-:Y:S02]  /*1140*/  FFMA.FTZ R177, R236, R88.reuse, R177 ;  /* 0x00000058ecb17223 */ /* 0x080fe400000100b1 */
[----:B------:R-:W-:Y:S02]  /*1150*/  FFMA.FTZ R235, R249, R88, R235 ;  /* 0x00000058f9eb7223 */ /* 0x000fe400000100eb */
[----:B------:R-:W-:Y:S02]  /*1160*/  FADD.FTZ R167, R85, R167 ;  /* 0x000000a755a77221 */ /* 0x000fe40000010000 */
[----:B------:R-:W-:Y:S02]  /*1170*/  FFMA.FTZ R168, R238, R85, R168 ;  /* 0x00000055eea87223 */ /* 0x000fe400000100a8 */
[----:B------:R-:W-:-:S02]  /*1180*/  FADD.FTZ R169, R89, R169 ;  /* 0x000000a959a97221 */ /* 0x000fc40000010000 */
[----:B------:R-:W-:Y:S02]  /*1190*/  FFMA.FTZ R172, R238, R89, R172 ;  /* 0x00000059eeac7223 */ /* 0x000fe400000100ac */
[----:B------:R-:W-:Y:S02]  /*11a0*/  FADD.FTZ R161, R80, R161 ;  /* 0x000000a150a17221 */ /* 0x000fe40000010000 */
[CC--:B------:R-:W-:Y:S02]  /*11b0*/  FFMA.FTZ R162, R90.reuse, R80.reuse, R162 ;  /* 0x000000505aa27223 */ /* 0x0c0fe400000100a2 */
[----:B------:R-:W-:Y:S02]  /*11c0*/  FFMA.FTZ R86, R231, R80, R86 ;  /* 0x00000050e7567223 */ /* 0x000fe40000010056 */
[----:B------:R-:W-:Y:S02]  /*11d0*/  FADD.FTZ R159, R81, R159 ;  /* 0x0000009f519f7221 */ /* 0x000fe40000010000 */
[----:B------:R-:W-:-:S02]  /*11e0*/  FFMA.FTZ R160, R90, R81, R160 ;  /* 0x000000515aa07223 */ /* 0x000fc400000100a0 */
[----:B------:R-:W-:-:S04]  /*11f0*/  IMAD.WIDE.U32 R84, R234, R242, c[0x0][0x190] ;  /* 0x00006400ea547625 */ /* 0x000fc800078e00f2 */
[-C--:B------:R-:W-:Y:S02]  /*1200*/  IMAD.WIDE.U32 R80, R186, R242.reuse, c[0x0][0x190] ;  /* 0x00006400ba507625 */ /* 0x080fe400078e00f2 */
[----:B------:R-:W5:Y:S02]  /*1210*/  LDG.E.64 R84, [R84.64] ;  /* 0x0000000454547981 */ /* 0x000f64000c1e1b00 */
[----:B------:R-:W-:Y:S02]  /*1220*/  IMAD.WIDE.U32 R88, R187, R242, c[0x0][0x190] ;  /* 0x00006400bb587625 */ /* 0x000fe400078e00f2 */
[----:B------:R-:W5:Y:S04]  /*1230*/  LDG.E.64 R80, [R80.64] ;  /* 0x0000000450507981 */ /* 0x000f68000c1e1b00 */
[----:B------:R-:W5:Y:S01]  /*1240*/  LDG.E.64 R88, [R88.64] ;  /* 0x0000000458587981 */ /* 0x000f62000c1e1b00 */
[----:B------:R-:W-:Y:S01]  /*1250*/  FADD.FTZ R94, R94, -R224 ;  /* 0x800000e05e5e7221 */ /* 0x000fe20000010000 */
[----:B------:R-:W-:-:S03]  /*1260*/  PRMT R83, RZ, 0x5410, R87 ;  /* 0x00005410ff537816 */ /* 0x000fc60000000057 */
[----:B------:R-:W-:Y:S01]  /*1270*/  FMUL.FTZ R242, R192, R94 ;  /* 0x0000005ec0f27220 */ /* 0x000fe20000410000 */
[----:B------:R-:W-:Y:S01]  /*1280*/  PRMT R234, RZ, 0x5410, R91 ;  /* 0x00005410ffea7816 */ /* 0x000fe2000000005b */
[-C--:B------:R-:W-:Y:S02]  /*1290*/  FMUL.FTZ R82, R228, R83.reuse ;  /* 0x00000053e4527220 */ /* 0x080fe40000410000 */
[----:B------:R-:W-:Y:S02]  /*12a0*/  FADD.FTZ R149, R83, R149 ;  /* 0x0000009553957221 */ /* 0x000fe40000010000 */
[----:B------:R-:W-:Y:S01]  /*12b0*/  FFMA.FTZ R150, R242, R83, R150 ;  /* 0x00000053f2967223 */ /* 0x000fe20000010096 */
[----:B------:R-:W-:Y:S01]  /*12c0*/  PRMT R83, RZ, 0x7610, R87 ;  /* 0x00007610ff537816 */ /* 0x000fe20000000057 */
[----:B------:R-:W-:Y:S02]  /*12d0*/  FADD.FTZ R95, R95, -R224 ;  /* 0x800000e05f5f7221 */ /* 0x000fe40000010000 */
[----:B------:R-:W-:-:S02]  /*12e0*/  FADD.FTZ R151, R234, R151 ;  /* 0x00000097ea977221 */ /* 0x000fc40000010000 */
[-C--:B------:R-:W-:Y:S02]  /*12f0*/  FFMA.FTZ R158, R242, R234.reuse, R158 ;  /* 0x000000eaf29e7223 */ /* 0x080fe4000001009e */
        /* <DEDUP_REMOVED lines=13> */
[----:B------:R-:W-:Y:S02]  /*13d0*/  FADD.FTZ R145, R83, R145 ;  /* 0x0000009153917221 */ /* 0x000fe40000010000 */
[----:B------:R-:W-:-:S02]  /*13e0*/  FFMA.FTZ R146, R243, R83, R146 ;  /* 0x00000053f3927223 */ /* 0x000fc40000010092 */
[----:B------:R-:W-:Y:S02]  /*13f0*/  FMUL.FTZ R95, R192, R95 ;  /* 0x0000005fc05f7220 */ /* 0x000fe40000410000 */
[----:B------:R-:W-:Y:S02]  /*1400*/  FMUL.FTZ R83, R221, R100 ;  /* 0x00000064dd537220 */ /* 0x000fe40000410000 */
[----:B------:R-:W-:Y:S02]  /*1410*/  FADD.FTZ R141, R82, R141 ;  /* 0x0000008d528d7221 */ /* 0x000fe40000010000 */
[-C--:B------:R-:W-:Y:S02]  /*1420*/  FFMA.FTZ R142, R93, R82.reuse, R142 ;  /* 0x000000525d8e7223 */ /* 0x080fe4000001008e */
[----:B------:R-:W-:Y:S01]  /*1430*/  FMUL.FTZ R91, R223, R82 ;  /* 0x00000052df5b7220 */ /* 0x000fe20000410000 */
[----:B------:R-:W-:Y:S01]  /*1440*/  PRMT R82, RZ, 0x5410, R104 ;  /* 0x00005410ff527816 */ /* 0x000fe20000000068 */
[----:B------:R-:W-:-:S02]  /*1450*/  FADD.FTZ R139, R94, R139 ;  /* 0x0000008b5e8b7221 */ /* 0x000fc40000010000 */
[-C--:B------:R-:W-:Y:S02]  /*1460*/  FFMA.FTZ R140, R95, R94.reuse, R140 ;  /* 0x0000005e5f8c7223 */ /* 0x080fe4000001008c */
[----:B------:R-:W-:Y:S02]  /*1470*/  FFMA.FTZ R94, R222, R94, R83 ;  /* 0x0000005ede5e7223 */ /* 0x000fe40000010053 */
[----:B------:R-:W-:Y:S02]  /*1480*/  FADD.FTZ R83, -R224, R98 ;  /* 0x00000062e0537221 */ /* 0x000fe40000010100 */
[----:B------:R-:W-:Y:S02]  /*1490*/  FADD.FTZ R143, R82, R143 ;  /* 0x0000008f528f7221 */ /* 0x000fe40000010000 */
[-C--:B------:R-:W-:Y:S02]  /*14a0*/  FFMA.FTZ R144, R93, R82.reuse, R144 ;  /* 0x000000525d907223 */ /* 0x080fe40000010090 */
[----:B------:R-:W-:Y:S01]  /*14b0*/  FFMA.FTZ R91, R225, R82, R91 ;  /* 0x00000052e15b7223 */ /* 0x000fe2000001005b */
[----:B------:R-:W-:Y:S01]  /*14c0*/  PRMT R82, RZ, 0x5410, R101 ;  /* 0x00005410ff527816 */ /* 0x000fe20000000065 */
[----:B------:R-:W-:-:S02]  /*14d0*/  FMUL.FTZ R96, R192, R83 ;  /* 0x00000053c0607220 */ /* 0x000fc40000410000 */
[----:B------:R-:W-:Y:S01]  /*14e0*/  FADD.FTZ R97, -R224, R99 ;  /* 0x00000063e0617221 */ /* 0x000fe20000010100 */
[----:B------:R-:W-:Y:S01]  /*14f0*/  PRMT R83, RZ, 0x5410, R105 ;  /* 0x00005410ff537816 */ /* 0x000fe20000000069 */
[----:B------:R-:W-:Y:S02]  /*1500*/  FADD.FTZ R133, R82, R133 ;  /* 0x0000008552857221 */ /* 0x000fe40000010000 */
[-C--:B------:R-:W-:Y:S02]  /*1510*/  FFMA.FTZ R135, R96, R82.reuse, R135 ;  /* 0x0000005260877223 */ /* 0x080fe40000010087 */
        /* <DEDUP_REMOVED lines=8> */
[-C--:B------:R-:W-:Y:S02]  /*15a0*/  FFMA.FTZ R130, R97, R82.reuse, R130 ;  /* 0x0000005261827223 */ /* 0x080fe40000010082 */
[----:B------:R-:W-:Y:S01]  /*15b0*/  FMUL.FTZ R101, R217, R82 ;  /* 0x00000052d9657220 */ /* 0x000fe20000410000 */
[----:B------:R-:W-:Y:S01]  /*15c0*/  PRMT R82, RZ, 0x5410, R102 ;  /* 0x00005410ff527816 */ /* 0x000fe20000000066 */
[----:B------:R-:W-:Y:S01]  /*15d0*/  FADD.FTZ R83, -R224, R108 ;  /* 0x0000006ce0537221 */ /* 0x000fe20000010100 */
[----:B------:R-:W-:Y:S01]  /*15e0*/  PRMT R99, RZ, 0x5410, R106 ;  /* 0x00005410ff637816 */ /* 0x000fe2000000006a */
[----:B------:R-:W-:-:S02]  /*15f0*/  FADD.FTZ R136, R100, R136 ;  /* 0x0000008864887221 */ /* 0x000fc40000010000 */
[----:B------:R-:W-:Y:S02]  /*1600*/  FFMA.FTZ R138, R95, R100, R138 ;  /* 0x000000645f8a7223 */ /* 0x000fe4000001008a */
[----:B------:R-:W-:Y:S02]  /*1610*/  FMUL.FTZ R100, R192, R83 ;  /* 0x00000053c0647220 */ /* 0x000fe40000410000 */
[----:B------:R-:W-:Y:S02]  /*1620*/  FADD.FTZ R132, R105, R132 ;  /* 0x0000008469847221 */ /* 0x000fe40000010000 */
[-C--:B------:R-:W-:Y:S02]  /*1630*/  FFMA.FTZ R131, R97, R105.reuse, R131 ;  /* 0x0000006961837223 */ /* 0x080fe40000010083 */
[----:B------:R-:W-:Y:S01]  /*1640*/  FFMA.FTZ R101, R218, R105, R101 ;  /* 0x00000069da657223 */ /* 0x000fe20000010065 */
[----:B------:R-:W-:Y:S01]  /*1650*/  PRMT R105, RZ, 0x7610, R102 ;  /* 0x00007610ff697816 */ /* 0x000fe20000000066 */
[----:B------:R-:W-:-:S02]  /*1660*/  FMUL.FTZ R83, R215, R82 ;  /* 0x00000052d7537220 */ /* 0x000fc40000410000 */
[----:B------:R-:W-:Y:S02]  /*1670*/  FADD.FTZ R109, -R224, R109 ;  /* 0x0000006de06d7221 */ /* 0x000fe40000010100 */
[----:B------:R-:W-:Y:S02]  /*1680*/  FADD.FTZ R40, R99, R40 ;  /* 0x0000002863287221 */ /* 0x000fe40000010000 */
[-C--:B------:R-:W-:Y:S02]  /*1690*/  FFMA.FTZ R29, R100, R99.reuse, R29 ;  /* 0x00000063641d7223 */ /* 0x080fe4000001001d */
[----:B------:R-:W-:Y:S01]  /*16a0*/  FFMA.FTZ R99, R216, R99, R83 ;  /* 0x00000063d8637223 */ /* 0x000fe20000010053 */
[----:B------:R-:W-:Y:S01]  /*16b0*/  PRMT R83, RZ, 0x7610, R106 ;  /* 0x00007610ff537816 */ /* 0x000fe2000000006a */
[----:B------:R-:W-:Y:S02]  /*16c0*/  FMUL.FTZ R104, R192, R109 ;  /* 0x0000006dc0687220 */ /* 0x000fe40000410000 */
[----:B------:R-:W-:-:S02]  /*16d0*/  FMUL.FTZ R102, R213, R105 ;  /* 0x00000069d5667220 */ /* 0x000fc40000410000 */
[----:B------:R-:W-:Y:S02]  /*16e0*/  FADD.FTZ R41, R83, R41 ;  /* 0x0000002953297221 */ /* 0x000fe40000010000 */
[-C--:B------:R-:W-:Y:S02]  /*16f0*/  FFMA.FTZ R30, R104, R83.reuse, R30 ;  /* 0x00000053681e7223 */ /* 0x080fe4000001001e */
[----:B------:R-:W-:Y:S02]  /*1700*/  FFMA.FTZ R102, R214, R83, R102 ;  /* 0x00000053d6667223 */ /* 0x000fe40000010066 */
[----:B------:R-:W-:Y:S02]  /*1710*/  FADD.FTZ R83, -R224, R110 ;  /* 0x0000006ee0537221 */ /* 0x000fe40000010100 */
[----:B------:R-:W-:Y:S02]  /*1720*/  FADD.FTZ R42, R82, R42 ;  /* 0x0000002a522a7221 */ /* 0x000fe40000010000 */
[----:B------:R-:W-:Y:S01]  /*1730*/  FFMA.FTZ R11, R100, R82, R11 ;  /* 0x00000052640b7223 */ /* 0x000fe2000001000b */
[--C-:B------:R-:W-:Y:S01]  /*1740*/  PRMT R82, RZ, 0x5410, R103.reuse ;  /* 0x00005410ff527816 */ /* 0x100fe20000000067 */
[----:B------:R-:W-:Y:S01]  /*1750*/  FMUL.FTZ R106, R192, R83 ;  /* 0x00000053c06a7220 */ /* 0x000fe20000410000 */
[----:B------:R-:W-:Y:S01]  /*1760*/  PRMT R108, RZ, 0x7610, R103 ;  /* 0x00007610ff6c7816 */ /* 0x000fe20000000067 */
[----:B------:R-:W-:-:S02]  /*1770*/  FADD.FTZ R111, -R224, R111 ;  /* 0x0000006fe06f7221 */ /* 0x000fc40000010100 */
[----:B------:R-:W-:Y:S02]  /*1780*/  FADD.FTZ R18, R105, R18 ;  /* 0x0000001269127221 */ /* 0x000fe40000010000 */
[----:B------:R-:W-:Y:S01]  /*1790*/  FFMA.FTZ R12, R104, R105, R12 ;  /* 0x00000069680c7223 */ /* 0x000fe2000001000c */
[----:B------:R-:W-:Y:S01]  /*17a0*/  PRMT R105, RZ, 0x5410, R107 ;  /* 0x00005410ff697816 */ /* 0x000fe2000000006b */
[-C--:B------:R-:W-:Y:S02]  /*17b0*/  FMUL.FTZ R83, R211, R82.reuse ;  /* 0x00000052d3537220 */ /* 0x080fe40000410000 */
[----:B------:R-:W-:Y:S02]  /*17c0*/  FADD.FTZ R43, R82, R43 ;  /* 0x0000002b522b7221 */ /* 0x000fe40000010000 */
        /* <DEDUP_REMOVED lines=8> */
[----:B------:R-:W-:Y:S02]  /*1850*/  FADD.FTZ R109, -R224, R112 ;  /* 0x00000070e06d7221 */ /* 0x000fe40000010100 */
[----:B------:R-:W-:-:S02]  /*1860*/  FADD.FTZ R17, R108, R17 ;  /* 0x000000116c117221 */ /* 0x000fc40000010000 */
[----:B------:R-:W-:Y:S01]  /*1870*/  FFMA.FTZ R10, R107, R108, R10 ;  /* 0x0000006c6b0a7223 */ /* 0x000fe2000001000a */
[----:B------:R-:W-:Y:S01]  /*1880*/  PRMT R108, RZ, 0x5410, R120 ;  /* 0x00005410ff6c7816 */ /* 0x000fe20000000078 */
[----:B------:R-:W-:Y:S02]  /*1890*/  FADD.FTZ R38, R105, R38 ;  /* 0x0000002669267221 */ /* 0x000fe40000010000 */
[-C--:B------:R-:W-:Y:S01]  /*18a0*/  FFMA.FTZ R27, R106, R105.reuse, R27 ;  /* 0x000000696a1b7223 */ /* 0x080fe2000001001b */
[----:B------:R-:W-:Y:S01]  /*18b0*/  PRMT R116, RZ, 0x7610, R116 ;  /* 0x00007610ff747816 */ /* 0x000fe20000000074 */
[----:B------:R-:W-:Y:S02]  /*18c0*/  FFMA.FTZ R105, R212, R105, R83 ;  /* 0x00000069d4697223 */ /* 0x000fe40000010053 */
[----:B------:R-:W-:Y:S02]  /*18d0*/  FMUL.FTZ R109, R192, R109 ;  /* 0x0000006dc06d7220 */ /* 0x000fe40000410000 */
[----:B------:R-:W-:-:S02]  /*18e0*/  FMUL.FTZ R83, R207, R82 ;  /* 0x00000052cf537220 */ /* 0x000fc40000410000 */
[----:B------:R-:W-:Y:S01]  /*18f0*/  FADD.FTZ R111, -R224, R113 ;  /* 0x00000071e06f7221 */ /* 0x000fe20000010100 */
        /* <DEDUP_REMOVED lines=8> */
[----:B------:R-:W-:Y:S02]  /*1980*/  FFMA.FTZ R110, R206, R110, R83 ;  /* 0x0000006ece6e7223 */ /* 0x000fe40000010053 */
[C---:B------:R-:W-:Y:S02]  /*1990*/  FADD.FTZ R83, -R224.reuse, R114 ;  /* 0x00000072e0537221 */ /* 0x040fe40000010100 */
[----:B------:R-:W-:Y:S02]  /*19a0*/  FADD.FTZ R113, -R224, R115 ;  /* 0x00000073e0717221 */ /* 0x000fe40000010100 */
[----:B------:R-:W-:-:S02]  /*19b0*/  FADD.FTZ R15, R82, R15 ;  /* 0x0000000f520f7221 */ /* 0x000fc40000010000 */
[----:B------:R-:W-:Y:S01]  /*19c0*/  FFMA.FTZ R7, R109, R82, R7 ;  /* 0x000000526d077223 */ /* 0x000fe20000010007 */
[--C-:B------:R-:W-:Y:S01]  /*19d0*/  PRMT R82, RZ, 0x5410, R117.reuse ;  /* 0x00005410ff527816 */ /* 0x100fe20000000075 */
[C---:B------:R-:W-:Y:S01]  /*19e0*/  FMUL.FTZ R112, R192.reuse, R83 ;  /* 0x00000053c0707220 */ /* 0x040fe20000410000 */
[----:B------:R-:W-:Y:S01]  /*19f0*/  PRMT R117, RZ, 0x7610, R117 ;  /* 0x00007610ff757816 */ /* 0x000fe20000000075 */
[----:B------:R-:W-:Y:S01]  /*1a00*/  FMUL.FTZ R113, R192, R113 ;  /* 0x00000071c0717220 */ /* 0x000fe20000410000 */
[----:B------:R-:W-:Y:S01]  /*1a10*/  PRMT R114, RZ, 0x5410, R121 ;  /* 0x00005410ff727816 */ /* 0x000fe20000000079 */
[----:B------:R-:W-:Y:S01]  /*1a20*/  FADD.FTZ R13, R82, R13 ;  /* 0x0000000d520d7221 */ /* 0x000fe20000010000 */
[----:B------:R-:W-:Y:S01]  /*1a30*/  PRMT R115, RZ, 0x7610, R121 ;  /* 0x00007610ff737816 */ /* 0x000fe20000000079 */
[----:B------:R-:W-:Y:S02]  /*1a40*/  FFMA.FTZ R5, R112, R82, R5 ;  /* 0x0000005270057223 */ /* 0x000fe40000010005 */
[----:B------:R-:W-:-:S02]  /*1a50*/  FADD.FTZ R14, R117, R14 ;  /* 0x0000000e750e7221 */ /* 0x000fc40000010000 */
[-C--:B------:R-:W-:Y:S02]  /*1a60*/  FFMA.FTZ R6, R113, R117.reuse, R6 ;  /* 0x0000007571067223 */ /* 0x080fe40000010006 */
[----:B------:R-:W-:Y:S02]  /*1a70*/  FMUL.FTZ R82, R198, R82 ;  /* 0x00000052c6527220 */ /* 0x000fe40000410000 */
[----:B------:R-:W-:Y:S02]  /*1a80*/  FMUL.FTZ R117, R197, R117 ;  /* 0x00000075c5757220 */ /* 0x000fe40000410000 */
[----:B------:R-:W-:Y:S02]  /*1a90*/  FADD.FTZ R35, R114, R35 ;  /* 0x0000002372237221 */ /* 0x000fe40000010000 */
[----:B------:R-:W-:Y:S02]  /*1aa0*/  FFMA.FTZ R23, R112, R114, R23 ;  /* 0x0000007270177223 */ /* 0x000fe40000010017 */
[----:B------:R-:W-:-:S02]  /*1ab0*/  FADD.FTZ R128, R115, R128 ;  /* 0x0000008073807221 */ /* 0x000fc40000010000 */
[-C--:B------:R-:W-:Y:S02]  /*1ac0*/  FFMA.FTZ R24, R113, R115.reuse, R24 ;  /* 0x0000007371187223 */ /* 0x080fe40000010018 */
[----:B------:R-:W-:Y:S01]  /*1ad0*/  FFMA.FTZ R114, R205, R114, R82 ;  /* 0x00000072cd727223 */ /* 0x000fe20000010052 */
[----:B------:R-:W-:Y:S01]  /*1ae0*/  PRMT R82, RZ, 0x5410, R118 ;  /* 0x00005410ff527816 */ /* 0x000fe20000000076 */
[----:B------:R-:W-:Y:S02]  /*1af0*/  FFMA.FTZ R115, R204, R115, R117 ;  /* 0x00000073cc737223 */ /* 0x000fe40000010075 */
[----:B------:R-:W-:Y:S02]  /*1b00*/  FADD.FTZ R117, -R224, R124 ;  /* 0x0000007ce0757221 */ /* 0x000fe40000010100 */
[----:B------:R-:W-:Y:S02]  /*1b10*/  FADD.FTZ R16, R116, R16 ;  /* 0x0000001074107221 */ /* 0x000fe40000010000 */
        /* <DEDUP_REMOVED lines=13> */
[--C-:B------:R-:W-:Y:S01]  /*1bf0*/  PRMT R82, RZ, 0x5410, R119.reuse ;  /* 0x00005410ff527816 */ /* 0x100fe20000000077 */
[----:B------:R-:W-:Y:S01]  /*1c00*/  FMUL.FTZ R124, R192, R125 ;  /* 0x0000007dc07c7220 */ /* 0x000fe20000410000 */
[----:B------:R-:W-:Y:S01]  /*1c10*/  PRMT R119, RZ, 0x7610, R119 ;  /* 0x00007610ff777816 */ /* 0x000fe20000000077 */
[----:B------:R-:W-:Y:S02]  /*1c20*/  FMUL.FTZ R122, R195, R118 ;  /* 0x00000076c37a7220 */ /* 0x000fe40000410000 */
[----:B------:R-:W-:Y:S02]  /*1c30*/  FADD.FTZ R127, -R224, R127 ;  /* 0x0000007fe07f7221 */ /* 0x000fe40000010100 */
[----:B------:R-:W-:Y:S01]  /*1c40*/  FMUL.FTZ R121, R192, R121 ;  /* 0x00000079c0797220 */ /* 0x000fe20000410000 */
[--C-:B------:R-:W-:Y:S01]  /*1c50*/  PRMT R120, RZ, 0x5410, R123.reuse ;  /* 0x00005410ff787816 */ /* 0x100fe2000000007b */
[----:B------:R-:W-:Y:S01]  /*1c60*/  FADD.FTZ R34, R83, R34 ;  /* 0x0000002253227221 */ /* 0x000fe20000010000 */
[----:B------:R-:W-:Y:S01]  /*1c70*/  PRMT R125, RZ, 0x7610, R123 ;  /* 0x00007610ff7d7816 */ /* 0x000fe2000000007b */
[----:B------:R-:W-:-:S02]  /*1c80*/  FFMA.FTZ R22, R124, R83, R22 ;  /* 0x000000537c167223 */ /* 0x000fc40000010016 */
[----:B------:R-:W-:Y:S02]  /*1c90*/  FFMA.FTZ R122, R202, R83, R122 ;  /* 0x00000053ca7a7223 */ /* 0x000fe4000001007a */
[-C--:B------:R-:W-:Y:S02]  /*1ca0*/  FMUL.FTZ R83, R194, R82.reuse ;  /* 0x00000052c2537220 */ /* 0x080fe40000410000 */
[----:B------:R-:W-:Y:S02]  /*1cb0*/  FADD.FTZ R191, R82, R191 ;  /* 0x000000bf52bf7221 */ /* 0x000fe40000010000 */
[----:B------:R-:W-:Y:S02]  /*1cc0*/  FFMA.FTZ R0, R121, R82, R0 ;  /* 0x0000005279007223 */ /* 0x000fe40000010000 */
[----:B------:R-:W-:Y:S02]  /*1cd0*/  FMUL.FTZ R123, R192, R127 ;  /* 0x0000007fc07b7220 */ /* 0x000fe40000410000 */
[----:B------:R-:W-:-:S02]  /*1ce0*/  FMUL.FTZ R82, R193, R119 ;  /* 0x00000077c1527220 */ /* 0x000fc40000410000 */
[----:B------:R-:W-:Y:S02]  /*1cf0*/  FADD.FTZ R188, R118, R188 ;  /* 0x000000bc76bc7221 */ /* 0x000fe40000010000 */
[----:B------:R-:W-:Y:S02]  /*1d00*/  FFMA.FTZ R4, R124, R118, R4 ;  /* 0x000000767c047223 */ /* 0x000fe40000010004 */
[----:B------:R-:W-:Y:S02]  /*1d10*/  FADD.FTZ R32, R125, R32 ;  /* 0x000000207d207221 */ /* 0x000fe40000010000 */
[-C--:B------:R-:W-:Y:S02]  /*1d20*/  FFMA.FTZ R20, R123, R125.reuse, R20 ;  /* 0x0000007d7b147223 */ /* 0x080fe40000010014 */
[----:B------:R-:W-:Y:S02]  /*1d30*/  FFMA.FTZ R125, R200, R125, R82 ;  /* 0x0000007dc87d7223 */ /* 0x000fe40000010052 */
[----:B------:R-:W-:-:S02]  /*1d40*/  FADD.FTZ R118, RZ, R170 ;  /* 0x000000aaff767221 */ /* 0x000fc40000010000 */
[----:B------:R-:W-:Y:S02]  /*1d50*/  FFMA.FTZ R82, R171, R170, RZ ;  /* 0x000000aaab527223 */ /* 0x000fe400000100ff */
[----:B------:R-:W-:Y:S02]  /*1d60*/  FADD.FTZ R118, R235, R118 ;  /* 0x00000076eb767221 */ /* 0x000fe40000010000 */
[----:B------:R-:W-:Y:S02]  /*1d70*/  FFMA.FTZ R82, R236, R235, R82 ;  /* 0x000000ebec527223 */ /* 0x000fe40000010052 */
[----:B------:R-:W-:Y:S02]  /*1d80*/  FADD.FTZ R118, R239, R118 ;  /* 0x00000076ef767221 */ /* 0x000fe40000010000 */
[----:B------:R-:W-:Y:S02]  /*1d90*/  FFMA.FTZ R82, R237, R239, R82 ;  /* 0x000000efed527223 */ /* 0x000fe40000010052 */
[----:B------:R-:W-:-:S02]  /*1da0*/  FADD.FTZ R31, R120, R31 ;  /* 0x0000001f781f7221 */ /* 0x000fc40000010000 */
[-C--:B------:R-:W-:Y:S02]  /*1db0*/  FFMA.FTZ R19, R121, R120.reuse, R19 ;  /* 0x0000007879137223 */ /* 0x080fe40000010013 */
[----:B------:R-:W-:Y:S02]  /*1dc0*/  FADD.FTZ R190, R119, R190 ;  /* 0x000000be77be7221 */ /* 0x000fe40000010000 */
[----:B------:R-:W-:Y:S02]  /*1dd0*/  FFMA.FTZ R2, R123, R119, R2 ;  /* 0x000000777b027223 */ /* 0x000fe40000010002 */
        /* <DEDUP_REMOVED lines=43> */
[----:B------:R-:W-:Y:S05]  /*2090*/  BRA.DIV ~URZ, `(.L_x_740) ;  /* 0x00002e127f007947 */ /* 0x000fea000b800000 */
[----:B------:R0:W1:Y:S02]  /*20a0*/  SHFL.BFLY PT, R127, R126, 0x1, 0x1f ;  /* 0x0c201f007e7f7f89 */ /* 0x00006400000e0000 */
.L_x_744:
[----:B------:R-:W-:Y:S05]  /*20b0*/  BRA.DIV ~URZ, `(.L_x_741) ;  /* 0x00002e627f007947 */ /* 0x000fea000b800000 */
[----:B-1----:R-:W-:Y:S01]  /*20c0*/  FADD.FTZ R118, R126, R127 ;  /* 0x0000007f7e767221 */ /* 0x002fe20000010000 */
[----:B------:R-:W1:Y:S04]  /*20d0*/  SHFL.BFLY PT, R82, R119, 0x1, 0x1f ;  /* 0x0c201f0077527f89 */ /* 0x000e6800000e0000 */
[----:B------:R-:W2:Y:S01]  /*20e0*/  SHFL.BFLY PT, R83, R118, 0x2, 0x1f ;  /* 0x0c401f0076537f89 */ /* 0x000ea200000e0000 */
[----:B-1----:R-:W-:-:S02]  /*20f0*/  FADD.FTZ R82, R119, R82 ;  /* 0x0000005277527221 */ /* 0x002fc40000010000 */
[----:B--2---:R-:W-:-:S03]  /*2100*/  FADD.FTZ R118, R83, R118 ;  /* 0x0000007653767221 */ /* 0x004fc60000010000 */
[----:B------:R-:W1:Y:S04]  /*2110*/  SHFL.BFLY PT, R83, R82, 0x2, 0x1f ;  /* 0x0c401f0052537f89 */ /* 0x000e6800000e0000 */
[----:B------:R-:W2:Y:S01]  /*2120*/  SHFL.BFLY PT, R127, R118, 0x4, 0x1f ;  /* 0x0c801f00767f7f89 */ /* 0x000ea200000e0000 */
[----:B-1----:R-:W-:Y:S02]  /*2130*/  FADD.FTZ R83, R82, R83 ;  /* 0x0000005352537221 */ /* 0x002fe40000010000 */
[----:B--2---:R-:W-:-:S03]  /*2140*/  FADD.FTZ R224, R118, R127 ;  /* 0x0000007f76e07221 */ /* 0x004fc60000010000 */
[----:B0-----:R-:W0:Y:S04]  /*2150*/  SHFL.BFLY PT, R126, R83, 0x4, 0x1f ;  /* 0x0c801f00537e7f89 */ /* 0x001e2800000e0000 */
[----:B------:R-:W1:Y:S01]  /*2160*/  SHFL.BFLY PT, R127, R224, 0x8, 0x1f ;  /* 0x0d001f00e07f7f89 */ /* 0x000e6200000e0000 */
[----:B0-----:R-:W-:Y:S02]  /*2170*/  FADD.FTZ R83, R83, R126 ;  /* 0x0000007e53537221 */ /* 0x001fe40000010000 */
[----:B-1----:R-:W-:-:S03]  /*2180*/  FADD.FTZ R126, R224, R127 ;  /* 0x0000007fe07e7221 */ /* 0x002fc60000010000 */
[----:B------:R-:W0:Y:S04]  /*2190*/  SHFL.BFLY PT, R119, R83, 0x8, 0x1f ;  /* 0x0d001f0053777f89 */ /* 0x000e2800000e0000 */
[----:B------:R1:W2:Y:S01]  /*21a0*/  SHFL.BFLY PT, R127, R126, 0x10, 0x1f ;  /* 0x0e001f007e7f7f89 */ /* 0x0002a200000e0000 */
[----:B0-----:R-:W-:-:S05]  /*21b0*/  FADD.FTZ R119, R83, R119 ;  /* 0x0000007753777221 */ /* 0x001fca0000010000 */
[----:B------:R1:W0:Y:S02]  /*21c0*/  SHFL.BFLY PT, R82, R119, 0x10, 0x1f ;  /* 0x0e001f0077527f89 */ /* 0x00022400000e0000 */
.L_x_745:
[----:B--2---:R-:W-:Y:S01]  /*21d0*/  FADD.FTZ R127, R127, R126 ;  /* 0x0000007e7f7f7221 */ /* 0x004fe20000010000 */
[----:B-----5:R-:W-:Y:S01]  /*21e0*/  @P0 MOV R118, R152 ;  /* 0x0000009800760202 */ /* 0x020fe20000000f00 */
[----:B0-----:R-:W-:Y:S01]  /*21f0*/  FADD.FTZ R82, R82, R119 ;  /* 0x0000007752527221 */ /* 0x001fe20000010000 */
[----:B------:R-:W-:Y:S01]  /*2200*/  @P0 LOP3.LUT P3, RZ, R152, 0xff00, RZ, 0xc0, !PT ;  /* 0x0000ff0098ff0812 */ /* 0x000fe2000786c0ff */
[----:B-1----:R-:W-:Y:S01]  /*2210*/  FMUL.FTZ R126, R127, c[0x0][0x1e0] ;  /* 0x000078007f7e7a20 */ /* 0x002fe20000410000 */
[----:B------:R-:W-:Y:S01]  /*2220*/  @P0 LOP3.LUT P2, RZ, R118, 0xff, RZ, 0xc0, !PT ;  /* 0x000000ff76ff0812 */ /* 0x000fe2000784c0ff */
[----:B------:R-:W-:Y:S01]  /*2230*/  FMUL.FTZ R127, R82, c[0x0][0x1e0] ;  /* 0x00007800527f7a20 */ /* 0x000fe20000410000 */
[----:B------:R-:W-:Y:S02]  /*2240*/  LOP3.LUT P4, RZ, R80, 0xff00, RZ, 0xc0, !PT ;  /* 0x0000ff0050ff7812 */ /* 0x000fe4000788c0ff */
[----:B------:R-:W-:Y:S02]  /*2250*/  FSEL R126, R126, RZ, !P1 ;  /* 0x000000ff7e7e7208 */ /* 0x000fe40004800000 */
[----:B------:R-:W-:-:S02]  /*2260*/  ISETP.NE.U32.AND P1, PT, RZ, c[0x0][0x218], PT ;  /* 0x00008600ff007a0c */ /* 0x000fc40003f25070 */
[----:B------:R-:W-:Y:S01]  /*2270*/  LOP3.LUT P6, RZ, R80, 0xff0000, RZ, 0xc0, !PT ;  /* 0x00ff000050ff7812 */ /* 0x000fe200078cc0ff */
[-CC-:B------:R-:W-:Y:S01]  /*2280*/  FFMA.FTZ R119, R171, R127.reuse, R126.reuse ;  /* 0x0000007fab777223 */ /* 0x180fe2000001007e */
[----:B------:R-:W-:Y:S01]  /*2290*/  ISETP.NE.AND.EX P1, PT, RZ, c[0x0][0x21c], PT, P1 ;  /* 0x00008700ff007a0c */ /* 0x000fe20003f25310 */
[-C--:B------:R-:W-:Y:S02]  /*22a0*/  FFMA.FTZ R236, R236, R127.reuse, R126 ;  /* 0x0000007fecec7223 */ /* 0x080fe4000001007e */
[----:B------:R-:W-:Y:S02]  /*22b0*/  FADD.FTZ R119, R170, -R119 ;  /* 0x80000077aa777221 */ /* 0x000fe40000010000 */
[----:B------:R-:W-:Y:S02]  /*22c0*/  FADD.FTZ R235, R235, -R236 ;  /* 0x800000ecebeb7221 */ /* 0x000fe40000010000 */
[----:B------:R-:W-:Y:S02]  /*22d0*/  FFMA.FTZ R82, R237, R127, R126 ;  /* 0x0000007fed527223 */ /* 0x000fe4000001007e */
[----:B------:R-:W-:-:S02]  /*22e0*/  FMUL.FTZ R236, R192, R119 ;  /* 0x00000077c0ec7220 */ /* 0x000fc40000410000 */
[----:B------:R-:W-:Y:S02]  /*22f0*/  FADD.FTZ R239, R239, -R82 ;  /* 0x80000052efef7221 */ /* 0x000fe40000010000 */
[----:B------:R-:W-:Y:S02]  /*2300*/  FMUL.FTZ R82, R192, R235 ;  /* 0x000000ebc0527220 */ /* 0x000fe40000410000 */
[----:B------:R-:W-:Y:S02]  /*2310*/  @P1 FADD.FTZ R236, R44, R236 ;  /* 0x000000ec2cec1221 */ /* 0x000fe40000010000 */
[----:B------:R-:W-:Y:S02]  /*2320*/  @P1 FADD.FTZ R82, R45, R82 ;  /* 0x000000522d521221 */ /* 0x000fe40000010000 */
[----:B------:R-:W-:Y:S02]  /*2330*/  FMUL.FTZ R171, R236, c[0x0][0x1e8] ;  /* 0x00007a00ecab7a20 */ /* 0x000fe40000410000 */
[----:B------:R-:W-:-:S02]  /*2340*/  FMUL.FTZ R119, R82, c[0x0][0x1e8] ;  /* 0x00007a0052777a20 */ /* 0x000fc40000410000 */
[--C-:B------:R-:W-:Y:S01]  /*2350*/  FFMA.FTZ R235, R240, R127, R126.reuse ;  /* 0x0000007ff0eb7223 */ /* 0x100fe2000001007e */
[----:B------:R-:W-:Y:S01]  /*2360*/  @P0 FSEL R118, R171, RZ, P2 ;  /* 0x000000ffab760208 */ /* 0x000fe20001000000 */
[----:B------:R-:W-:Y:S01]  /*2370*/  FMUL.FTZ R240, R192, R239 ;  /* 0x000000efc0f07220 */ /* 0x000fe20000410000 */
[----:B------:R-:W-:Y:S01]  /*2380*/  @P0 FSEL R170, R119, RZ, P3 ;  /* 0x000000ff77aa0208 */ /* 0x000fe20001800000 */
[----:B------:R-:W-:Y:S01]  /*2390*/  FFMA.FTZ R238, R238, R127, R126 ;  /* 0x0000007feeee7223 */ /* 0x000fe2000001007e */
[----:B------:R-:W-:Y:S01]  /*23a0*/  @P0 F2FP.BF16.PACK_AB R118, RZ, R118 ;  /* 0x00000076ff76023e */ /* 0x000fe200000010ff */
[----:B------:R-:W-:Y:S01]  /*23b0*/  @P1 FADD.FTZ R240, R46, R240 ;  /* 0x000000f02ef01221 */ /* 0x000fe20000010000 */
[----:B------:R-:W-:Y:S01]  /*23c0*/  @P0 F2FP.BF16.PACK_AB R170, RZ, R170 ;  /* 0x000000aaffaa023e */ /* 0x000fe200000010ff */
[----:B------:R-:W-:Y:S01]  /*23d0*/  FADD.FTZ R83, R241, -R238 ;  /* 0x800000eef1537221 */ /* 0x000fe20000010000 */
[----:B------:R-:W-:Y:S01]  /*23e0*/  @P0 PRMT R76, R118, 0x7610, R76 ;  /* 0x00007610764c0816 */ /* 0x000fe2000000004c */
[----:B------:R-:W-:Y:S01]  /*23f0*/  FADD.FTZ R235, R92, -R235 ;  /* 0x800000eb5ceb7221 */ /* 0x000fe20000010000 */
[----:B------:R-:W-:Y:S01]  /*2400*/  MOV R92, R80 ;  /* 0x00000050005c7202 */ /* 0x000fe20000000f00 */
[----:B------:R-:W-:Y:S01]  /*2410*/  FMUL.FTZ R83, R192, R83 ;  /* 0x00000053c0537220 */ /* 0x000fe20000410000 */
[----:B------:R-:W-:Y:S01]  /*2420*/  @P0 PRMT R76, R76, 0x5410, R170 ;  /* 0x000054104c4c0816 */ /* 0x000fe200000000aa */
[----:B------:R-:W-:Y:S01]  /*2430*/  FMUL.FTZ R170, R240, c[0x0][0x1e8] ;  /* 0x00007a00f0aa7a20 */ /* 0x000fe20000410000 */
[----:B------:R-:W-:Y:S01]  /*2440*/  @P0 LOP3.LUT P2, RZ, R152, 0xff0000, RZ, 0xc0, !PT ;  /* 0x00ff000098ff0812 */ /* 0x000fe2000784c0ff */
[----:B------:R-:W-:Y:S01]  /*2450*/  @P1 FADD.FTZ R83, R47, R83 ;  /* 0x000000532f531221 */ /* 0x000fe20000010000 */
[----:B------:R-:W-:Y:S01]  /*2460*/  LOP3.LUT P5, RZ, R92, 0xff, RZ, 0xc0, !PT ;  /* 0x000000ff5cff7812 */ /* 0x000fe200078ac0ff */
[----:B------:R-:W-:Y:S01]  /*2470*/  FMUL.FTZ R224, R192, R235 ;  /* 0x000000ebc0e07220 */ /* 0x000fe20000410000 */
[----:B------:R-:W-:Y:S01]  /*2480*/  @P0 FSEL R92, R170, RZ, P2 ;  /* 0x000000ffaa5c0208 */ /* 0x000fe20001000000 */
[----:B------:R-:W-:Y:S01]  /*2490*/  FMUL.FTZ R118, R83, c[0x0][0x1e8] ;  /* 0x00007a0053767a20 */ /* 0x000fe20000410000 */
[----:B------:R-:W-:Y:S01]  /*24a0*/  @P0 LOP3.LUT P2, RZ, R152, 0xff000000, RZ, 0xc0, !PT ;  /* 0xff00000098ff0812 */ /* 0x000fe2000784c0ff */
[----:B------:R-:W-:Y:S01]  /*24b0*/  FFMA.FTZ R235, R90, R127, R126 ;  /* 0x0000007f5aeb7223 */ /* 0x000fe2000001007e */
[----:B------:R-:W-:Y:S01]  /*24c0*/  @P0 F2FP.BF16.PACK_AB R92, RZ, R92 ;  /* 0x0000005cff5c023e */ /* 0x000fe200000010ff */
[----:B------:R-:W-:Y:S01]  /*24d0*/  @P1 FADD.FTZ R224, R48, R224 ;  /* 0x000000e030e01221 */ /* 0x000fe20000010000 */
[----:B------:R-:W-:Y:S01]  /*24e0*/  FSEL R90, R171, RZ, P5 ;  /* 0x000000ffab5a7208 */ /* 0x000fe20002800000 */
[----:B------:R-:W-:Y:S01]  /*24f0*/  FADD.FTZ R235, R86, -R235 ;  /* 0x800000eb56eb7221 */ /* 0x000fe20000010000 */
[----:B------:R-:W-:Y:S01]  /*2500*/  @P0 PRMT R77, R92, 0x7610, R77 ;  /* 0x000076105c4d0816 */ /* 0x000fe2000000004d */
[----:B------:R-:W-:Y:S01]  /*2510*/  FMUL.FTZ R237, R224, c[0x0][0x1e8] ;  /* 0x00007a00e0ed7a20 */ /* 0x000fe20000410000 */
[----:B------:R-:W-:Y:S01]  /*2520*/  @P0 FSEL R92, R118, RZ, P2 ;  /* 0x000000ff765c0208 */ /* 0x000fe20001000000 */
[C---:B------:R-:W-:Y:S01]  /*2530*/  FMUL.FTZ R235, R192.reuse, R235 ;  /* 0x000000ebc0eb7220 */ /* 0x040fe20000410000 */
[----:B------:R-:W-:Y:S01]  /*2540*/  @P0 LOP3.LUT P2, RZ, R153, 0xff, RZ, 0xc0, !PT ;  /* 0x000000ff99ff0812 */ /* 0x000fe2000784c0ff */
[----:B------:R-:W-:Y:S01]  /*2550*/  FFMA.FTZ R86, R243, R127, R126 ;  /* 0x0000007ff3567223 */ /* 0x000fe2000001007e */
[----:B------:R-:W-:Y:S01]  /*2560*/  @P0 F2FP.BF16.PACK_AB R92, RZ, R92 ;  /* 0x0000005cff5c023e */ /* 0x000fe200000010ff */
[----:B------:R-:W-:Y:S01]  /*2570*/  @P1 FADD.FTZ R235, R49, R235 ;  /* 0x000000eb31eb1221 */ /* 0x000fe20000010000 */
[----:B------:R-:W-:Y:S01]  /*2580*/  @P0 LOP3.LUT P5, RZ, R153, 0xff00, RZ, 0xc0, !PT ;  /* 0x0000ff0099ff0812 */ /* 0x000fe200078ac0ff */
[----:B------:R-:W-:Y:S01]  /*2590*/  FADD.FTZ R87, R87, -R86 ;  /* 0x8000005657577221 */ /* 0x000fe20000010000 */
[----:B------:R-:W-:Y:S01]  /*25a0*/  @P0 PRMT R77, R77, 0x5410, R92 ;  /* 0x000054104d4d0816 */ /* 0x000fe2000000005c */
[----:B------:R-:W-:Y:S01]  /*25b0*/  FMUL.FTZ R171, R235, c[0x0][0x1e8] ;  /* 0x00007a00ebab7a20 */ /* 0x000fe20000410000 */
[----:B------:R-:W-:Y:S01]  /*25c0*/  @P0 FSEL R92, R237, RZ, P2 ;  /* 0x000000ffed5c0208 */ /* 0x000fe20001000000 */
[----:B------:R-:W-:Y:S01]  /*25d0*/  FMUL.FTZ R241, R192, R87 ;  /* 0x00000057c0f17220 */ /* 0x000fe20000410000 */
[----:B------:R-:W-:Y:S01]  /*25e0*/  LOP3.LUT P3, RZ, R80, 0xff000000, RZ, 0xc0, !PT ;  /* 0xff00000050ff7812 */ /* 0x000fe2000786c0ff */
[-C--:B------:R-:W-:Y:S01]  /*25f0*/  FFMA.FTZ R95, R95, R127.reuse, R126 ;  /* 0x0000007f5f5f7223 */ /* 0x080fe2000001007e */
[----:B------:R-:W-:Y:S01]  /*2600*/  @P0 F2FP.BF16.PACK_AB R92, RZ, R92 ;  /* 0x0000005cff5c023e */ /* 0x000fe200000010ff */
[----:B------:R-:W-:Y:S01]  /*2610*/  @P1 FADD.FTZ R241, R51, R241 ;  /* 0x000000f133f11221 */ /* 0x000fe20000010000 */
[----:B------:R-:W-:Y:S01]  /*2620*/  FSEL R170, R170, RZ, P6 ;  /* 0x000000ffaaaa7208 */ /* 0x000fe20003000000 */
[----:B------:R-:W-:Y:S01]  /*2630*/  FADD.FTZ R95, R94, -R95 ;  /* 0x8000005f5e5f7221 */ /* 0x000fe20000010000 */
[----:B------:R-:W-:Y:S01]  /*2640*/  @P0 PRMT R78, R92, 0x7610, R78 ;  /* 0x000076105c4e0816 */ /* 0x000fe2000000004e */
[----:B------:R-:W-:Y:S01]  /*2650*/  FMUL.FTZ R239, R241, c[0x0][0x1e8] ;  /* 0x00007a00f1ef7a20 */ /* 0x000fe20000410000 */
[----:B------:R-:W-:Y:S01]  /*2660*/  FSEL R92, R119, RZ, P4 ;  /* 0x000000ff775c7208 */ /* 0x000fe20002000000 */
[-CC-:B------:R-:W-:Y:S01]  /*2670*/  FFMA.FTZ R94, R97, R127.reuse, R126.reuse ;  /* 0x0000007f615e7223 */ /* 0x180fe2000001007e */
[----:B------:R-:W-:Y:S01]  /*2680*/  @P0 FSEL R80, R171, RZ, P5 ;  /* 0x000000ffab500208 */ /* 0x000fe20002800000 */
[-C--:B------:R-:W-:Y:S01]  /*2690*/  FFMA.FTZ R100, R100, R127.reuse, R126 ;  /* 0x0000007f64647223 */ /* 0x080fe2000001007e */
[----:B------:R-:W-:Y:S01]  /*26a0*/  LOP3.LUT P2, RZ, R81, 0xff, RZ, 0xc0, !PT ;  /* 0x000000ff51ff7812 */ /* 0x000fe2000784c0ff */
[----:B------:R-:W-:Y:S01]  /*26b0*/  FADD.FTZ R101, R101, -R94 ;  /* 0x8000005e65657221 */ /* 0x000fe20000010000 */
[----:B------:R-:W-:Y:S01]  /*26c0*/  LOP3.LUT P4, RZ, R81, 0xff00, RZ, 0xc0, !PT ;  /* 0x0000ff0051ff7812 */ /* 0x000fe2000788c0ff */
[----:B------:R-:W-:Y:S01]  /*26d0*/  FADD.FTZ R97, R99, -R100 ;  /* 0x8000006463617221 */ /* 0x000fe20000010000 */
[C---:B------:R-:W-:Y:S01]  /*26e0*/  LOP3.LUT P6, RZ, R81.reuse, 0xff0000, RZ, 0xc0, !PT ;  /* 0x00ff000051ff7812 */ /* 0x040fe200078cc0ff */
[-CC-:B------:R-:W-:Y:S01]  /*26f0*/  FFMA.FTZ R106, R106, R127.reuse, R126.reuse ;  /* 0x0000007f6a6a7223 */ /* 0x180fe2000001007e */
[----:B------:R-:W-:Y:S01]  /*2700*/  LOP3.LUT P5, RZ, R81, 0xff000000, RZ, 0xc0, !PT ;  /* 0xff00000051ff7812 */ /* 0x000fe200078ac0ff */
[--C-:B------:R-:W-:Y:S01]  /*2710*/  FFMA.FTZ R81, R242, R127, R126.reuse ;  /* 0x0000007ff2517223 */ /* 0x100fe2000001007e */
[----:B------:R-:W-:Y:S01]  /*2720*/  FSEL R237, R237, RZ, P2 ;  /* 0x000000ffeded7208 */ /* 0x000fe20001000000 */
[----:B------:R-:W-:Y:S01]  /*2730*/  FMUL.FTZ R97, R192, R97 ;  /* 0x00000061c0617220 */ /* 0x000fe20000410000 */
[----:B------:R-:W-:Y:S01]  /*2740*/  ISETP.NE.U32.AND P2, PT, RZ, c[0x0][0x258], PT ;  /* 0x00009600ff007a0c */ /* 0x000fe20003f45070 */
[----:B------:R-:W-:Y:S01]  /*2750*/  FADD.FTZ R81, R234, -R81 ;  /* 0x80000051ea517221 */ /* 0x000fe20000010000 */
[----:B------:R-:W-:Y:S01]  /*2760*/  FSEL R234, R118, RZ, P3 ;  /* 0x000000ff76ea7208 */ /* 0x000fe20001800000 */
[----:B------:R-:W-:Y:S01]  /*2770*/  @P1 FADD.FTZ R97, R56, R97 ;  /* 0x0000006138611221 */ /* 0x000fe20000010000 */
[----:B------:R-:W-:Y:S01]  /*2780*/  @P0 LOP3.LUT P3, RZ, R153, 0xff0000, RZ, 0xc0, !PT ;  /* 0x00ff000099ff0812 */ /* 0x000fe2000786c0ff */
[----:B------:R-:W-:Y:S01]  /*2790*/  FMUL.FTZ R242, R192, R81 ;  /* 0x00000051c0f27220 */ /* 0x000fe20000410000 */
[----:B------:R-:W-:Y:S01]  /*27a0*/  ISETP.NE.AND.EX P2, PT, RZ, c[0x0][0x25c], PT, P2 ;  /* 0x00009700ff007a0c */ /* 0x000fe20003f45320 */
[----:B------:R-:W-:Y:S01]  /*27b0*/  FFMA.FTZ R117, R117, R127, R126 ;  /* 0x0000007f75757223 */ /* 0x000fe2000001007e */
[----:B------:R-:W-:Y:S01]  /*27c0*/  @P0 F2FP.BF16.PACK_AB R80, RZ, R80 ;  /* 0x00000050ff50023e */ /* 0x000fe200000010ff */
[----:B------:R-:W-:-:S02]  /*27d0*/  @P1 FADD.FTZ R242, R50, R242 ;  /* 0x000000f232f21221 */ /* 0x000fc40000010000 */
[-C--:B------:R-:W-:Y:S01]  /*27e0*/  FFMA.FTZ R121, R121, R127.reuse, R126 ;  /* 0x0000007f79797223 */ /* 0x080fe2000001007e */
[----:B------:R-:W-:Y:S01]  /*27f0*/  @P0 PRMT R78, R78, 0x5410, R80 ;  /* 0x000054104e4e0816 */ /* 0x000fe20000000050 */
[----:B------:R-:W-:Y:S02]  /*2800*/  FMUL.FTZ R238, R242, c[0x0][0x1e8] ;  /* 0x00007a00f2ee7a20 */ /* 0x000fe40000410000 */
[----:B------:R-:W-:Y:S02]  /*2810*/  FADD.FTZ R117, R116, -R117 ;  /* 0x8000007574757221 */ /* 0x000fe40000010000 */
[----:B------:R-:W-:Y:S01]  /*2820*/  FFMA.FTZ R111, R111, R127, R126 ;  /* 0x0000007f6f6f7223 */ /* 0x000fe2000001007e */
[----:B------:R-:W-:Y:S02]  /*2830*/  @P0 FSEL R119, R238, RZ, P3 ;  /* 0x000000ffee770208 */ /* 0x000fe40001800000 */
[----:B------:R-:W-:Y:S01]  /*2840*/  @P0 LOP3.LUT P3, RZ, R153, 0xff000000, RZ, 0xc0, !PT ;  /* 0xff00000099ff0812 */ /* 0x000fe2000786c0ff */
[----:B------:R-:W-:Y:S01]  /*2850*/  FADD.FTZ R111, R110, -R111 ;  /* 0x8000006f6e6f7221 */ /* 0x000fe20000010000 */
[----:B------:R-:W-:-:S02]  /*2860*/  @P2 MOV R87, 0x20 ;  /* 0x0000002000572802 */ /* 0x000fc40000000f00 */
[----:B------:R-:W-:Y:S02]  /*2870*/  @P0 FSEL R118, R239, RZ, P3 ;  /* 0x000000ffef760208 */ /* 0x000fe40001800000 */
[----:B------:R-:W-:Y:S01]  /*2880*/  ISETP.NE.U32.AND P3, PT, RZ, c[0x0][0x258], PT ;  /* 0x00009600ff007a0c */ /* 0x000fe20003f65070 */
[----:B------:R-:W-:Y:S01]  /*2890*/  @P2 IMAD.WIDE.U32 R86, R186, R87, c[0x0][0x258] ;  /* 0x00009600ba562625 */ /* 0x000fe200078e0057 */
[----:B------:R-:W-:Y:S02]  /*28a0*/  @P0 F2FP.BF16.PACK_AB R119, RZ, R119 ;  /* 0x00000077ff77023e */ /* 0x000fe400000010ff */
[----:B------:R-:W-:Y:S02]  /*28b0*/  ISETP.NE.AND.EX P3, PT, RZ, c[0x0][0x25c], PT, P3 ;  /* 0x00009700ff007a0c */ /* 0x000fe40003f65330 */
[----:B------:R-:W-:Y:S02]  /*28c0*/  @P0 F2FP.BF16.PACK_AB R118, RZ, R118 ;  /* 0x00000076ff76023e */ /* 0x000fe400000010ff */
[----:B------:R-:W-:-:S02]  /*28d0*/  SEL R81, R82, R69, P3 ;  /* 0x0000004552517207 */ /* 0x000fc40001800000 */
[----:B------:R-:W-:Y:S02]  /*28e0*/  SEL R82, R240, R70, P3 ;  /* 0x00000046f0527207 */ /* 0x000fe40001800000 */
[----:B------:R-:W-:Y:S02]  /*28f0*/  SEL R83, R83, R71, P3 ;  /* 0x0000004753537207 */ /* 0x000fe40001800000 */
[----:B------:R-:W-:Y:S01]  /*2900*/  @P2 SEL R80, R236, R68, P3 ;  /* 0x00000044ec502207 */ /* 0x000fe20001800000 */
[----:B------:R-:W-:Y:S01]  /*2910*/  FMUL.FTZ R236, R192, R101 ;  /* 0x00000065c0ec7220 */ /* 0x000fe20000410000 */
[----:B------:R-:W-:-:S03]  /*2920*/  @P0 PRMT R79, R119, 0x7610, R79 ;  /* 0x00007610774f0816 */ /* 0x000fc6000000004f */
[----:B------:R0:W-:Y:S01]  /*2930*/  @P2 STG.E.128 [R86.64], R80 ;  /* 0x0000005056002986 */ /* 0x0001e2000c101d04 */
[----:B------:R-:W-:Y:S01]  /*2940*/  @P1 FADD.FTZ R236, R55, R236 ;  /* 0x000000ec37ec1221 */ /* 0x000fe20000010000 */
[----:B------:R-:W-:-:S03]  /*2950*/  @P0 PRMT R79, R79, 0x5410, R118 ;  /* 0x000054104f4f0816 */ /* 0x000fc60000000076 */
[----:B------:R-:W-:Y:S01]  /*2960*/  FMUL.FTZ R101, R236, c[0x0][0x1e8] ;  /* 0x00007a00ec657a20 */ /* 0x000fe20000410000 */
[----:B0-----:R-:W-:Y:S01]  /*2970*/  SEL R80, R224, R72, P3 ;  /* 0x00000048e0507207 */ /* 0x001fe20001800000 */
[--C-:B------:R-:W-:Y:S01]  /*2980*/  FFMA.FTZ R224, R93, R127, R126.reuse ;  /* 0x0000007f5de07223 */ /* 0x100fe2000001007e */
[----:B------:R-:W-:Y:S01]  /*2990*/  SEL R81, R235, R73, P3 ;  /* 0x00000049eb517207 */ /* 0x000fe20001800000 */
[----:B------:R-:W-:Y:S01]  /*29a0*/  FFMA.FTZ R93, R96, R127, R126 ;  /* 0x0000007f605d7223 */ /* 0x000fe2000001007e */
[----:B------:R-:W-:Y:S01]  /*29b0*/  SEL R82, R242, R74, P3 ;  /* 0x0000004af2527207 */ /* 0x000fe20001800000 */
[----:B------:R-:W-:Y:S01]  /*29c0*/  FADD.FTZ R91, R91, -R224 ;  /* 0x800000e05b5b7221 */ /* 0x000fe20000010000 */
[----:B------:R-:W-:Y:S01]  /*29d0*/  SEL R83, R241, R75, P3 ;  /* 0x0000004bf1537207 */ /* 0x000fe20001800000 */
[----:B------:R-:W-:Y:S02]  /*29e0*/  FADD.FTZ R235, R98, -R93 ;  /* 0x8000005d62eb7221 */ /* 0x000fe40000010000 */
[----:B------:R-:W-:-:S02]  /*29f0*/  FMUL.FTZ R91, R192, R91 ;  /* 0x0000005bc05b7220 */ /* 0x000fc40000410000 */
[----:B------:R0:W-:Y:S01]  /*2a00*/  @P2 STG.E.128 [R86.64+0x10], R80 ;  /* 0x0000105056002986 */ /* 0x0001e2000c101d04 */
[----:B------:R-:W-:Y:S02]  /*2a10*/  FMUL.FTZ R224, R192, R95 ;  /* 0x0000005fc0e07220 */ /* 0x000fe40000410000 */
[----:B------:R-:W-:Y:S02]  /*2a20*/  @P1 FADD.FTZ R91, R52, R91 ;  /* 0x0000005b345b1221 */ /* 0x000fe40000010000 */
[----:B------:R-:W-:Y:S02]  /*2a30*/  @P1 FADD.FTZ R224, R53, R224 ;  /* 0x000000e035e01221 */ /* 0x000fe40000010000 */
[----:B------:R-:W-:Y:S02]  /*2a40*/  FMUL.FTZ R98, R91, c[0x0][0x1e8] ;  /* 0x00007a005b627a20 */ /* 0x000fe40000410000 */
[----:B------:R-:W-:Y:S02]  /*2a50*/  FMUL.FTZ R235, R192, R235 ;  /* 0x000000ebc0eb7220 */ /* 0x000fe40000410000 */
[----:B------:R-:W-:-:S02]  /*2a60*/  FMUL.FTZ R99, R224, c[0x0][0x1e8] ;  /* 0x00007a00e0637a20 */ /* 0x000fc40000410000 */
[----:B------:R-:W-:-:S04]  /*2a70*/  @P1 FADD.FTZ R235, R54, R235 ;  /* 0x000000eb36eb1221 */ /* 0x000fc80000010000 */
[----:B------:R-:W-:Y:S01]  /*2a80*/  FMUL.FTZ R100, R235, c[0x0][0x1e8] ;  /* 0x00007a00eb647a20 */ /* 0x000fe20000410000 */
[----:B0-----:R-:W-:Y:S01]  /*2a90*/  MOV R80, R88 ;  /* 0x0000005800507202 */ /* 0x001fe20000000f00 */
[-CC-:B------:R-:W-:Y:S01]  /*2aa0*/  FFMA.FTZ R81, R104, R127.reuse, R126.reuse ;  /* 0x0000007f68517223 */ /* 0x180fe2000001007e */
[----:B------:R-:W-:Y:S01]  /*2ab0*/  FSEL R82, R171, RZ, P4 ;  /* 0x000000ffab527208 */ /* 0x000fe20002000000 */
[-CC-:B------:R-:W-:Y:S01]  /*2ac0*/  FFMA.FTZ R104, R107, R127.reuse, R126.reuse ;  /* 0x0000007f6b687223 */ /* 0x180fe2000001007e */
[----:B------:R-:W-:Y:S01]  /*2ad0*/  LOP3.LUT P4, RZ, R80, 0xff, RZ, 0xc0, !PT ;  /* 0x000000ff50ff7812 */ /* 0x000fe2000788c0ff */
[----:B------:R-:W-:Y:S01]  /*2ae0*/  FADD.FTZ R81, R102, -R81 ;  /* 0x8000005166517221 */ /* 0x000fe20000010000 */
[----:B------:R-:W-:Y:S01]  /*2af0*/  @P0 MOV R80, R154 ;  /* 0x0000009a00500202 */ /* 0x000fe20000000f00 */
[----:B------:R-:W-:Y:S01]  /*2b00*/  FFMA.FTZ R107, R109, R127, R126 ;  /* 0x0000007f6d6b7223 */ /* 0x000fe2000001007e */
[----:B------:R-:W-:Y:S01]  /*2b10*/  FSEL R83, R238, RZ, P6 ;  /* 0x000000ffee537208 */ /* 0x000fe20003000000 */
[----:B------:R-:W-:Y:S01]  /*2b20*/  FADD.FTZ R109, R105, -R106 ;  /* 0x8000006a696d7221 */ /* 0x000fe20000010000 */
[----:B------:R-:W-:Y:S01]  /*2b30*/  @P0 LOP3.LUT P6, RZ, R80, 0xff, RZ, 0xc0, !PT ;  /* 0x000000ff50ff0812 */ /* 0x000fe200078cc0ff */
[----:B------:R-:W-:Y:S01]  /*2b40*/  FADD.FTZ R105, R103, -R104 ;  /* 0x8000006867697221 */ /* 0x000fe20000010000 */
[----:B------:R-:W-:Y:S01]  /*2b50*/  FSEL R80, R239, RZ, P5 ;  /* 0x000000ffef507208 */ /* 0x000fe20002800000 */
[----:B------:R-:W-:Y:S01]  /*2b60*/  FMUL.FTZ R171, R97, c[0x0][0x1e8] ;  /* 0x00007a0061ab7a20 */ /* 0x000fe20000410000 */
[----:B------:R-:W-:Y:S01]  /*2b70*/  LOP3.LUT P5, RZ, R88, 0xff00, RZ, 0xc0, !PT ;  /* 0x0000ff0058ff7812 */ /* 0x000fe200078ac0ff */
[----:B------:R-:W-:Y:S01]  /*2b80*/  FMUL.FTZ R104, R192, R81 ;  /* 0x00000051c0687220 */ /* 0x000fe20000410000 */
[----:B------:R-:W-:Y:S01]  /*2b90*/  FSEL R93, R98, RZ, P4 ;  /* 0x000000ff625d7208 */ /* 0x000fe20002000000 */
[----:B------:R-:W-:Y:S01]  /*2ba0*/  FMUL.FTZ R109, R192, R109 ;  /* 0x0000006dc06d7220 */ /* 0x000fe20000410000 */
[----:B------:R-:W-:Y:S01]  /*2bb0*/  @P0 LOP3.LUT P4, RZ, R154, 0xff00, RZ, 0xc0, !PT ;  /* 0x0000ff009aff0812 */ /* 0x000fe2000788c0ff */
[----:B------:R-:W-:Y:S01]  /*2bc0*/  @P1 FADD.FTZ R104, R57, R104 ;  /* 0x0000006839681221 */ /* 0x000fe20000010000 */
[----:B------:R-:W-:Y:S01]  /*2bd0*/  @P0 FSEL R98, R98, RZ, P6 ;  /* 0x000000ff62620208 */ /* 0x000fe20003000000 */
[----:B------:R-:W-:Y:S01]  /*2be0*/  HFMA2.MMA R102, -RZ, RZ, 0, 9.5367431640625e-07 ;  /* 0x00000010ff667435 */ /* 0x000fe200000001ff */
[----:B------:R-:W-:Y:S01]  /*2bf0*/  LOP3.LUT P6, RZ, R88, 0xff0000, RZ, 0xc0, !PT ;  /* 0x00ff000058ff7812 */ /* 0x000fe200078cc0ff */
[----:B------:R-:W-:Y:S01]  /*2c00*/  FMUL.FTZ R103, R104, c[0x0][0x1e8] ;  /* 0x00007a0068677a20 */ /* 0x000fe20000410000 */
[----:B------:R-:W-:Y:S01]  /*2c10*/  FSEL R94, R99, RZ, P5 ;  /* 0x000000ff635e7208 */ /* 0x000fe20002800000 */
[-CC-:B------:R-:W-:Y:S01]  /*2c20*/  FFMA.FTZ R86, R113, R127.reuse, R126.reuse ;  /* 0x0000007f71567223 */ /* 0x180fe2000001007e */
[----:B------:R-:W-:Y:S01]  /*2c30*/  @P0 LOP3.LUT P5, RZ, R154, 0xff0000, RZ, 0xc0, !PT ;  /* 0x00ff00009aff0812 */ /* 0x000fe200078ac0ff */
[----:B------:R-:W-:Y:S01]  /*2c40*/  @P1 FADD.FTZ R109, R58, R109 ;  /* 0x0000006d3a6d1221 */ /* 0x000fe20000010000 */
[----:B------:R-:W-:Y:S01]  /*2c50*/  @P0 FSEL R99, R99, RZ, P4 ;  /* 0x000000ff63630208 */ /* 0x000fe20002000000 */
[----:B------:R-:W-:Y:S01]  /*2c60*/  FFMA.FTZ R87, R124, R127, R126 ;  /* 0x0000007f7c577223 */ /* 0x000fe2000001007e */
[----:B------:R-:W-:Y:S01]  /*2c70*/  LOP3.LUT P4, RZ, R88, 0xff000000, RZ, 0xc0, !PT ;  /* 0xff00000058ff7812 */ /* 0x000fe2000788c0ff */
[----:B------:R-:W-:Y:S01]  /*2c80*/  FADD.FTZ R107, R108, -R107 ;  /* 0x8000006b6c6b7221 */ /* 0x000fe20000010000 */
[C---:B------:R-:W-:Y:S01]  /*2c90*/  FSEL R88, R100.reuse, RZ, P6 ;  /* 0x000000ff64587208 */ /* 0x040fe20003000000 */
[----:B------:R-:W-:Y:S01]  /*2ca0*/  FMUL.FTZ R116, R109, c[0x0][0x1e8] ;  /* 0x00007a006d747a20 */ /* 0x000fe20000410000 */
[----:B------:R-:W-:Y:S01]  /*2cb0*/  @P0 FSEL R100, R100, RZ, P5 ;  /* 0x000000ff64640208 */ /* 0x000fe20002800000 */
[----:B------:R-:W-:Y:S01]  /*2cc0*/  FADD.FTZ R239, R120, -R121 ;  /* 0x8000007978ef7221 */ /* 0x000fe20000010000 */
[----:B------:R-:W-:Y:S01]  /*2cd0*/  LOP3.LUT P5, RZ, R89, 0xff, RZ, 0xc0, !PT ;  /* 0x000000ff59ff7812 */ /* 0x000fe200078ac0ff */
[----:B------:R-:W-:Y:S01]  /*2ce0*/  FMUL.FTZ R121, R192, R107 ;  /* 0x0000006bc0797220 */ /* 0x000fe20000410000 */
[----:B------:R-:W-:Y:S01]  /*2cf0*/  FSEL R95, R101, RZ, P4 ;  /* 0x000000ff655f7208 */ /* 0x000fe20002000000 */
[----:B------:R-:W-:Y:S01]  /*2d00*/  FADD.FTZ R115, R115, -R86 ;  /* 0x8000005673737221 */ /* 0x000fe20000010000 */
[----:B------:R-:W-:Y:S01]  /*2d10*/  @P0 LOP3.LUT P6, RZ, R154, 0xff000000, RZ, 0xc0, !PT ;  /* 0xff0000009aff0812 */ /* 0x000fe200078cc0ff */
[----:B------:R-:W-:Y:S01]  /*2d20*/  @P1 FADD.FTZ R121, R60, R121 ;  /* 0x000000793c791221 */ /* 0x000fe20000010000 */
[----:B------:R-:W-:-:S02]  /*2d30*/  @P0 LOP3.LUT P4, RZ, R155, 0xff, RZ, 0xc0, !PT ;  /* 0x000000ff9bff0812 */ /* 0x000fc4000788c0ff */
[----:B------:R-:W-:Y:S01]  /*2d40*/  FSEL R96, R171, RZ, P5 ;  /* 0x000000ffab607208 */ /* 0x000fe20002800000 */
[----:B------:R-:W-:Y:S01]  /*2d50*/  FMUL.FTZ R107, R121, c[0x0][0x1e8] ;  /* 0x00007a00796b7a20 */ /* 0x000fe20000410000 */
[----:B------:R-:W-:Y:S02]  /*2d60*/  @P0 FSEL R101, R101, RZ, P6 ;  /* 0x000000ff65650208 */ /* 0x000fe40003000000 */
[----:B------:R-:W-:Y:S02]  /*2d70*/  @P0 FSEL R171, R171, RZ, P4 ;  /* 0x000000ffabab0208 */ /* 0x000fe40002000000 */
[C---:B------:R-:W-:Y:S02]  /*2d80*/  LOP3.LUT P6, RZ, R89.reuse, 0xff00, RZ, 0xc0, !PT ;  /* 0x0000ff0059ff7812 */ /* 0x040fe400078cc0ff */
[C---:B------:R-:W-:Y:S02]  /*2d90*/  LOP3.LUT P5, RZ, R89.reuse, 0xff0000, RZ, 0xc0, !PT ;  /* 0x00ff000059ff7812 */ /* 0x040fe400078ac0ff */
[----:B------:R-:W-:Y:S01]  /*2da0*/  LOP3.LUT P4, RZ, R89, 0xff000000, RZ, 0xc0, !PT ;  /* 0xff00000059ff7812 */ /* 0x000fe2000788c0ff */
[--C-:B------:R-:W-:Y:S01]  /*2db0*/  FFMA.FTZ R89, R112, R127, R126.reuse ;  /* 0x0000007f70597223 */ /* 0x100fe2000001007e */
[----:B------:R-:W-:Y:S01]  /*2dc0*/  F2FP.BF16.PACK_AB R83, R80, R83 ;  /* 0x000000535053723e */ /* 0x000fe200000010ff */
[----:B------:R-:W-:Y:S01]  /*2dd0*/  FFMA.FTZ R126, R123, R127, R126 ;  /* 0x0000007f7b7e7223 */ /* 0x000fe2000001007e */
[----:B------:R-:W-:Y:S01]  /*2de0*/  MOV R81, R84 ;  /* 0x0000005400517202 */ /* 0x000fe20000000f00 */
[----:B------:R-:W-:Y:S01]  /*2df0*/  FADD.FTZ R113, R114, -R89 ;  /* 0x8000005972717221 */ /* 0x000fe20000010000 */
[----:B------:R-:W-:Y:S01]  /*2e00*/  FSEL R89, R103, RZ, P6 ;  /* 0x000000ff67597208 */ /* 0x000fe20003000000 */
[----:B------:R-:W-:Y:S01]  /*2e10*/  FADD.FTZ R123, R122, -R87 ;  /* 0x800000577a7b7221 */ /* 0x000fe20000010000 */
[----:B------:R-:W-:Y:S01]  /*2e20*/  @P0 LOP3.LUT P6, RZ, R155, 0xff00, RZ, 0xc0, !PT ;  /* 0x0000ff009bff0812 */ /* 0x000fe200078cc0ff */
[----:B------:R-:W-:Y:S01]  /*2e30*/  IMAD.WIDE.U32 R86, R186, R102, c[0x0][0x248] ;  /* 0x00009200ba567625 */ /* 0x000fe200078e0066 */
[----:B------:R-:W-:-:S02]  /*2e40*/  F2FP.BF16.PACK_AB R80, R92, R90 ;  /* 0x0000005a5c50723e */ /* 0x000fc400000010ff */
[----:B------:R-:W-:Y:S01]  /*2e50*/  @P0 FSEL R103, R103, RZ, P6 ;  /* 0x000000ff67670208 */ /* 0x000fe20003000000 */
[----:B------:R-:W-:Y:S01]  /*2e60*/  FMUL.FTZ R92, R192, R105 ;  /* 0x00000069c05c7220 */ /* 0x000fe20000410000 */
[----:B------:R-:W-:Y:S01]  /*2e70*/  LOP3.LUT P6, RZ, R81, 0xff, RZ, 0xc0, !PT ;  /* 0x000000ff51ff7812 */ /* 0x000fe200078cc0ff */
[----:B------:R-:W-:Y:S01]  /*2e80*/  FADD.FTZ R241, R125, -R126 ;  /* 0x8000007e7df17221 */ /* 0x000fe20000010000 */
[----:B------:R-:W-:Y:S01]  /*2e90*/  F2FP.BF16.PACK_AB R82, R82, R237 ;  /* 0x000000ed5252723e */ /* 0x000fe200000010ff */
[----:B------:R-:W-:Y:S01]  /*2ea0*/  @P1 FADD.FTZ R92, R59, R92 ;  /* 0x0000005c3b5c1221 */ /* 0x000fe20000010000 */
[----:B------:R-:W-:Y:S01]  /*2eb0*/  F2FP.BF16.PACK_AB R81, R234, R170 ;  /* 0x000000aaea51723e */ /* 0x000fe200000010ff */
[----:B------:R-:W-:Y:S01]  /*2ec0*/  FMUL.FTZ R110, R192, R123 ;  /* 0x0000007bc06e7220 */ /* 0x000fe20000410000 */
[----:B------:R-:W-:Y:S01]  /*2ed0*/  FSEL R90, R116, RZ, P5 ;  /* 0x000000ff745a7208 */ /* 0x000fe20002800000 */
[C---:B------:R-:W-:Y:S01]  /*2ee0*/  FMUL.FTZ R125, R192.reuse, R113 ;  /* 0x00000071c07d7220 */ /* 0x040fe20000410000 */
[C---:B------:R-:W-:Y:S01]  /*2ef0*/  @P0 LOP3.LUT P5, RZ, R155.reuse, 0xff0000, RZ, 0xc0, !PT ;  /* 0x00ff00009bff0812 */ /* 0x040fe200078ac0ff */
[C---:B------:R-:W-:Y:S01]  /*2f00*/  FMUL.FTZ R127, R192.reuse, R117 ;  /* 0x00000075c07f7220 */ /* 0x040fe20000410000 */
[----:B------:R0:W-:Y:S01]  /*2f10*/  STG.E.128 [R86.64], R80 ;  /* 0x0000005056007986 */ /* 0x0001e2000c101d04 */
[----:B------:R-:W-:Y:S01]  /*2f20*/  FMUL.FTZ R123, R192, R239 ;  /* 0x000000efc07b7220 */ /* 0x000fe20000410000 */
[----:B------:R-:W-:Y:S01]  /*2f30*/  @P0 FSEL R116, R116, RZ, P5 ;  /* 0x000000ff74740208 */ /* 0x000fe20002800000 */
[----:B------:R-:W-:Y:S01]  /*2f40*/  FMUL.FTZ R117, R92, c[0x0][0x1e8] ;  /* 0x00007a005c757a20 */ /* 0x000fe20000410000 */
[----:B------:R-:W-:Y:S01]  /*2f50*/  @P0 LOP3.LUT P5, RZ, R155, 0xff000000, RZ, 0xc0, !PT ;  /* 0xff0000009bff0812 */ /* 0x000fe200078ac0ff */
[----:B------:R-:W-:Y:S01]  /*2f60*/  @P1 FADD.FTZ R125, R62, R125 ;  /* 0x0000007d3e7d1221 */ /* 0x000fe20000010000 */
[----:B------:R-:W-:Y:S01]  /*2f70*/  LOP3.LUT R122, R252, 0x1f, RZ, 0xc0, !PT ;  /* 0x0000001ffc7a7812 */ /* 0x000fe200078ec0ff */
[----:B------:R-:W-:Y:S01]  /*2f80*/  @P1 FADD.FTZ R127, R64, R127 ;  /* 0x0000007f407f1221 */ /* 0x000fe20000010000 */
[C---:B------:R-:W-:Y:S01]  /*2f90*/  FSEL R237, R117.reuse, RZ, P4 ;  /* 0x000000ff75ed7208 */ /* 0x040fe20002000000 */
[----:B------:R-:W-:Y:S01]  /*2fa0*/  @P1 FADD.FTZ R123, R66, R123 ;  /* 0x0000007b427b1221 */ /* 0x000fe20000010000 */
[----:B------:R-:W-:Y:S01]  /*2fb0*/  @P0 FSEL R117, R117, RZ, P5 ;  /* 0x000000ff75750208 */ /* 0x000fe20002800000 */
[C---:B------:R-:W-:Y:S01]  /*2fc0*/  FMUL.FTZ R114, R192.reuse, R111 ;  /* 0x0000006fc0727220 */ /* 0x040fe20000410000 */
[----:B------:R-:W-:Y:S01]  /*2fd0*/  FSEL R111, R107, RZ, P6 ;  /* 0x000000ff6b6f7208 */ /* 0x000fe20003000000 */
[----:B------:R-:W-:Y:S01]  /*2fe0*/  FMUL.FTZ R112, R192, R115 ;  /* 0x00000073c0707220 */ /* 0x000fe20000410000 */
[----:B------:R-:W-:Y:S01]  /*2ff0*/  LOP3.LUT P4, RZ, R84, 0xff0000, RZ, 0xc0, !PT ;  /* 0x00ff000054ff7812 */ /* 0x000fe2000788c0ff */
[----:B------:R-:W-:Y:S01]  /*3000*/  FMUL.FTZ R192, R192, R241 ;  /* 0x000000f1c0c07220 */ /* 0x000fe20000410000 */
[----:B------:R-:W-:Y:S01]  /*3010*/  LOP3.LUT P5, RZ, R85, 0xff, RZ, 0xc0, !PT ;  /* 0x000000ff55ff7812 */ /* 0x000fe200078ac0ff */
[----:B------:R-:W-:Y:S01]  /*3020*/  FMUL.FTZ R106, R125, c[0x0][0x1e8] ;  /* 0x00007a007d6a7a20 */ /* 0x000fe20000410000 */
[----:B------:R-:W-:Y:S01]  /*3030*/  LOP3.LUT P6, RZ, R85, 0xff0000, RZ, 0xc0, !PT ;  /* 0x00ff000055ff7812 */ /* 0x000fe200078cc0ff */
[----:B0-----:R-:W-:Y:S01]  /*3040*/  IMAD R81, R185, c[0x0][0x168], RZ ;  /* 0x00005a00b9517a24 */ /* 0x001fe200078e02ff */
[-C--:B------:R-:W-:Y:S01]  /*3050*/  SEL R80, R91, R68.reuse, P3 ;  /* 0x000000445b507207 */ /* 0x080fe20001800000 */
[----:B------:R-:W-:Y:S01]  /*3060*/  FMUL.FTZ R105, R127, c[0x0][0x1e8] ;  /* 0x00007a007f697a20 */ /* 0x000fe20000410000 */
[----:B------:R-:W-:Y:S01]  /*3070*/  SEL R68, R121, R68, P3 ;  /* 0x0000004479447207 */ /* 0x000fe20001800000 */
[----:B------:R-:W-:Y:S01]  /*3080*/  FMUL.FTZ R108, R123, c[0x0][0x1e8] ;  /* 0x00007a007b6c7a20 */ /* 0x000fe20000410000 */
[----:B------:R-:W-:Y:S01]  /*3090*/  SHF.R.S32.HI R82, RZ, 0x1f, R81 ;  /* 0x0000001fff527819 */ /* 0x000fe20000011451 */
[----:B------:R-:W-:Y:S01]  /*30a0*/  @P1 FADD.FTZ R114, R61, R114 ;  /* 0x000000723d721221 */ /* 0x000fe20000010000 */
[----:B------:R-:W-:Y:S01]  /*30b0*/  FSEL R113, R106, RZ, P4 ;  /* 0x000000ff6a717208 */ /* 0x000fe20002000000 */
[----:B------:R-:W-:Y:S01]  /*30c0*/  @P1 FADD.FTZ R112, R63, R112 ;  /* 0x000000703f701221 */ /* 0x000fe20000010000 */
[----:B------:R-:W-:Y:S01]  /*30d0*/  FSEL R115, R105, RZ, P5 ;  /* 0x000000ff69737208 */ /* 0x000fe20002800000 */
[----:B------:R-:W-:Y:S01]  /*30e0*/  @P1 FADD.FTZ R110, R65, R110 ;  /* 0x0000006e416e1221 */ /* 0x000fe20000010000 */
[----:B------:R-:W-:Y:S01]  /*30f0*/  FSEL R120, R108, RZ, P6 ;  /* 0x000000ff6c787208 */ /* 0x000fe20003000000 */
[----:B------:R-:W-:Y:S01]  /*3100*/  @P1 FADD.FTZ R192, R67, R192 ;  /* 0x000000c043c01221 */ /* 0x000fe20000010000 */
[----:B------:R-:W-:-:S02]  /*3110*/  LEA.HI R121, R82, R81, RZ, 0x3 ;  /* 0x0000005152797211 */ /* 0x000fc400078f18ff */
[----:B------:R-:W-:Y:S02]  /*3120*/  @P0 MOV R91, R156 ;  /* 0x0000009c005b0202 */ /* 0x000fe40000000f00 */
[C---:B------:R-:W-:Y:S02]  /*3130*/  LOP3.LUT P4, RZ, R84.reuse, 0xff00, RZ, 0xc0, !PT ;  /* 0x0000ff0054ff7812 */ /* 0x040fe4000788c0ff */
[----:B------:R-:W-:Y:S02]  /*3140*/  LOP3.LUT P5, RZ, R84, 0xff000000, RZ, 0xc0, !PT ;  /* 0xff00000054ff7812 */ /* 0x000fe400078ac0ff */
[C---:B------:R-:W-:Y:S02]  /*3150*/  LOP3.LUT P6, RZ, R85.reuse, 0xff00, RZ, 0xc0, !PT ;  /* 0x0000ff0055ff7812 */ /* 0x040fe400078cc0ff */
[----:B------:R-:W-:Y:S02]  /*3160*/  LOP3.LUT P1, RZ, R85, 0xff000000, RZ, 0xc0, !PT ;  /* 0xff00000055ff7812 */ /* 0x000fe4000782c0ff */
[----:B------:R-:W-:-:S02]  /*3170*/  SEL R82, R235, R70, P3 ;  /* 0x00000046eb527207 */ /* 0x000fc40001800000 */
[----:B------:R-:W-:Y:S02]  /*3180*/  SEL R84, R97, R72, P3 ;  /* 0x0000004861547207 */ /* 0x000fe40001800000 */
[----:B------:R-:W-:Y:S02]  /*3190*/  SEL R86, R109, R74, P3 ;  /* 0x0000004a6d567207 */ /* 0x000fe40001800000 */
[----:B------:R-:W-:Y:S02]  /*31a0*/  SEL R81, R224, R69, P3 ;  /* 0x00000045e0517207 */ /* 0x000fe40001800000 */
[----:B------:R-:W-:Y:S02]  /*31b0*/  SEL R83, R236, R71, P3 ;  /* 0x00000047ec537207 */ /* 0x000fe40001800000 */
[----:B------:R-:W-:Y:S02]  /*31c0*/  SEL R85, R104, R73, P3 ;  /* 0x0000004968557207 */ /* 0x000fe40001800000 */
[----:B------:R-:W-:-:S02]  /*31d0*/  SEL R87, R92, R75, P3 ;  /* 0x0000004b5c577207 */ /* 0x000fc40001800000 */
[----:B------:R-:W-:Y:S02]  /*31e0*/  SEL R70, R125, R70, P3 ;  /* 0x000000467d467207 */ /* 0x000fe40001800000 */
[----:B------:R-:W-:Y:S02]  /*31f0*/  SEL R72, R127, R72, P3 ;  /* 0x000000487f487207 */ /* 0x000fe40001800000 */
[----:B------:R-:W-:Y:S02]  /*3200*/  SEL R74, R123, R74, P3 ;  /* 0x0000004a7b4a7207 */ /* 0x000fe40001800000 */
[----:B------:R-:W-:Y:S02]  /*3210*/  SEL R69, R114, R69, P3 ;  /* 0x0000004572457207 */ /* 0x000fe40001800000 */
[C---:B------:R-:W-:Y:S01]  /*3220*/  SEL R71, R112.reuse, R71, P3 ;  /* 0x0000004770477207 */ /* 0x040fe20001800000 */
[----:B------:R-:W-:Y:S01]  /*3230*/  FMUL.FTZ R112, R112, c[0x0][0x1e8] ;  /* 0x00007a0070707a20 */ /* 0x000fe20000410000 */
[C---:B------:R-:W-:Y:S01]  /*3240*/  SEL R73, R110.reuse, R73, P3 ;  /* 0x000000496e497207 */ /* 0x040fe20001800000 */
[----:B------:R-:W-:Y:S01]  /*3250*/  FMUL.FTZ R110, R110, c[0x0][0x1e8] ;  /* 0x00007a006e6e7a20 */ /* 0x000fe20000410000 */
[C---:B------:R-:W-:Y:S01]  /*3260*/  SEL R75, R192.reuse, R75, P3 ;  /* 0x0000004bc04b7207 */ /* 0x040fe20001800000 */
[----:B------:R-:W-:Y:S01]  /*3270*/  FMUL.FTZ R192, R192, c[0x0][0x1e8] ;  /* 0x00007a00c0c07a20 */ /* 0x000fe20000410000 */
[----:B------:R-:W-:-:S02]  /*3280*/  @P0 LOP3.LUT P3, RZ, R91, 0xff, RZ, 0xc0, !PT ;  /* 0x000000ff5bff0812 */ /* 0x000fc4000786c0ff */
[----:B------:R-:W-:Y:S02]  /*3290*/  LEA.HI.SX32 R104, R121, R122, 0x1d ;  /* 0x0000007a79687211 */ /* 0x000fe400078feaff */
[----:B------:R-:W-:Y:S02]  /*32a0*/  F2FP.BF16.PACK_AB R91, R237, R90 ;  /* 0x0000005aed5b723e */ /* 0x000fe400000010ff */
[----:B------:R-:W-:Y:S02]  /*32b0*/  @P2 MOV R122, 0x20 ;  /* 0x00000020007a2802 */ /* 0x000fe40000000f00 */
[----:B------:R-:W-:Y:S01]  /*32c0*/  F2FP.BF16.PACK_AB R90, R89, R96 ;  /* 0x00000060595a723e */ /* 0x000fe200000010ff */
[----:B------:R-:W-:Y:S01]  /*32d0*/  IMAD.WIDE.U32 R96, R187, R102, c[0x0][0x248] ;  /* 0x00009200bb607625 */ /* 0x000fe200078e0066 */
[----:B------:R-:W-:Y:S02]  /*32e0*/  F2FP.BF16.PACK_AB R89, R95, R88 ;  /* 0x000000585f59723e */ /* 0x000fe400000010ff */
[----:B------:R-:W-:Y:S01]  /*32f0*/  F2FP.BF16.PACK_AB R88, R94, R93 ;  /* 0x0000005d5e58723e */ /* 0x000fe200000010ff */
[----:B------:R-:W-:Y:S01]  /*3300*/  @P0 IMAD.WIDE.U32 R92, R186, R102, c[0x0][0x250] ;  /* 0x00009400ba5c0625 */ /* 0x000fe200078e0066 */
[----:B------:R-:W-:-:S02]  /*3310*/  @P0 F2FP.BF16.PACK_AB R98, RZ, R98 ;  /* 0x00000062ff62023e */ /* 0x000fc400000010ff */
[----:B------:R-:W-:Y:S01]  /*3320*/  @P0 F2FP.BF16.PACK_AB R100, RZ, R100 ;  /* 0x00000064ff64023e */ /* 0x000fe200000010ff */
[----:B------:R-:W-:Y:S01]  /*3330*/  @P2 IMAD.WIDE.U32 R94, R187, R122, c[0x0][0x258] ;  /* 0x00009600bb5e2625 */ /* 0x000fe200078e007a */
[----:B------:R-:W-:Y:S01]  /*3340*/  @P0 F2FP.BF16.PACK_AB R171, RZ, R171 ;  /* 0x000000abffab023e */ /* 0x000fe200000010ff */
[----:B------:R0:W-:Y:S01]  /*3350*/  @P0 STG.E.128 [R92.64], R76 ;  /* 0x0000004c5c000986 */ /* 0x0001e2000c101d04 */
[----:B------:R-:W-:Y:S02]  /*3360*/  @P0 F2FP.BF16.PACK_AB R116, RZ, R116 ;  /* 0x00000074ff74023e */ /* 0x000fe400000010ff */
[----:B------:R-:W-:Y:S01]  /*3370*/  @P0 F2FP.BF16.PACK_AB R99, RZ, R99 ;  /* 0x00000063ff63023e */ /* 0x000fe200000010ff */
[----:B------:R1:W-:Y:S01]  /*3380*/  @P2 STG.E.128 [R94.64+0x10], R84 ;  /* 0x000010545e002986 */ /* 0x0003e2000c101d04 */
[----:B------:R-:W-:Y:S02]  /*3390*/  @P0 F2FP.BF16.PACK_AB R101, RZ, R101 ;  /* 0x00000065ff65023e */ /* 0x000fe400000010ff */
[----:B------:R-:W-:Y:S01]  /*33a0*/  @P0 F2FP.BF16.PACK_AB R103, RZ, R103 ;  /* 0x00000067ff67023e */ /* 0x000fe200000010ff */
[----:B------:R-:W-:Y:S01]  /*33b0*/  @P2 STG.E.128 [R94.64], R80 ;  /* 0x000000505e002986 */ /* 0x000fe2000c101d04 */
[----:B------:R-:W-:-:S02]  /*33c0*/  @P0 F2FP.BF16.PACK_AB R117, RZ, R117 ;  /* 0x00000075ff75023e */ /* 0x000fc400000010ff */
[----:B------:R-:W-:Y:S01]  /*33d0*/  @P0 FSEL R107, R107, RZ, P3 ;  /* 0x000000ff6b6b0208 */ /* 0x000fe20001800000 */
[----:B------:R2:W-:Y:S01]  /*33e0*/  STG.E.128 [R96.64], R88 ;  /* 0x0000005860007986 */ /* 0x0005e2000c101d04 */
[----:B------:R-:W-:Y:S02]  /*33f0*/  @P0 LOP3.LUT P3, RZ, R157, 0xff0000, RZ, 0xc0, !PT ;  /* 0x00ff00009dff0812 */ /* 0x000fe4000786c0ff */
[----:B------:R-:W-:Y:S02]  /*3400*/  @P0 F2FP.BF16.PACK_AB R107, RZ, R107 ;  /* 0x0000006bff6b023e */ /* 0x000fe400000010ff */
[----:B------:R-:W-:Y:S02]  /*3410*/  @P0 FSEL R108, R108, RZ, P3 ;  /* 0x000000ff6c6c0208 */ /* 0x000fe40001800000 */
[----:B0-----:R-:W-:Y:S02]  /*3420*/  @P0 PRMT R76, R98, 0x7610, R76 ;  /* 0x00007610624c0816 */ /* 0x001fe4000000004c */
[----:B------:R-:W-:-:S02]  /*3430*/  @P0 PRMT R77, R100, 0x7610, R77 ;  /* 0x00007610644d0816 */ /* 0x000fc4000000004d */
[----:B-1----:R-:W-:Y:S02]  /*3440*/  FSEL R84, R112, RZ, P5 ;  /* 0x000000ff70547208 */ /* 0x002fe40002800000 */
[----:B------:R-:W-:Y:S02]  /*3450*/  @P0 PRMT R78, R171, 0x7610, R78 ;  /* 0x00007610ab4e0816 */ /* 0x000fe4000000004e */
[----:B------:R-:W-:Y:S02]  /*3460*/  @P0 PRMT R79, R116, 0x7610, R79 ;  /* 0x00007610744f0816 */ /* 0x000fe4000000004f */
[----:B------:R-:W-:Y:S01]  /*3470*/  @P2 IADD3 R86, R186, 0x40, RZ ;  /* 0x00000040ba562810 */ /* 0x000fe20007ffe0ff */
[----:B--2---:R-:W-:Y:S01]  /*3480*/  FMUL.FTZ R90, R114, c[0x0][0x1e8] ;  /* 0x00007a00725a7a20 */ /* 0x004fe20000410000 */
[----:B------:R-:W-:Y:S02]  /*3490*/  @P2 MOV R87, 0x20 ;  /* 0x0000002000572802 */ /* 0x000fe40000000f00 */
[----:B------:R-:W-:Y:S01]  /*34a0*/  F2FP.BF16.PACK_AB R81, R84, R113 ;  /* 0x000000715451723e */ /* 0x000fe200000010ff */
[----:B------:R-:W-:Y:S01]  /*34b0*/  @P0 IMAD.WIDE.U32 R84, R187, R102, c[0x0][0x250] ;  /* 0x00009400bb540625 */ /* 0x000fe200078e0066 */
[----:B------:R-:W-:-:S02]  /*34c0*/  @P0 PRMT R76, R76, 0x5410, R99 ;  /* 0x000054104c4c0816 */ /* 0x000fc40000000063 */
[----:B------:R-:W-:Y:S01]  /*34d0*/  @P0 PRMT R77, R77, 0x5410, R101 ;  /* 0x000054104d4d0816 */ /* 0x000fe20000000065 */
[----:B------:R-:W-:Y:S01]  /*34e0*/  @P2 IMAD.WIDE.U32 R86, R86, R87, c[0x0][0x258] ;  /* 0x0000960056562625 */ /* 0x000fe200078e0057 */
[----:B------:R-:W-:Y:S02]  /*34f0*/  @P0 PRMT R78, R78, 0x5410, R103 ;  /* 0x000054104e4e0816 */ /* 0x000fe40000000067 */
[----:B------:R-:W-:Y:S02]  /*3500*/  @P0 PRMT R79, R79, 0x5410, R117 ;  /* 0x000054104f4f0816 */ /* 0x000fe40000000075 */
[----:B------:R-:W-:Y:S02]  /*3510*/  FSEL R83, R192, RZ, P1 ;  /* 0x000000ffc0537208 */ /* 0x000fe40000800000 */
[----:B------:R-:W-:Y:S01]  /*3520*/  @P0 LOP3.LUT P1, RZ, R156, 0xff00, RZ, 0xc0, !PT ;  /* 0x0000ff009cff0812 */ /* 0x000fe2000782c0ff */
[----:B------:R0:W-:Y:S01]  /*3530*/  @P0 STG.E.128 [R84.64], R76 ;  /* 0x0000004c54000986 */ /* 0x0001e2000c101d04 */
[----:B------:R-:W-:-:S02]  /*3540*/  IADD3 R89, R104, 0x40, RZ ;  /* 0x0000004068597810 */ /* 0x000fc40007ffe0ff */
[----:B------:R-:W-:Y:S01]  /*3550*/  FSEL R82, R110, RZ, P6 ;  /* 0x000000ff6e527208 */ /* 0x000fe20003000000 */
[----:B------:R-:W-:Y:S01]  /*3560*/  @P2 STG.E.128 [R86.64], R68 ;  /* 0x0000004456002986 */ /* 0x000fe2000c101d04 */
[----:B------:R-:W-:Y:S01]  /*3570*/  FSEL R80, R90, RZ, P4 ;  /* 0x000000ff5a507208 */ /* 0x000fe20002000000 */
[----:B------:R-:W-:Y:S01]  /*3580*/  IMAD.WIDE.U32 R88, R102, R89, c[0x0][0x248] ;  /* 0x0000920066587625 */ /* 0x000fe200078e0059 */
[----:B------:R-:W-:Y:S01]  /*3590*/  @P0 FSEL R90, R90, RZ, P1 ;  /* 0x000000ff5a5a0208 */ /* 0x000fe20000800000 */
[----:B------:R-:W-:Y:S01]  /*35a0*/  @P2 STG.E.128 [R86.64+0x10], R72 ;  /* 0x0000104856002986 */ /* 0x000fe2000c101d04 */
[C---:B------:R-:W-:Y:S02]  /*35b0*/  @P0 LOP3.LUT P2, RZ, R156.reuse, 0xff0000, RZ, 0xc0, !PT ;  /* 0x00ff00009cff0812 */ /* 0x040fe4000784c0ff */
[----:B------:R-:W-:Y:S02]  /*35c0*/  @P0 LOP3.LUT P4, RZ, R156, 0xff000000, RZ, 0xc0, !PT ;  /* 0xff0000009cff0812 */ /* 0x000fe4000788c0ff */
[----:B------:R-:W-:-:S02]  /*35d0*/  @P0 LOP3.LUT P1, RZ, R157, 0xff, RZ, 0xc0, !PT ;  /* 0x000000ff9dff0812 */ /* 0x000fc4000782c0ff */
[----:B------:R-:W-:Y:S02]  /*35e0*/  F2FP.BF16.PACK_AB R83, R83, R120 ;  /* 0x000000785353723e */ /* 0x000fe400000010ff */
[----:B------:R-:W-:Y:S02]  /*35f0*/  F2FP.BF16.PACK_AB R82, R82, R115 ;  /* 0x000000735252723e */ /* 0x000fe400000010ff */
[----:B------:R-:W-:Y:S02]  /*3600*/  F2FP.BF16.PACK_AB R80, R80, R111 ;  /* 0x0000006f5050723e */ /* 0x000fe400000010ff */
[----:B------:R-:W-:Y:S02]  /*3610*/  @P0 FSEL R106, R106, RZ, P2 ;  /* 0x000000ff6a6a0208 */ /* 0x000fe40001000000 */
[----:B------:R-:W-:Y:S01]  /*3620*/  @P0 FSEL R91, R112, RZ, P4 ;  /* 0x000000ff705b0208 */ /* 0x000fe20002000000 */
[----:B------:R1:W-:Y:S01]  /*3630*/  STG.E.128 [R88.64], R80 ;  /* 0x0000005058007986 */ /* 0x0003e2000c101d04 */
[----:B------:R-:W-:-:S02]  /*3640*/  @P0 LOP3.LUT P2, RZ, R157, 0xff00, RZ, 0xc0, !PT ;  /* 0x0000ff009dff0812 */ /* 0x000fc4000784c0ff */
[----:B------:R-:W-:Y:S02]  /*3650*/  @P0 FSEL R105, R105, RZ, P1 ;  /* 0x000000ff69690208 */ /* 0x000fe40000800000 */
[----:B------:R-:W-:Y:S02]  /*3660*/  @P0 LOP3.LUT P4, RZ, R157, 0xff000000, RZ, 0xc0, !PT ;  /* 0xff0000009dff0812 */ /* 0x000fe4000788c0ff */
[----:B------:R-:W-:Y:S02]  /*3670*/  @P0 F2FP.BF16.PACK_AB R105, RZ, R105 ;  /* 0x00000069ff69023e */ /* 0x000fe400000010ff */
[----:B------:R-:W-:Y:S02]  /*3680*/  @P0 F2FP.BF16.PACK_AB R106, RZ, R106 ;  /* 0x0000006aff6a023e */ /* 0x000fe400000010ff */
[----:B------:R-:W-:Y:S02]  /*3690*/  @P0 F2FP.BF16.PACK_AB R108, RZ, R108 ;  /* 0x0000006cff6c023e */ /* 0x000fe400000010ff */
[----:B0-----:R-:W-:-:S02]  /*36a0*/  @P0 PRMT R78, R105, 0x7610, R78 ;  /* 0x00007610694e0816 */ /* 0x001fc4000000004e */
[----:B------:R-:W-:Y:S02]  /*36b0*/  @P0 F2FP.BF16.PACK_AB R90, RZ, R90 ;  /* 0x0000005aff5a023e */ /* 0x000fe400000010ff */
[----:B------:R-:W-:Y:S02]  /*36c0*/  @P0 F2FP.BF16.PACK_AB R91, RZ, R91 ;  /* 0x0000005bff5b023e */ /* 0x000fe400000010ff */
[----:B-1----:R-:W-:Y:S02]  /*36d0*/  @P0 FSEL R80, R110, RZ, P2 ;  /* 0x000000ff6e500208 */ /* 0x002fe40001000000 */
[----:B------:R-:W-:Y:S02]  /*36e0*/  @P0 FSEL R81, R192, RZ, P4 ;  /* 0x000000ffc0510208 */ /* 0x000fe40002000000 */
[----:B------:R-:W-:Y:S02]  /*36f0*/  @P0 F2FP.BF16.PACK_AB R82, RZ, R80 ;  /* 0x00000050ff52023e */ /* 0x000fe400000010ff */
[----:B------:R-:W-:-:S02]  /*3700*/  @P0 F2FP.BF16.PACK_AB R83, RZ, R81 ;  /* 0x00000051ff53023e */ /* 0x000fc400000010ff */
[----:B------:R-:W-:Y:S02]  /*3710*/  @P0 IADD3 R81, R186, 0x40, RZ ;  /* 0x00000040ba510810 */ /* 0x000fe40007ffe0ff */
[----:B------:R-:W-:Y:S02]  /*3720*/  @P0 PRMT R76, R107, 0x7610, R76 ;  /* 0x000076106b4c0816 */ /* 0x000fe4000000004c */
[----:B------:R-:W-:Y:S01]  /*3730*/  @P0 PRMT R77, R106, 0x7610, R77 ;  /* 0x000076106a4d0816 */ /* 0x000fe2000000004d */
[----:B------:R-:W-:Y:S01]  /*3740*/  @P0 IMAD.WIDE.U32 R80, R81, R102, c[0x0][0x250] ;  /* 0x0000940051500625 */ /* 0x000fe200078e0066 */
        /* <DEDUP_REMOVED lines=11> */
.L_x_742:
[----:B------:R-:W-:Y:S05]  /*3800*/  BSYNC B1 ;  /* 0x0000000000017941 */ /* 0x000fea0003800000 */
.L_x_739:
        /* <DEDUP_REMOVED lines=94> */
.L_x_738:
[----:B------:R-:W-:Y:S05]  /*3df0*/  BSYNC B0 ;  /* 0x0000000000007941 */ /* 0x000fea0003800000 */
.L_x_736:
        /* <DEDUP_REMOVED lines=96> */
[----:B------:R-:W-:Y:S01]  /*4400*/  LDS R30, [R252.X4+0x2600] ;  /* 0x00260000fc1e7984 */ /* 0x000fe20000004800 */
[----:B------:R-:W-:-:S03]  /*4410*/  FADD.FTZ R4, R4, R29 ;  /* 0x0000001d04047221 */ /* 0x000fc60000010000 */
[----:B------:R-:W5:Y:S01]  /*4420*/  LDS R49, [R252.X4+0x2800] ;  /* 0x00280000fc317984 */ /* 0x000f620000004800 */
[----:B------:R-:W-:-:S03]  /*4430*/  FADD.FTZ R5, RZ, R5 ;  /* 0x00000005ff057221 */ /* 0x000fc60000010000 */
[----:B------:R-:W-:Y:S01]  /*4440*/  LDS R32, [R252.X4+0x2a00] ;  /* 0x002a0000fc207984 */ /* 0x000fe20000004800 */
[----:B0-----:R-:W-:-:S03]  /*4450*/  FADD.FTZ R5, R5, R8 ;  /* 0x0000000805057221 */ /* 0x001fc60000010000 */
[----:B------:R-:W0:Y:S01]  /*4460*/  LDS R51, [R252.X4+0x2c00] ;  /* 0x002c0000fc337984 */ /* 0x000e220000004800 */
[----:B-1----:R-:W-:-:S03]  /*4470*/  FADD.FTZ R22, R22, R31 ;  /* 0x0000001f16167221 */ /* 0x002fc60000010000 */
[----:B------:R-:W1:Y:S01]  /*4480*/  LDS R34, [R252.X4+0x2e00] ;  /* 0x002e0000fc227984 */ /* 0x000e620000004800 */
[----:B--2---:R-:W-:-:S03]  /*4490*/  FADD.FTZ R9, R9, R10 ;  /* 0x0000000a09097221 */ /* 0x004fc60000010000 */
[----:B------:R-:W-:Y:S01]  /*44a0*/  BAR.SYNC.DEFER_BLOCKING 0x0 ;  /* 0x0000000000007b1d */ /* 0x000fe20000010000 */
[----:B---3--:R-:W-:Y:S02]  /*44b0*/  FADD.FTZ R2, R2, R43 ;  /* 0x0000002b02027221 */ /* 0x008fe40000010000 */
[----:B----4-:R-:W-:-:S03]  /*44c0*/  FADD.FTZ R3, R3, R26 ;  /* 0x0000001a03037221 */ /* 0x010fc60000010000 */
[----:B------:R-:W2:Y:S01]  /*44d0*/  S2R R6, SR_CTAID.X ;  /* 0x0000000000067919 */ /* 0x000ea20000002500 */
[----:B-----5:R-:W-:Y:S02]  /*44e0*/  FADD.FTZ R4, R4, R45 ;  /* 0x0000002d04047221 */ /* 0x020fe40000010000 */
[----:B------:R-:W-:Y:S02]  /*44f0*/  FADD.FTZ R5, R5, R28 ;  /* 0x0000001c05057221 */ /* 0x000fe40000010000 */
[----:B------:R-:W-:Y:S01]  /*4500*/  FADD.FTZ R47, R22, R47 ;  /* 0x0000002f162f7221 */ /* 0x000fe20000010000 */
[----:B------:R-:W-:Y:S01]  /*4510*/  STS.128 [R0], R68 ;  /* 0x0000004400007388 */ /* 0x000fe20000000c00 */
[----:B------:R-:W-:-:S03]  /*4520*/  FADD.FTZ R49, R2, R49 ;  /* 0x0000003102317221 */ /* 0x000fc60000010000 */
[----:B------:R-:W-:Y:S04]  /*4530*/  STS.128 [R0+0x10], R72 ;  /* 0x0000104800007388 */ /* 0x000fe80000000c00 */
[----:B------:R-:W-:Y:S01]  /*4540*/  STS.128 [R0+0x400], R76 ;  /* 0x0004004c00007388 */ /* 0x000fe20000000c00 */
[----:B0-----:R-:W-:-:S03]  /*4550*/  FADD.FTZ R51, R4, R51 ;  /* 0x0000003304337221 */ /* 0x001fc60000010000 */
[----:B------:R-:W-:Y:S01]  /*4560*/  STS.128 [R0+0x410], R100 ;  /* 0x0004106400007388 */ /* 0x000fe20000000c00 */
[----:B-1----:R-:W-:-:S03]  /*4570*/  FADD.FTZ R25, R5, R34 ;  /* 0x0000002205197221 */ /* 0x002fc60000010000 */
[----:B------:R-:W-:Y:S04]  /*4580*/  STS.128 [R0+0x800], R108 ;  /* 0x0008006c00007388 */ /* 0x000fe80000000c00 */
[----:B------:R0:W-:Y:S04]  /*4590*/  STS.128 [R0+0x810], R16 ;  /* 0x0008101000007388 */ /* 0x0001e80000000c00 */
[----:B------:R-:W-:Y:S01]  /*45a0*/  BAR.SYNC.DEFER_BLOCKING 0x0 ;  /* 0x0000000000007b1d */ /* 0x000fe20000010000 */
[----:B0-----:R-:W-:Y:S02]  /*45b0*/  FADD.FTZ R17, R9, R30 ;  /* 0x0000001e09117221 */ /* 0x001fe40000010000 */
[----:B------:R-:W-:-:S03]  /*45c0*/  FADD.FTZ R19, R3, R32 ;  /* 0x0000002003137221 */ /* 0x000fc60000010000 */
[----:B------:R-:W0:Y:S04]  /*45d0*/  LDS R20, [R252.X4+0x400] ;  /* 0x00040000fc147984 */ /* 0x000e280000004800 */
[----:B------:R-:W1:Y:S04]  /*45e0*/  LDS R27, [R252.X4+0x1000] ;  /* 0x00100000fc1b7984 */ /* 0x000e680000004800 */
        /* <DEDUP_REMOVED lines=12> */
[----:B---3--:R-:W-:-:S03]  /*46b0*/  FADD.FTZ R40, RZ, R40 ;  /* 0x00000028ff287221 */ /* 0x008fc60000010000 */
[----:B------:R-:W3:Y:S01]  /*46c0*/  LDS R69, [R252.X4+0x1800] ;  /* 0x00180000fc457984 */ /* 0x000ee20000004800 */
[----:B----4-:R-:W-:-:S03]  /*46d0*/  FADD.FTZ R40, R40, R53 ;  /* 0x0000003528287221 */ /* 0x010fc60000010000 */
[----:B------:R-:W4:Y:S01]  /*46e0*/  LDS R44, [R252.X4+0x1a00] ;  /* 0x001a0000fc2c7984 */ /* 0x000f220000004800 */
[----:B--2---:R-:W-:Y:S02]  /*46f0*/  IMAD R53, R6, c[0x0][0x168], RZ ;  /* 0x00005a0006357a24 */ /* 0x004fe400078e02ff */
[----:B-----5:R-:W-:Y:S01]  /*4700*/  FADD.FTZ R7, RZ, R7 ;  /* 0x00000007ff077221 */ /* 0x020fe20000010000 */
[----:B------:R-:W2:Y:S02]  /*4710*/  LDS R29, [R252.X4+0x1c00] ;  /* 0x001c0000fc1d7984 */ /* 0x000ea40000004800 */
        /* <DEDUP_REMOVED lines=8> */
[----:B------:R-:W-:Y:S01]  /*47a0*/  LDS R5, [R252.X4+0x2400] ;  /* 0x00240000fc057984 */ /* 0x000fe20000004800 */
[----:B------:R-:W-:-:S03]  /*47b0*/  FADD.FTZ R16, R16, R55 ;  /* 0x0000003710107221 */ /* 0x000fc60000010000 */
[----:B------:R-:W-:Y:S04]  /*47c0*/  LDS R2, [R252.X4+0x2600] ;  /* 0x00260000fc027984 */ /* 0x000fe80000004800 */
[----:B------:R-:W5:Y:S01]  /*47d0*/  LDS R43, [R252.X4+0x2800] ;  /* 0x00280000fc2b7984 */ /* 0x000f620000004800 */
[----:B0-----:R-:W-:-:S03]  /*47e0*/  FADD.FTZ R18, R18, R57 ;  /* 0x0000003912127221 */ /* 0x001fc60000010000 */
[----:B------:R-:W0:Y:S01]  /*47f0*/  LDS R27, [R252.X4+0x2a00] ;  /* 0x002a0000fc1b7984 */ /* 0x000e220000004800 */
[----:B-1----:R-:W-:-:S03]  /*4800*/  FADD.FTZ R24, R24, R59 ;  /* 0x0000003b18187221 */ /* 0x002fc60000010000 */
[----:B------:R-:W1:Y:S01]  /*4810*/  LDS R4, [R252.X4+0x2c00] ;  /* 0x002c0000fc047984 */ /* 0x000e620000004800 */
[----:B---3--:R-:W-:-:S03]  /*4820*/  FADD.FTZ R40, R40, R69 ;  /* 0x0000004528287221 */ /* 0x008fc60000010000 */
[----:B------:R-:W3:Y:S01]  /*4830*/  LDS R45, [R252.X4+0x2e00] ;  /* 0x002e0000fc2d7984 */ /* 0x000ee20000004800 */
[----:B----4-:R-:W-:-:S03]  /*4840*/  FADD.FTZ R7, R7, R44 ;  /* 0x0000002c07077221 */ /* 0x010fc60000010000 */
[----:B------:R-:W-:Y:S01]  /*4850*/  BAR.SYNC.DEFER_BLOCKING 0x0 ;  /* 0x0000000000007b1d */ /* 0x000fe20000010000 */
[----:B--2---:R-:W-:Y:S01]  /*4860*/  FADD.FTZ R20, R20, R29 ;  /* 0x0000001d14147221 */ /* 0x004fe20000010000 */
[----:B------:R-:W-:Y:S01]  /*4870*/  IADD3.X R29, RZ, RZ, RZ, P0, !PT ;  /* 0x000000ffff1d7210 */ /* 0x000fe200007fe4ff */
[----:B-----5:R-:W-:-:S03]  /*4880*/  FADD.FTZ R16, R16, R31 ;  /* 0x0000001f10107221 */ /* 0x020fc60000010000 */
[----:B------:R-:W-:Y:S01]  /*4890*/  SHF.L.U64.HI R28, R26, 0x2, R29 ;  /* 0x000000021a1c7819 */ /* 0x000fe2000001021d */
[----:B------:R-:W-:Y:S01]  /*48a0*/  FADD.FTZ R9, R18, R9 ;  /* 0x0000000912097221 */ /* 0x000fe20000010000 */
[----:B------:R-:W-:Y:S01]  /*48b0*/  SHF.L.U32 R26, R26, 0x2, RZ ;  /* 0x000000021a1a7819 */ /* 0x000fe200000006ff */
[----:B------:R-:W-:Y:S01]  /*48c0*/  FADD.FTZ R24, R24, R3 ;  /* 0x0000000318187221 */ /* 0x000fe20000010000 */
[----:B------:R-:W-:Y:S01]  /*48d0*/  STS.128 [R0], R80 ;  /* 0x0000005000007388 */ /* 0x000fe20000000c00 */
[----:B------:R-:W-:-:S03]  /*48e0*/  FADD.FTZ R43, R20, R43 ;  /* 0x0000002b142b7221 */ /* 0x000fc60000010000 */
[----:B------:R-:W-:Y:S01]  /*48f0*/  STS.128 [R0+0x10], R60 ;  /* 0x0000103c00007388 */ /* 0x000fe20000000c00 */
[----:B0-----:R-:W-:-:S03]  /*4900*/  FADD.FTZ R27, R16, R27 ;  /* 0x0000001b101b7221 */ /* 0x001fc60000010000 */
[----:B------:R-:W-:Y:S01]  /*4910*/  STS.128 [R0+0x400], R64 ;  /* 0x0004004000007388 */ /* 0x000fe20000000c00 */
[----:B-1----:R-:W-:Y:S01]  /*4920*/  FADD.FTZ R29, R9, R4 ;  /* 0x00000004091d7221 */ /* 0x002fe20000010000 */
[----:B------:R-:W-:Y:S02]  /*4930*/  IADD3 R4, P1, R26, c[0x0][0x220], RZ ;  /* 0x000088001a047a10 */ /* 0x000fe40007f3e0ff */
[----:B------:R-:W-:Y:S01]  /*4940*/  STS.128 [R0+0x410], R96 ;  /* 0x0004106000007388 */ /* 0x000fe20000000c00 */
[----:B---3--:R-:W-:-:S03]  /*4950*/  FADD.FTZ R45, R24, R45 ;  /* 0x0000002d182d7221 */ /* 0x008fc60000010000 */
[----:B------:R-:W-:Y:S04]  /*4960*/  STS.128 [R0+0x800], R36 ;  /* 0x0008002400007388 */ /* 0x000fe80000000c00 */
[----:B------:R0:W-:Y:S04]  /*4970*/  STS.128 [R0+0x810], R12 ;  /* 0x0008100c00007388 */ /* 0x0001e80000000c00 */
[----:B------:R-:W-:Y:S01]  /*4980*/  BAR.SYNC.DEFER_BLOCKING 0x0 ;  /* 0x0000000000007b1d */ /* 0x000fe20000010000 */
[----:B0-----:R-:W-:Y:S01]  /*4990*/  FADD.FTZ R15, R7, R2 ;  /* 0x00000002070f7221 */ /* 0x001fe20000010000 */
[----:B------:R-:W-:Y:S01]  /*49a0*/  IADD3 R2, P0, R26, c[0x0][0x228], RZ ;  /* 0x00008a001a027a10 */ /* 0x000fe20007f1e0ff */
[----:B------:R-:W-:Y:S01]  /*49b0*/  FADD.FTZ R13, R40, R5 ;  /* 0x00000005280d7221 */ /* 0x000fe20000010000 */
[----:B------:R-:W-:-:S02]  /*49c0*/  IADD3.X R5, R28, c[0x0][0x224], RZ, P1, !PT ;  /* 0x000089001c057a10 */ /* 0x000fc40000ffe4ff */
[----:B------:R-:W-:Y:S01]  /*49d0*/  IADD3.X R3, R28, c[0x0][0x22c], RZ, P0, !PT ;  /* 0x00008b001c037a10 */ /* 0x000fe200007fe4ff */
        /* <DEDUP_REMOVED lines=20> */
[----:B----4-:R-:W-:Y:S01]  /*4b20*/  FADD.FTZ R37, R8, R37 ;  /* 0x0000002508257221 */ /* 0x010fe20000010000 */
[----:B------:R-:W-:Y:S02]  /*4b30*/  IADD3 R8, P1, R26, c[0x0][0x230], RZ ;  /* 0x00008c001a087a10 */ /* 0x000fe40007f3e0ff */
[----:B------:R-:W4:Y:S01]  /*4b40*/  LDS R63, [R252.X4+0x1e00] ;  /* 0x001e0000fc3f7984 */ /* 0x000f220000004800 */
[----:B-----5:R-:W-:Y:S01]  /*4b50*/  FADD.FTZ R0, RZ, R0 ;  /* 0x00000000ff007221 */ /* 0x020fe20000010000 */
[----:B------:R-:W-:-:S02]  /*4b60*/  IADD3.X R7, R28, c[0x0][0x23c], RZ, P0, !PT ;  /* 0x00008f001c077a10 */ /* 0x000fc400007fe4ff */
[----:B------:R-:W5:Y:S01]  /*4b70*/  LDS R55, [R252.X4+0x1400] ;  /* 0x00140000fc377984 */ /* 0x000f620000004800 */
[----:B------:R-:W-:Y:S01]  /*4b80*/  FADD.FTZ R59, R59, R22 ;  /* 0x000000163b3b7221 */ /* 0x000fe20000010000 */
[----:B------:R-:W-:Y:S02]  /*4b90*/  IADD3.X R9, R28, c[0x0][0x234], RZ, P1, !PT ;  /* 0x00008d001c097a10 */ /* 0x000fe40000ffe4ff */
        /* <DEDUP_REMOVED lines=49> */
.L_x_740:
[----:B------:R-:W-:Y:S01]  /*4eb0*/  HFMA2.MMA R118, -RZ, RZ, 0, 5.9604644775390625e-08 ;  /* 0x00000001ff767435 */ /* 0x000fe200000001ff */
[----:B------:R-:W-:-:S02]  /*4ec0*/  MOV R83, R126 ;  /* 0x0000007e00537202 */ /* 0x000fc40000000f00 */
[----:B------:R-:W-:Y:S02]  /*4ed0*/  MOV R224, 0xffffffff ;  /* 0xffffffff00e07802 */ /* 0x000fe40000000f00 */
[----:B------:R-:W-:Y:S02]  /*4ee0*/  MOV R82, 0x4f00 ;  /* 0x00004f0000527802 */ /* 0x000fe40000000f00 */
[----:B-----5:R-:W-:Y:S05]  /*4ef0*/  CALL.REL.NOINC `($__internal_41_$__cuda_sm70_shflsync_bfly_p) ;  /* 0x000003d000007944 */ /* 0x020fea0003c00000 */
[----:B-1----:R-:W-:Y:S01]  /*4f00*/  MOV R127, R118 ;  /* 0x00000076007f7202 */ /* 0x002fe20000000f00 */
[----:B0-----:R-:W-:Y:S05]  /*4f10*/  BRA `(.L_x_744) ;  /* 0xffffd19000007947 */ /* 0x001fea000383ffff */
.L_x_741:
[----:B------:R-:W-:Y:S01]  /*4f20*/  HFMA2.MMA R118, -RZ, RZ, 0, 5.9604644775390625e-08 ;  /* 0x00000001ff767435 */ /* 0x000fe200000001ff */
[----:B------:R-:W-:Y:S02]  /*4f30*/  MOV R83, R119 ;  /* 0x0000007700537202 */ /* 0x000fe40000000f00 */
[----:B------:R-:W-:Y:S02]  /*4f40*/  MOV R224, 0xffffffff ;  /* 0xffffffff00e07802 */ /* 0x000fe40000000f00 */
[----:B------:R-:W-:Y:S02]  /*4f50*/  MOV R82, 0x4f70 ;  /* 0x00004f7000527802 */ /* 0x000fe40000000f00 */
[----:B01---5:R-:W-:Y:S05]  /*4f60*/  CALL.REL.NOINC `($__internal_41_$__cuda_sm70_shflsync_bfly_p) ;  /* 0x0000036000007944 */ /* 0x023fea0003c00000 */
[----:B------:R-:W-:Y:S01]  /*4f70*/  FADD.FTZ R126, R126, R127 ;  /* 0x0000007f7e7e7221 */ /* 0x000fe20000010000 */
[----:B------:R-:W-:Y:S01]  /*4f80*/  MOV R224, 0xffffffff ;  /* 0xffffffff00e07802 */ /* 0x000fe20000000f00 */
[----:B-1----:R-:W-:Y:S01]  /*4f90*/  FADD.FTZ R119, R119, R118 ;  /* 0x0000007677777221 */ /* 0x002fe20000010000 */
[----:B------:R-:W-:Y:S01]  /*4fa0*/  HFMA2.MMA R118, -RZ, RZ, 0, 1.1920928955078125e-07 ;  /* 0x00000002ff767435 */ /* 0x000fe200000001ff */
[----:B------:R-:W-:-:S02]  /*4fb0*/  MOV R82, 0x4fe0 ;  /* 0x00004fe000527802 */ /* 0x000fc40000000f00 */
[----:B------:R-:W-:-:S03]  /*4fc0*/  MOV R83, R126 ;  /* 0x0000007e00537202 */ /* 0x000fc60000000f00 */
[----:B0-----:R-:W-:Y:S05]  /*4fd0*/  CALL.REL.NOINC `($__internal_41_$__cuda_sm70_shflsync_bfly_p) ;  /* 0x000002f000007944 */ /* 0x001fea0003c00000 */
[----:B-1----:R-:W-:Y:S01]  /*4fe0*/  MOV R127, R118 ;  /* 0x00000076007f7202 */ /* 0x002fe20000000f00 */
[----:B------:R-:W-:Y:S01]  /*4ff0*/  HFMA2.MMA R118, -RZ, RZ, 0, 1.1920928955078125e-07 ;  /* 0x00000002ff767435 */ /* 0x000fe200000001ff */
[----:B------:R-:W-:Y:S02]  /*5000*/  MOV R83, R119 ;  /* 0x0000007700537202 */ /* 0x000fe40000000f00 */
[----:B------:R-:W-:Y:S02]  /*5010*/  MOV R224, 0xffffffff ;  /* 0xffffffff00e07802 */ /* 0x000fe40000000f00 */
[----:B------:R-:W-:Y:S02]  /*5020*/  MOV R82, 0x5040 ;  /* 0x0000504000527802 */ /* 0x000fe40000000f00 */
[----:B0-----:R-:W-:Y:S05]  /*5030*/  CALL.REL.NOINC `($__internal_41_$__cuda_sm70_shflsync_bfly_p) ;  /* 0x0000029000007944 */ /* 0x001fea0003c00000 */
[----:B------:R-:W-:Y:S01]  /*5040*/  FADD.FTZ R126, R127, R126 ;  /* 0x0000007e7f7e7221 */ /* 0x000fe20000010000 */
[----:B------:R-:W-:Y:S01]  /*5050*/  MOV R224, 0xffffffff ;  /* 0xffffffff00e07802 */ /* 0x000fe20000000f00 */
[----:B-1----:R-:W-:Y:S01]  /*5060*/  FADD.FTZ R119, R119, R118 ;  /* 0x0000007677777221 */ /* 0x002fe20000010000 */
[----:B------:R-:W-:Y:S01]  /*5070*/  HFMA2.MMA R118, -RZ, RZ, 0, 2.384185791015625e-07 ;  /* 0x00000004ff767435 */ /* 0x000fe200000001ff */
[----:B------:R-:W-:-:S02]  /*5080*/  MOV R82, 0x50b0 ;  /* 0x000050b000527802 */ /* 0x000fc40000000f00 */
[----:B------:R-:W-:-:S03]  /*5090*/  MOV R83, R126 ;  /* 0x0000007e00537202 */ /* 0x000fc60000000f00 */
[----:B0-----:R-:W-:Y:S05]  /*50a0*/  CALL.REL.NOINC `($__internal_41_$__cuda_sm70_shflsync_bfly_p) ;  /* 0x0000022000007944 */ /* 0x001fea0003c00000 */
[----:B-1----:R-:W-:Y:S01]  /*50b0*/  MOV R127, R118 ;  /* 0x00000076007f7202 */ /* 0x002fe20000000f00 */
[----:B------:R-:W-:Y:S01]  /*50c0*/  HFMA2.MMA R118, -RZ, RZ, 0, 2.384185791015625e-07 ;  /* 0x00000004ff767435 */ /* 0x000fe200000001ff */
[----:B------:R-:W-:Y:S02]  /*50d0*/  MOV R83, R119 ;  /* 0x0000007700537202 */ /* 0x000fe40000000f00 */
[----:B------:R-:W-:Y:S02]  /*50e0*/  MOV R224, 0xffffffff ;  /* 0xffffffff00e07802 */ /* 0x000fe40000000f00 */
[----:B------:R-:W-:Y:S02]  /*50f0*/  MOV R82, 0x5110 ;  /* 0x0000511000527802 */ /* 0x000fe40000000f00 */
[----:B0-----:R-:W-:Y:S05]  /*5100*/  CALL.REL.NOINC `($__internal_41_$__cuda_sm70_shflsync_bfly_p) ;  /* 0x000001c000007944 */ /* 0x001fea0003c00000 */
[----:B------:R-:W-:Y:S01]  /*5110*/  FADD.FTZ R126, R127, R126 ;  /* 0x0000007e7f7e7221 */ /* 0x000fe20000010000 */
[----:B------:R-:W-:Y:S01]  /*5120*/  MOV R224, 0xffffffff ;  /* 0xffffffff00e07802 */ /* 0x000fe20000000f00 */
[----:B-1----:R-:W-:Y:S01]  /*5130*/  FADD.FTZ R119, R119, R118 ;  /* 0x0000007677777221 */ /* 0x002fe20000010000 */
[----:B------:R-:W-:Y:S01]  /*5140*/  HFMA2.MMA R118, -RZ, RZ, 0, 4.76837158203125e-07 ;  /* 0x00000008ff767435 */ /* 0x000fe200000001ff */
[----:B------:R-:W-:-:S02]  /*5150*/  MOV R82, 0x5180 ;  /* 0x0000518000527802 */ /* 0x000fc40000000f00 */
[----:B------:R-:W-:-:S03]  /*5160*/  MOV R83, R126 ;  /* 0x0000007e00537202 */ /* 0x000fc60000000f00 */
[----:B0-----:R-:W-:Y:S05]  /*5170*/  CALL.REL.NOINC `($__internal_41_$__cuda_sm70_shflsync_bfly_p) ;  /* 0x0000015000007944 */ /* 0x001fea0003c00000 */
[----:B-1----:R-:W-:Y:S01]  /*5180*/  MOV R127, R118 ;  /* 0x00000076007f7202 */ /* 0x002fe20000000f00 */
[----:B------:R-:W-:Y:S01]  /*5190*/  HFMA2.MMA R118, -RZ, RZ, 0, 4.76837158203125e-07 ;  /* 0x00000008ff767435 */ /* 0x000fe200000001ff */
[----:B------:R-:W-:Y:S02]  /*51a0*/  MOV R83, R119 ;  /* 0x0000007700537202 */ /* 0x000fe40000000f00 */
[----:B------:R-:W-:Y:S02]  /*51b0*/  MOV R224, 0xffffffff ;  /* 0xffffffff00e07802 */ /* 0x000fe40000000f00 */
[----:B------:R-:W-:Y:S02]  /*51c0*/  MOV R82, 0x51e0 ;  /* 0x000051e000527802 */ /* 0x000fe40000000f00 */
[----:B0-----:R-:W-:Y:S05]  /*51d0*/  CALL.REL.NOINC `($__internal_41_$__cuda_sm70_shflsync_bfly_p) ;  /* 0x000000f000007944 */ /* 0x001fea0003c00000 */
[----:B------:R-:W-:Y:S01]  /*51e0*/  FADD.FTZ R126, R127, R126 ;  /* 0x0000007e7f7e7221 */ /* 0x000fe20000010000 */
[----:B------:R-:W-:Y:S01]  /*51f0*/  MOV R224, 0xffffffff ;  /* 0xffffffff00e07802 */ /* 0x000fe20000000f00 */
[----:B-1----:R-:W-:Y:S01]  /*5200*/  FADD.FTZ R119, R119, R118 ;  /* 0x0000007677777221 */ /* 0x002fe20000010000 */
[----:B------:R-:W-:Y:S01]  /*5210*/  HFMA2.MMA R118, -RZ, RZ, 0, 9.5367431640625e-07 ;  /* 0x00000010ff767435 */ /* 0x000fe200000001ff */
[----:B------:R-:W-:-:S02]  /*5220*/  MOV R82, 0x5250 ;  /* 0x0000525000527802 */ /* 0x000fc40000000f00 */
[----:B------:R-:W-:-:S03]  /*5230*/  MOV R83, R126 ;  /* 0x0000007e00537202 */ /* 0x000fc60000000f00 */
[----:B0-----:R-:W-:Y:S05]  /*5240*/  CALL.REL.NOINC `($__internal_41_$__cuda_sm70_shflsync_bfly_p) ;  /* 0x0000008000007944 */ /* 0x001fea0003c00000 */
[----:B-1----:R-:W-:Y:S01]  /*5250*/  MOV R127, R118 ;  /* 0x00000076007f7202 */ /* 0x002fe20000000f00 */
[----:B------:R-:W-:Y:S01]  /*5260*/  HFMA2.MMA R118, -RZ, RZ, 0, 9.5367431640625e-07 ;  /* 0x00000010ff767435 */ /* 0x000fe200000001ff */
[----:B------:R-:W-:Y:S02]  /*5270*/  MOV R83, R119 ;  /* 0x0000007700537202 */ /* 0x000fe40000000f00 */
[----:B------:R-:W-:Y:S02]  /*5280*/  MOV R224, 0xffffffff ;  /* 0xffffffff00e07802 */ /* 0x000fe40000000f00 */
[----:B------:R-:W-:Y:S02]  /*5290*/  MOV R82, 0x52b0 ;  /* 0x000052b000527802 */ /* 0x000fe40000000f00 */
[----:B0-----:R-:W-:Y:S05]  /*52a0*/  CALL.REL.NOINC `($__internal_41_$__cuda_sm70_shflsync_bfly_p) ;  /* 0x0000002000007944 */ /* 0x001fea0003c00000 */
[----:B-1----:R-:W-:Y:S01]  /*52b0*/  MOV R82, R118 ;  /* 0x0000007600527202 */ /* 0x002fe20000000f00 */
[----:B0-----:R-:W-:Y:S05]  /*52c0*/  BRA `(.L_x_745) ;  /* 0xffffcf0000007947 */ /* 0x001fea000383ffff */
        .weak           $__internal_41_$__cuda_sm70_shflsync_bfly_p
        .type           $__internal_41_$__cuda_sm70_shflsync_bfly_p,@function
        .size           $__internal_41_$__cuda_sm70_shflsync_bfly_p,(.L_x_2278 - $__internal_41_$__cuda_sm70_shflsync_bfly_p)
$__internal_41_$__cuda_sm70_shflsync_bfly_p:
[----:B------:R-:W-:Y:S01]  /*52d0*/  HFMA2.MMA R252, -RZ, RZ, 0, 1.847743988037109375e-06 ;  /* 0x0000001ffffc7435 */ /* 0x000fe200000001ff */
[----:B------:R-:W-:Y:S06]  /*52e0*/  WARPSYNC R224 ;  /* 0x000000e000007348 */ /* 0x000fec0003800000 */
[----:B------:R0:W1:Y:S04]  /*52f0*/  SHFL.BFLY PT, R118, R83, R118, R252 ;  /* 0x0c00007653767389 */ /* 0x00006800000e00fc */
[----:B0-----:R-:W0:Y:S01]  /*5300*/  S2R R252, SR_TID.X ;  /* 0x0000000000fc7919 */ /* 0x001e220000002100 */
[----:B------:R-:W-:-:S04]  /*5310*/  MOV R83, 0x0 ;  /* 0x0000000000537802 */ /* 0x000fc80000000f00 */
[----:B------:R-:W-:Y:S05]  /*5320*/  RET.REL.NODEC R82 `(_ZN10layer_norm31ln_parallel_residual_bwd_kernelINS_13Kernel_traitsI13__nv_bfloat16S2_fS2_fjLj768ELj1ELj4ELj1ELj16ENS_18Kernel_traits_baseILj768ES2_S2_fS2_fjLj128EEEEELb1ELb0ELb1EEEvNS_9BwdParamsE) ;  /* 0xffffacd052007950 */ /* 0x000fea0003c3ffff */
.L_x_746:
        /* <DEDUP_REMOVED lines=13> */
.L_x_2278:


//--------------------- .text._ZN10layer_norm22ln_bwd_finalize_kernelINS_22Kernel_traits_finalizeILj768E13__nv_bfloat16S2_fS2_fjLb0ELj1024ELj4ENS_18Kernel_traits_baseILj768ES2_S2_fS2_fjLj1024EEEEELb0ELb0EEEvNS_9BwdParamsE --------------------------
	.section	.text._ZN10layer_norm22ln_bwd_finalize_kernelINS_22Kernel_traits_finalizeILj768E13__nv_bfloat16S2_fS2_fjLb0ELj1024ELj4ENS_18Kernel_traits_baseILj768ES2_S2_fS2_fjLj1024EEEEELb0ELb0EEEvNS_9BwdParamsE,"ax",@progbits
	.sectioninfo	@"SHI_REGISTERS=30"
	.align	128
        .global         _ZN10layer_norm22ln_bwd_finalize_kernelINS_22Kernel_traits_finalizeILj768E13__nv_bfloat16S2_fS2_fjLb0ELj1024ELj4ENS_18Kernel_traits_baseILj768ES2_S2_fS2_fjLj1024EEEEELb0ELb0EEEvNS_9BwdParamsE
        .type           _ZN10layer_norm22ln_bwd_finalize_kernelINS_22Kernel_traits_finalizeILj768E13__nv_bfloat16S2_fS2_fjLb0ELj1024ELj4ENS_18Kernel_traits_baseILj768ES2_S2_fS2_fjLj1024EEEEELb0ELb0EEEvNS_9BwdParamsE,@function
        .size           _ZN10layer_norm22ln_bwd_finalize_kernelINS_22Kernel_traits_finalizeILj768E13__nv_bfloat16S2_fS2_fjLb0ELj1024ELj4ENS_18Kernel_traits_baseILj768ES2_S2_fS2_fjLj1024EEEEELb0ELb0EEEvNS_9BwdParamsE,(.L_x_2279 - _ZN10layer_norm22ln_bwd_finalize_kernelINS_22Kernel_traits_finalizeILj768E13__nv_bfloat16S2_fS2_fjLb0ELj1024ELj4ENS_18Kernel_traits_baseILj768ES2_S2_fS2_fjLj1024EEEEELb0ELb0EEEvNS_9BwdParamsE)
        .other          _ZN10layer_norm22ln_bwd_finalize_kernelINS_22Kernel_traits_finalizeILj768E13__nv_bfloat16S2_fS2_fjLb0ELj1024ELj4ENS_18Kernel_traits_baseILj768ES2_S2_fS2_fjLj1024EEEEELb0ELb0EEEvNS_9BwdParamsE,@"STO_CUDA_ENTRY STV_DEFAULT"
_ZN10layer_norm22ln_bwd_finalize_kernelINS_22Kernel_traits_finalizeILj768E13__nv_bfloat16S2_fS2_fjLb0ELj1024ELj4ENS_18Kernel_traits_baseILj768ES2_S2_fS2_fjLj1024EEEEELb0ELb0EEEvNS_9BwdParamsE:
.text._ZN10layer_norm22ln_bwd_finalize_kernelINS_22Kernel_traits_finalizeILj768E13__nv_bfloat16S2_fS2_fjLb0ELj1024ELj4ENS_18Kernel_traits_baseILj768ES2_S2_fS2_fjLj1024EEEEELb0ELb0EEEvNS_9BwdParamsE:
        /* <DEDUP_REMOVED lines=19> */
.L_x_760:
        /* <DEDUP_REMOVED lines=28> */
.L_x_751:
        /* <DEDUP_REMOVED lines=35> */
.L_x_750:
[----:B------:R-:W-:Y:S05]  /*0520*/  BSYNC B1 ;  /* 0x0000000000017941 */ /* 0x000fea0003800000 */
.L_x_749:
        /* <DEDUP_REMOVED lines=23> */
.L_x_753:
[----:B------:R-:W-:Y:S05]  /*06a0*/  BSYNC B1 ;  /* 0x0000000000017941 */ /* 0x000fea0003800000 */
.L_x_752:
        /* <DEDUP_REMOVED lines=11> */
.L_x_754:
[----:B------:R-:W-:Y:S05]  /*0760*/  BSYNC B1 ;  /* 0x0000000000017941 */ /* 0x000fea0003800000 */
.L_x_748:
[----:B------:R-:W-:Y:S05]  /*0770*/  BSYNC B0 ;  /* 0x0000000000007941 */ /* 0x000fea0003800000 */
.L_x_747:
        /* <DEDUP_REMOVED lines=11> */
.L_x_761:
        /* <DEDUP_REMOVED lines=18> */
.L_x_762:
[----:B---3--:R-:W-:Y:S02]  /*0950*/  FADD.FTZ R4, R4, R9 ;  /* 0x0000000904047221 */ /* 0x008fe40000010000 */
[----:B-12---:R-:W-:-:S03]  /*0960*/  FADD.FTZ R6, R5, R6 ;  /* 0x0000000605067221 */ /* 0x006fc60000010000 */
[----:B------:R1:W-:Y:S04]  /*0970*/  @!P1 STS [R17.X4+0x2000], R4 ;  /* 0x0020000411009388 */ /* 0x0003e80000004800 */
[----:B------:R1:W-:Y:S02]  /*0980*/  @!P1 STS [R17.X4+0x2080], R6 ;  /* 0x0020800611009388 */ /* 0x0003e40000004800 */
.L_x_755:
        /* <DEDUP_REMOVED lines=17> */
.L_x_759:
[----:B------:R-:W-:Y:S05]  /*0aa0*/  BSYNC B0 ;  /* 0x0000000000007941 */ /* 0x000fea0003800000 */
.L_x_758:
[C---:B------:R-:W-:Y:S02]  /*0ab0*/  ISETP.GT.U32.AND P1, PT, R18.reuse, -0x301, PT ;  /* 0xfffffcff1200780c */ /* 0x040fe40003f24070 */
[----:B------:R-:W-:Y:S02]  /*0ac0*/  IADD3 R18, R18, 0x300, RZ ;  /* 0x0000030012127810 */ /* 0x000fe40007ffe0ff */
[----:B------:R-:W-:-:S09]  /*0ad0*/  IADD3 R19, R19, 0x180, RZ ;  /* 0x0000018013137810 */ /* 0x000fd20007ffe0ff */
[----:B01----:R-:W-:Y:S05]  /*0ae0*/  @P1 BRA `(.L_x_760) ;  /* 0xfffff64000001947 */ /* 0x003fea000383ffff */
[----:B------:R-:W-:Y:S05]  /*0af0*/  EXIT ;  /* 0x000000000000794d */ /* 0x000fea0003800000 */
.L_x_756:
[----:B--2---:R-:W-:Y:S01]  /*0b00*/  IMAD.MOV.U32 R9, RZ, RZ, R5 ;  /* 0x000000ffff097224 */ /* 0x004fe200078e0005 */
[----:B------:R-:W-:Y:S01]  /*0b10*/  MOV R8, 0x1 ;  /* 0x0000000100087802 */ /* 0x000fe20000000f00 */
[----:B------:R-:W-:Y:S01]  /*0b20*/  IMAD.MOV.U32 R7, RZ, RZ, 0x1f ;  /* 0x0000001fff077424 */ /* 0x000fe200078e00ff */
[----:B------:R-:W-:Y:S02]  /*0b30*/  MOV R10, 0xffffffff ;  /* 0xffffffff000a7802 */ /* 0x000fe40000000f00 */
[----:B------:R-:W-:Y:S02]  /*0b40*/  MOV R2, 0xb60 ;  /* 0x00000b6000027802 */ /* 0x000fe40000000f00 */
[----:B01----:R-:W-:Y:S05]  /*0b50*/  CALL.REL.NOINC `($__internal_42_$__cuda_sm70_shflsync_bfly_p) ;  /* 0x000003b000007944 */ /* 0x003fea0003c00000 */
[----:B-1----:R-:W-:Y:S01]  /*0b60*/  IMAD.MOV.U32 R2, RZ, RZ, R7 ;  /* 0x000000ffff027224 */ /* 0x002fe200078e0007 */
[----:B0-----:R-:W-:Y:S05]  /*0b70*/  BRA `(.L_x_761) ;  /* 0xfffffcb000007947 */ /* 0x001fea000383ffff */
.L_x_757:
[----:B------:R-:W-:Y:S01]  /*0b80*/  HFMA2.MMA R8, -RZ, RZ, 0, 1.1920928955078125e-07 ;  /* 0x00000002ff087435 */ /* 0x000fe200000001ff */
[----:B------:R-:W-:Y:S01]  /*0b90*/  IMAD.MOV.U32 R7, RZ, RZ, 0x1f ;  /* 0x0000001fff077424 */ /* 0x000fe200078e00ff */
[----:B------:R-:W-:Y:S02]  /*0ba0*/  MOV R10, 0xffffffff ;  /* 0xffffffff000a7802 */ /* 0x000fe40000000f00 */
[----:B------:R-:W-:-:S02]  /*0bb0*/  MOV R2, 0xbd0 ;  /* 0x00000bd000027802 */ /* 0x000fc40000000f00 */
[----:B012---:R-:W-:Y:S05]  /*0bc0*/  CALL.REL.NOINC `($__internal_42_$__cuda_sm70_shflsync_bfly_p) ;  /* 0x0000034000007944 */ /* 0x007fea0003c00000 */
[----:B01----:R-:W-:Y:S01]  /*0bd0*/  FADD.FTZ R9, R9, R7 ;  /* 0x0000000709097221 */ /* 0x003fe20000010000 */
[----:B------:R-:W-:Y:S01]  /*0be0*/  HFMA2.MMA R7, -RZ, RZ, 0, 1.847743988037109375e-06 ;  /* 0x0000001fff077435 */ /* 0x000fe200000001ff */
[----:B------:R-:W-:Y:S01]  /*0bf0*/  IMAD.MOV.U32 R8, RZ, RZ, 0x4 ;  /* 0x00000004ff087424 */ /* 0x000fe200078e00ff */
[----:B------:R-:W-:Y:S01]  /*0c00*/  MOV R2, 0xc30 ;  /* 0x00000c3000027802 */ /* 0x000fe20000000f00 */
[----:B------:R-:W-:-:S03]  /*0c10*/  IMAD.MOV.U32 R10, RZ, RZ, -0x1 ;  /* 0xffffffffff0a7424 */ /* 0x000fc600078e00ff */
[----:B------:R-:W-:Y:S05]  /*0c20*/  CALL.REL.NOINC `($__internal_42_$__cuda_sm70_shflsync_bfly_p) ;  /* 0x000002e000007944 */ /* 0x000fea0003c00000 */
[----:B01----:R-:W-:Y:S01]  /*0c30*/  FADD.FTZ R9, R9, R7 ;  /* 0x0000000709097221 */ /* 0x003fe20000010000 */
[----:B------:R-:W-:Y:S01]  /*0c40*/  HFMA2.MMA R7, -RZ, RZ, 0, 1.847743988037109375e-06 ;  /* 0x0000001fff077435 */ /* 0x000fe200000001ff */
[----:B------:R-:W-:Y:S01]  /*0c50*/  MOV R8, 0x8 ;  /* 0x0000000800087802 */ /* 0x000fe20000000f00 */
[----:B------:R-:W-:Y:S01]  /*0c60*/  IMAD.MOV.U32 R10, RZ, RZ, -0x1 ;  /* 0xffffffffff0a7424 */ /* 0x000fe200078e00ff */
[----:B------:R-:W-:-:S03]  /*0c70*/  MOV R2, 0xc90 ;  /* 0x00000c9000027802 */ /* 0x000fc60000000f00 */
[----:B------:R-:W-:Y:S05]  /*0c80*/  CALL.REL.NOINC `($__internal_42_$__cuda_sm70_shflsync_bfly_p) ;  /* 0x0000028000007944 */ /* 0x000fea0003c00000 */
[----:B-1----:R-:W-:Y:S01]  /*0c90*/  FADD.FTZ R6, R9, R7 ;  /* 0x0000000709067221 */ /* 0x002fe20000010000 */
[----:B------:R-:W-:Y:S01]  /*0ca0*/  HFMA2.MMA R7, -RZ, RZ, 0, 1.847743988037109375e-06 ;  /* 0x0000001fff077435 */ /* 0x000fe200000001ff */
[----:B0-----:R-:W-:Y:S01]  /*0cb0*/  MOV R8, 0x10 ;  /* 0x0000001000087802 */ /* 0x001fe20000000f00 */
[----:B------:R-:W-:Y:S01]  /*0cc0*/  IMAD.MOV.U32 R10, RZ, RZ, -0x1 ;  /* 0xffffffffff0a7424 */ /* 0x000fe200078e00ff */
[----:B------:R-:W-:-:S02]  /*0cd0*/  MOV R2, 0xd00 ;  /* 0x00000d0000027802 */ /* 0x000fc40000000f00 */
[----:B------:R-:W-:Y:S02]  /*0ce0*/  MOV R9, R6 ;  /* 0x0000000600097202 */ /* 0x000fe40000000f00 */
[----:B------:R-:W-:Y:S05]  /*0cf0*/  CALL.REL.NOINC `($__internal_42_$__cuda_sm70_shflsync_bfly_p) ;  /* 0x0000021000007944 */ /* 0x000fea0003c00000 */
[----:B0-----:R-:W-:Y:S01]  /*0d00*/  HFMA2.MMA R8, -RZ, RZ, 0, 5.9604644775390625e-08 ;  /* 0x00000001ff087435 */ /* 0x001fe200000001ff */
[----:B-1----:R-:W-:Y:S01]  /*0d10*/  MOV R5, R7 ;  /* 0x0000000700057202 */ /* 0x002fe20000000f00 */
[----:B------:R-:W-:Y:S01]  /*0d20*/  IMAD.MOV.U32 R9, RZ, RZ, R4 ;  /* 0x000000ffff097224 */ /* 0x000fe200078e0004 */
[----:B------:R-:W-:Y:S01]  /*0d30*/  MOV R7, 0x1f ;  /* 0x0000001f00077802 */ /* 0x000fe20000000f00 */
[----:B------:R-:W-:Y:S01]  /*0d40*/  IMAD.MOV.U32 R10, RZ, RZ, -0x1 ;  /* 0xffffffffff0a7424 */ /* 0x000fe200078e00ff */
[----:B------:R-:W-:Y:S02]  /*0d50*/  MOV R2, 0xd70 ;  /* 0x00000d7000027802 */ /* 0x000fe40000000f00 */
[----:B------:R-:W-:Y:S05]  /*0d60*/  CALL.REL.NOINC `($__internal_42_$__cuda_sm70_shflsync_bfly_p) ;  /* 0x000001a000007944 */ /* 0x000fea0003c00000 */
[----:B0-----:R-:W-:Y:S01]  /*0d70*/  HFMA2.MMA R8, -RZ, RZ, 0, 1.1920928955078125e-07 ;  /* 0x00000002ff087435 */ /* 0x001fe200000001ff */
[----:B-1----:R-:W-:Y:S01]  /*0d80*/  FADD.FTZ R9, R4, R7 ;  /* 0x0000000704097221 */ /* 0x002fe20000010000 */
[----:B------:R-:W-:Y:S01]  /*0d90*/  MOV R7, 0x1f ;  /* 0x0000001f00077802 */ /* 0x000fe20000000f00 */
[----:B------:R-:W-:Y:S01]  /*0da0*/  IMAD.MOV.U32 R10, RZ, RZ, -0x1 ;  /* 0xffffffffff0a7424 */ /* 0x000fe200078e00ff */
[----:B------:R-:W-:Y:S02]  /*0db0*/  MOV R2, 0xdd0 ;  /* 0x00000dd000027802 */ /* 0x000fe40000000f00 */
[----:B------:R-:W-:Y:S05]  /*0dc0*/  CALL.REL.NOINC `($__internal_42_$__cuda_sm70_shflsync_bfly_p) ;  /* 0x0000014000007944 */ /* 0x000fea0003c00000 */
[----:B0-----:R-:W-:Y:S01]  /*0dd0*/  HFMA2.MMA R8, -RZ, RZ, 0, 2.384185791015625e-07 ;  /* 0x00000004ff087435 */ /* 0x001fe200000001ff */
[----:B-1----:R-:W-:Y:S01]  /*0de0*/  FADD.FTZ R9, R9, R7 ;  /* 0x0000000709097221 */ /* 0x002fe20000010000 */
[----:B------:R-:W-:Y:S01]  /*0df0*/  MOV R7, 0x1f ;  /* 0x0000001f00077802 */ /* 0x000fe20000000f00 */
[----:B------:R-:W-:Y:S01]  /*0e00*/  IMAD.MOV.U32 R10, RZ, RZ, -0x1 ;  /* 0xffffffffff0a7424 */ /* 0x000fe200078e00ff */
[----:B------:R-:W-:-:S02]  /*0e10*/  MOV R2, 0xe30 ;  /* 0x00000e3000027802 */ /* 0x000fc40000000f00 */
[----:B------:R-:W-:Y:S05]  /*0e20*/  CALL.REL.NOINC `($__internal_42_$__cuda_sm70_shflsync_bfly_p) ;  /* 0x000000e000007944 */ /* 0x000fea0003c00000 */
[----:B0-----:R-:W-:Y:S01]  /*0e30*/  HFMA2.MMA R8, -RZ, RZ, 0, 4.76837158203125e-07 ;  /* 0x00000008ff087435 */ /* 0x001fe200000001ff */
[----:B-1----:R-:W-:Y:S01]  /*0e40*/  FADD.FTZ R9, R9, R7 ;  /* 0x0000000709097221 */ /* 0x002fe20000010000 */
[----:B------:R-:W-:Y:S01]  /*0e50*/  MOV R7, 0x1f ;  /* 0x0000001f00077802 */ /* 0x000fe20000000f00 */
[----:B------:R-:W-:Y:S01]  /*0e60*/  IMAD.MOV.U32 R10, RZ, RZ, -0x1 ;  /* 0xffffffffff0a7424 */ /* 0x000fe200078e00ff */
[----:B------:R-:W-:-:S02]  /*0e70*/  MOV R2, 0xe90 ;  /* 0x00000e9000027802 */ /* 0x000fc40000000f00 */
[----:B------:R-:W-:Y:S05]  /*0e80*/  CALL.REL.NOINC `($__internal_42_$__cuda_sm70_shflsync_bfly_p) ;  /* 0x0000008000007944 */ /* 0x000fea0003c00000 */
[----:B0-----:R-:W-:Y:S01]  /*0e90*/  HFMA2.MMA R8, -RZ, RZ, 0, 9.5367431640625e-07 ;  /* 0x00000010ff087435 */ /* 0x001fe200000001ff */
[----:B-1----:R-:W-:Y:S01]  /*0ea0*/  FADD.FTZ R9, R9, R7 ;  /* 0x0000000709097221 */ /* 0x002fe20000010000 */
[----:B------:R-:W-:Y:S01]  /*0eb0*/  MOV R7, 0x1f ;  /* 0x0000001f00077802 */ /* 0x000fe20000000f00 */
[----:B------:R-:W-:Y:S01]  /*0ec0*/  IMAD.MOV.U32 R10, RZ, RZ, -0x1 ;  /* 0xffffffffff0a7424 */ /* 0x000fe200078e00ff */
[----:B------:R-:W-:-:S02]  /*0ed0*/  MOV R2, 0xef0 ;  /* 0x00000ef000027802 */ /* 0x000fc40000000f00 */
[----:B------:R-:W-:Y:S05]  /*0ee0*/  CALL.REL.NOINC `($__internal_42_$__cuda_sm70_shflsync_bfly_p) ;  /* 0x0000002000007944 */ /* 0x000fea0003c00000 */
[----:B-1----:R-:W-:Y:S01]  /*0ef0*/  MOV R4, R7 ;  /* 0x0000000700047202 */ /* 0x002fe20000000f00 */
[----:B0-----:R-:W-:Y:S05]  /*0f00*/  BRA `(.L_x_762) ;  /* 0xfffffa4000007947 */ /* 0x001fea000383ffff */
        .weak           $__internal_42_$__cuda_sm70_shflsync_bfly_p
        .type           $__internal_42_$__cuda_sm70_shflsync_bfly_p,@function
        .size           $__internal_42_$__cuda_sm70_shflsync_bfly_p,(.L_x_2279 - $__internal_42_$__cuda_sm70_shflsync_bfly_p)
$__internal_42_$__cuda_sm70_shflsync_bfly_p:
[----:B------:R-:W-:Y:S01]  /*0f10*/  HFMA2.MMA R3, -RZ, RZ, 0, 0 ;  /* 0x00000000ff037435 */ /* 0x000fe200000001ff */
[----:B------:R-:W-:Y:S04]  /*0f20*/  WARPSYNC R10 ;  /* 0x0000000a00007348 */ /* 0x000fe80003800000 */
[----:B------:R0:W1:Y:S01]  /*0f30*/  SHFL.BFLY PT, R7, R9, R8, R7 ;  /* 0x0c00000809077389 */ /* 0x00006200000e0007 */
[----:B------:R-:W-:Y:S05]  /*0f40*/  RET.REL.NODEC R2 `(_ZN10layer_norm22ln_bwd_finalize_kernelINS_22Kernel_traits_finalizeILj768E13__nv_bfloat16S2_fS2_fjLb0ELj1024ELj4ENS_18Kernel_traits_baseILj768ES2_S2_fS2_fjLj1024EEEEELb0ELb0EEEvNS_9BwdParamsE) ;  /* 0xfffff0b002007950 */ /* 0x000fea0003c3ffff */
.L_x_763:
        /* <DEDUP_REMOVED lines=11> */
.L_x_2279:


//--------------------- .text._ZN10layer_norm40ln_parallel_residual_bwd_finalize_kernelINS_22Kernel_traits_finalizeILj768E13__nv_bfloat16S2_fS2_fjLb0ELj1024ELj4ENS_18Kernel_traits_baseILj768ES2_S2_fS2_fjLj1024EEEEELb0EEEvNS_9BwdParamsE --------------------------
	.section	.text._ZN10layer_norm40ln_parallel_residual_bwd_finalize_kernelINS_22Kernel_traits_finalizeILj768E13__nv_bfloat16S2_fS2_fjLb0ELj1024ELj4ENS_18Kernel_traits_baseILj768ES2_S2_fS2_fjLj1024EEEEELb0EEEvNS_9BwdParamsE,"ax",@progbits
	.sectioninfo	@"SHI_REGISTERS=32"
	.align	128
        .global         _ZN10layer_norm40ln_parallel_residual_bwd_finalize_kernelINS_22Kernel_traits_finalizeILj768E13__nv_bfloat16S2_fS2_fjLb0ELj1024ELj4ENS_18Kernel_traits_baseILj768ES2_S2_fS2_fjLj1024EEEEELb0EEEvNS_9BwdParamsE
        .type           _ZN10layer_norm40ln_parallel_residual_bwd_finalize_kernelINS_22Kernel_traits_finalizeILj768E13__nv_bfloat16S2_fS2_fjLb0ELj1024ELj4ENS_18Kernel_traits_baseILj768ES2_S2_fS2_fjLj1024EEEEELb0EEEvNS_9BwdParamsE,@function
        .size           _ZN10layer_norm40ln_parallel_residual_bwd_finalize_kernelINS_22Kernel_traits_finalizeILj768E13__nv_bfloat16S2_fS2_fjLb0ELj1024ELj4ENS_18Kernel_traits_baseILj768ES2_S2_fS2_fjLj1024EEEEELb0EEEvNS_9BwdParamsE,(.L_x_2280 - _ZN10layer_norm40ln_parallel_residual_bwd_finalize_kernelINS_22Kernel_traits_finalizeILj768E13__nv_bfloat16S2_fS2_fjLb0ELj1024ELj4ENS_18Kernel_traits_baseILj768ES2_S2_fS2_fjLj1024EEEEELb0EEEvNS_9BwdParamsE)
        .other          _ZN10layer_norm40ln_parallel_residual_bwd_finalize_kernelINS_22Kernel_traits_finalizeILj768E13__nv_bfloat16S2_fS2_fjLb0ELj1024ELj4ENS_18Kernel_traits_baseILj768ES2_S2_fS2_fjLj1024EEEEELb0EEEvNS_9BwdParamsE,@"STO_CUDA_ENTRY STV_DEFAULT"
_ZN10layer_norm40ln_parallel_residual_bwd_finalize_kernelINS_22Kernel_traits_finalizeILj768E13__nv_bfloat16S2_fS2_fjLb0ELj1024ELj4ENS_18Kernel_traits_baseILj768ES2_S2_fS2_fjLj1024EEEEELb0EEEvNS_9BwdParamsE:
.text._ZN10layer_norm40ln_parallel_residual_bwd_finalize_kernelINS_22Kernel_traits_finalizeILj768E13__nv_bfloat16S2_fS2_fjLb0ELj1024ELj4ENS_18Kernel_traits_baseILj768ES2_S2_fS2_fjLj1024EEEEELb0EEEvNS_9BwdParamsE:
        /* <DEDUP_REMOVED lines=19> */
.L_x_778:
        /* <DEDUP_REMOVED lines=36> */
.L_x_768:
        /* <DEDUP_REMOVED lines=59> */
.L_x_767:
[----:B------:R-:W-:Y:S05]  /*0720*/  BSYNC B1 ;  /* 0x0000000000017941 */ /* 0x000fea0003800000 */
.L_x_766:
        /* <DEDUP_REMOVED lines=35> */
.L_x_770:
[----:B------:R-:W-:Y:S05]  /*0960*/  BSYNC B1 ;  /* 0x0000000000017941 */ /* 0x000fea0003800000 */
.L_x_769:
        /* <DEDUP_REMOVED lines=17> */
.L_x_771:
[----:B------:R-:W-:Y:S05]  /*0a80*/  BSYNC B1 ;  /* 0x0000000000017941 */ /* 0x000fea0003800000 */
.L_x_765:
[----:B------:R-:W-:Y:S05]  /*0a90*/  BSYNC B0 ;  /* 0x0000000000007941 */ /* 0x000fea0003800000 */
.L_x_764:
        /* <DEDUP_REMOVED lines=14> */
.L_x_779:
        /* <DEDUP_REMOVED lines=36> */
.L_x_780:
        /* <DEDUP_REMOVED lines=11> */
.L_x_772:
        /* <DEDUP_REMOVED lines=25> */
.L_x_776:
[----:B------:R-:W-:Y:S05]  /*1000*/  BSYNC B0 ;  /* 0x0000000000007941 */ /* 0x000fea0003800000 */
.L_x_775:
[C---:B------:R-:W-:Y:S02]  /*1010*/  ISETP.GT.U32.AND P1, PT, R4.reuse, -0x301, PT ;  /* 0xfffffcff0400780c */ /* 0x040fe40003f24070 */
[----:B------:R-:W-:-:S02]  /*1020*/  IADD3 R4, R4, 0x300, RZ ;  /* 0x0000030004047810 */ /* 0x000fc40007ffe0ff */
[----:B------:R-:W-:-:S09]  /*1030*/  IADD3 R5, R5, 0x180, RZ ;  /* 0x0000018005057810 */ /* 0x000fd20007ffe0ff */
[----:B0-----:R-:W-:Y:S01]  /*1040*/  @!P1 CALL.REL.NOINC `(.L_x_777) ;  /* 0x0000001000009944 */ /* 0x001fe20003c00000 */
[----:B------:R-:W-:Y:S05]  /*1050*/  BRA `(.L_x_778) ;  /* 0xfffff0d000007947 */ /* 0x000fea000383ffff */
.L_x_777:
[----:B------:R-:W-:Y:S05]  /*1060*/  EXIT ;  /* 0x000000000000794d */ /* 0x000fea0003800000 */
.L_x_773:
[----:B------:R-:W-:Y:S01]  /*1070*/  HFMA2.MMA R17, -RZ, RZ, 0, 1.847743988037109375e-06 ;  /* 0x0000001fff117435 */ /* 0x000fe200000001ff */
[----:B----4-:R-:W-:Y:S01]  /*1080*/  IMAD.MOV.U32 R19, RZ, RZ, R12 ;  /* 0x000000ffff137224 */ /* 0x010fe200078e000c */
[----:B------:R-:W-:Y:S02]  /*1090*/  MOV R16, 0x1 ;  /* 0x0000000100107802 */ /* 0x000fe40000000f00 */
[----:B------:R-:W-:Y:S02]  /*10a0*/  MOV R14, 0xffffffff ;  /* 0xffffffff000e7802 */ /* 0x000fe40000000f00 */
[----:B------:R-:W-:Y:S02]  /*10b0*/  MOV R8, 0x10d0 ;  /* 0x000010d000087802 */ /* 0x000fe40000000f00 */
[----:B0123--:R-:W-:Y:S05]  /*10c0*/  CALL.REL.NOINC `($__internal_43_$__cuda_sm70_shflsync_bfly_p) ;  /* 0x000007b000007944 */ /* 0x00ffea0003c00000 */
[----:B01----:R-:W-:Y:S05]  /*10d0*/  BRA `(.L_x_779) ;  /* 0xfffffaa000007947 */ /* 0x003fea000383ffff */
.L_x_774:
[----:B------:R-:W-:Y:S01]  /*10e0*/  HFMA2.MMA R16, -RZ, RZ, 0, 1.1920928955078125e-07 ;  /* 0x00000002ff107435 */ /* 0x000fe200000001ff */
[----:B------:R-:W-:Y:S01]  /*10f0*/  IMAD.MOV.U32 R19, RZ, RZ, R12 ;  /* 0x000000ffff137224 */ /* 0x000fe200078e000c */
[----:B------:R-:W-:Y:S02]  /*1100*/  MOV R17, 0x1f ;  /* 0x0000001f00117802 */ /* 0x000fe40000000f00 */
[----:B------:R-:W-:-:S02]  /*1110*/  MOV R14, 0xffffffff ;  /* 0xffffffff000e7802 */ /* 0x000fc40000000f00 */
[----:B------:R-:W-:Y:S02]  /*1120*/  MOV R8, 0x1140 ;  /* 0x0000114000087802 */ /* 0x000fe40000000f00 */
[----:B-123--:R-:W-:Y:S05]  /*1130*/  CALL.REL.NOINC `($__internal_43_$__cuda_sm70_shflsync_bfly_p) ;  /* 0x0000074000007944 */ /* 0x00efea0003c00000 */
[----:B0-----:R-:W-:Y:S01]  /*1140*/  HFMA2.MMA R17, -RZ, RZ, 0, 1.847743988037109375e-06 ;  /* 0x0000001fff117435 */ /* 0x001fe200000001ff */
[----:B-1----:R-:W-:Y:S01]  /*1150*/  FADD.FTZ R19, R12, R14 ;  /* 0x0000000e0c137221 */ /* 0x002fe20000010000 */
[----:B------:R-:W-:Y:S01]  /*1160*/  MOV R14, 0xffffffff ;  /* 0xffffffff000e7802 */ /* 0x000fe20000000f00 */
[----:B------:R-:W-:Y:S01]  /*1170*/  IMAD.MOV.U32 R16, RZ, RZ, 0x4 ;  /* 0x00000004ff107424 */ /* 0x000fe200078e00ff */
[----:B------:R-:W-:Y:S02]  /*1180*/  MOV R8, 0x11a0 ;  /* 0x000011a000087802 */ /* 0x000fe40000000f00 */
[----:B------:R-:W-:Y:S05]  /*1190*/  CALL.REL.NOINC `($__internal_43_$__cuda_sm70_shflsync_bfly_p) ;  /* 0x000006e000007944 */ /* 0x000fea0003c00000 */
[----:B0-----:R-:W-:Y:S01]  /*11a0*/  HFMA2.MMA R16, -RZ, RZ, 0, 4.76837158203125e-07 ;  /* 0x00000008ff107435 */ /* 0x001fe200000001ff */
[----:B-1----:R-:W-:Y:S01]  /*11b0*/  FADD.FTZ R19, R19, R14 ;  /* 0x0000000e13137221 */ /* 0x002fe20000010000 */
[----:B------:R-:W-:Y:S01]  /*11c0*/  MOV R14, 0xffffffff ;  /* 0xffffffff000e7802 */ /* 0x000fe20000000f00 */
[----:B------:R-:W-:Y:S01]  /*11d0*/  IMAD.MOV.U32 R17, RZ, RZ, 0x1f ;  /* 0x0000001fff117424 */ /* 0x000fe200078e00ff */
[----:B------:R-:W-:Y:S02]  /*11e0*/  MOV R8, 0x1200 ;  /* 0x0000120000087802 */ /* 0x000fe40000000f00 */
[----:B------:R-:W-:Y:S05]  /*11f0*/  CALL.REL.NOINC `($__internal_43_$__cuda_sm70_shflsync_bfly_p) ;  /* 0x0000068000007944 */ /* 0x000fea0003c00000 */
[----:B-1----:R-:W-:Y:S01]  /*1200*/  FADD.FTZ R12, R19, R14 ;  /* 0x0000000e130c7221 */ /* 0x002fe20000010000 */
[----:B0-----:R-:W-:Y:S01]  /*1210*/  HFMA2.MMA R16, -RZ, RZ, 0, 9.5367431640625e-07 ;  /* 0x00000010ff107435 */ /* 0x001fe200000001ff */
[----:B------:R-:W-:Y:S01]  /*1220*/  MOV R17, 0x1f ;  /* 0x0000001f00117802 */ /* 0x000fe20000000f00 */
[----:B------:R-:W-:Y:S01]  /*1230*/  IMAD.MOV.U32 R14, RZ, RZ, -0x1 ;  /* 0xffffffffff0e7424 */ /* 0x000fe200078e00ff */
[----:B------:R-:W-:-:S02]  /*1240*/  MOV R8, 0x1270 ;  /* 0x0000127000087802 */ /* 0x000fc40000000f00 */
[----:B------:R-:W-:Y:S02]  /*1250*/  MOV R19, R12 ;  /* 0x0000000c00137202 */ /* 0x000fe40000000f00 */
[----:B------:R-:W-:Y:S05]  /*1260*/  CALL.REL.NOINC `($__internal_43_$__cuda_sm70_shflsync_bfly_p) ;  /* 0x0000061000007944 */ /* 0x000fea0003c00000 */
[----:B0-----:R-:W-:Y:S01]  /*1270*/  HFMA2.MMA R17, -RZ, RZ, 0, 1.847743988037109375e-06 ;  /* 0x0000001fff117435 */ /* 0x001fe200000001ff */
[----:B-1----:R-:W-:Y:S01]  /*1280*/  MOV R15, R14 ;  /* 0x0000000e000f7202 */ /* 0x002fe20000000f00 */
[----:B------:R-:W-:Y:S01]  /*1290*/  IMAD.MOV.U32 R16, RZ, RZ, 0x1 ;  /* 0x00000001ff107424 */ /* 0x000fe200078e00ff */
[----:B------:R-:W-:Y:S02]  /*12a0*/  MOV R19, R13 ;  /* 0x0000000d00137202 */ /* 0x000fe40000000f00 */
[----:B------:R-:W-:Y:S02]  /*12b0*/  MOV R14, 0xffffffff ;  /* 0xffffffff000e7802 */ /* 0x000fe40000000f00 */
[----:B------:R-:W-:Y:S02]  /*12c0*/  MOV R8, 0x12e0 ;  /* 0x000012e000087802 */ /* 0x000fe40000000f00 */
[----:B------:R-:W-:Y:S05]  /*12d0*/  CALL.REL.NOINC `($__internal_43_$__cuda_sm70_shflsync_bfly_p) ;  /* 0x000005a000007944 */ /* 0x000fea0003c00000 */
[----:B0-----:R-:W-:Y:S01]  /*12e0*/  HFMA2.MMA R16, -RZ, RZ, 0, 1.1920928955078125e-07 ;  /* 0x00000002ff107435 */ /* 0x001fe200000001ff */
[----:B-1----:R-:W-:Y:S01]  /*12f0*/  FADD.FTZ R19, R13, R14 ;  /* 0x0000000e0d137221 */ /* 0x002fe20000010000 */
[----:B------:R-:W-:Y:S01]  /*1300*/  MOV R14, 0xffffffff ;  /* 0xffffffff000e7802 */ /* 0x000fe20000000f00 */
[----:B------:R-:W-:Y:S01]  /*1310*/  IMAD.MOV.U32 R17, RZ, RZ, 0x1f ;  /* 0x0000001fff117424 */ /* 0x000fe200078e00ff */
[----:B------:R-:W-:-:S02]  /*1320*/  MOV R8, 0x1340 ;  /* 0x0000134000087802 */ /* 0x000fc40000000f00 */
[----:B------:R-:W-:Y:S05]  /*1330*/  CALL.REL.NOINC `($__internal_43_$__cuda_sm70_shflsync_bfly_p) ;  /* 0x0000054000007944 */ /* 0x000fea0003c00000 */
[----:B0-----:R-:W-:Y:S01]  /*1340*/  HFMA2.MMA R16, -RZ, RZ, 0, 2.384185791015625e-07 ;  /* 0x00000004ff107435 */ /* 0x001fe200000001ff */
[----:B-1----:R-:W-:Y:S01]  /*1350*/  FADD.FTZ R19, R19, R14 ;  /* 0x0000000e13137221 */ /* 0x002fe20000010000 */
[----:B------:R-:W-:Y:S01]  /*1360*/  MOV R17, 0x1f ;  /* 0x0000001f00117802 */ /* 0x000fe20000000f00 */
[----:B------:R-:W-:Y:S01]  /*1370*/  IMAD.MOV.U32 R14, RZ, RZ, -0x1 ;  /* 0xffffffffff0e7424 */ /* 0x000fe200078e00ff */
[----:B------:R-:W-:-:S02]  /*1380*/  MOV R8, 0x13a0 ;  /* 0x000013a000087802 */ /* 0x000fc40000000f00 */
[----:B------:R-:W-:Y:S05]  /*1390*/  CALL.REL.NOINC `($__internal_43_$__cuda_sm70_shflsync_bfly_p) ;  /* 0x000004e000007944 */ /* 0x000fea0003c00000 */
[----:B0-----:R-:W-:Y:S01]  /*13a0*/  HFMA2.MMA R16, -RZ, RZ, 0, 4.76837158203125e-07 ;  /* 0x00000008ff107435 */ /* 0x001fe200000001ff */
[----:B-1----:R-:W-:Y:S01]  /*13b0*/  FADD.FTZ R19, R19, R14 ;  /* 0x0000000e13137221 */ /* 0x002fe20000010000 */
[----:B------:R-:W-:-:S02]  /*13c0*/  MOV R17, 0x1f ;  /* 0x0000001f00117802 */ /* 0x000fc40000000f00 */
[----:B------:R-:W-:Y:S02]  /*13d0*/  MOV R14, 0xffffffff ;  /* 0xffffffff000e7802 */ /* 0x000fe40000000f00 */
[----:B------:R-:W-:Y:S02]  /*13e0*/  MOV R8, 0x1400 ;  /* 0x0000140000087802 */ /* 0x000fe40000000f00 */
[----:B------:R-:W-:Y:S05]  /*13f0*/  CALL.REL.NOINC `($__internal_43_$__cuda_sm70_shflsync_bfly_p) ;  /* 0x0000048000007944 */ /* 0x000fea0003c00000 */
[----:B-1----:R-:W-:Y:S01]  /*1400*/  FADD.FTZ R13, R19, R14 ;  /* 0x0000000e130d7221 */ /* 0x002fe20000010000 */
[----:B0-----:R-:W-:Y:S01]  /*1410*/  HFMA2.MMA R17, -RZ, RZ, 0, 1.847743988037109375e-06 ;  /* 0x0000001fff117435 */ /* 0x001fe200000001ff */
[----:B------:R-:W-:Y:S01]  /*1420*/  IMAD.MOV.U32 R16, RZ, RZ, 0x10 ;  /* 0x00000010ff107424 */ /* 0x000fe200078e00ff */
[----:B------:R-:W-:Y:S02]  /*1430*/  MOV R14, 0xffffffff ;  /* 0xffffffff000e7802 */ /* 0x000fe40000000f00 */
[----:B------:R-:W-:Y:S02]  /*1440*/  MOV R19, R13 ;  /* 0x0000000d00137202 */ /* 0x000fe40000000f00 */
[----:B------:R-:W-:Y:S02]  /*1450*/  MOV R8, 0x1470 ;  /* 0x0000147000087802 */ /* 0x000fe40000000f00 */
[----:B------:R-:W-:Y:S05]  /*1460*/  CALL.REL.NOINC `($__internal_43_$__cuda_sm70_shflsync_bfly_p) ;  /* 0x0000041000007944 */ /* 0x000fea0003c00000 */
[----:B0-----:R-:W-:Y:S01]  /*1470*/  HFMA2.MMA R16, -RZ, RZ, 0, 5.9604644775390625e-08 ;  /* 0x00000001ff107435 */ /* 0x001fe200000001ff */
[----:B-1----:R-:W-:Y:S01]  /*1480*/  IMAD.MOV.U32 R18, RZ, RZ, R14 ;  /* 0x000000ffff127224 */ /* 0x002fe200078e000e */
[----:B------:R-:W-:Y:S01]  /*1490*/  MOV R19, R11 ;  /* 0x0000000b00137202 */ /* 0x000fe20000000f00 */
[----:B------:R-:W-:Y:S01]  /*14a0*/  IMAD.MOV.U32 R14, RZ, RZ, -0x1 ;  /* 0xffffffffff0e7424 */ /* 0x000fe200078e00ff */
[----:B------:R-:W-:-:S02]  /*14b0*/  MOV R17, 0x1f ;  /* 0x0000001f00117802 */ /* 0x000fc40000000f00 */
[----:B------:R-:W-:Y:S02]  /*14c0*/  MOV R8, 0x14e0 ;  /* 0x000014e000087802 */ /* 0x000fe40000000f00 */
[----:B------:R-:W-:Y:S05]  /*14d0*/  CALL.REL.NOINC `($__internal_43_$__cuda_sm70_shflsync_bfly_p) ;  /* 0x000003a000007944 */ /* 0x000fea0003c00000 */
[----:B0-----:R-:W-:Y:S01]  /*14e0*/  HFMA2.MMA R16, -RZ, RZ, 0, 1.1920928955078125e-07 ;  /* 0x00000002ff107435 */ /* 0x001fe200000001ff */
[----:B-1----:R-:W-:Y:S01]  /*14f0*/  FADD.FTZ R19, R11, R14 ;  /* 0x0000000e0b137221 */ /* 0x002fe20000010000 */
[----:B------:R-:W-:Y:S02]  /*1500*/  MOV R17, 0x1f ;  /* 0x0000001f00117802 */ /* 0x000fe40000000f00 */
[----:B------:R-:W-:Y:S02]  /*1510*/  MOV R14, 0xffffffff ;  /* 0xffffffff000e7802 */ /* 0x000fe40000000f00 */
[----:B------:R-:W-:Y:S02]  /*1520*/  MOV R8, 0x1540 ;  /* 0x0000154000087802 */ /* 0x000fe40000000f00 */
[----:B------:R-:W-:Y:S05]  /*1530*/  CALL.REL.NOINC `($__internal_43_$__cuda_sm70_shflsync_bfly_p) ;  /* 0x0000034000007944 */ /* 0x000fea0003c00000 */
[----:B0-----:R-:W-:Y:S01]  /*1540*/  HFMA2.MMA R17, -RZ, RZ, 0, 1.847743988037109375e-06 ;  /* 0x0000001fff117435 */ /* 0x001fe200000001ff */
[----:B-1----:R-:W-:Y:S01]  /*1550*/  FADD.FTZ R19, R19, R14 ;  /* 0x0000000e13137221 */ /* 0x002fe20000010000 */
[----:B------:R-:W-:Y:S01]  /*1560*/  MOV R14, 0xffffffff ;  /* 0xffffffff000e7802 */ /* 0x000fe20000000f00 */
[----:B------:R-:W-:Y:S01]  /*1570*/  IMAD.MOV.U32 R16, RZ, RZ, 0x4 ;  /* 0x00000004ff107424 */ /* 0x000fe200078e00ff */
[----:B------:R-:W-:-:S02]  /*1580*/  MOV R8, 0x15a0 ;  /* 0x000015a000087802 */ /* 0x000fc40000000f00 */
[----:B------:R-:W-:Y:S05]  /*1590*/  CALL.REL.NOINC `($__internal_43_$__cuda_sm70_shflsync_bfly_p) ;  /* 0x000002e000007944 */ /* 0x000fea0003c00000 */
[----:B0-----:R-:W-:Y:S01]  /*15a0*/  HFMA2.MMA R16, -RZ, RZ, 0, 4.76837158203125e-07 ;  /* 0x00000008ff107435 */ /* 0x001fe200000001ff */
[----:B-1----:R-:W-:Y:S01]  /*15b0*/  FADD.FTZ R19, R19, R14 ;  /* 0x0000000e13137221 */ /* 0x002fe20000010000 */
[----:B------:R-:W-:Y:S01]  /*15c0*/  MOV R14, 0xffffffff ;  /* 0xffffffff000e7802 */ /* 0x000fe20000000f00 */
[----:B------:R-:W-:Y:S01]  /*15d0*/  IMAD.MOV.U32 R17, RZ, RZ, 0x1f ;  /* 0x0000001fff117424 */ /* 0x000fe200078e00ff */
[----:B------:R-:W-:-:S02]  /*15e0*/  MOV R8, 0x1600 ;  /* 0x0000160000087802 */ /* 0x000fc40000000f00 */
        /* <DEDUP_REMOVED lines=33> */
[----:B0-----:R-:W-:Y:S01]  /*1800*/  HFMA2.MMA R17, -RZ, RZ, 0, 1.847743988037109375e-06 ;  /* 0x0000001fff117435 */ /* 0x001fe200000001ff */
[----:B-1----:R-:W-:Y:S01]  /*1810*/  FADD.FTZ R19, R19, R14 ;  /* 0x0000000e13137221 */ /* 0x002fe20000010000 */
[----:B------:R-:W-:Y:S01]  /*1820*/  MOV R14, 0xffffffff ;  /* 0xffffffff000e7802 */ /* 0x000fe20000000f00 */
[----:B------:R-:W-:Y:S01]  /*1830*/  IMAD.MOV.U32 R16, RZ, RZ, 0x10 ;  /* 0x00000010ff107424 */ /* 0x000fe200078e00ff */
[----:B------:R-:W-:Y:S02]  /*1840*/  MOV R8, 0x1860 ;  /* 0x0000186000087802 */ /* 0x000fe40000000f00 */
[----:B------:R-:W-:Y:S05]  /*1850*/  CALL.REL.NOINC `($__internal_43_$__cuda_sm70_shflsync_bfly_p) ;  /* 0x0000002000007944 */ /* 0x000fea0003c00000 */
[----:B-1----:R-:W-:Y:S01]  /*1860*/  MOV R8, R14 ;  /* 0x0000000e00087202 */ /* 0x002fe20000000f00 */
[----:B0-----:R-:W-:Y:S05]  /*1870*/  BRA `(.L_x_780) ;  /* 0xfffff54000007947 */ /* 0x001fea000383ffff */
        .weak           $__internal_43_$__cuda_sm70_shflsync_bfly_p
        .type           $__internal_43_$__cuda_sm70_shflsync_bfly_p,@function
        .size           $__internal_43_$__cuda_sm70_shflsync_bfly_p,(.L_x_2280 - $__internal_43_$__cuda_sm70_shflsync_bfly_p)
$__internal_43_$__cuda_sm70_shflsync_bfly_p:
[----:B------:R-:W-:Y:S01]  /*1880*/  HFMA2.MMA R9, -RZ, RZ, 0, 0 ;  /* 0x00000000ff097435 */ /* 0x000fe200000001ff */
[----:B------:R-:W-:Y:S04]  /*1890*/  WARPSYNC R14 ;  /* 0x0000000e00007348 */ /* 0x000fe80003800000 */
[----:B------:R0:W1:Y:S01]  /*18a0*/  SHFL.BFLY PT, R14, R19, R16, R17 ;  /* 0x0c000010130e7389 */ /* 0x00006200000e0011 */
[----:B------:R-:W-:Y:S05]  /*18b0*/  RET.REL.NODEC R8 `(_ZN10layer_norm40ln_parallel_residual_bwd_finalize_kernelINS_22Kernel_traits_finalizeILj768E13__nv_bfloat16S2_fS2_fjLb0ELj1024ELj4ENS_18Kernel_traits_baseILj768ES2_S2_fS2_fjLj1024EEEEELb0EEEvNS_9BwdParamsE) ;  /* 0xffffe74008007950 */ /* 0x000fea0003c3ffff */
.L_x_781:
        /* <DEDUP_REMOVED lines=12> */
.L_x_2280:


//--------------------- .text._ZN10layer_norm31ln_parallel_residual_bwd_kernelINS_13Kernel_traitsI13__nv_bfloat16S2_fS2_fjLj768ELj1ELj4ELj1ELj16ENS_18Kernel_traits_baseILj768ES2_S2_fS2_fjLj128EEEEELb1ELb1ELb0EEEvNS_9BwdParamsE --------------------------
	.section	.text._ZN10layer_norm31ln_parallel_residual_bwd_kernelINS_13Kernel_traitsI13__nv_bfloat16S2_fS2_fjLj768ELj1ELj4ELj1ELj16ENS_18Kernel_traits_baseILj768ES2_S2_fS2_fjLj128EEEEELb1ELb1ELb0EEEvNS_9BwdParamsE,"ax",@progbits
	.sectioninfo	@"SHI_REGISTERS=203"
	.align	128
        .global         _ZN10layer_norm31ln_parallel_residual_bwd_kernelINS_13Kernel_traitsI13__nv_bfloat16S2_fS2_fjLj768ELj1ELj4ELj1ELj16ENS_18Kernel_traits_baseILj768ES2_S2_fS2_fjLj128EEEEELb1ELb1ELb0EEEvNS_9BwdParamsE
        .type           _ZN10layer_norm31ln_parallel_residual_bwd_kernelINS_13Kernel_traitsI13__nv_bfloat16S2_fS2_fjLj768ELj1ELj4ELj1ELj16ENS_18Kernel_traits_baseILj768ES2_S2_fS2_fjLj128EEEEELb1ELb1ELb0EEEvNS_9BwdParamsE,@function
        .size           _ZN10layer_norm31ln_parallel_residual_bwd_kernelINS_13Kernel_traitsI13__nv_bfloat16S2_fS2_fjLj768ELj1ELj4ELj1ELj16ENS_18Kernel_traits_baseILj768ES2_S2_fS2_fjLj128EEEEELb1ELb1ELb0EEEvNS_9BwdParamsE,(.L_x_2281 - _ZN10layer_norm31ln_parallel_residual_bwd_kernelINS_13Kernel_traitsI13__nv_bfloat16S2_fS2_fjLj768ELj1ELj4ELj1ELj16ENS_18Kernel_traits_baseILj768ES2_S2_fS2_fjLj128EEEEELb1ELb1ELb0EEEvNS_9BwdParamsE)
        .other          _ZN10layer_norm31ln_parallel_residual_bwd_kernelINS_13Kernel_traitsI13__nv_bfloat16S2_fS2_fjLj768ELj1ELj4ELj1ELj16ENS_18Kernel_traits_baseILj768ES2_S2_fS2_fjLj128EEEEELb1ELb1ELb0EEEvNS_9BwdParamsE,@"STO_CUDA_ENTRY STV_DEFAULT"
_ZN10layer_norm31ln_parallel_residual_bwd_kernelINS_13Kernel_traitsI13__nv_bfloat16S2_fS2_fjLj768ELj1ELj4ELj1ELj16ENS_18Kernel_traits_baseILj768ES2_S2_fS2_fjLj128EEEEELb1ELb1ELb0EEEvNS_9BwdParamsE:
.text._ZN10layer_norm31ln_parallel_residual_bwd_kernelINS_13Kernel_traitsI13__nv_bfloat16S2_fS2_fjLj768ELj1ELj4ELj1ELj16ENS_18Kernel_traits_baseILj768ES2_S2_fS2_fjLj128EEEEELb1ELb1ELb0EEEvNS_9BwdParamsE:
[----:B------:R-:W-:Y:S02]  /*0000*/  MOV R1, c[0x0][0x28] ;  /* 0x00000a0000017a02 */ /* 0x000fe40000000f00 */
        /* <DEDUP_REMOVED lines=11> */
[----:B------:R-:W-:Y:S01]  /*00c0*/  @P2 MOV R3, 0x10 ;  /* 0x0000001000032802 */ /* 0x000fe20000000f00 */
[----:B------:R-:W0:Y:S01]  /*00d0*/  S2R R9, SR_CTAID.X ;  /* 0x0000000000097919 */ /* 0x000e220000002500 */
[----:B------:R-:W-:Y:S01]  /*00e0*/  SHF.R.U32.HI R8, RZ, 0x5, R0 ;  /* 0x00000005ff087819 */ /* 0x000fe20000011600 */
[----:B------:R-:W-:Y:S01]  /*00f0*/  @P3 IMAD.MOV.U32 R7, RZ, RZ, 0x10 ;  /* 0x00000010ff073424 */ /* 0x000fe200078e00ff */
[----:B------:R-:W-:Y:S01]  /*0100*/  @P4 MOV R5, 0x10 ;  /* 0x0000001000054802 */ /* 0x000fe20000000f00 */
[C---:B------:R-:W-:Y:S01]  /*0110*/  @P2 IMAD.WIDE.U32 R2, R4.reuse, R3, c[0x0][0x1b0] ;  /* 0x00006c0004022625 */ /* 0x040fe200078e0003 */
[----:B------:R-:W-:-:S04]  /*0120*/  @P2 LOP3.LUT R4, R4, 0x20, RZ, 0xfc, !PT ;  /* 0x0000002004042812 */ /* 0x000fc800078efcff */
[----:B------:R1:W5:Y:S01]  /*0130*/  @P2 LDG.E.128 R52, [R2.64] ;  /* 0x0000000402342981 */ /* 0x000362000c1e1d00 */
[C---:B------:R-:W-:Y:S01]  /*0140*/  @P3 IMAD.WIDE.U32 R6, R4.reuse, R7, c[0x0][0x1b0] ;  /* 0x00006c0004063625 */ /* 0x040fe200078e0007 */
[----:B------:R-:W-:Y:S01]  /*0150*/  @P3 IADD3 R4, R4, 0x20, RZ ;  /* 0x0000002004043810 */ /* 0x000fe20007ffe0ff */
[----:B------:R-:W-:Y:S01]  /*0160*/  BSSY B0, `(.L_x_782) ;  /* 0x00002e4000007945 */ /* 0x000fe20003800000 */
[----:B------:R-:W-:Y:S01]  /*0170*/  CS2R R48, SRZ ;  /* 0x0000000000307805 */ /* 0x000fe2000001ff00 */
[----:B------:R-:W-:Y:S01]  /*0180*/  CS2R R50, SRZ ;  /* 0x0000000000327805 */ /* 0x000fe2000001ff00 */
[----:B------:R2:W5:Y:S01]  /*0190*/  @P3 LDG.E.128 R56, [R6.64] ;  /* 0x0000000406383981 */ /* 0x000562000c1e1d00 */
[----:B------:R-:W-:Y:S01]  /*01a0*/  @P4 IMAD.WIDE.U32 R4, R4, R5, c[0x0][0x1b0] ;  /* 0x00006c0004044625 */ /* 0x000fe200078e0005 */
[----:B------:R-:W-:Y:S01]  /*01b0*/  CS2R R44, SRZ ;  /* 0x00000000002c7805 */ /* 0x000fe2000001ff00 */
[----:B------:R-:W-:Y:S01]  /*01c0*/  CS2R R46, SRZ ;  /* 0x00000000002e7805 */ /* 0x000fe2000001ff00 */
[----:B------:R-:W-:Y:S01]  /*01d0*/  CS2R R40, SRZ ;  /* 0x0000000000287805 */ /* 0x000fe2000001ff00 */
[----:B------:R-:W-:Y:S01]  /*01e0*/  CS2R R42, SRZ ;  /* 0x00000000002a7805 */ /* 0x000fe2000001ff00 */
[----:B------:R3:W5:Y:S01]  /*01f0*/  @P4 LDG.E.128 R60, [R4.64] ;  /* 0x00000004043c4981 */ /* 0x000762000c1e1d00 */
[----:B0-----:R-:W-:-:S05]  /*0200*/  IMAD R126, R9, 0x4, R8 ;  /* 0x00000004097e7824 */ /* 0x001fca00078e0208 */
        /* <DEDUP_REMOVED lines=17> */
[----:B---3--:R-:W-:Y:S01]  /*0320*/  CS2R R4, SRZ ;  /* 0x0000000000047805 */ /* 0x008fe2000001ff00 */
[----:B--2---:R-:W-:Y:S01]  /*0330*/  CS2R R6, SRZ ;  /* 0x0000000000067805 */ /* 0x004fe2000001ff00 */
[----:B------:R-:W-:Y:S05]  /*0340*/  @P0 BRA `(.L_x_783) ;  /* 0x00002c5000000947 */ /* 0x000fea0003800000 */
[----:B-1----:R-:W0:Y:S01]  /*0350*/  LDC.U8 R189, c[0x0][0x1f0] ;  /* 0x00007c00ffbd7b82 */ /* 0x002e220000000000 */
        /* <DEDUP_REMOVED lines=25> */
.L_x_798:
        /* <DEDUP_REMOVED lines=8> */
[----:B------:R-:W-:-:S02]  /*0570*/  CS2R R186, SRZ ;  /* 0x0000000000ba7805 */ /* 0x000fc4000001ff00 */
[----:B------:R-:W-:-:S04]  /*0580*/  SHF.R.S32.HI R93, RZ, 0x1f, R92 ;  /* 0x0000001fff5d7819 */ /* 0x000fc8000001145c */
[----:B------:R-:W-:Y:S02]  /*0590*/  LEA.HI R93, R93, R92, RZ, 0x3 ;  /* 0x0000005c5d5d7211 */ /* 0x000fe400078f18ff */
[----:B------:R-:W-:-:S04]  /*05a0*/  LOP3.LUT R92, R0, 0x1f, RZ, 0xc0, !PT ;  /* 0x0000001f005c7812 */ /* 0x000fc800078ec0ff */
[----:B------:R-:W-:-:S04]  /*05b0*/  LEA.HI.SX32 R135, R93, R92, 0x1d ;  /* 0x0000005c5d877211 */ /* 0x000fc800078feaff */
[----:B------:R-:W-:Y:S02]  /*05c0*/  MOV R188, R135 ;  /* 0x0000008700bc7202 */ /* 0x000fe40000000f00 */
[----:B--2---:R-:W-:Y:S01]  /*05d0*/  FSEL R185, R88, RZ, !P5 ;  /* 0x000000ff58b97208 */ /* 0x004fe20006800000 */
[----:B------:R-:W-:Y:S05]  /*05e0*/  @!P2 BRA `(.L_x_785) ;  /* 0x000005800000a947 */ /* 0x000fea0003800000 */
[----:B0-----:R-:W-:Y:S01]  /*05f0*/  LEA R2, P0, R135, c[0x0][0x188], 0x5 ;  /* 0x0000620087027a11 */ /* 0x001fe200078028ff */
[----:B------:R-:W-:-:S03]  /*0600*/  IMAD.MOV.U32 R92, RZ, RZ, 0x10 ;  /* 0x00000010ff5c7424 */ /* 0x000fc600078e00ff */
[C---:B------:R-:W-:Y:S01]  /*0610*/  LEA.HI.X R3, R135.reuse, c[0x0][0x18c], RZ, 0x5, P0 ;  /* 0x0000630087037a11 */ /* 0x040fe200000f2cff */
[----:B------:R-:W-:-:S04]  /*0620*/  IMAD.WIDE.U32 R92, R135, R92, c[0x0][0x208] ;  /* 0x00008200875c7625 */ /* 0x000fc800078e005c */
[----:B------:R0:W2:Y:S04]  /*0630*/  LDG.E.128 R88, [R2.64] ;  /* 0x0000000402587981 */ /* 0x0000a8000c1e1d00 */
[----:B------:R-:W3:Y:S04]  /*0640*/  LDG.E.128 R92, [R92.64] ;  /* 0x000000045c5c7981 */ /* 0x000ee8000c1e1d00 */
[----:B------:R0:W4:Y:S01]  /*0650*/  LDG.E.128 R96, [R2.64+0x10] ;  /* 0x0000100402607981 */ /* 0x000122000c1e1d00 */
[----:B------:R-:W-:Y:S02]  /*0660*/  ISETP.NE.U32.AND P0, PT, RZ, c[0x0][0x250], PT ;  /* 0x00009400ff007a0c */ /* 0x000fe40003f05070 */
[----:B------:R-:W-:-:S02]  /*0670*/  ISETP.NE.U32.AND P1, PT, RZ, c[0x0][0x218], PT ;  /* 0x00008600ff007a0c */ /* 0x000fc40003f25070 */
[----:B------:R-:W-:Y:S02]  /*0680*/  ISETP.NE.AND.EX P0, PT, RZ, c[0x0][0x254], PT, P0 ;  /* 0x00009500ff007a0c */ /* 0x000fe40003f05300 */
[C---:B------:R-:W-:Y:S02]  /*0690*/  SHF.L.U32 R158, R135.reuse, 0x3, RZ ;  /* 0x00000003879e7819 */ /* 0x040fe400000006ff */
[----:B------:R-:W-:Y:S02]  /*06a0*/  ISETP.NE.AND.EX P1, PT, RZ, c[0x0][0x21c], PT, P1 ;  /* 0x00008700ff007a0c */ /* 0x000fe40003f25310 */
[----:B------:R-:W-:Y:S02]  /*06b0*/  SHF.L.U64.HI R153, R135, 0x3, RZ ;  /* 0x0000000387997819 */ /* 0x000fe400000102ff */
[----:B------:R-:W-:-:S04]  /*06c0*/  IADD3 R156, P6, R158, c[0x0][0x190], RZ ;  /* 0x000064009e9c7a10 */ /* 0x000fc80007fde0ff */
[----:B------:R-:W-:Y:S02]  /*06d0*/  IADD3.X R157, R153, c[0x0][0x194], RZ, P6, !PT ;  /* 0x00006500999d7a10 */ /* 0x000fe400037fe4ff */
[----:B------:R-:W-:-:S03]  /*06e0*/  @P0 IADD3 R158, P6, R158, c[0x0][0x198], RZ ;  /* 0x000066009e9e0a10 */ /* 0x000fc60007fde0ff */
[----:B0-----:R0:W5:Y:S01]  /*06f0*/  LDG.E.64 R2, [R156.64] ;  /* 0x000000049c027981 */ /* 0x001162000c1e1b00 */
[----:B------:R-:W-:Y:S02]  /*0700*/  @P0 IADD3.X R159, R153, c[0x0][0x19c], RZ, P6, !PT ;  /* 0x00006700999f0a10 */ /* 0x000fe400037fe4ff */
[----:B------:R-:W-:-:S03]  /*0710*/  @P1 LEA R154, P6, R135, c[0x0][0x218], 0x5 ;  /* 0x00008600879a1a11 */ /* 0x000fc600078c28ff */
[----:B------:R1:W5:Y:S01]  /*0720*/  @P0 LDG.E.64 R100, [R158.64] ;  /* 0x000000049e640981 */ /* 0x000362000c1e1b00 */
[----:B------:R-:W-:-:S05]  /*0730*/  @P1 LEA.HI.X R155, R135, c[0x0][0x21c], RZ, 0x5, P6 ;  /* 0x00008700879b1a11 */ /* 0x000fca00030f2cff */
[----:B------:R0:W5:Y:S04]  /*0740*/  @P1 LDG.E.128 R52, [R154.64] ;  /* 0x000000049a341981 */ /* 0x000168000c1e1d00 */
[----:B------:R0:W5:Y:S01]  /*0750*/  @P1 LDG.E.128 R56, [R154.64+0x10] ;  /* 0x000010049a381981 */ /* 0x000162000c1e1d00 */
[----:B------:R-:W-:Y:S01]  /*0760*/  IADD3 R188, R135, 0x20, RZ ;  /* 0x0000002087bc7810 */ /* 0x000fe20007ffe0ff */
[C---:B--2---:R-:W-:Y:S02]  /*0770*/  FADD.FTZ R161, -R185.reuse, R89 ;  /* 0x00000059b9a17221 */ /* 0x044fe40000010100 */
[C---:B------:R-:W-:Y:S02]  /*0780*/  FADD.FTZ R153, -R185.reuse, R88 ;  /* 0x00000058b9997221 */ /* 0x040fe40000010100 */
[C---:B------:R-:W-:Y:S01]  /*0790*/  FADD.FTZ R165, -R185.reuse, R91 ;  /* 0x0000005bb9a57221 */ /* 0x040fe20000010100 */
[----:B---3--:R-:W-:Y:S01]  /*07a0*/  PRMT R89, RZ, 0x5410, R92 ;  /* 0x00005410ff597816 */ /* 0x008fe2000000005c */
[----:B------:R-:W-:Y:S01]  /*07b0*/  FADD.FTZ R163, -R185, R90 ;  /* 0x0000005ab9a37221 */ /* 0x000fe20000010100 */
[----:B------:R-:W-:Y:S01]  /*07c0*/  PRMT R88, RZ, 0x7610, R93 ;  /* 0x00007610ff587816 */ /* 0x000fe2000000005d */
[C---:B-----5:R-:W-:Y:S01]  /*07d0*/  FMUL.FTZ R153, R152.reuse, R153 ;  /* 0x0000009998997220 */ /* 0x060fe20000410000 */
[----:B------:R-:W-:Y:S01]  /*07e0*/  PRMT R92, RZ, 0x7610, R92 ;  /* 0x00007610ff5c7816 */ /* 0x000fe2000000005c */
[----:B-1----:R-:W-:-:S02]  /*07f0*/  FMUL.FTZ R158, R152, R165 ;  /* 0x000000a5989e7220 */ /* 0x002fc40000410000 */
[-C--:B0-----:R-:W-:Y:S01]  /*0800*/  FMUL.FTZ R156, R110, R89.reuse ;  /* 0x000000596e9c7220 */ /* 0x081fe20000410000 */
[----:B------:R-:W-:Y:S01]  /*0810*/  PRMT R91, RZ, 0x5410, R93 ;  /* 0x00005410ff5b7816 */ /* 0x000fe2000000005d */
[----:B------:R-:W-:Y:S02]  /*0820*/  FADD.FTZ R24, R24, R89 ;  /* 0x0000005918187221 */ /* 0x000fe40000010000 */
[----:B------:R-:W-:Y:S02]  /*0830*/  FFMA.FTZ R48, R153, R89, R48 ;  /* 0x0000005999307223 */ /* 0x000fe40000010030 */
[----:B------:R-:W-:Y:S02]  /*0840*/  FMUL.FTZ R155, R152, R163 ;  /* 0x000000a3989b7220 */ /* 0x000fe40000410000 */
[----:B------:R-:W-:Y:S02]  /*0850*/  FADD.FTZ R27, R27, R88 ;  /* 0x000000581b1b7221 */ /* 0x000fe40000010000 */
[----:B------:R-:W-:-:S02]  /*0860*/  FFMA.FTZ R51, R158, R88, R51 ;  /* 0x000000589e337223 */ /* 0x000fc40000010033 */
[----:B------:R-:W-:Y:S02]  /*0870*/  FMUL.FTZ R159, R113, R88 ;  /* 0x00000058719f7220 */ /* 0x000fe40000410000 */
[----:B------:R-:W-:Y:S02]  /*0880*/  FMUL.FTZ R154, R152, R161 ;  /* 0x000000a1989a7220 */ /* 0x000fe40000410000 */
[----:B------:R-:W-:Y:S02]  /*0890*/  FMUL.FTZ R157, R111, R92 ;  /* 0x0000005c6f9d7220 */ /* 0x000fe40000410000 */
[----:B------:R-:W-:Y:S02]  /*08a0*/  FADD.FTZ R88, RZ, R156 ;  /* 0x0000009cff587221 */ /* 0x000fe40000010000 */
[----:B------:R-:W-:Y:S02]  /*08b0*/  FFMA.FTZ R89, R153, R156, RZ ;  /* 0x0000009c99597223 */ /* 0x000fe400000100ff */
[----:B------:R-:W-:-:S02]  /*08c0*/  FADD.FTZ R26, R26, R91 ;  /* 0x0000005b1a1a7221 */ /* 0x000fc40000010000 */
[-C--:B------:R-:W-:Y:S02]  /*08d0*/  FFMA.FTZ R50, R155, R91.reuse, R50 ;  /* 0x0000005b9b327223 */ /* 0x080fe40000010032 */
[----:B------:R-:W-:Y:S02]  /*08e0*/  FMUL.FTZ R160, R112, R91 ;  /* 0x0000005b70a07220 */ /* 0x000fe40000410000 */
[----:B------:R-:W-:Y:S02]  /*08f0*/  FADD.FTZ R91, R88, R157 ;  /* 0x0000009d585b7221 */ /* 0x000fe40000010000 */
[----:B------:R-:W-:Y:S01]  /*0900*/  FFMA.FTZ R89, R154, R157, R89 ;  /* 0x0000009d9a597223 */ /* 0x000fe20000010059 */
[----:B------:R-:W-:Y:S01]  /*0910*/  PRMT R167, RZ, 0x5410, R94 ;  /* 0x00005410ffa77816 */ /* 0x000fe2000000005e */
[----:B----4-:R-:W-:Y:S02]  /*0920*/  FADD.FTZ R93, -R185, R96 ;  /* 0x00000060b95d7221 */ /* 0x010fe40000010100 */
[----:B------:R-:W-:-:S02]  /*0930*/  FADD.FTZ R88, R91, R160 ;  /* 0x000000a05b587221 */ /* 0x000fc40000010000 */
[----:B------:R-:W-:Y:S01]  /*0940*/  FFMA.FTZ R89, R155, R160, R89 ;  /* 0x000000a09b597223 */ /* 0x000fe20000010059 */
[----:B------:R-:W-:Y:S01]  /*0950*/  PRMT R94, RZ, 0x7610, R94 ;  /* 0x00007610ff5e7816 */ /* 0x000fe2000000005e */
[C---:B------:R-:W-:Y:S02]  /*0960*/  FADD.FTZ R97, -R185.reuse, R97 ;  /* 0x00000061b9617221 */ /* 0x040fe40000010100 */
        /* <DEDUP_REMOVED lines=32> */
.L_x_785:
[----:B0-----:R-:W-:Y:S05]  /*0b70*/  BSYNC B1 ;  /* 0x0000000000017941 */ /* 0x001fea0003800000 */
.L_x_784:
[----:B------:R-:W-:Y:S01]  /*0b80*/  BSSY B1, `(.L_x_786) ;  /* 0x000005a000017945 */ /* 0x000fe20003800000 */
[----:B------:R-:W-:Y:S05]  /*0b90*/  @!P3 BRA `(.L_x_787) ;  /* 0x000005800000b947 */ /* 0x000fea0003800000 */
[----:B------:R-:W-:Y:S01]  /*0ba0*/  LEA R104, P0, R188, c[0x0][0x188], 0x5 ;  /* 0x00006200bc687a11 */ /* 0x000fe200078028ff */
        /* <DEDUP_REMOVED lines=24> */
[C---:B------:R-:W-:Y:S01]  /*0d30*/  FADD.FTZ R181, -R185.reuse, R91 ;  /* 0x0000005bb9b57221 */ /* 0x040fe20000010100 */
[----:B---3--:R-:W-:Y:S01]  /*0d40*/  PRMT R89, RZ, 0x5410, R92 ;  /* 0x00005410ff597816 */ /* 0x008fe2000000005c */
[----:B------:R-:W-:Y:S01]  /*0d50*/  FADD.FTZ R169, -R185, R88 ;  /* 0x00000058b9a97221 */ /* 0x000fe20000010100 */
[----:B------:R-:W-:Y:S01]  /*0d60*/  PRMT R88, RZ, 0x7610, R93 ;  /* 0x00007610ff587816 */ /* 0x000fe2000000005d */
[C---:B-1---5:R-:W-:Y:S01]  /*0d70*/  FMUL.FTZ R174, R152.reuse, R181 ;  /* 0x000000b598ae7220 */ /* 0x062fe20000410000 */
[----:B------:R-:W-:Y:S01]  /*0d80*/  PRMT R92, RZ, 0x7610, R92 ;  /* 0x00007610ff5c7816 */ /* 0x000fe2000000005c */
[----:B------:R-:W-:-:S02]  /*0d90*/  FMUL.FTZ R169, R152, R169 ;  /* 0x000000a998a97220 */ /* 0x000fc40000410000 */
[----:B0-----:R-:W-:Y:S01]  /*0da0*/  FMUL.FTZ R172, R118, R89 ;  /* 0x0000005976ac7220 */ /* 0x001fe20000410000 */
[----:B------:R-:W-:Y:S01]  /*0db0*/  PRMT R91, RZ, 0x5410, R93 ;  /* 0x00005410ff5b7816 */ /* 0x000fe2000000005d */
[----:B------:R-:W-:Y:S02]  /*0dc0*/  FADD.FTZ R19, R19, R88 ;  /* 0x0000005813137221 */ /* 0x000fe40000010000 */
[-C--:B------:R-:W-:Y:S02]  /*0dd0*/  FFMA.FTZ R43, R174, R88.reuse, R43 ;  /* 0x00000058ae2b7223 */ /* 0x080fe4000001002b */
[----:B------:R-:W-:Y:S02]  /*0de0*/  FMUL.FTZ R175, R121, R88 ;  /* 0x0000005879af7220 */ /* 0x000fe40000410000 */
[----:B------:R-:W-:Y:S02]  /*0df0*/  FADD.FTZ R179, -R185, R90 ;  /* 0x0000005ab9b37221 */ /* 0x000fe40000010100 */
[----:B------:R-:W-:-:S02]  /*0e00*/  FMUL.FTZ R170, R152, R177 ;  /* 0x000000b198aa7220 */ /* 0x000fc40000410000 */
[----:B------:R-:W-:Y:S02]  /*0e10*/  FMUL.FTZ R173, R119, R92 ;  /* 0x0000005c77ad7220 */ /* 0x000fe40000410000 */
[----:B------:R-:W-:Y:S02]  /*0e20*/  FADD.FTZ R88, R187, R172 ;  /* 0x000000acbb587221 */ /* 0x000fe40000010000 */
[C---:B------:R-:W-:Y:S02]  /*0e30*/  FFMA.FTZ R186, R169.reuse, R172, R186 ;  /* 0x000000aca9ba7223 */ /* 0x040fe400000100ba */
[----:B------:R-:W-:Y:S02]  /*0e40*/  FADD.FTZ R16, R16, R89 ;  /* 0x0000005910107221 */ /* 0x000fe40000010000 */
[----:B------:R-:W-:Y:S02]  /*0e50*/  FFMA.FTZ R40, R169, R89, R40 ;  /* 0x00000059a9287223 */ /* 0x000fe40000010028 */
[----:B------:R-:W-:-:S02]  /*0e60*/  FMUL.FTZ R171, R152, R179 ;  /* 0x000000b398ab7220 */ /* 0x000fc40000410000 */
[----:B------:R-:W-:Y:S02]  /*0e70*/  FMUL.FTZ R176, R120, R91 ;  /* 0x0000005b78b07220 */ /* 0x000fe40000410000 */
[----:B------:R-:W-:Y:S02]  /*0e80*/  FADD.FTZ R89, R88, R173 ;  /* 0x000000ad58597221 */ /* 0x000fe40000010000 */
[----:B------:R-:W-:Y:S01]  /*0e90*/  FFMA.FTZ R186, R170, R173, R186 ;  /* 0x000000adaaba7223 */ /* 0x000fe200000100ba */
[----:B------:R-:W-:Y:S01]  /*0ea0*/  PRMT R183, RZ, 0x5410, R94 ;  /* 0x00005410ffb77816 */ /* 0x000fe2000000005e */
[----:B----4-:R-:W-:Y:S02]  /*0eb0*/  FADD.FTZ R93, -R185, R96 ;  /* 0x00000060b95d7221 */ /* 0x010fe40000010100 */
[----:B------:R-:W-:Y:S02]  /*0ec0*/  FADD.FTZ R88, R89, R176 ;  /* 0x000000b059587221 */ /* 0x000fe40000010000 */
[----:B------:R-:W-:Y:S01]  /*0ed0*/  FFMA.FTZ R186, R171, R176, R186 ;  /* 0x000000b0abba7223 */ /* 0x000fe200000100ba */
[----:B------:R-:W-:Y:S01]  /*0ee0*/  PRMT R94, RZ, 0x7610, R94 ;  /* 0x00007610ff5e7816 */ /* 0x000fe2000000005e */
[----:B------:R-:W-:-:S02]  /*0ef0*/  FADD.FTZ R97, -R185, R97 ;  /* 0x00000061b9617221 */ /* 0x000fc40000010100 */
        /* <DEDUP_REMOVED lines=34> */
.L_x_787:
[----:B------:R-:W-:Y:S05]  /*1120*/  BSYNC B1 ;  /* 0x0000000000017941 */ /* 0x000fea0003800000 */
.L_x_786:
        /* <DEDUP_REMOVED lines=9> */
[----:B------:R-:W-:-:S04]  /*11c0*/  ISETP.NE.U32.AND P0, PT, RZ, c[0x0][0x218], PT ;  /* 0x00008600ff007a0c */ /* 0x000fc80003f05070 */
[----:B------:R-:W-:Y:S02]  /*11d0*/  ISETP.NE.AND.EX P0, PT, RZ, c[0x0][0x21c], PT, P0 ;  /* 0x00008700ff007a0c */ /* 0x000fe40003f05300 */
[----:B------:R-:W-:-:S04]  /*11e0*/  ISETP.NE.U32.AND P1, PT, RZ, c[0x0][0x250], PT ;  /* 0x00009400ff007a0c */ /* 0x000fc80003f25070 */
[----:B------:R-:W-:Y:S02]  /*11f0*/  ISETP.NE.AND.EX P1, PT, RZ, c[0x0][0x254], PT, P1 ;  /* 0x00009500ff007a0c */ /* 0x000fe40003f25310 */
[----:B------:R-:W-:-:S05]  /*1200*/  SHF.L.U32 R140, R188, 0x3, RZ ;  /* 0x00000003bc8c7819 */ /* 0x000fca00000006ff */
[C---:B------:R-:W-:Y:S02]  /*1210*/  @P0 LEA R136, P6, R188.reuse, c[0x0][0x218], 0x5 ;  /* 0x00008600bc880a11 */ /* 0x040fe400078c28ff */
[----:B------:R-:W-:Y:S02]  /*1220*/  SHF.R.U32.HI R141, RZ, 0x1d, R188 ;  /* 0x0000001dff8d7819 */ /* 0x000fe400000116bc */
[----:B------:R-:W-:Y:S02]  /*1230*/  @P0 LEA.HI.X R137, R188, c[0x0][0x21c], RZ, 0x5, P6 ;  /* 0x00008700bc890a11 */ /* 0x000fe400030f2cff */
[----:B------:R-:W-:-:S03]  /*1240*/  IADD3 R138, P6, R140, c[0x0][0x190], RZ ;  /* 0x000064008c8a7a10 */ /* 0x000fc60007fde0ff */
[----:B------:R1:W5:Y:S01]  /*1250*/  @P0 LDG.E.128 R68, [R136.64] ;  /* 0x0000000488440981 */ /* 0x000362000c1e1d00 */
[C---:B------:R-:W-:Y:S02]  /*1260*/  IADD3.X R139, R141.reuse, c[0x0][0x194], RZ, P6, !PT ;  /* 0x000065008d8b7a10 */ /* 0x040fe400037fe4ff */
[----:B------:R-:W-:Y:S01]  /*1270*/  @P1 IADD3 R140, P6, R140, c[0x0][0x198], RZ ;  /* 0x000066008c8c1a10 */ /* 0x000fe20007fde0ff */
[----:B------:R1:W5:Y:S03]  /*1280*/  @P0 LDG.E.128 R72, [R136.64+0x10] ;  /* 0x0000100488480981 */ /* 0x000366000c1e1d00 */
[----:B------:R-:W-:Y:S01]  /*1290*/  @P1 IADD3.X R141, R141, c[0x0][0x19c], RZ, P6, !PT ;  /* 0x000067008d8d1a10 */ /* 0x000fe200037fe4ff */
[----:B0-----:R0:W5:Y:S04]  /*12a0*/  LDG.E.64 R108, [R138.64] ;  /* 0x000000048a6c7981 */ /* 0x001168000c1e1b00 */
[----:B------:R0:W5:Y:S01]  /*12b0*/  @P1 LDG.E.64 R106, [R140.64] ;  /* 0x000000048c6a1981 */ /* 0x000162000c1e1b00 */
[----:B--2---:R-:W-:-:S02]  /*12c0*/  FADD.FTZ R143, -R185, R92 ;  /* 0x0000005cb98f7221 */ /* 0x004fc40000010100 */
[C---:B------:R-:W-:Y:S01]  /*12d0*/  FADD.FTZ R93, -R185.reuse, R93 ;  /* 0x0000005db95d7221 */ /* 0x040fe20000010100 */
[--C-:B---3--:R-:W-:Y:S01]  /*12e0*/  PRMT R142, RZ, 0x5410, R88.reuse ;  /* 0x00005410ff8e7816 */ /* 0x108fe20000000058 */
[----:B0----5:R-:W-:Y:S01]  /*12f0*/  FMUL.FTZ R141, R152, R143 ;  /* 0x0000008f988d7220 */ /* 0x021fe20000410000 */
[----:B------:R-:W-:Y:S01]  /*1300*/  PRMT R88, RZ, 0x7610, R88 ;  /* 0x00007610ff587816 */ /* 0x000fe20000000058 */
[C---:B------:R-:W-:Y:S02]  /*1310*/  FADD.FTZ R145, -R185.reuse, R94 ;  /* 0x0000005eb9917221 */ /* 0x040fe40000010100 */
[----:B------:R-:W-:Y:S02]  /*1320*/  FADD.FTZ R95, -R185, R95 ;  /* 0x0000005fb95f7221 */ /* 0x000fe40000010100 */
[----:B------:R-:W-:Y:S02]  /*1330*/  FADD.FTZ R8, R8, R142 ;  /* 0x0000008e08087221 */ /* 0x000fe40000010000 */
[----:B------:R-:W-:-:S02]  /*1340*/  FMUL.FTZ R140, R152, R93 ;  /* 0x0000005d988c7220 */ /* 0x000fc40000410000 */
[-C--:B------:R-:W-:Y:S01]  /*1350*/  FFMA.FTZ R32, R141, R142.reuse, R32 ;  /* 0x0000008e8d207223 */ /* 0x080fe20000010020 */
[--C-:B------:R-:W-:Y:S01]  /*1360*/  PRMT R146, RZ, 0x5410, R89.reuse ;  /* 0x00005410ff927816 */ /* 0x100fe20000000059 */
[----:B------:R-:W-:Y:S01]  /*1370*/  FMUL.FTZ R142, R127, R142 ;  /* 0x0000008e7f8e7220 */ /* 0x000fe20000410000 */
[----:B------:R-:W-:Y:S01]  /*1380*/  PRMT R89, RZ, 0x7610, R89 ;  /* 0x00007610ff597816 */ /* 0x000fe20000000059 */
[----:B------:R-:W-:Y:S02]  /*1390*/  FMUL.FTZ R143, R152, R145 ;  /* 0x00000091988f7220 */ /* 0x000fe40000410000 */
[----:B------:R-:W-:Y:S02]  /*13a0*/  FADD.FTZ R9, R9, R88 ;  /* 0x0000005809097221 */ /* 0x000fe40000010000 */
[-C--:B------:R-:W-:Y:S02]  /*13b0*/  FFMA.FTZ R33, R140, R88.reuse, R33 ;  /* 0x000000588c217223 */ /* 0x080fe40000010021 */
[----:B------:R-:W-:-:S02]  /*13c0*/  FMUL.FTZ R145, R128, R88 ;  /* 0x0000005880917220 */ /* 0x000fc40000410000 */
[----:B------:R-:W-:Y:S02]  /*13d0*/  FMUL.FTZ R144, R152, R95 ;  /* 0x0000005f98907220 */ /* 0x000fe40000410000 */
[----:B------:R-:W-:Y:S02]  /*13e0*/  FADD.FTZ R88, R187, R142 ;  /* 0x0000008ebb587221 */ /* 0x000fe40000010000 */
[----:B------:R-:W-:Y:S02]  /*13f0*/  FFMA.FTZ R186, R141, R142, R186 ;  /* 0x0000008e8dba7223 */ /* 0x000fe400000100ba */
[----:B----4-:R-:W-:Y:S02]  /*1400*/  FADD.FTZ R149, -R185, R96 ;  /* 0x00000060b9957221 */ /* 0x010fe40000010100 */
        /* <DEDUP_REMOVED lines=13> */
[----:B------:R-:W-:Y:S02]  /*14e0*/  FADD.FTZ R191, -R185, R98 ;  /* 0x00000062b9bf7221 */ /* 0x000fe40000010100 */
[----:B------:R-:W-:Y:S02]  /*14f0*/  FADD.FTZ R4, R4, R148 ;  /* 0x0000009404047221 */ /* 0x000fe40000010000 */
[----:B------:R-:W-:Y:S02]  /*1500*/  FFMA.FTZ R28, R149, R148, R28 ;  /* 0x00000094951c7223 */ /* 0x000fe4000001001c */
[----:B------:R-:W-:-:S02]  /*1510*/  FADD.FTZ R97, -R185, R97 ;  /* 0x00000061b9617221 */ /* 0x000fc40000010100 */
[----:B------:R-:W-:Y:S02]  /*1520*/  FMUL.FTZ R148, R131, R148 ;  /* 0x0000009483947220 */ /* 0x000fe40000410000 */
[----:B------:R-:W-:Y:S02]  /*1530*/  FADD.FTZ R89, R88, R147 ;  /* 0x0000009358597221 */ /* 0x000fe40000010000 */
[----:B------:R-:W-:Y:S01]  /*1540*/  FFMA.FTZ R186, R144, R147, R186 ;  /* 0x0000009390ba7223 */ /* 0x000fe200000100ba */
[----:B-1----:R-:W-:Y:S01]  /*1550*/  PRMT R136, RZ, 0x5410, R91 ;  /* 0x00005410ff887816 */ /* 0x002fe2000000005b */
        /* <DEDUP_REMOVED lines=22> */
.L_x_789:
[----:B------:R-:W-:Y:S05]  /*16c0*/  BSYNC B1 ;  /* 0x0000000000017941 */ /* 0x000fea0003800000 */
.L_x_788:
[----:B------:R-:W-:Y:S05]  /*16d0*/  BRA.DIV ~URZ, `(.L_x_790) ;  /* 0x000024d27f007947 */ /* 0x000fea000b800000 */
[----:B------:R0:W1:Y:S02]  /*16e0*/  SHFL.BFLY PT, R90, R187, 0x1, 0x1f ;  /* 0x0c201f00bb5a7f89 */ /* 0x00006400000e0000 */
.L_x_799:
        /* <DEDUP_REMOVED lines=18> */
.L_x_800:
[----:B--2---:R-:W-:Y:S01]  /*1810*/  FADD.FTZ R95, R95, R92 ;  /* 0x0000005c5f5f7221 */ /* 0x004fe20000010000 */
[----:B------:R-:W-:Y:S01]  /*1820*/  BSSY B1, `(.L_x_792) ;  /* 0x000007d000017945 */ /* 0x000fe20003800000 */
[----:B-1----:R-:W-:Y:S02]  /*1830*/  FADD.FTZ R89, R89, R94 ;  /* 0x0000005e59597221 */ /* 0x002fe40000010000 */
[----:B------:R-:W-:Y:S02]  /*1840*/  FMUL.FTZ R96, R95, c[0x0][0x1e0] ;  /* 0x000078005f607a20 */ /* 0x000fe40000410000 */
[----:B------:R-:W-:Y:S01]  /*1850*/  FMUL.FTZ R97, R89, c[0x0][0x1e0] ;  /* 0x0000780059617a20 */ /* 0x000fe20000410000 */
[----:B------:R-:W-:Y:S05]  /*1860*/  @!P2 BRA `(.L_x_793) ;  /* 0x000007800000a947 */ /* 0x000fea0003800000 */
[----:B------:R-:W-:Y:S02]  /*1870*/  FSEL R98, R96, RZ, !P5 ;  /* 0x000000ff60627208 */ /* 0x000fe40006800000 */
[----:B------:R-:W-:Y:S02]  /*1880*/  ISETP.NE.U32.AND P1, PT, RZ, c[0x0][0x218], PT ;  /* 0x00008600ff007a0c */ /* 0x000fe40003f25070 */
[----:B------:R-:W-:Y:S01]  /*1890*/  LOP3.LUT P0, RZ, R2, 0xff00, RZ, 0xc0, !PT ;  /* 0x0000ff0002ff7812 */ /* 0x000fe2000780c0ff */
[-CC-:B------:R-:W-:Y:S01]  /*18a0*/  FFMA.FTZ R88, R154, R97.reuse, R98.reuse ;  /* 0x000000619a587223 */ /* 0x180fe20000010062 */
[----:B------:R-:W-:Y:S01]  /*18b0*/  ISETP.NE.AND.EX P1, PT, RZ, c[0x0][0x21c], PT, P1 ;  /* 0x00008700ff007a0c */ /* 0x000fe20003f25310 */
[----:B------:R-:W-:-:S02]  /*18c0*/  FFMA.FTZ R89, R153, R97, R98 ;  /* 0x0000006199597223 */ /* 0x000fc40000010062 */
[----:B------:R-:W-:Y:S02]  /*18d0*/  FADD.FTZ R91, R157, -R88 ;  /* 0x800000589d5b7221 */ /* 0x000fe40000010000 */
[----:B------:R-:W-:Y:S02]  /*18e0*/  IMAD.MOV.U32 R88, RZ, RZ, R2 ;  /* 0x000000ffff587224 */ /* 0x000fe400078e0002 */
[----:B------:R-:W-:Y:S02]  /*18f0*/  FADD.FTZ R89, R156, -R89 ;  /* 0x800000599c597221 */ /* 0x000fe40000010000 */
[--C-:B------:R-:W-:Y:S01]  /*1900*/  FFMA.FTZ R93, R155, R97, R98.reuse ;  /* 0x000000619b5d7223 */ /* 0x100fe20000010062 */
[----:B------:R-:W-:Y:S01]  /*1910*/  LOP3.LUT P6, RZ, R88, 0xff, RZ, 0xc0, !PT ;  /* 0x000000ff58ff7812 */ /* 0x000fe200078cc0ff */
[----:B-----5:R-:W-:Y:S02]  /*1920*/  FMUL.FTZ R89, R152, R89 ;  /* 0x0000005998597220 */ /* 0x020fe40000410000 */
[----:B------:R-:W-:-:S02]  /*1930*/  FFMA.FTZ R88, R158, R97, R98 ;  /* 0x000000619e587223 */ /* 0x000fc40000010062 */
[----:B------:R-:W-:Y:S02]  /*1940*/  FADD.FTZ R93, R160, -R93 ;  /* 0x8000005da05d7221 */ /* 0x000fe40000010000 */
[----:B------:R-:W-:Y:S02]  /*1950*/  FMUL.FTZ R90, R152, R91 ;  /* 0x0000005b985a7220 */ /* 0x000fe40000410000 */
[----:B------:R-:W-:Y:S02]  /*1960*/  @P1 FADD.FTZ R89, R52, R89 ;  /* 0x0000005934591221 */ /* 0x000fe40000010000 */
[----:B------:R-:W-:Y:S02]  /*1970*/  FADD.FTZ R91, R159, -R88 ;  /* 0x800000589f5b7221 */ /* 0x000fe40000010000 */
[----:B------:R-:W-:Y:S02]  /*1980*/  FMUL.FTZ R93, R152, R93 ;  /* 0x0000005d985d7220 */ /* 0x000fe40000410000 */
[----:B------:R-:W-:-:S02]  /*1990*/  FFMA.FTZ R88, R164, R97, R98 ;  /* 0x00000061a4587223 */ /* 0x000fc40000010062 */
[----:B------:R-:W-:Y:S02]  /*19a0*/  FFMA.FTZ R95, R161, R97, R98 ;  /* 0x00000061a15f7223 */ /* 0x000fe40000010062 */
[----:B------:R-:W-:Y:S02]  /*19b0*/  FMUL.FTZ R185, R89, c[0x0][0x1e8] ;  /* 0x00007a0059b97a20 */ /* 0x000fe40000410000 */
[----:B0-----:R-:W-:Y:S02]  /*19c0*/  FMUL.FTZ R92, R152, R91 ;  /* 0x0000005b985c7220 */ /* 0x001fe40000410000 */
[----:B------:R-:W-:Y:S01]  /*19d0*/  @P1 FADD.FTZ R93, R54, R93 ;  /* 0x0000005d365d1221 */ /* 0x000fe20000010000 */
[----:B------:R-:W-:Y:S01]  /*19e0*/  FSEL R186, R185, RZ, P6 ;  /* 0x000000ffb9ba7208 */ /* 0x000fe20003000000 */
[----:B------:R-:W-:Y:S01]  /*19f0*/  FADD.FTZ R91, R163, -R88 ;  /* 0x80000058a35b7221 */ /* 0x000fe20000010000 */
[----:B------:R-:W-:Y:S01]  /*1a00*/  LOP3.LUT P6, RZ, R2, 0xff0000, RZ, 0xc0, !PT ;  /* 0x00ff000002ff7812 */ /* 0x000fe200078cc0ff */
[----:B------:R-:W-:-:S02]  /*1a10*/  FFMA.FTZ R99, R165, R97, R98 ;  /* 0x00000061a5637223 */ /* 0x000fc40000010062 */
[----:B------:R-:W-:Y:S02]  /*1a20*/  FFMA.FTZ R88, R168, R97, R98 ;  /* 0x00000061a8587223 */ /* 0x000fe40000010062 */
[----:B------:R-:W-:Y:S02]  /*1a30*/  FADD.FTZ R95, R162, -R95 ;  /* 0x8000005fa25f7221 */ /* 0x000fe40000010000 */
[----:B------:R-:W-:Y:S02]  /*1a40*/  @P1 FADD.FTZ R90, R53, R90 ;  /* 0x0000005a355a1221 */ /* 0x000fe40000010000 */
[----:B------:R-:W-:Y:S02]  /*1a50*/  FMUL.FTZ R188, R93, c[0x0][0x1e8] ;  /* 0x00007a005dbc7a20 */ /* 0x000fe40000410000 */
[----:B------:R-:W-:Y:S02]  /*1a60*/  FMUL.FTZ R94, R152, R91 ;  /* 0x0000005b985e7220 */ /* 0x000fe40000410000 */
[----:B------:R-:W-:Y:S01]  /*1a70*/  @P1 FADD.FTZ R92, R55, R92 ;  /* 0x0000005c375c1221 */ /* 0x000fe20000010000 */
[----:B------:R-:W-:Y:S01]  /*1a80*/  FSEL R190, R188, RZ, P6 ;  /* 0x000000ffbcbe7208 */ /* 0x000fe20003000000 */
[----:B------:R-:W-:Y:S01]  /*1a90*/  FADD.FTZ R99, R166, -R99 ;  /* 0x80000063a6637221 */ /* 0x000fe20000010000 */
[----:B------:R-:W-:Y:S01]  /*1aa0*/  LOP3.LUT P6, RZ, R2, 0xff000000, RZ, 0xc0, !PT ;  /* 0xff00000002ff7812 */ /* 0x000fe200078cc0ff */
[----:B------:R-:W-:-:S02]  /*1ab0*/  FADD.FTZ R91, R167, -R88 ;  /* 0x80000058a75b7221 */ /* 0x000fc40000010000 */
[----:B------:R-:W-:Y:S02]  /*1ac0*/  FMUL.FTZ R95, R152, R95 ;  /* 0x0000005f985f7220 */ /* 0x000fe40000410000 */
[----:B------:R-:W-:Y:S02]  /*1ad0*/  FMUL.FTZ R187, R90, c[0x0][0x1e8] ;  /* 0x00007a005abb7a20 */ /* 0x000fe40000410000 */
[----:B------:R-:W-:Y:S02]  /*1ae0*/  FMUL.FTZ R192, R92, c[0x0][0x1e8] ;  /* 0x00007a005cc07a20 */ /* 0x000fe40000410000 */
[C---:B------:R-:W-:Y:S01]  /*1af0*/  FMUL.FTZ R99, R152.reuse, R99 ;  /* 0x0000006398637220 */ /* 0x040fe20000410000 */
[----:B------:R-:W-:Y:S01]  /*1b00*/  FSEL R191, R187, RZ, P0 ;  /* 0x000000ffbbbf7208 */ /* 0x000fe20000000000 */
[----:B------:R-:W-:Y:S01]  /*1b10*/  FMUL.FTZ R98, R152, R91 ;  /* 0x0000005b98627220 */ /* 0x000fe20000410000 */
[----:B------:R-:W-:Y:S01]  /*1b20*/  ISETP.NE.U32.AND P0, PT, RZ, c[0x0][0x250], PT ;  /* 0x00009400ff007a0c */ /* 0x000fe20003f05070 */
[----:B------:R-:W-:Y:S01]  /*1b30*/  @P1 FADD.FTZ R95, R56, R95 ;  /* 0x0000005f385f1221 */ /* 0x000fe20000010000 */
[----:B------:R-:W-:Y:S01]  /*1b40*/  FSEL R193, R192, RZ, P6 ;  /* 0x000000ffc0c17208 */ /* 0x000fe20003000000 */
[----:B------:R-:W-:Y:S01]  /*1b50*/  @P1 FADD.FTZ R94, R57, R94 ;  /* 0x0000005e395e1221 */ /* 0x000fe20000010000 */
[----:B------:R-:W-:Y:S01]  /*1b60*/  LOP3.LUT P6, RZ, R3, 0xff, RZ, 0xc0, !PT ;  /* 0x000000ff03ff7812 */ /* 0x000fe200078cc0ff */
[----:B------:R-:W-:Y:S01]  /*1b70*/  @P1 FADD.FTZ R99, R58, R99 ;  /* 0x000000633a631221 */ /* 0x000fe20000010000 */
[----:B------:R-:W-:Y:S01]  /*1b80*/  ISETP.NE.AND.EX P0, PT, RZ, c[0x0][0x254], PT, P0 ;  /* 0x00009500ff007a0c */ /* 0x000fe20003f05300 */
[----:B------:R-:W-:Y:S01]  /*1b90*/  @P1 FADD.FTZ R98, R59, R98 ;  /* 0x000000623b621221 */ /* 0x000fe20000010000 */
[----:B------:R-:W-:Y:S01]  /*1ba0*/  ISETP.NE.U32.AND P1, PT, RZ, c[0x0][0x258], PT ;  /* 0x00009600ff007a0c */ /* 0x000fe20003f25070 */
[----:B------:R-:W-:-:S02]  /*1bb0*/  FMUL.FTZ R194, R95, c[0x0][0x1e8] ;  /* 0x00007a005fc27a20 */ /* 0x000fc40000410000 */
[----:B------:R-:W-:Y:S01]  /*1bc0*/  FMUL.FTZ R196, R94, c[0x0][0x1e8] ;  /* 0x00007a005ec47a20 */ /* 0x000fe20000410000 */
[----:B------:R-:W-:Y:S01]  /*1bd0*/  ISETP.NE.AND.EX P1, PT, RZ, c[0x0][0x25c], PT, P1 ;  /* 0x00009700ff007a0c */ /* 0x000fe20003f25310 */
[----:B------:R-:W-:Y:S01]  /*1be0*/  FMUL.FTZ R197, R99, c[0x0][0x1e8] ;  /* 0x00007a0063c57a20 */ /* 0x000fe20000410000 */
[----:B------:R-:W-:Y:S01]  /*1bf0*/  FSEL R195, R194, RZ, P6 ;  /* 0x000000ffc2c37208 */ /* 0x000fe20003000000 */
[----:B------:R-:W-:Y:S01]  /*1c00*/  FMUL.FTZ R199, R98, c[0x0][0x1e8] ;  /* 0x00007a0062c77a20 */ /* 0x000fe20000410000 */
[C---:B------:R-:W-:Y:S02]  /*1c10*/  LOP3.LUT P6, RZ, R3.reuse, 0xff00, RZ, 0xc0, !PT ;  /* 0x0000ff0003ff7812 */ /* 0x040fe400078cc0ff */
[----:B------:R-:W-:Y:S02]  /*1c20*/  SEL R79, R92, R79, P1 ;  /* 0x0000004f5c4f7207 */ /* 0x000fe40000800000 */
[----:B------:R-:W-:Y:S02]  /*1c30*/  FSEL R198, R196, RZ, P6 ;  /* 0x000000ffc4c67208 */ /* 0x000fe40003000000 */
[----:B------:R-:W-:-:S02]  /*1c40*/  LOP3.LUT P6, RZ, R3, 0xff0000, RZ, 0xc0, !PT ;  /* 0x00ff000003ff7812 */ /* 0x000fc400078cc0ff */
[----:B------:R-:W-:Y:S01]  /*1c50*/  @P0 MOV R88, R100 ;  /* 0x0000006400580202 */ /* 0x000fe20000000f00 */
[----:B------:R-:W-:Y:S01]  /*1c60*/  @P1 IMAD.MOV.U32 R92, RZ, RZ, 0x20 ;  /* 0x00000020ff5c1424 */ /* 0x000fe200078e00ff */
[----:B------:R-:W-:Y:S02]  /*1c70*/  FSEL R91, R197, RZ, P6 ;  /* 0x000000ffc55b7208 */ /* 0x000fe40003000000 */
[----:B------:R-:W-:Y:S02]  /*1c80*/  LOP3.LUT P6, RZ, R3, 0xff000000, RZ, 0xc0, !PT ;  /* 0xff00000003ff7812 */ /* 0x000fe400078cc0ff */
[----:B------:R-:W-:Y:S01]  /*1c90*/  SEL R78, R93, R78, P1 ;  /* 0x0000004e5d4e7207 */ /* 0x000fe20000800000 */
[----:B------:R-:W-:Y:S01]  /*1ca0*/  @P1 IMAD.WIDE.U32 R92, R135, R92, c[0x0][0x258] ;  /* 0x00009600875c1625 */ /* 0x000fe200078e005c */
[----:B------:R-:W-:Y:S02]  /*1cb0*/  FSEL R200, R199, RZ, P6 ;  /* 0x000000ffc7c87208 */ /* 0x000fe40003000000 */
[----:B------:R-:W-:-:S02]  /*1cc0*/  @P0 LOP3.LUT P6, RZ, R88, 0xff, RZ, 0xc0, !PT ;  /* 0x000000ff58ff0812 */ /* 0x000fc400078cc0ff */
[----:B------:R-:W-:Y:S02]  /*1cd0*/  SEL R76, R89, R76, P1 ;  /* 0x0000004c594c7207 */ /* 0x000fe40000800000 */
[----:B------:R-:W-:Y:S02]  /*1ce0*/  SEL R77, R90, R77, P1 ;  /* 0x0000004d5a4d7207 */ /* 0x000fe40000800000 */
[----:B------:R-:W-:Y:S02]  /*1cf0*/  SEL R80, R95, R80, P1 ;  /* 0x000000505f507207 */ /* 0x000fe40000800000 */
[----:B------:R-:W-:Y:S01]  /*1d00*/  SEL R81, R94, R81, P1 ;  /* 0x000000515e517207 */ /* 0x000fe20000800000 */
[----:B------:R-:W-:Y:S01]  /*1d10*/  HFMA2.MMA R94, -RZ, RZ, 0, 9.5367431640625e-07 ;  /* 0x00000010ff5e7435 */ /* 0x000fe200000001ff */
[----:B------:R-:W-:Y:S01]  /*1d20*/  SEL R82, R99, R82, P1 ;  /* 0x0000005263527207 */ /* 0x000fe20000800000 */
[----:B------:R-:W-:Y:S01]  /*1d30*/  @P1 STG.E.128 [R92.64], R76 ;  /* 0x0000004c5c001986 */ /* 0x000fe2000c101d04 */
[----:B------:R-:W-:-:S02]  /*1d40*/  SEL R83, R98, R83, P1 ;  /* 0x0000005362537207 */ /* 0x000fc40000800000 */
[----:B------:R-:W-:Y:S02]  /*1d50*/  @P0 FSEL R98, R185, RZ, P6 ;  /* 0x000000ffb9620208 */ /* 0x000fe40003000000 */
[C---:B------:R-:W-:Y:S01]  /*1d60*/  @P0 LOP3.LUT P6, RZ, R100.reuse, 0xff00, RZ, 0xc0, !PT ;  /* 0x0000ff0064ff0812 */ /* 0x040fe200078cc0ff */
[----:B------:R0:W-:Y:S01]  /*1d70*/  @P1 STG.E.128 [R92.64+0x10], R80 ;  /* 0x000010505c001986 */ /* 0x0001e2000c101d04 */
[C---:B------:R-:W-:Y:S01]  /*1d80*/  @P0 LOP3.LUT P1, RZ, R100.reuse, 0xff0000, RZ, 0xc0, !PT ;  /* 0x00ff000064ff0812 */ /* 0x040fe2000782c0ff */
[----:B------:R-:W-:Y:S01]  /*1d90*/  IMAD.WIDE.U32 R94, R135, R94, c[0x0][0x248] ;  /* 0x00009200875e7625 */ /* 0x000fe200078e005e */
[----:B------:R-:W-:Y:S02]  /*1da0*/  @P0 FSEL R99, R187, RZ, P6 ;  /* 0x000000ffbb630208 */ /* 0x000fe40003000000 */
[----:B------:R-:W-:Y:S02]  /*1db0*/  @P0 LOP3.LUT P6, RZ, R100, 0xff000000, RZ, 0xc0, !PT ;  /* 0xff00000064ff0812 */ /* 0x000fe400078cc0ff */
[----:B------:R-:W-:-:S02]  /*1dc0*/  @P0 FSEL R185, R188, RZ, P1 ;  /* 0x000000ffbcb90208 */ /* 0x000fc40000800000 */
[----:B------:R-:W-:Y:S02]  /*1dd0*/  @P0 LOP3.LUT P1, RZ, R101, 0xff, RZ, 0xc0, !PT ;  /* 0x000000ff65ff0812 */ /* 0x000fe4000782c0ff */
[----:B------:R-:W-:Y:S02]  /*1de0*/  F2FP.BF16.PACK_AB R90, R198, R195 ;  /* 0x000000c3c65a723e */ /* 0x000fe400000010ff */
[----:B------:R-:W-:Y:S02]  /*1df0*/  F2FP.BF16.PACK_AB R89, R193, R190 ;  /* 0x000000bec159723e */ /* 0x000fe400000010ff */
[----:B------:R-:W-:Y:S02]  /*1e00*/  F2FP.BF16.PACK_AB R88, R191, R186 ;  /* 0x000000babf58723e */ /* 0x000fe400000010ff */
[----:B------:R-:W-:Y:S02]  /*1e10*/  F2FP.BF16.PACK_AB R91, R200, R91 ;  /* 0x0000005bc85b723e */ /* 0x000fe400000010ff */
[----:B------:R-:W-:-:S02]  /*1e20*/  @P0 FSEL R186, R192, RZ, P6 ;  /* 0x000000ffc0ba0208 */ /* 0x000fc40003000000 */
[C---:B------:R-:W-:Y:S01]  /*1e30*/  @P0 LOP3.LUT P6, RZ, R101.reuse, 0xff00, RZ, 0xc0, !PT ;  /* 0x0000ff0065ff0812 */ /* 0x040fe200078cc0ff */
[----:B------:R1:W-:Y:S01]  /*1e40*/  STG.E.128 [R94.64], R88 ;  /* 0x000000585e007986 */ /* 0x0003e2000c101d04 */
[----:B0-----:R-:W-:Y:S02]  /*1e50*/  @P0 FSEL R92, R194, RZ, P1 ;  /* 0x000000ffc25c0208 */ /* 0x001fe40000800000 */
[----:B------:R-:W-:Y:S02]  /*1e60*/  @P0 LOP3.LUT P1, RZ, R101, 0xff0000, RZ, 0xc0, !PT ;  /* 0x00ff000065ff0812 */ /* 0x000fe4000782c0ff */
[----:B------:R-:W-:Y:S02]  /*1e70*/  @P0 F2FP.BF16.PACK_AB R98, RZ, R98 ;  /* 0x00000062ff62023e */ /* 0x000fe400000010ff */
[----:B------:R-:W-:Y:S02]  /*1e80*/  @P0 F2FP.BF16.PACK_AB R185, RZ, R185 ;  /* 0x000000b9ffb9023e */ /* 0x000fe400000010ff */
[----:B------:R-:W-:-:S02]  /*1e90*/  @P0 F2FP.BF16.PACK_AB R92, RZ, R92 ;  /* 0x0000005cff5c023e */ /* 0x000fc400000010ff */
[----:B------:R-:W-:Y:S02]  /*1ea0*/  @P0 F2FP.BF16.PACK_AB R99, RZ, R99 ;  /* 0x00000063ff63023e */ /* 0x000fe400000010ff */
[----:B------:R-:W-:Y:S02]  /*1eb0*/  @P0 F2FP.BF16.PACK_AB R186, RZ, R186 ;  /* 0x000000baffba023e */ /* 0x000fe400000010ff */
[----:B------:R-:W-:Y:S02]  /*1ec0*/  @P0 PRMT R84, R98, 0x7610, R84 ;  /* 0x0000761062540816 */ /* 0x000fe40000000054 */
[----:B------:R-:W-:Y:S02]  /*1ed0*/  @P0 PRMT R85, R185, 0x7610, R85 ;  /* 0x00007610b9550816 */ /* 0x000fe40000000055 */
[----:B-1----:R-:W-:Y:S02]  /*1ee0*/  @P0 FSEL R88, R196, RZ, P6 ;  /* 0x000000ffc4580208 */ /* 0x002fe40003000000 */
        /* <DEDUP_REMOVED lines=8> */
[----:B------:R-:W-:Y:S02]  /*1f70*/  @P0 PRMT R87, R89, 0x7610, R87 ;  /* 0x0000761059570816 */ /* 0x000fe40000000057 */
[----:B------:R-:W-:Y:S02]  /*1f80*/  @P0 LEA.HI.X R89, R135, c[0x0][0x254], RZ, 0x4, P1 ;  /* 0x0000950087590a11 */ /* 0x000fe400008f24ff */
[----:B------:R-:W-:Y:S02]  /*1f90*/  @P0 PRMT R84, R84, 0x5410, R99 ;  /* 0x0000541054540816 */ /* 0x000fe40000000063 */
[----:B------:R-:W-:Y:S02]  /*1fa0*/  @P0 PRMT R85, R85, 0x5410, R186 ;  /* 0x0000541055550816 */ /* 0x000fe400000000ba */
[----:B------:R-:W-:-:S02]  /*1fb0*/  @P0 PRMT R86, R86, 0x5410, R90 ;  /* 0x0000541056560816 */ /* 0x000fc4000000005a */
[----:B------:R-:W-:Y:S02]  /*1fc0*/  @P0 PRMT R87, R87, 0x5410, R91 ;  /* 0x0000541057570816 */ /* 0x000fe4000000005b */
[----:B------:R-:W-:-:S03]  /*1fd0*/  IADD3 R135, R135, 0x20, RZ ;  /* 0x0000002087877810 */ /* 0x000fc60007ffe0ff */
[----:B------:R0:W-:Y:S04]  /*1fe0*/  @P0 STG.E.128 [R88.64], R84 ;  /* 0x0000005458000986 */ /* 0x0001e8000c101d04 */
.L_x_793:
[----:B------:R-:W-:Y:S05]  /*1ff0*/  BSYNC B1 ;  /* 0x0000000000017941 */ /* 0x000fea0003800000 */
.L_x_792:
[----:B------:R-:W-:Y:S01]  /*2000*/  BSSY B1, `(.L_x_794) ;  /* 0x000007a000017945 */ /* 0x000fe20003800000 */
[----:B------:R-:W-:Y:S05]  /*2010*/  @!P3 BRA `(.L_x_795) ;  /* 0x000007800000b947 */ /* 0x000fea0003800000 */
[----:B------:R-:W-:Y:S02]  /*2020*/  FSEL R98, R96, RZ, !P5 ;  /* 0x000000ff60627208 */ /* 0x000fe40006800000 */
[----:B------:R-:W-:Y:S02]  /*2030*/  ISETP.NE.U32.AND P1, PT, RZ, c[0x0][0x218], PT ;  /* 0x00008600ff007a0c */ /* 0x000fe40003f25070 */
[----:B------:R-:W-:Y:S01]  /*2040*/  LOP3.LUT P0, RZ, R104, 0xff00, RZ, 0xc0, !PT ;  /* 0x0000ff0068ff7812 */ /* 0x000fe2000780c0ff */
[-CC-:B0-----:R-:W-:Y:S01]  /*2050*/  FFMA.FTZ R88, R170, R97.reuse, R98.reuse ;  /* 0x00000061aa587223 */ /* 0x181fe20000010062 */
[----:B------:R-:W-:Y:S01]  /*2060*/  ISETP.NE.AND.EX P1, PT, RZ, c[0x0][0x21c], PT, P1 ;  /* 0x00008700ff007a0c */ /* 0x000fe20003f25310 */
[----:B------:R-:W-:Y:S02]  /*2070*/  FFMA.FTZ R89, R169, R97, R98 ;  /* 0x00000061a9597223 */ /* 0x000fe40000010062 */
[----:B------:R-:W-:-:S02]  /*2080*/  FADD.FTZ R91, R173, -R88 ;  /* 0x80000058ad5b7221 */ /* 0x000fc40000010000 */
[----:B------:R-:W-:Y:S02]  /*2090*/  IMAD.MOV.U32 R88, RZ, RZ, R104 ;  /* 0x000000ffff587224 */ /* 0x000fe400078e0068 */
[----:B------:R-:W-:Y:S02]  /*20a0*/  FADD.FTZ R89, R172, -R89 ;  /* 0x80000059ac597221 */ /* 0x000fe40000010000 */
[--C-:B------:R-:W-:Y:S01]  /*20b0*/  FFMA.FTZ R93, R171, R97, R98.reuse ;  /* 0x00000061ab5d7223 */ /* 0x100fe20000010062 */
[----:B------:R-:W-:Y:S01]  /*20c0*/  LOP3.LUT P6, RZ, R88, 0xff, RZ, 0xc0, !PT ;  /* 0x000000ff58ff7812 */ /* 0x000fe200078cc0ff */
[----:B-----5:R-:W-:Y:S02]  /*20d0*/  FMUL.FTZ R89, R152, R89 ;  /* 0x0000005998597220 */ /* 0x020fe40000410000 */
[----:B------:R-:W-:Y:S02]  /*20e0*/  FFMA.FTZ R88, R174, R97, R98 ;  /* 0x00000061ae587223 */ /* 0x000fe40000010062 */
[----:B------:R-:W-:-:S02]  /*20f0*/  FADD.FTZ R93, R176, -R93 ;  /* 0x8000005db05d7221 */ /* 0x000fc40000010000 */
[----:B------:R-:W-:Y:S02]  /*2100*/  FMUL.FTZ R90, R152, R91 ;  /* 0x0000005b985a7220 */ /* 0x000fe40000410000 */
[----:B------:R-:W-:Y:S02]  /*2110*/  @P1 FADD.FTZ R89, R60, R89 ;  /* 0x000000593c591221 */ /* 0x000fe40000010000 */
[----:B------:R-:W-:Y:S02]  /*2120*/  FADD.FTZ R91, R175, -R88 ;  /* 0x80000058af5b7221 */ /* 0x000fe40000010000 */
[----:B------:R-:W-:Y:S02]  /*2130*/  FMUL.FTZ R93, R152, R93 ;  /* 0x0000005d985d7220 */ /* 0x000fe40000410000 */
[-CC-:B------:R-:W-:Y:S02]  /*2140*/  FFMA.FTZ R88, R180, R97.reuse, R98.reuse ;  /* 0x00000061b4587223 */ /* 0x180fe40000010062 */
[----:B------:R-:W-:-:S02]  /*2150*/  FFMA.FTZ R95, R177, R97, R98 ;  /* 0x00000061b15f7223 */ /* 0x000fc40000010062 */
[----:B------:R-:W-:Y:S02]  /*2160*/  FMUL.FTZ R185, R89, c[0x0][0x1e8] ;  /* 0x00007a0059b97a20 */ /* 0x000fe40000410000 */
[----:B------:R-:W-:Y:S02]  /*2170*/  FMUL.FTZ R92, R152, R91 ;  /* 0x0000005b985c7220 */ /* 0x000fe40000410000 */
[----:B------:R-:W-:Y:S01]  /*2180*/  @P1 FADD.FTZ R93, R62, R93 ;  /* 0x0000005d3e5d1221 */ /* 0x000fe20000010000 */
[----:B------:R-:W-:Y:S01]  /*2190*/  FSEL R186, R185, RZ, P6 ;  /* 0x000000ffb9ba7208 */ /* 0x000fe20003000000 */
[----:B------:R-:W-:Y:S01]  /*21a0*/  FADD.FTZ R91, R179, -R88 ;  /* 0x80000058b35b7221 */ /* 0x000fe20000010000 */
[----:B------:R-:W-:Y:S01]  /*21b0*/  LOP3.LUT P6, RZ, R104, 0xff0000, RZ, 0xc0, !PT ;  /* 0x00ff000068ff7812 */ /* 0x000fe200078cc0ff */
[-CC-:B------:R-:W-:Y:S02]  /*21c0*/  FFMA.FTZ R99, R181, R97.reuse, R98.reuse ;  /* 0x00000061b5637223 */ /* 0x180fe40000010062 */
[----:B------:R-:W-:-:S02]  /*21d0*/  FFMA.FTZ R88, R184, R97, R98 ;  /* 0x00000061b8587223 */ /* 0x000fc40000010062 */
        /* <DEDUP_REMOVED lines=92> */
.L_x_795:
[----:B------:R-:W-:Y:S05]  /*27a0*/  BSYNC B1 ;  /* 0x0000000000017941 */ /* 0x000fea0003800000 */
.L_x_794:
[----:B------:R-:W-:Y:S01]  /*27b0*/  BSSY B1, `(.L_x_796) ;  /* 0x0000079000017945 */ /* 0x000fe20003800000 */
[----:B------:R-:W-:Y:S05]  /*27c0*/  @!P4 BRA `(.L_x_797) ;  /* 0x000007700000c947 */ /* 0x000fea0003800000 */
[----:B------:R-:W-:Y:S01]  /*27d0*/  FSEL R96, R96, RZ, !P5 ;  /* 0x000000ff60607208 */ /* 0x000fe20006800000 */
[----:B0-----:R-:W-:Y:S01]  /*27e0*/  IMAD.MOV.U32 R88, RZ, RZ, R108 ;  /* 0x000000ffff587224 */ /* 0x001fe200078e006c */
[----:B------:R-:W-:Y:S02]  /*27f0*/  ISETP.NE.U32.AND P1, PT, RZ, c[0x0][0x218], PT ;  /* 0x00008600ff007a0c */ /* 0x000fe40003f25070 */
[----:B------:R-:W-:Y:S01]  /*2800*/  LOP3.LUT P5, RZ, R108, 0xff00, RZ, 0xc0, !PT ;  /* 0x0000ff006cff7812 */ /* 0x000fe200078ac0ff */
[-CC-:B------:R-:W-:Y:S01]  /*2810*/  FFMA.FTZ R89, R141, R97.reuse, R96.reuse ;  /* 0x000000618d597223 */ /* 0x180fe20000010060 */
[----:B------:R-:W-:Y:S01]  /*2820*/  ISETP.NE.AND.EX P1, PT, RZ, c[0x0][0x21c], PT, P1 ;  /* 0x00008700ff007a0c */ /* 0x000fe20003f25310 */
[-CC-:B------:R-:W-:Y:S01]  /*2830*/  FFMA.FTZ R93, R143, R97.reuse, R96.reuse ;  /* 0x000000618f5d7223 */ /* 0x180fe20000010060 */
[----:B------:R-:W-:Y:S01]  /*2840*/  LOP3.LUT P6, RZ, R88, 0xff, RZ, 0xc0, !PT ;  /* 0x000000ff58ff7812 */ /* 0x000fe200078cc0ff */
[----:B------:R-:W-:Y:S01]  /*2850*/  FFMA.FTZ R88, R140, R97, R96 ;  /* 0x000000618c587223 */ /* 0x000fe20000010060 */
[----:B------:R-:W-:Y:S01]  /*2860*/  ISETP.NE.U32.AND P0, PT, RZ, c[0x0][0x250], PT ;  /* 0x00009400ff007a0c */ /* 0x000fe20003f05070 */
[----:B------:R-:W-:-:S02]  /*2870*/  FADD.FTZ R89, R142, -R89 ;  /* 0x800000598e597221 */ /* 0x000fc40000010000 */
[----:B------:R-:W-:Y:S01]  /*2880*/  FADD.FTZ R91, R145, -R88 ;  /* 0x80000058915b7221 */ /* 0x000fe20000010000 */
[----:B------:R-:W-:Y:S01]  /*2890*/  ISETP.NE.AND.EX P0, PT, RZ, c[0x0][0x254], PT, P0 ;  /* 0x00009500ff007a0c */ /* 0x000fe20003f05300 */
[--C-:B------:R-:W-:Y:S02]  /*28a0*/  FFMA.FTZ R92, R144, R97, R96.reuse ;  /* 0x00000061905c7223 */ /* 0x100fe40000010060 */
[----:B-----5:R-:W-:Y:S02]  /*28b0*/  FMUL.FTZ R89, R152, R89 ;  /* 0x0000005998597220 */ /* 0x020fe40000410000 */
[----:B------:R-:W-:Y:S02]  /*28c0*/  FADD.FTZ R93, R146, -R93 ;  /* 0x8000005d925d7221 */ /* 0x000fe40000010000 */
[----:B------:R-:W-:Y:S02]  /*28d0*/  FFMA.FTZ R95, R149, R97, R96 ;  /* 0x00000061955f7223 */ /* 0x000fe40000010060 */
[----:B------:R-:W-:-:S02]  /*28e0*/  FMUL.FTZ R90, R152, R91 ;  /* 0x0000005b985a7220 */ /* 0x000fc40000410000 */
[----:B------:R-:W-:Y:S02]  /*28f0*/  FADD.FTZ R91, R147, -R92 ;  /* 0x8000005c935b7221 */ /* 0x000fe40000010000 */
[----:B------:R-:W-:Y:S02]  /*2900*/  @P1 FADD.FTZ R89, R68, R89 ;  /* 0x0000005944591221 */ /* 0x000fe40000010000 */
[----:B------:R-:W-:Y:S02]  /*2910*/  FMUL.FTZ R93, R152, R93 ;  /* 0x0000005d985d7220 */ /* 0x000fe40000410000 */
[-CC-:B------:R-:W-:Y:S02]  /*2920*/  FFMA.FTZ R88, R150, R97.reuse, R96.reuse ;  /* 0x0000006196587223 */ /* 0x180fe40000010060 */
[----:B------:R-:W-:Y:S02]  /*2930*/  FFMA.FTZ R99, R139, R97, R96 ;  /* 0x000000618b637223 */ /* 0x000fe40000010060 */
[----:B------:R-:W-:-:S02]  /*2940*/  @P1 FADD.FTZ R90, R69, R90 ;  /* 0x0000005a455a1221 */ /* 0x000fc40000010000 */
[----:B------:R-:W-:Y:S02]  /*2950*/  FADD.FTZ R95, R148, -R95 ;  /* 0x8000005f945f7221 */ /* 0x000fe40000010000 */
[----:B------:R-:W-:Y:S02]  /*2960*/  FFMA.FTZ R96, R138, R97, R96 ;  /* 0x000000618a607223 */ /* 0x000fe40000010060 */
[----:B------:R-:W-:Y:S02]  /*2970*/  FMUL.FTZ R92, R152, R91 ;  /* 0x0000005b985c7220 */ /* 0x000fe40000410000 */
[----:B------:R-:W-:Y:S02]  /*2980*/  FMUL.FTZ R97, R89, c[0x0][0x1e8] ;  /* 0x00007a0059617a20 */ /* 0x000fe40000410000 */
[----:B------:R-:W-:Y:S02]  /*2990*/  @P1 FADD.FTZ R93, R70, R93 ;  /* 0x0000005d465d1221 */ /* 0x000fe40000010000 */
[----:B------:R-:W-:Y:S01]  /*29a0*/  FMUL.FTZ R185, R90, c[0x0][0x1e8] ;  /* 0x00007a005ab97a20 */ /* 0x000fe20000410000 */
[----:B------:R-:W-:Y:S01]  /*29b0*/  FSEL R98, R97, RZ, P6 ;  /* 0x000000ff61627208 */ /* 0x000fe20003000000 */
[----:B------:R-:W-:Y:S01]  /*29c0*/  FMUL.FTZ R95, R152, R95 ;  /* 0x0000005f985f7220 */ /* 0x000fe20000410000 */
[C---:B------:R-:W-:Y:S01]  /*29d0*/  LOP3.LUT P6, RZ, R108.reuse, 0xff0000, RZ, 0xc0, !PT ;  /* 0x00ff00006cff7812 */ /* 0x040fe200078cc0ff */
[----:B------:R-:W-:Y:S01]  /*29e0*/  FADD.FTZ R91, R151, -R88 ;  /* 0x80000058975b7221 */ /* 0x000fe20000010000 */
[----:B------:R-:W-:Y:S01]  /*29f0*/  FSEL R187, R185, RZ, P5 ;  /* 0x000000ffb9bb7208 */ /* 0x000fe20002800000 */
[----:B------:R-:W-:Y:S01]  /*2a00*/  @P1 FADD.FTZ R92, R71, R92 ;  /* 0x0000005c475c1221 */ /* 0x000fe20000010000 */
[----:B------:R-:W-:Y:S01]  /*2a10*/  LOP3.LUT P5, RZ, R108, 0xff000000, RZ, 0xc0, !PT ;  /* 0xff0000006cff7812 */ /* 0x000fe200078ac0ff */
[----:B------:R-:W-:Y:S01]  /*2a20*/  FMUL.FTZ R186, R93, c[0x0][0x1e8] ;  /* 0x00007a005dba7a20 */ /* 0x000fe20000410000 */
[----:B------:R-:W-:Y:S01]  /*2a30*/  @P0 MOV R88, R106 ;  /* 0x0000006a00580202 */ /* 0x000fe20000000f00 */
[----:B------:R-:W-:-:S02]  /*2a40*/  @P1 FADD.FTZ R95, R72, R95 ;  /* 0x0000005f485f1221 */ /* 0x000fc40000010000 */
[----:B------:R-:W-:Y:S01]  /*2a50*/  FMUL.FTZ R94, R152, R91 ;  /* 0x0000005b985e7220 */ /* 0x000fe20000410000 */
[----:B------:R-:W-:Y:S01]  /*2a60*/  FSEL R188, R186, RZ, P6 ;  /* 0x000000ffbabc7208 */ /* 0x000fe20003000000 */
[----:B------:R-:W-:Y:S01]  /*2a70*/  FMUL.FTZ R190, R92, c[0x0][0x1e8] ;  /* 0x00007a005cbe7a20 */ /* 0x000fe20000410000 */
[----:B------:R-:W-:Y:S01]  /*2a80*/  LOP3.LUT P6, RZ, R109, 0xff, RZ, 0xc0, !PT ;  /* 0x000000ff6dff7812 */ /* 0x000fe200078cc0ff */
[----:B------:R-:W-:Y:S02]  /*2a90*/  FADD.FTZ R99, R136, -R99 ;  /* 0x8000006388637221 */ /* 0x000fe40000010000 */
[----:B------:R-:W-:Y:S01]  /*2aa0*/  FMUL.FTZ R192, R95, c[0x0][0x1e8] ;  /* 0x00007a005fc07a20 */ /* 0x000fe20000410000 */
[----:B------:R-:W-:Y:S01]  /*2ab0*/  FSEL R191, R190, RZ, P5 ;  /* 0x000000ffbebf7208 */ /* 0x000fe20002800000 */
[----:B------:R-:W-:Y:S01]  /*2ac0*/  @P1 FADD.FTZ R94, R73, R94 ;  /* 0x0000005e495e1221 */ /* 0x000fe20000010000 */
[----:B------:R-:W-:Y:S01]  /*2ad0*/  ISETP.NE.U32.AND P5, PT, RZ, c[0x0][0x258], PT ;  /* 0x00009600ff007a0c */ /* 0x000fe20003fa5070 */
[----:B------:R-:W-:Y:S01]  /*2ae0*/  FADD.FTZ R91, R137, -R96 ;  /* 0x80000060895b7221 */ /* 0x000fe20000010000 */
[----:B------:R-:W-:Y:S01]  /*2af0*/  FSEL R193, R192, RZ, P6 ;  /* 0x000000ffc0c17208 */ /* 0x000fe20003000000 */
[----:B------:R-:W-:Y:S01]  /*2b00*/  FMUL.FTZ R99, R152, R99 ;  /* 0x0000006398637220 */ /* 0x000fe20000410000 */
[----:B------:R-:W-:Y:S01]  /*2b10*/  LOP3.LUT P6, RZ, R109, 0xff00, RZ, 0xc0, !PT ;  /* 0x0000ff006dff7812 */ /* 0x000fe200078cc0ff */
[----:B------:R-:W-:Y:S01]  /*2b20*/  FMUL.FTZ R194, R94, c[0x0][0x1e8] ;  /* 0x00007a005ec27a20 */ /* 0x000fe20000410000 */
[----:B------:R-:W-:Y:S01]  /*2b30*/  ISETP.NE.AND.EX P5, PT, RZ, c[0x0][0x25c], PT, P5 ;  /* 0x00009700ff007a0c */ /* 0x000fe20003fa5350 */
[----:B------:R-:W-:-:S02]  /*2b40*/  FMUL.FTZ R152, R152, R91 ;  /* 0x0000005b98987220 */ /* 0x000fc40000410000 */
[----:B------:R-:W-:Y:S01]  /*2b50*/  @P1 FADD.FTZ R99, R74, R99 ;  /* 0x000000634a631221 */ /* 0x000fe20000010000 */
[----:B------:R-:W-:Y:S01]  /*2b60*/  FSEL R96, R194, RZ, P6 ;  /* 0x000000ffc2607208 */ /* 0x000fe20003000000 */
[----:B------:R-:W-:Y:S01]  /*2b70*/  @P1 FADD.FTZ R152, R75, R152 ;  /* 0x000000984b981221 */ /* 0x000fe20000010000 */
[----:B------:R-:W-:Y:S01]  /*2b80*/  LOP3.LUT P1, RZ, R109, 0xff0000, RZ, 0xc0, !PT ;  /* 0x00ff00006dff7812 */ /* 0x000fe2000782c0ff */
[----:B------:R-:W-:Y:S01]  /*2b90*/  FMUL.FTZ R195, R99, c[0x0][0x1e8] ;  /* 0x00007a0063c37a20 */ /* 0x000fe20000410000 */
[----:B------:R-:W-:Y:S01]  /*2ba0*/  SEL R77, R90, R77, P5 ;  /* 0x0000004d5a4d7207 */ /* 0x000fe20002800000 */
[----:B------:R-:W-:Y:S01]  /*2bb0*/  FMUL.FTZ R196, R152, c[0x0][0x1e8] ;  /* 0x00007a0098c47a20 */ /* 0x000fe20000410000 */
[----:B------:R-:W-:Y:S01]  /*2bc0*/  F2FP.BF16.PACK_AB R90, R96, R193 ;  /* 0x000000c1605a723e */ /* 0x000fe200000010ff */
[----:B------:R-:W-:Y:S01]  /*2bd0*/  HFMA2.MMA R96, -RZ, RZ, 0, 9.5367431640625e-07 ;  /* 0x00000010ff607435 */ /* 0x000fe200000001ff */
[----:B------:R-:W-:Y:S02]  /*2be0*/  FSEL R91, R195, RZ, P1 ;  /* 0x000000ffc35b7208 */ /* 0x000fe40000800000 */
[----:B------:R-:W-:-:S02]  /*2bf0*/  LOP3.LUT P1, RZ, R109, 0xff000000, RZ, 0xc0, !PT ;  /* 0xff0000006dff7812 */ /* 0x000fc4000782c0ff */
[----:B------:R-:W-:Y:S02]  /*2c00*/  SEL R79, R92, R79, P5 ;  /* 0x0000004f5c4f7207 */ /* 0x000fe40002800000 */
[----:B------:R-:W-:Y:S01]  /*2c10*/  SEL R81, R94, R81, P5 ;  /* 0x000000515e517207 */ /* 0x000fe20002800000 */
[----:B------:R-:W-:Y:S01]  /*2c20*/  @P5 IMAD.MOV.U32 R94, RZ, RZ, 0x20 ;  /* 0x00000020ff5e5424 */ /* 0x000fe200078e00ff */
[----:B------:R-:W-:Y:S02]  /*2c30*/  FSEL R92, R196, RZ, P1 ;  /* 0x000000ffc45c7208 */ /* 0x000fe40000800000 */
[----:B------:R-:W-:Y:S02]  /*2c40*/  @P0 LOP3.LUT P6, RZ, R88, 0xff, RZ, 0xc0, !PT ;  /* 0x000000ff58ff0812 */ /* 0x000fe400078cc0ff */
[----:B------:R-:W-:Y:S02]  /*2c50*/  SEL R78, R93, R78, P5 ;  /* 0x0000004e5d4e7207 */ /* 0x000fe40002800000 */
[----:B------:R-:W-:Y:S01]  /*2c60*/  F2FP.BF16.PACK_AB R91, R92, R91 ;  /* 0x0000005b5c5b723e */ /* 0x000fe200000010ff */
[----:B------:R-:W-:Y:S01]  /*2c70*/  @P5 IMAD.WIDE.U32 R92, R135, R94, c[0x0][0x258] ;  /* 0x00009600875c5625 */ /* 0x000fe200078e005e */
[----:B------:R-:W-:-:S02]  /*2c80*/  SEL R80, R95, R80, P5 ;  /* 0x000000505f507207 */ /* 0x000fc40002800000 */
[----:B------:R-:W-:Y:S01]  /*2c90*/  F2FP.BF16.PACK_AB R88, R187, R98 ;  /* 0x00000062bb58723e */ /* 0x000fe200000010ff */
[----:B------:R-:W-:Y:S01]  /*2ca0*/  IMAD.WIDE.U32 R94, R135, R96, c[0x0][0x248] ;  /* 0x00009200875e7625 */ /* 0x000fe200078e0060 */
[----:B------:R-:W-:Y:S02]  /*2cb0*/  @P0 FSEL R96, R97, RZ, P6 ;  /* 0x000000ff61600208 */ /* 0x000fe40003000000 */
[C---:B------:R-:W-:Y:S02]  /*2cc0*/  @P0 LOP3.LUT P6, RZ, R106.reuse, 0xff0000, RZ, 0xc0, !PT ;  /* 0x00ff00006aff0812 */ /* 0x040fe400078cc0ff */
[----:B------:R-:W-:Y:S02]  /*2cd0*/  @P0 LOP3.LUT P1, RZ, R106, 0xff00, RZ, 0xc0, !PT ;  /* 0x0000ff006aff0812 */ /* 0x000fe4000782c0ff */
[----:B------:R-:W-:Y:S02]  /*2ce0*/  @P0 FSEL R98, R186, RZ, P6 ;  /* 0x000000ffba620208 */ /* 0x000fe40003000000 */
[----:B------:R-:W-:-:S02]  /*2cf0*/  @P0 LOP3.LUT P6, RZ, R106, 0xff000000, RZ, 0xc0, !PT ;  /* 0xff0000006aff0812 */ /* 0x000fc400078cc0ff */
[----:B------:R-:W-:Y:S02]  /*2d00*/  SEL R76, R89, R76, P5 ;  /* 0x0000004c594c7207 */ /* 0x000fe40002800000 */
[----:B------:R-:W-:Y:S02]  /*2d10*/  SEL R82, R99, R82, P5 ;  /* 0x0000005263527207 */ /* 0x000fe40002800000 */
[----:B------:R-:W-:Y:S01]  /*2d20*/  SEL R83, R152, R83, P5 ;  /* 0x0000005398537207 */ /* 0x000fe20002800000 */
[----:B------:R-:W-:Y:S01]  /*2d30*/  @P5 STG.E.128 [R92.64], R76 ;  /* 0x0000004c5c005986 */ /* 0x000fe2000c101d04 */
[----:B------:R-:W-:Y:S02]  /*2d40*/  F2FP.BF16.PACK_AB R89, R191, R188 ;  /* 0x000000bcbf59723e */ /* 0x000fe400000010ff */
[----:B------:R-:W-:Y:S01]  /*2d50*/  @P0 FSEL R97, R185, RZ, P1 ;  /* 0x000000ffb9610208 */ /* 0x000fe20000800000 */
[----:B------:R0:W-:Y:S01]  /*2d60*/  @P5 STG.E.128 [R92.64+0x10], R80 ;  /* 0x000010505c005986 */ /* 0x0001e2000c101d04 */
[----:B------:R-:W-:-:S02]  /*2d70*/  @P0 LOP3.LUT P1, RZ, R107, 0xff, RZ, 0xc0, !PT ;  /* 0x000000ff6bff0812 */ /* 0x000fc4000782c0ff */
[----:B------:R-:W-:Y:S01]  /*2d80*/  @P0 FSEL R99, R190, RZ, P6 ;  /* 0x000000ffbe630208 */ /* 0x000fe20003000000 */
[----:B------:R1:W-:Y:S01]  /*2d90*/  STG.E.128 [R94.64], R88 ;  /* 0x000000585e007986 */ /* 0x0003e2000c101d04 */
[C---:B------:R-:W-:Y:S02]  /*2da0*/  @P0 LOP3.LUT P6, RZ, R107.reuse, 0xff0000, RZ, 0xc0, !PT ;  /* 0x00ff00006bff0812 */ /* 0x040fe400078cc0ff */
[----:B------:R-:W-:Y:S02]  /*2db0*/  @P0 LOP3.LUT P5, RZ, R107, 0xff00, RZ, 0xc0, !PT ;  /* 0x0000ff006bff0812 */ /* 0x000fe400078ac0ff */
[----:B------:R-:W-:Y:S02]  /*2dc0*/  @P0 F2FP.BF16.PACK_AB R96, RZ, R96 ;  /* 0x00000060ff60023e */ /* 0x000fe400000010ff */
[----:B------:R-:W-:Y:S02]  /*2dd0*/  @P0 F2FP.BF16.PACK_AB R98, RZ, R98 ;  /* 0x00000062ff62023e */ /* 0x000fe400000010ff */
[----:B------:R-:W-:-:S02]  /*2de0*/  @P0 F2FP.BF16.PACK_AB R97, RZ, R97 ;  /* 0x00000061ff61023e */ /* 0x000fc400000010ff */
[----:B------:R-:W-:Y:S02]  /*2df0*/  @P0 F2FP.BF16.PACK_AB R99, RZ, R99 ;  /* 0x00000063ff63023e */ /* 0x000fe400000010ff */
[----:B------:R-:W-:Y:S02]  /*2e00*/  @P0 PRMT R84, R96, 0x7610, R84 ;  /* 0x0000761060540816 */ /* 0x000fe40000000054 */
[----:B0-----:R-:W-:Y:S02]  /*2e10*/  @P0 FSEL R92, R192, RZ, P1 ;  /* 0x000000ffc05c0208 */ /* 0x001fe40000800000 */
[----:B------:R-:W-:Y:S02]  /*2e20*/  @P0 LOP3.LUT P1, RZ, R107, 0xff000000, RZ, 0xc0, !PT ;  /* 0xff0000006bff0812 */ /* 0x000fe4000782c0ff */
[----:B-1----:R-:W-:Y:S02]  /*2e30*/  @P0 FSEL R89, R195, RZ, P6 ;  /* 0x000000ffc3590208 */ /* 0x002fe40003000000 */
[----:B------:R-:W-:-:S02]  /*2e40*/  @P0 FSEL R88, R194, RZ, P5 ;  /* 0x000000ffc2580208 */ /* 0x000fc40002800000 */
[----:B------:R-:W-:Y:S02]  /*2e50*/  @P0 FSEL R91, R196, RZ, P1 ;  /* 0x000000ffc45b0208 */ /* 0x000fe40000800000 */
        /* <DEDUP_REMOVED lines=14> */
.L_x_797:
[----:B------:R-:W-:Y:S05]  /*2f40*/  BSYNC B1 ;  /* 0x0000000000017941 */ /* 0x000fea0003800000 */
.L_x_796:
[----:B0-----:R-:W-:-:S05]  /*2f50*/  IMAD.MOV.U32 R89, RZ, RZ, c[0x0][0x160] ;  /* 0x00005800ff597624 */ /* 0x001fca00078e00ff */
[----:B------:R-:W-:-:S04]  /*2f60*/  LEA R126, R89, R126, 0x2 ;  /* 0x0000007e597e7211 */ /* 0x000fc800078e10ff */
[----:B------:R-:W-:-:S13]  /*2f70*/  ISETP.GE.AND P0, PT, R126, c[0x0][0x164], PT ;  /* 0x000059007e007a0c */ /* 0x000fda0003f06270 */
[----:B-----5:R-:W-:Y:S01]  /*2f80*/  @P0 CALL.REL.NOINC `(.L_x_783) ;  /* 0x0000001000000944 */ /* 0x020fe20003c00000 */
[----:B------:R-:W-:Y:S05]  /*2f90*/  BRA `(.L_x_798) ;  /* 0xffffd55000007947 */ /* 0x000fea000383ffff */
.L_x_783:
[----:B-1----:R-:W-:Y:S05]  /*2fa0*/  BSYNC B0 ;  /* 0x0000000000007941 */ /* 0x002fea0003800000 */
.L_x_782:
[----:B------:R-:W-:Y:S01]  /*2fb0*/  SHF.R.U32.HI R2, RZ, 0x5, R0 ;  /* 0x00000005ff027819 */ /* 0x000fe20000011600 */
[----:B------:R-:W-:Y:S01]  /*2fc0*/  WARPSYNC 0xffffffff ;  /* 0xffffffff00007948 */ /* 0x000fe20003800000 */
[----:B------:R-:W-:-:S05]  /*2fd0*/  LOP3.LUT R3, R0, 0x1f, RZ, 0xc0, !PT ;  /* 0x0000001f00037812 */ /* 0x000fca00078ec0ff */
        /* <DEDUP_REMOVED lines=9> */
[----:B0-----:R-:W-:-:S04]  /*3070*/  IADD3 R12, -R0, 0x7f, RZ ;  /* 0x0000007f000c7810 */ /* 0x001fc80007ffe1ff */
[----:B------:R-:W-:-:S04]  /*3080*/  IADD3 R15, R12, c[0x0][0x168], RZ ;  /* 0x00005a000c0f7a10 */ /* 0x000fc80007ffe0ff */
[C---:B------:R-:W-:Y:S02]  /*3090*/  LOP3.LUT P5, RZ, R15.reuse, 0xffffff80, RZ, 0xc0, !PT ;  /* 0xffffff800fff7812 */ /* 0x040fe400078ac0ff */
[C---:B------:R-:W-:Y:S02]  /*30a0*/  ISETP.GE.U32.AND P4, PT, R15.reuse, 0x100, PT ;  /* 0x000001000f00780c */ /* 0x040fe40003f86070 */
[C---:B------:R-:W-:Y:S02]  /*30b0*/  ISETP.GE.U32.AND P3, PT, R15.reuse, 0x180, PT ;  /* 0x000001800f00780c */ /* 0x040fe40003f66070 */
[C---:B------:R-:W-:Y:S02]  /*30c0*/  ISETP.GE.U32.AND P2, PT, R15.reuse, 0x200, PT ;  /* 0x000002000f00780c */ /* 0x040fe40003f46070 */
[C---:B------:R-:W-:Y:S02]  /*30d0*/  ISETP.GE.U32.AND P1, PT, R15.reuse, 0x280, PT ;  /* 0x000002800f00780c */ /* 0x040fe40003f26070 */
[----:B------:R-:W-:Y:S01]  /*30e0*/  ISETP.GE.U32.AND P0, PT, R15, 0x300, PT ;  /* 0x000003000f00780c */ /* 0x000fe20003f06070 */
        /* <DEDUP_REMOVED lines=27> */
[----:B------:R-:W-:Y:S01]  /*32a0*/  LDS R20, [R0.X4+0x2400] ;  /* 0x0024000000147984 */ /* 0x000fe20000004800 */
        /* <DEDUP_REMOVED lines=26> */
[----:B--2---:R-:W-:-:S03]  /*3450*/  FADD.FTZ R25, R5, R26 ;  /* 0x0000001a05197221 */ /* 0x004fc60000010000 */
[----:B------:R-:W-:Y:S04]  /*3460*/  STS.128 [R2+0x800], R32 ;  /* 0x0008002002007388 */ /* 0x000fe80000000c00 */
[----:B------:R0:W-:Y:S04]  /*3470*/  STS.128 [R2+0x810], R28 ;  /* 0x0008101c02007388 */ /* 0x0001e80000000c00 */
[----:B------:R-:W-:Y:S01]  /*3480*/  BAR.SYNC.DEFER_BLOCKING 0x0 ;  /* 0x0000000000007b1d */ /* 0x000fe20000010000 */
[----:B0-----:R-:W-:-:S04]  /*3490*/  IADD3 R2, P6, R13, R0, RZ ;  /* 0x000000000d027210 */ /* 0x001fc80007fde0ff */
[----:B------:R-:W-:-:S04]  /*34a0*/  IADD3.X R47, RZ, RZ, RZ, P6, !PT ;  /* 0x000000ffff2f7210 */ /* 0x000fc800037fe4ff */
[C---:B------:R-:W-:Y:S01]  /*34b0*/  SHF.L.U64.HI R47, R2.reuse, 0x2, R47 ;  /* 0x00000002022f7819 */ /* 0x040fe2000001022f */
[----:B------:R-:W-:Y:S01]  /*34c0*/  IMAD.SHL.U32 R2, R2, 0x4, RZ ;  /* 0x0000000402027824 */ /* 0x000fe200078e00ff */
[----:B------:R-:W0:Y:S04]  /*34d0*/  LDS R27, [R0.X4] ;  /* 0x00000000001b7984 */ /* 0x000e280000004800 */
[C---:B------:R-:W-:Y:S01]  /*34e0*/  IADD3 R28, P6, R2.reuse, c[0x0][0x228], RZ ;  /* 0x00008a00021c7a10 */ /* 0x040fe20007fde0ff */
[----:B------:R-:W1:Y:S03]  /*34f0*/  LDS R44, [R0.X4+0xc00] ;  /* 0x000c0000002c7984 */ /* 0x000e660000004800 */
[----:B------:R-:W-:Y:S01]  /*3500*/  IADD3.X R49, R47, c[0x0][0x22c], RZ, P6, !PT ;  /* 0x00008b002f317a10 */ /* 0x000fe200037fe4ff */
[----:B------:R-:W2:Y:S01]  /*3510*/  LDS R6, [R0.X4+0x200] ;  /* 0x0002000000067984 */ /* 0x000ea20000004800 */
[----:B------:R-:W-:-:S02]  /*3520*/  IADD3 R26, P6, R2, c[0x0][0x220], RZ ;  /* 0x00008800021a7a10 */ /* 0x000fc40007fde0ff */
[----:B------:R-:W-:Y:S01]  /*3530*/  @P5 MOV R2, R28 ;  /* 0x0000001c00025202 */ /* 0x000fe20000000f00 */
[----:B------:R-:W3:Y:S01]  /*3540*/  LDS R29, [R0.X4+0xe00] ;  /* 0x000e0000001d7984 */ /* 0x000ee20000004800 */
[----:B------:R-:W-:Y:S01]  /*3550*/  IADD3.X R47, R47, c[0x0][0x224], RZ, P6, !PT ;  /* 0x000089002f2f7a10 */ /* 0x000fe200037fe4ff */
[----:B------:R-:W-:Y:S01]  /*3560*/  @P5 IMAD.MOV.U32 R3, RZ, RZ, R49 ;  /* 0x000000ffff035224 */ /* 0x000fe200078e0031 */
[----:B------:R-:W-:Y:S01]  /*3570*/  @P5 IADD3 R28, P6, R28, 0x200, RZ ;  /* 0x000002001c1c5810 */ /* 0x000fe20007fde0ff */
[----:B------:R-:W4:Y:S01]  /*3580*/  LDS R18, [R0.X4+0x1800] ;  /* 0x0018000000127984 */ /* 0x000f220000004800 */
[----:B------:R-:W-:Y:S01]  /*3590*/  @P5 MOV R4, R26 ;  /* 0x0000001a00045202 */ /* 0x000fe20000000f00 */
[----:B------:R-:W-:Y:S01]  /*35a0*/  @P5 IMAD.MOV.U32 R5, RZ, RZ, R47 ;  /* 0x000000ffff055224 */ /* 0x000fe200078e002f */
[----:B------:R-:W-:Y:S01]  /*35b0*/  @P5 IADD3.X R49, RZ, R49, RZ, P6, !PT ;  /* 0x00000031ff315210 */ /* 0x000fe200037fe4ff */
[----:B------:R-:W4:Y:S01]  /*35c0*/  LDS R8, [R0.X4+0x400] ;  /* 0x0004000000087984 */ /* 0x000f220000004800 */
[----:B------:R-:W-:-:S03]  /*35d0*/  @P5 IADD3 R26, P6, R26, 0x200, RZ ;  /* 0x000002001a1a5810 */ /* 0x000fc60007fde0ff */
[----:B------:R-:W4:Y:S01]  /*35e0*/  LDS R31, [R0.X4+0x1000] ;  /* 0x00100000001f7984 */ /* 0x000f220000004800 */
[----:B------:R-:W-:Y:S02]  /*35f0*/  @P4 IMAD.MOV.U32 R7, RZ, RZ, R49 ;  /* 0x000000ffff074224 */ /* 0x000fe400078e0031 */
[----:B------:R-:W-:Y:S01]  /*3600*/  @P5 IMAD.X R47, RZ, RZ, R47, P6 ;  /* 0x000000ffff2f5224 */ /* 0x000fe200030e062f */
        /* <DEDUP_REMOVED lines=10> */
[----:B---3--:R-:W-:Y:S01]  /*36b0*/  FADD.FTZ R29, R6, R29 ;  /* 0x0000001d061d7221 */ /* 0x008fe20000010000 */
[----:B------:R-:W-:Y:S02]  /*36c0*/  @P4 MOV R6, R28 ;  /* 0x0000001c00064202 */ /* 0x000fe40000000f00 */
[----:B------:R-:W3:Y:S01]  /*36d0*/  LDS R37, [R0.X4+0x2400] ;  /* 0x0024000000257984 */ /* 0x000ee20000004800 */
[----:B----4-:R-:W-:Y:S01]  /*36e0*/  FADD.FTZ R18, R27, R18 ;  /* 0x000000121b127221 */ /* 0x010fe20000010000 */
[----:B------:R-:W-:Y:S02]  /*36f0*/  @P4 IADD3 R28, P6, R28, 0x200, RZ ;  /* 0x000002001c1c4810 */ /* 0x000fe40007fde0ff */
[----:B------:R-:W4:Y:S01]  /*3700*/  LDS R20, [R0.X4+0x1a00] ;  /* 0x001a000000147984 */ /* 0x000f220000004800 */
[----:B------:R-:W-:Y:S01]  /*3710*/  FADD.FTZ R8, RZ, R8 ;  /* 0x00000008ff087221 */ /* 0x000fe20000010000 */
[----:B------:R-:W-:-:S02]  /*3720*/  @P4 IADD3.X R49, RZ, R49, RZ, P6, !PT ;  /* 0x00000031ff314210 */ /* 0x000fc400037fe4ff */
[----:B------:R-:W4:Y:S01]  /*3730*/  LDS R22, [R0.X4+0x1c00] ;  /* 0x001c000000167984 */ /* 0x000f220000004800 */
[----:B------:R-:W-:Y:S01]  /*3740*/  FADD.FTZ R31, R8, R31 ;  /* 0x0000001f081f7221 */ /* 0x000fe20000010000 */
[----:B------:R-:W-:Y:S02]  /*3750*/  @P4 MOV R8, R26 ;  /* 0x0000001a00084202 */ /* 0x000fe40000000f00 */
[----:B------:R-:W4:Y:S01]  /*3760*/  LDS R39, [R0.X4+0x2600] ;  /* 0x0026000000277984 */ /* 0x000f220000004800 */
[----:B------:R-:W-:Y:S01]  /*3770*/  FADD.FTZ R9, RZ, R9 ;  /* 0x00000009ff097221 */ /* 0x000fe20000010000 */
[----:B------:R-:W-:Y:S02]  /*3780*/  @P4 IADD3 R26, P6, R26, 0x200, RZ ;  /* 0x000002001a1a4810 */ /* 0x000fe40007fde0ff */
[----:B------:R-:W4:Y:S01]  /*3790*/  LDS R41, [R0.X4+0x2800] ;  /* 0x0028000000297984 */ /* 0x000f220000004800 */
[----:B------:R-:W-:-:S03]  /*37a0*/  FADD.FTZ R10, RZ, R10 ;  /* 0x0000000aff0a7221 */ /* 0x000fc60000010000 */
[----:B------:R-:W4:Y:S01]  /*37b0*/  LDS R24, [R0.X4+0x2000] ;  /* 0x0020000000187984 */ /* 0x000f220000004800 */
[----:B------:R-:W-:Y:S02]  /*37c0*/  FADD.FTZ R14, R9, R14 ;  /* 0x0000000e090e7221 */ /* 0x000fe40000010000 */
[----:B------:R-:W-:Y:S01]  /*37d0*/  @P4 IMAD.MOV.U32 R9, RZ, RZ, R47 ;  /* 0x000000ffff094224 */ /* 0x000fe200078e002f */
[----:B------:R-:W4:Y:S01]  /*37e0*/  LDS R43, [R0.X4+0x2a00] ;  /* 0x002a0000002b7984 */ /* 0x000f220000004800 */
[----:B------:R-:W-:Y:S01]  /*37f0*/  FADD.FTZ R33, R10, R33 ;  /* 0x000000210a217221 */ /* 0x000fe20000010000 */
[----:B------:R-:W-:Y:S01]  /*3800*/  @P3 MOV R10, R28 ;  /* 0x0000001c000a3202 */ /* 0x000fe20000000f00 */
[----:B------:R-:W-:Y:S01]  /*3810*/  @P4 IMAD.X R47, RZ, RZ, R47, P6 ;  /* 0x000000ffff2f4224 */ /* 0x000fe200030e062f */
[----:B------:R-:W4:Y:S01]  /*3820*/  LDS R45, [R0.X4+0x2c00] ;  /* 0x002c0000002d7984 */ /* 0x000f220000004800 */
[----:B0-----:R-:W-:Y:S01]  /*3830*/  FADD.FTZ R13, RZ, R13 ;  /* 0x0000000dff0d7221 */ /* 0x001fe20000010000 */
[----:B------:R-:W-:-:S02]  /*3840*/  @P3 IADD3 R28, P6, R28, 0x200, RZ ;  /* 0x000002001c1c3810 */ /* 0x000fc40007fde0ff */
[----:B------:R-:W0:Y:S01]  /*3850*/  LDS R35, [R0.X4+0x2200] ;  /* 0x0022000000237984 */ /* 0x000e220000004800 */
[----:B-1----:R-:W-:Y:S02]  /*3860*/  FADD.FTZ R14, R14, R11 ;  /* 0x0000000b0e0e7221 */ /* 0x002fe40000010000 */
[----:B------:R-:W-:Y:S01]  /*3870*/  @P3 IMAD.MOV.U32 R11, RZ, RZ, R49 ;  /* 0x000000ffff0b3224 */ /* 0x000fe200078e0031 */
[----:B------:R-:W1:Y:S01]  /*3880*/  LDS R27, [R0.X4+0x2e00] ;  /* 0x002e0000001b7984 */ /* 0x000e620000004800 */
[----:B--2---:R-:W-:Y:S01]  /*3890*/  FADD.FTZ R16, R13, R12 ;  /* 0x0000000c0d107221 */ /* 0x004fe20000010000 */
[----:B------:R-:W-:Y:S01]  /*38a0*/  @P3 MOV R12, R26 ;  /* 0x0000001a000c3202 */ /* 0x000fe20000000f00 */
[----:B------:R-:W-:Y:S01]  /*38b0*/  @P3 IMAD.MOV.U32 R13, RZ, RZ, R47 ;  /* 0x000000ffff0d3224 */ /* 0x000fe200078e002f */
[----:B------:R-:W-:Y:S01]  /*38c0*/  @P3 IADD3.X R49, RZ, R49, RZ, P6, !PT ;  /* 0x00000031ff313210 */ /* 0x000fe200037fe4ff */
[----:B---3--:R-:W-:Y:S01]  /*38d0*/  FADD.FTZ R37, R18, R37 ;  /* 0x0000002512257221 */ /* 0x008fe20000010000 */
[----:B------:R-:W-:Y:S01]  /*38e0*/  @P3 IADD3 R26, P6, R26, 0x200, RZ ;  /* 0x000002001a1a3810 */ /* 0x000fe20007fde0ff */
[----:B----4-:R-:W-:-:S03]  /*38f0*/  FADD.FTZ R20, R29, R20 ;  /* 0x000000141d147221 */ /* 0x010fc60000010000 */
[----:B------:R2:W-:Y:S01]  /*3900*/  @P5 STG.E [R2.64], R37 ;  /* 0x0000002502005986 */ /* 0x0005e2000c101904 */
[----:B------:R-:W-:Y:S02]  /*3910*/  @P3 IMAD.X R47, RZ, RZ, R47, P6 ;  /* 0x000000ffff2f3224 */ /* 0x000fe400030e062f */
[----:B------:R-:W-:Y:S01]  /*3920*/  FADD.FTZ R22, R31, R22 ;  /* 0x000000161f167221 */ /* 0x000fe20000010000 */
[----:B------:R3:W-:Y:S01]  /*3930*/  @P5 STG.E [R4.64], R15 ;  /* 0x0000000f04005986 */ /* 0x0007e2000c101904 */
[----:B------:R-:W-:Y:S02]  /*3940*/  FADD.FTZ R39, R20, R39 ;  /* 0x0000002714277221 */ /* 0x000fe40000010000 */
[----:B------:R-:W-:-:S03]  /*3950*/  FADD.FTZ R41, R22, R41 ;  /* 0x0000002916297221 */ /* 0x000fc60000010000 */
[----:B------:R4:W-:Y:S01]  /*3960*/  @P4 STG.E [R6.64], R39 ;  /* 0x0000002706004986 */ /* 0x0009e2000c101904 */
[----:B--2---:R-:W-:Y:S01]  /*3970*/  @P2 MOV R2, R28 ;  /* 0x0000001c00022202 */ /* 0x004fe20000000f00 */
[----:B------:R-:W-:Y:S01]  /*3980*/  @P2 IMAD.MOV.U32 R3, RZ, RZ, R49 ;  /* 0x000000ffff032224 */ /* 0x000fe200078e0031 */
[----:B------:R-:W-:Y:S01]  /*3990*/  @P2 IADD3 R28, P5, R28, 0x200, RZ ;  /* 0x000002001c1c2810 */ /* 0x000fe20007fbe0ff */
[----:B------:R-:W-:Y:S01]  /*39a0*/  FADD.FTZ R24, R33, R24 ;  /* 0x0000001821187221 */ /* 0x000fe20000010000 */
[----:B---3--:R-:W-:Y:S01]  /*39b0*/  @P2 MOV R4, R26 ;  /* 0x0000001a00042202 */ /* 0x008fe20000000f00 */
[----:B------:R-:W-:Y:S01]  /*39c0*/  @P2 IMAD.MOV.U32 R5, RZ, RZ, R47 ;  /* 0x000000ffff052224 */ /* 0x000fe200078e002f */
[----:B------:R-:W-:Y:S01]  /*39d0*/  @P2 IADD3 R26, P6, R26, 0x200, RZ ;  /* 0x000002001a1a2810 */ /* 0x000fe20007fde0ff */
[----:B------:R2:W-:Y:S01]  /*39e0*/  @P4 STG.E [R8.64], R17 ;  /* 0x0000001108004986 */ /* 0x0005e2000c101904 */
[----:B------:R-:W-:Y:S01]  /*39f0*/  @P2 IADD3.X R49, RZ, R49, RZ, P5, !PT ;  /* 0x00000031ff312210 */ /* 0x000fe20002ffe4ff */
[----:B------:R-:W-:Y:S01]  /*3a00*/  FADD.FTZ R43, R14, R43 ;  /* 0x0000002b0e2b7221 */ /* 0x000fe20000010000 */
[----:B------:R-:W-:Y:S01]  /*3a10*/  @P2 IADD3.X R47, RZ, R47, RZ, P6, !PT ;  /* 0x0000002fff2f2210 */ /* 0x000fe200037fe4ff */
[----:B------:R-:W-:Y:S01]  /*3a20*/  @P3 STG.E [R10.64], R41 ;  /* 0x000000290a003986 */ /* 0x000fe2000c101904 */
[----:B------:R-:W-:Y:S01]  /*3a30*/  FADD.FTZ R45, R24, R45 ;  /* 0x0000002d182d7221 */ /* 0x000fe20000010000 */
[-C--:B----4-:R-:W-:Y:S01]  /*3a40*/  @P1 MOV R7, R49.reuse ;  /* 0x0000003100071202 */ /* 0x090fe20000000f00 */
[----:B------:R-:W-:Y:S01]  /*3a50*/  @P1 IMAD.MOV.U32 R6, RZ, RZ, R28 ;  /* 0x000000ffff061224 */ /* 0x000fe200078e001c */
[----:B------:R-:W-:Y:S01]  /*3a60*/  @P3 STG.E [R12.64], R19 ;  /* 0x000000130c003986 */ /* 0x000fe2000c101904 */
[----:B------:R-:W-:Y:S01]  /*3a70*/  @P1 IADD3 R28, P3, R28, 0x200, RZ ;  /* 0x000002001c1c1810 */ /* 0x000fe20007f7e0ff */
[----:B0-----:R-:W-:Y:S01]  /*3a80*/  FADD.FTZ R16, R16, R35 ;  /* 0x0000002310107221 */ /* 0x001fe20000010000 */
[----:B--2---:R-:W-:Y:S01]  /*3a90*/  @P1 MOV R8, R26 ;  /* 0x0000001a00081202 */ /* 0x004fe20000000f00 */
[----:B------:R-:W-:Y:S01]  /*3aa0*/  @P1 IMAD.MOV.U32 R9, RZ, RZ, R47 ;  /* 0x000000ffff091224 */ /* 0x000fe200078e002f */
[----:B------:R-:W-:Y:S01]  /*3ab0*/  @P1 IADD3 R26, P4, R26, 0x200, RZ ;  /* 0x000002001a1a1810 */ /* 0x000fe20007f9e0ff */
[----:B------:R0:W-:Y:S01]  /*3ac0*/  @P2 STG.E [R2.64], R43 ;  /* 0x0000002b02002986 */ /* 0x0001e2000c101904 */
[----:B------:R-:W-:Y:S01]  /*3ad0*/  @P1 IADD3.X R49, RZ, R49, RZ, P3, !PT ;  /* 0x00000031ff311210 */ /* 0x000fe20001ffe4ff */
[----:B-1----:R-:W-:Y:S01]  /*3ae0*/  FADD.FTZ R27, R16, R27 ;  /* 0x0000001b101b7221 */ /* 0x002fe20000010000 */
[----:B------:R-:W-:Y:S01]  /*3af0*/  @P1 IADD3.X R47, RZ, R47, RZ, P4, !PT ;  /* 0x0000002fff2f1210 */ /* 0x000fe200027fe4ff */
[----:B------:R1:W-:Y:S04]  /*3b00*/  @P2 STG.E [R4.64], R21 ;  /* 0x0000001504002986 */ /* 0x0003e8000c101904 */
[----:B------:R2:W-:Y:S04]  /*3b10*/  @P1 STG.E [R6.64], R45 ;  /* 0x0000002d06001986 */ /* 0x0005e8000c101904 */
[----:B------:R2:W-:Y:S01]  /*3b20*/  @P1 STG.E [R8.64], R23 ;  /* 0x0000001708001986 */ /* 0x0005e2000c101904 */
[----:B0-----:R-:W-:Y:S01]  /*3b30*/  IMAD.MOV.U32 R2, RZ, RZ, R28 ;  /* 0x000000ffff027224 */ /* 0x001fe200078e001c */
[----:B------:R-:W-:-:S02]  /*3b40*/  MOV R3, R49 ;  /* 0x0000003100037202 */ /* 0x000fc40000000f00 */
[----:B-1----:R-:W-:Y:S01]  /*3b50*/  MOV R4, R26 ;  /* 0x0000001a00047202 */ /* 0x002fe20000000f00 */
[----:B------:R-:W-:Y:S01]  /*3b60*/  IMAD.MOV.U32 R5, RZ, RZ, R47 ;  /* 0x000000ffff057224 */ /* 0x000fe200078e002f */
[----:B------:R-:W-:Y:S06]  /*3b70*/  @!P0 EXIT ;  /* 0x000000000000894d */ /* 0x000fec0003800000 */
[----:B------:R-:W-:Y:S04]  /*3b80*/  STG.E [R2.64], R27 ;  /* 0x0000001b02007986 */ /* 0x000fe8000c101904 */
[----:B------:R-:W-:Y:S01]  /*3b90*/  STG.E [R4.64], R25 ;  /* 0x0000001904007986 */ /* 0x000fe2000c101904 */
[----:B------:R-:W-:Y:S05]  /*3ba0*/  EXIT ;  /* 0x000000000000794d */ /* 0x000fea0003800000 */
.L_x_790:
[----:B------:R-:W-:Y:S01]  /*3bb0*/  HFMA2.MMA R96, -RZ, RZ, 0, 5.9604644775390625e-08 ;  /* 0x00000001ff607435 */ /* 0x000fe200000001ff */
[----:B------:R-:W-:Y:S01]  /*3bc0*/  MOV R91, R187 ;  /* 0x000000bb005b7202 */ /* 0x000fe20000000f00 */
[----:B------:R-:W-:Y:S01]  /*3bd0*/  IMAD.MOV.U32 R93, RZ, RZ, 0x1f ;  /* 0x0000001fff5d7424 */ /* 0x000fe200078e00ff */
[----:B------:R-:W-:-:S02]  /*3be0*/  MOV R98, 0xffffffff ;  /* 0xffffffff00627802 */ /* 0x000fc40000000f00 */
[----:B------:R-:W-:Y:S02]  /*3bf0*/  MOV R88, 0x3c10 ;  /* 0x00003c1000587802 */ /* 0x000fe40000000f00 */
[----:B-----5:R-:W-:Y:S05]  /*3c00*/  CALL.REL.NOINC `($__internal_44_$__cuda_sm70_shflsync_bfly_p) ;  /* 0x0000046000007944 */ /* 0x020fea0003c00000 */
[----:B-1----:R-:W-:Y:S01]  /*3c10*/  MOV R90, R91 ;  /* 0x0000005b005a7202 */ /* 0x002fe20000000f00 */
[----:B0-----:R-:W-:Y:S05]  /*3c20*/  BRA `(.L_x_799) ;  /* 0xffffdac000007947 */ /* 0x001fea000383ffff */
.L_x_791:
[----:B------:R-:W-:Y:S01]  /*3c30*/  HFMA2.MMA R96, -RZ, RZ, 0, 5.9604644775390625e-08 ;  /* 0x00000001ff607435 */ /* 0x000fe200000001ff */
[----:B------:R-:W-:Y:S01]  /*3c40*/  IMAD.MOV.U32 R91, RZ, RZ, R186 ;  /* 0x000000ffff5b7224 */ /* 0x000fe200078e00ba */
[----:B------:R-:W-:Y:S01]  /*3c50*/  MOV R93, 0x1f ;  /* 0x0000001f005d7802 */ /* 0x000fe20000000f00 */
[----:B------:R-:W-:Y:S01]  /*3c60*/  IMAD.MOV.U32 R98, RZ, RZ, -0x1 ;  /* 0xffffffffff627424 */ /* 0x000fe200078e00ff */
[----:B------:R-:W-:Y:S02]  /*3c70*/  MOV R88, 0x3c90 ;  /* 0x00003c9000587802 */ /* 0x000fe40000000f00 */
[----:B01---5:R-:W-:Y:S05]  /*3c80*/  CALL.REL.NOINC `($__internal_44_$__cuda_sm70_shflsync_bfly_p) ;  /* 0x000003e000007944 */ /* 0x023fea0003c00000 */
[----:B------:R-:W-:Y:S01]  /*3c90*/  FADD.FTZ R187, R90, R187 ;  /* 0x000000bb5abb7221 */ /* 0x000fe20000010000 */
[----:B0-----:R-:W-:Y:S01]  /*3ca0*/  HFMA2.MMA R96, -RZ, RZ, 0, 1.1920928955078125e-07 ;  /* 0x00000002ff607435 */ /* 0x001fe200000001ff */
[----:B-1----:R-:W-:Y:S01]  /*3cb0*/  FADD.FTZ R186, R186, R91 ;  /* 0x0000005bbaba7221 */ /* 0x002fe20000010000 */
[----:B------:R-:W-:Y:S01]  /*3cc0*/  MOV R93, 0x1f ;  /* 0x0000001f005d7802 */ /* 0x000fe20000000f00 */
[----:B------:R-:W-:Y:S01]  /*3cd0*/  IMAD.MOV.U32 R98, RZ, RZ, -0x1 ;  /* 0xffffffffff627424 */ /* 0x000fe200078e00ff */
[----:B------:R-:W-:-:S02]  /*3ce0*/  MOV R91, R187 ;  /* 0x000000bb005b7202 */ /* 0x000fc40000000f00 */
[----:B------:R-:W-:Y:S02]  /*3cf0*/  MOV R88, 0x3d10 ;  /* 0x00003d1000587802 */ /* 0x000fe40000000f00 */
[----:B------:R-:W-:Y:S05]  /*3d00*/  CALL.REL.NOINC `($__internal_44_$__cuda_sm70_shflsync_bfly_p) ;  /* 0x0000036000007944 */ /* 0x000fea0003c00000 */
[----:B0-----:R-:W-:Y:S01]  /*3d10*/  HFMA2.MMA R96, -RZ, RZ, 0, 1.1920928955078125e-07 ;  /* 0x00000002ff607435 */ /* 0x001fe200000001ff */
[----:B-1----:R-:W-:Y:S01]  /*3d20*/  MOV R90, R91 ;  /* 0x0000005b005a7202 */ /* 0x002fe20000000f00 */
[----:B------:R-:W-:Y:S01]  /*3d30*/  IMAD.MOV.U32 R91, RZ, RZ, R186 ;  /* 0x000000ffff5b7224 */ /* 0x000fe200078e00ba */
[----:B------:R-:W-:Y:S01]  /*3d40*/  MOV R93, 0x1f ;  /* 0x0000001f005d7802 */ /* 0x000fe20000000f00 */
[----:B------:R-:W-:Y:S01]  /*3d50*/  IMAD.MOV.U32 R98, RZ, RZ, -0x1 ;  /* 0xffffffffff627424 */ /* 0x000fe200078e00ff */
[----:B------:R-:W-:Y:S02]  /*3d60*/  MOV R88, 0x3d80 ;  /* 0x00003d8000587802 */ /* 0x000fe40000000f00 */
[----:B------:R-:W-:Y:S05]  /*3d70*/  CALL.REL.NOINC `($__internal_44_$__cuda_sm70_shflsync_bfly_p) ;  /* 0x000002f000007944 */ /* 0x000fea0003c00000 */
[----:B------:R-:W-:Y:S01]  /*3d80*/  FADD.FTZ R187, R90, R187 ;  /* 0x000000bb5abb7221 */ /* 0x000fe20000010000 */
[----:B0-----:R-:W-:Y:S01]  /*3d90*/  HFMA2.MMA R96, -RZ, RZ, 0, 2.384185791015625e-07 ;  /* 0x00000004ff607435 */ /* 0x001fe200000001ff */
[----:B-1----:R-:W-:Y:S01]  /*3da0*/  FADD.FTZ R186, R186, R91 ;  /* 0x0000005bbaba7221 */ /* 0x002fe20000010000 */
[----:B------:R-:W-:Y:S01]  /*3db0*/  MOV R93, 0x1f ;  /* 0x0000001f005d7802 */ /* 0x000fe20000000f00 */
[----:B------:R-:W-:Y:S01]  /*3dc0*/  IMAD.MOV.U32 R98, RZ, RZ, -0x1 ;  /* 0xffffffffff627424 */ /* 0x000fe200078e00ff */
[----:B------:R-:W-:-:S02]  /*3dd0*/  MOV R91, R187 ;  /* 0x000000bb005b7202 */ /* 0x000fc40000000f00 */
[----:B------:R-:W-:Y:S02]  /*3de0*/  MOV R88, 0x3e00 ;  /* 0x00003e0000587802 */ /* 0x000fe40000000f00 */
[----:B------:R-:W-:Y:S05]  /*3df0*/  CALL.REL.NOINC `($__internal_44_$__cuda_sm70_shflsync_bfly_p) ;  /* 0x0000027000007944 */ /* 0x000fea0003c00000 */
[----:B0-----:R-:W-:Y:S01]  /*3e00*/  HFMA2.MMA R96, -RZ, RZ, 0, 2.384185791015625e-07 ;  /* 0x00000004ff607435 */ /* 0x001fe200000001ff */
[----:B-1----:R-:W-:Y:S01]  /*3e10*/  MOV R90, R91 ;  /* 0x0000005b005a7202 */ /* 0x002fe20000000f00 */
[----:B------:R-:W-:Y:S01]  /*3e20*/  IMAD.MOV.U32 R91, RZ, RZ, R186 ;  /* 0x000000ffff5b7224 */ /* 0x000fe200078e00ba */
[----:B------:R-:W-:Y:S01]  /*3e30*/  MOV R93, 0x1f ;  /* 0x0000001f005d7802 */ /* 0x000fe20000000f00 */
[----:B------:R-:W-:Y:S01]  /*3e40*/  IMAD.MOV.U32 R98, RZ, RZ, -0x1 ;  /* 0xffffffffff627424 */ /* 0x000fe200078e00ff */
[----:B------:R-:W-:Y:S02]  /*3e50*/  MOV R88, 0x3e70 ;  /* 0x00003e7000587802 */ /* 0x000fe40000000f00 */
[----:B------:R-:W-:Y:S05]  /*3e60*/  CALL.REL.NOINC `($__internal_44_$__cuda_sm70_shflsync_bfly_p) ;  /* 0x0000020000007944 */ /* 0x000fea0003c00000 */
[----:B------:R-:W-:Y:S01]  /*3e70*/  FADD.FTZ R187, R90, R187 ;  /* 0x000000bb5abb7221 */ /* 0x000fe20000010000 */
[----:B0-----:R-:W-:Y:S01]  /*3e80*/  HFMA2.MMA R96, -RZ, RZ, 0, 4.76837158203125e-07 ;  /* 0x00000008ff607435 */ /* 0x001fe200000001ff */
[----:B-1----:R-:W-:Y:S01]  /*3e90*/  FADD.FTZ R94, R186, R91 ;  /* 0x0000005bba5e7221 */ /* 0x002fe20000010000 */
[----:B------:R-:W-:Y:S01]  /*3ea0*/  MOV R93, 0x1f ;  /* 0x0000001f005d7802 */ /* 0x000fe20000000f00 */
[----:B------:R-:W-:Y:S01]  /*3eb0*/  IMAD.MOV.U32 R98, RZ, RZ, -0x1 ;  /* 0xffffffffff627424 */ /* 0x000fe200078e00ff */
[----:B------:R-:W-:-:S02]  /*3ec0*/  MOV R91, R187 ;  /* 0x000000bb005b7202 */ /* 0x000fc40000000f00 */
[----:B------:R-:W-:Y:S02]  /*3ed0*/  MOV R88, 0x3ef0 ;  /* 0x00003ef000587802 */ /* 0x000fe40000000f00 */
[----:B------:R-:W-:Y:S05]  /*3ee0*/  CALL.REL.NOINC `($__internal_44_$__cuda_sm70_shflsync_bfly_p) ;  /* 0x0000018000007944 */ /* 0x000fea0003c00000 */
[----:B0-----:R-:W-:Y:S01]  /*3ef0*/  HFMA2.MMA R96, -RZ, RZ, 0, 4.76837158203125e-07 ;  /* 0x00000008ff607435 */ /* 0x001fe200000001ff */
[----:B-1----:R-:W-:Y:S01]  /*3f00*/  MOV R90, R91 ;  /* 0x0000005b005a7202 */ /* 0x002fe20000000f00 */
[----:B------:R-:W-:Y:S01]  /*3f10*/  IMAD.MOV.U32 R91, RZ, RZ, R94 ;  /* 0x000000ffff5b7224 */ /* 0x000fe200078e005e */
[----:B------:R-:W-:Y:S01]  /*3f20*/  MOV R93, 0x1f ;  /* 0x0000001f005d7802 */ /* 0x000fe20000000f00 */
[----:B------:R-:W-:Y:S01]  /*3f30*/  IMAD.MOV.U32 R98, RZ, RZ, -0x1 ;  /* 0xffffffffff627424 */ /* 0x000fe200078e00ff */
[----:B------:R-:W-:Y:S02]  /*3f40*/  MOV R88, 0x3f60 ;  /* 0x00003f6000587802 */ /* 0x000fe40000000f00 */
[----:B------:R-:W-:Y:S05]  /*3f50*/  CALL.REL.NOINC `($__internal_44_$__cuda_sm70_shflsync_bfly_p) ;  /* 0x0000011000007944 */ /* 0x000fea0003c00000 */
[----:B------:R-:W-:Y:S01]  /*3f60*/  FADD.FTZ R92, R90, R187 ;  /* 0x000000bb5a5c7221 */ /* 0x000fe20000010000 */
[----:B0-----:R-:W-:Y:S01]  /*3f70*/  HFMA2.MMA R96, -RZ, RZ, 0, 9.5367431640625e-07 ;  /* 0x00000010ff607435 */ /* 0x001fe200000001ff */
[----:B-1----:R-:W-:Y:S01]  /*3f80*/  FADD.FTZ R94, R94, R91 ;  /* 0x0000005b5e5e7221 */ /* 0x002fe20000010000 */
[----:B------:R-:W-:Y:S01]  /*3f90*/  MOV R93, 0x1f ;  /* 0x0000001f005d7802 */ /* 0x000fe20000000f00 */
[----:B------:R-:W-:Y:S01]  /*3fa0*/  IMAD.MOV.U32 R98, RZ, RZ, -0x1 ;  /* 0xffffffffff627424 */ /* 0x000fe200078e00ff */
[----:B------:R-:W-:-:S02]  /*3fb0*/  MOV R91, R92 ;  /* 0x0000005c005b7202 */ /* 0x000fc40000000f00 */
[----:B------:R-:W-:Y:S02]  /*3fc0*/  MOV R88, 0x3fe0 ;  /* 0x00003fe000587802 */ /* 0x000fe40000000f00 */
[----:B------:R-:W-:Y:S05]  /*3fd0*/  CALL.REL.NOINC `($__internal_44_$__cuda_sm70_shflsync_bfly_p) ;  /* 0x0000009000007944 */ /* 0x000fea0003c00000 */
[----:B0-----:R-:W-:Y:S01]  /*3fe0*/  HFMA2.MMA R96, -RZ, RZ, 0, 9.5367431640625e-07 ;  /* 0x00000010ff607435 */ /* 0x001fe200000001ff */
[----:B-1----:R-:W-:Y:S01]  /*3ff0*/  MOV R95, R91 ;  /* 0x0000005b005f7202 */ /* 0x002fe20000000f00 */
[----:B------:R-:W-:Y:S01]  /*4000*/  IMAD.MOV.U32 R91, RZ, RZ, R94 ;  /* 0x000000ffff5b7224 */ /* 0x000fe200078e005e */
[----:B------:R-:W-:Y:S01]  /*4010*/  MOV R93, 0x1f ;  /* 0x0000001f005d7802 */ /* 0x000fe20000000f00 */
[----:B------:R-:W-:Y:S01]  /*4020*/  IMAD.MOV.U32 R98, RZ, RZ, -0x1 ;  /* 0xffffffffff627424 */ /* 0x000fe200078e00ff */
[----:B------:R-:W-:Y:S02]  /*4030*/  MOV R88, 0x4050 ;  /* 0x0000405000587802 */ /* 0x000fe40000000f00 */
[----:B------:R-:W-:Y:S05]  /*4040*/  CALL.REL.NOINC `($__internal_44_$__cuda_sm70_shflsync_bfly_p) ;  /* 0x0000002000007944 */ /* 0x000fea0003c00000 */
[----:B-1----:R-:W-:Y:S01]  /*4050*/  MOV R89, R91 ;  /* 0x0000005b00597202 */ /* 0x002fe20000000f00 */
[----:B0-----:R-:W-:Y:S05]  /*4060*/  BRA `(.L_x_800) ;  /* 0xffffd7a000007947 */ /* 0x001fea000383ffff */
        .weak           $__internal_44_$__cuda_sm70_shflsync_bfly_p
        .type           $__internal_44_$__cuda_sm70_shflsync_bfly_p,@function
        .size           $__internal_44_$__cuda_sm70_shflsync_bfly_p,(.L_x_2281 - $__internal_44_$__cuda_sm70_shflsync_bfly_p)
$__internal_44_$__cuda_sm70_shflsync_bfly_p:
[----:B------:R-:W-:Y:S01]  /*4070*/  HFMA2.MMA R89, -RZ, RZ, 0, 0 ;  /* 0x00000000ff597435 */ /* 0x000fe200000001ff */
[----:B------:R-:W-:Y:S04]  /*4080*/  WARPSYNC R98 ;  /* 0x0000006200007348 */ /* 0x000fe80003800000 */
[----:B------:R0:W1:Y:S01]  /*4090*/  SHFL.BFLY PT, R91, R91, R96, R93 ;  /* 0x0c0000605b5b7389 */ /* 0x00006200000e005d */
[----:B------:R-:W-:Y:S05]  /*40a0*/  RET.REL.NODEC R88 `(_ZN10layer_norm31ln_parallel_residual_bwd_kernelINS_13Kernel_traitsI13__nv_bfloat16S2_fS2_fjLj768ELj1ELj4ELj1ELj16ENS_18Kernel_traits_baseILj768ES2_S2_fS2_fjLj128EEEEELb1ELb1ELb0EEEvNS_9BwdParamsE) ;  /* 0xffffbf5058007950 */ /* 0x000fea0003c3ffff */
.L_x_801:
        /* <DEDUP_REMOVED lines=13> */
.L_x_2281:


//--------------------- .text._ZN10layer_norm22ln_bwd_finalize_kernelINS_22Kernel_traits_finalizeILj768E13__nv_bfloat16S2_fS2_fjLb0ELj1024ELj4ENS_18Kernel_traits_baseILj768ES2_S2_fS2_fjLj1024EEEEELb0ELb1EEEvNS_9BwdParamsE --------------------------
	.section	.text._ZN10layer_norm22ln_bwd_finalize_kernelINS_22Kernel_traits_finalizeILj768E13__nv_bfloat16S2_fS2_fjLb0ELj1024ELj4ENS_18Kernel_traits_baseILj768ES2_S2_fS2_fjLj1024EEEEELb0ELb1EEEvNS_9BwdParamsE,"ax",@progbits
	.sectioninfo	@"SHI_REGISTERS=32"
	.align	128
        .global         _ZN10layer_norm22ln_bwd_finalize_kernelINS_22Kernel_traits_finalizeILj768E13__nv_bfloat16S2_fS2_fjLb0ELj1024ELj4ENS_18Kernel_traits_baseILj768ES2_S2_fS2_fjLj1024EEEEELb0ELb1EEEvNS_9BwdParamsE
        .type           _ZN10layer_norm22ln_bwd_finalize_kernelINS_22Kernel_traits_finalizeILj768E13__nv_bfloat16S2_fS2_fjLb0ELj1024ELj4ENS_18Kernel_traits_baseILj768ES2_S2_fS2_fjLj1024EEEEELb0ELb1EEEvNS_9BwdParamsE,@function
        .size           _ZN10layer_norm22ln_bwd_finalize_kernelINS_22Kernel_traits_finalizeILj768E13__nv_bfloat16S2_fS2_fjLb0ELj1024ELj4ENS_18Kernel_traits_baseILj768ES2_S2_fS2_fjLj1024EEEEELb0ELb1EEEvNS_9BwdParamsE,(.L_x_2282 - _ZN10layer_norm22ln_bwd_finalize_kernelINS_22Kernel_traits_finalizeILj768E13__nv_bfloat16S2_fS2_fjLb0ELj1024ELj4ENS_18Kernel_traits_baseILj768ES2_S2_fS2_fjLj1024EEEEELb0ELb1EEEvNS_9BwdParamsE)
        .other          _ZN10layer_norm22ln_bwd_finalize_kernelINS_22Kernel_traits_finalizeILj768E13__nv_bfloat16S2_fS2_fjLb0ELj1024ELj4ENS_18Kernel_traits_baseILj768ES2_S2_fS2_fjLj1024EEEEELb0ELb1EEEvNS_9BwdParamsE,@"STO_CUDA_ENTRY STV_DEFAULT"
_ZN10layer_norm22ln_bwd_finalize_kernelINS_22Kernel_traits_finalizeILj768E13__nv_bfloat16S2_fS2_fjLb0ELj1024ELj4ENS_18Kernel_traits_baseILj768ES2_S2_fS2_fjLj1024EEEEELb0ELb1EEEvNS_9BwdParamsE:
.text._ZN10layer_norm22ln_bwd_finalize_kernelINS_22Kernel_traits_finalizeILj768E13__nv_bfloat16S2_fS2_fjLb0ELj1024ELj4ENS_18Kernel_traits_baseILj768ES2_S2_fS2_fjLj1024EEEEELb0ELb1EEEvNS_9BwdParamsE:
        /* <DEDUP_REMOVED lines=19> */
.L_x_814:
        /* <DEDUP_REMOVED lines=27> */
.L_x_806:
        /* <DEDUP_REMOVED lines=35> */
.L_x_805:
[----:B------:R-:W-:Y:S05]  /*0510*/  BSYNC B1 ;  /* 0x0000000000017941 */ /* 0x000fea0003800000 */
.L_x_804:
        /* <DEDUP_REMOVED lines=23> */
.L_x_808:
[----:B------:R-:W-:Y:S05]  /*0690*/  BSYNC B1 ;  /* 0x0000000000017941 */ /* 0x000fea0003800000 */
.L_x_807:
        /* <DEDUP_REMOVED lines=10> */
.L_x_803:
[----:B------:R-:W-:Y:S05]  /*0740*/  BSYNC B0 ;  /* 0x0000000000007941 */ /* 0x000fea0003800000 */
.L_x_802:
        /* <DEDUP_REMOVED lines=11> */
.L_x_815:
        /* <DEDUP_REMOVED lines=18> */
.L_x_816:
[----:B------:R-:W-:Y:S01]  /*0920*/  @!P1 SHF.R.U32.HI R2, RZ, 0x3, R0 ;  /* 0x00000003ff029819 */ /* 0x000fe20000011600 */
[----:B---3--:R-:W-:Y:S02]  /*0930*/  FADD.FTZ R5, R5, R10 ;  /* 0x0000000a05057221 */ /* 0x008fe40000010000 */
[----:B--2---:R-:W-:Y:S01]  /*0940*/  FADD.FTZ R7, R7, R4 ;  /* 0x0000000407077221 */ /* 0x004fe20000010000 */
[----:B------:R-:W-:-:S05]  /*0950*/  @!P1 LOP3.LUT R2, R2, 0x1ffffffc, RZ, 0xc0, !PT ;  /* 0x1ffffffc02029812 */ /* 0x000fca00078ec0ff */
[----:B------:R2:W-:Y:S04]  /*0960*/  @!P1 STS [R2+0x2000], R5 ;  /* 0x0020000502009388 */ /* 0x0005e80000000800 */
[----:B------:R2:W-:Y:S02]  /*0970*/  @!P1 STS [R2+0x2080], R7 ;  /* 0x0020800702009388 */ /* 0x0005e40000000800 */
.L_x_809:
        /* <DEDUP_REMOVED lines=13> */
.L_x_813:
[----:B------:R-:W-:Y:S05]  /*0a50*/  BSYNC B0 ;  /* 0x0000000000007941 */ /* 0x000fea0003800000 */
.L_x_812:
[C---:B------:R-:W-:Y:S02]  /*0a60*/  ISETP.GT.U32.AND P1, PT, R18.reuse, -0x301, PT ;  /* 0xfffffcff1200780c */ /* 0x040fe40003f24070 */
[----:B------:R-:W-:Y:S02]  /*0a70*/  IADD3 R18, R18, 0x300, RZ ;  /* 0x0000030012127810 */ /* 0x000fe40007ffe0ff */
[----:B------:R-:W-:-:S09]  /*0a80*/  IADD3 R19, R19, 0x180, RZ ;  /* 0x0000018013137810 */ /* 0x000fd20007ffe0ff */
[----:B012---:R-:W-:Y:S05]  /*0a90*/  @P1 BRA `(.L_x_814) ;  /* 0xfffff69000001947 */ /* 0x007fea000383ffff */
[----:B------:R-:W-:Y:S05]  /*0aa0*/  EXIT ;  /* 0x000000000000794d */ /* 0x000fea0003800000 */
.L_x_810:
[----:B--2---:R-:W-:Y:S01]  /*0ab0*/  IMAD.MOV.U32 R10, RZ, RZ, R4 ;  /* 0x000000ffff0a7224 */ /* 0x004fe200078e0004 */
[----:B------:R-:W-:Y:S01]  /*0ac0*/  MOV R9, 0x1 ;  /* 0x0000000100097802 */ /* 0x000fe20000000f00 */
[----:B------:R-:W-:Y:S01]  /*0ad0*/  IMAD.MOV.U32 R6, RZ, RZ, 0x1f ;  /* 0x0000001fff067424 */ /* 0x000fe200078e00ff */
[----:B------:R-:W-:Y:S02]  /*0ae0*/  MOV R11, 0xffffffff ;  /* 0xffffffff000b7802 */ /* 0x000fe40000000f00 */
[----:B------:R-:W-:Y:S02]  /*0af0*/  MOV R2, 0xb10 ;  /* 0x00000b1000027802 */ /* 0x000fe40000000f00 */
[----:B01----:R-:W-:Y:S05]  /*0b00*/  CALL.REL.NOINC `($__internal_45_$__cuda_sm70_shflsync_bfly_p) ;  /* 0x000003c000007944 */ /* 0x003fea0003c00000 */
[----:B-1----:R-:W-:Y:S01]  /*0b10*/  IMAD.MOV.U32 R3, RZ, RZ, R6 ;  /* 0x000000ffff037224 */ /* 0x002fe200078e0006 */
[----:B0-----:R-:W-:Y:S05]  /*0b20*/  BRA `(.L_x_815) ;  /* 0xfffffcd000007947 */ /* 0x001fea000383ffff */
.L_x_811:
[----:B------:R-:W-:Y:S01]  /*0b30*/  HFMA2.MMA R6, -RZ, RZ, 0, 1.847743988037109375e-06 ;  /* 0x0000001fff067435 */ /* 0x000fe200000001ff */
[----:B------:R-:W-:Y:S01]  /*0b40*/  MOV R10, R13 ;  /* 0x0000000d000a7202 */ /* 0x000fe20000000f00 */
[----:B------:R-:W-:Y:S01]  /*0b50*/  IMAD.MOV.U32 R9, RZ, RZ, 0x2 ;  /* 0x00000002ff097424 */ /* 0x000fe200078e00ff */
[----:B------:R-:W-:Y:S01]  /*0b60*/  MOV R2, 0xb90 ;  /* 0x00000b9000027802 */ /* 0x000fe20000000f00 */
[----:B------:R-:W-:-:S02]  /*0b70*/  IMAD.MOV.U32 R11, RZ, RZ, -0x1 ;  /* 0xffffffffff0b7424 */ /* 0x000fc400078e00ff */
[----:B012---:R-:W-:Y:S05]  /*0b80*/  CALL.REL.NOINC `($__internal_45_$__cuda_sm70_shflsync_bfly_p) ;  /* 0x0000034000007944 */ /* 0x007fea0003c00000 */
[----:B01----:R-:W-:Y:S01]  /*0b90*/  FADD.FTZ R10, R13, R6 ;  /* 0x000000060d0a7221 */ /* 0x003fe20000010000 */
[----:B------:R-:W-:Y:S01]  /*0ba0*/  HFMA2.MMA R6, -RZ, RZ, 0, 1.847743988037109375e-06 ;  /* 0x0000001fff067435 */ /* 0x000fe200000001ff */
[----:B------:R-:W-:Y:S01]  /*0bb0*/  MOV R9, 0x4 ;  /* 0x0000000400097802 */ /* 0x000fe20000000f00 */
[----:B------:R-:W-:Y:S01]  /*0bc0*/  IMAD.MOV.U32 R11, RZ, RZ, -0x1 ;  /* 0xffffffffff0b7424 */ /* 0x000fe200078e00ff */
[----:B------:R-:W-:-:S03]  /*0bd0*/  MOV R2, 0xbf0 ;  /* 0x00000bf000027802 */ /* 0x000fc60000000f00 */
[----:B------:R-:W-:Y:S05]  /*0be0*/  CALL.REL.NOINC `($__internal_45_$__cuda_sm70_shflsync_bfly_p) ;  /* 0x000002e000007944 */ /* 0x000fea0003c00000 */
[----:B01----:R-:W-:Y:S01]  /*0bf0*/  FADD.FTZ R10, R10, R6 ;  /* 0x000000060a0a7221 */ /* 0x003fe20000010000 */
[----:B------:R-:W-:Y:S01]  /*0c00*/  HFMA2.MMA R6, -RZ, RZ, 0, 1.847743988037109375e-06 ;  /* 0x0000001fff067435 */ /* 0x000fe200000001ff */
[----:B------:R-:W-:Y:S01]  /*0c10*/  MOV R9, 0x8 ;  /* 0x0000000800097802 */ /* 0x000fe20000000f00 */
[----:B------:R-:W-:Y:S01]  /*0c20*/  IMAD.MOV.U32 R11, RZ, RZ, -0x1 ;  /* 0xffffffffff0b7424 */ /* 0x000fe200078e00ff */
[----:B------:R-:W-:-:S03]  /*0c30*/  MOV R2, 0xc50 ;  /* 0x00000c5000027802 */ /* 0x000fc60000000f00 */
[----:B------:R-:W-:Y:S05]  /*0c40*/  CALL.REL.NOINC `($__internal_45_$__cuda_sm70_shflsync_bfly_p) ;  /* 0x0000028000007944 */ /* 0x000fea0003c00000 */
[----:B-1----:R-:W-:Y:S01]  /*0c50*/  FADD.FTZ R4, R10, R6 ;  /* 0x000000060a047221 */ /* 0x002fe20000010000 */
[----:B------:R-:W-:Y:S01]  /*0c60*/  HFMA2.MMA R6, -RZ, RZ, 0, 1.847743988037109375e-06 ;  /* 0x0000001fff067435 */ /* 0x000fe200000001ff */
[----:B0-----:R-:W-:Y:S01]  /*0c70*/  MOV R9, 0x10 ;  /* 0x0000001000097802 */ /* 0x001fe20000000f00 */
[----:B------:R-:W-:Y:S01]  /*0c80*/  IMAD.MOV.U32 R11, RZ, RZ, -0x1 ;  /* 0xffffffffff0b7424 */ /* 0x000fe200078e00ff */
[----:B------:R-:W-:-:S02]  /*0c90*/  MOV R2, 0xcc0 ;  /* 0x00000cc000027802 */ /* 0x000fc40000000f00 */
[----:B------:R-:W-:Y:S02]  /*0ca0*/  MOV R10, R4 ;  /* 0x00000004000a7202 */ /* 0x000fe40000000f00 */
[----:B------:R-:W-:Y:S05]  /*0cb0*/  CALL.REL.NOINC `($__internal_45_$__cuda_sm70_shflsync_bfly_p) ;  /* 0x0000021000007944 */ /* 0x000fea0003c00000 */
[----:B0-----:R-:W-:Y:S01]  /*0cc0*/  HFMA2.MMA R9, -RZ, RZ, 0, 5.9604644775390625e-08 ;  /* 0x00000001ff097435 */ /* 0x001fe200000001ff */
[----:B-1----:R-:W-:Y:S01]  /*0cd0*/  MOV R7, R6 ;  /* 0x0000000600077202 */ /* 0x002fe20000000f00 */
[----:B------:R-:W-:Y:S01]  /*0ce0*/  IMAD.MOV.U32 R10, RZ, RZ, R5 ;  /* 0x000000ffff0a7224 */ /* 0x000fe200078e0005 */
[----:B------:R-:W-:Y:S01]  /*0cf0*/  MOV R6, 0x1f ;  /* 0x0000001f00067802 */ /* 0x000fe20000000f00 */
[----:B------:R-:W-:Y:S01]  /*0d00*/  IMAD.MOV.U32 R11, RZ, RZ, -0x1 ;  /* 0xffffffffff0b7424 */ /* 0x000fe200078e00ff */
[----:B------:R-:W-:Y:S02]  /*0d10*/  MOV R2, 0xd30 ;  /* 0x00000d3000027802 */ /* 0x000fe40000000f00 */
[----:B------:R-:W-:Y:S05]  /*0d20*/  CALL.REL.NOINC `($__internal_45_$__cuda_sm70_shflsync_bfly_p) ;  /* 0x000001a000007944 */ /* 0x000fea0003c00000 */
[----:B0-----:R-:W-:Y:S01]  /*0d30*/  HFMA2.MMA R9, -RZ, RZ, 0, 1.1920928955078125e-07 ;  /* 0x00000002ff097435 */ /* 0x001fe200000001ff */
[----:B-1----:R-:W-:Y:S01]  /*0d40*/  FADD.FTZ R10, R5, R6 ;  /* 0x00000006050a7221 */ /* 0x002fe20000010000 */
[----:B------:R-:W-:Y:S01]  /*0d50*/  MOV R6, 0x1f ;  /* 0x0000001f00067802 */ /* 0x000fe20000000f00 */
[----:B------:R-:W-:Y:S01]  /*0d60*/  IMAD.MOV.U32 R11, RZ, RZ, -0x1 ;  /* 0xffffffffff0b7424 */ /* 0x000fe200078e00ff */
[----:B------:R-:W-:Y:S02]  /*0d70*/  MOV R2, 0xd90 ;  /* 0x00000d9000027802 */ /* 0x000fe40000000f00 */
[----:B------:R-:W-:Y:S05]  /*0d80*/  CALL.REL.NOINC `($__internal_45_$__cuda_sm70_shflsync_bfly_p) ;  /* 0x0000014000007944 */ /* 0x000fea0003c00000 */
[----:B0-----:R-:W-:Y:S01]  /*0d90*/  HFMA2.MMA R9, -RZ, RZ, 0, 2.384185791015625e-07 ;  /* 0x00000004ff097435 */ /* 0x001fe200000001ff */
[----:B-1----:R-:W-:Y:S01]  /*0da0*/  FADD.FTZ R10, R10, R6 ;  /* 0x000000060a0a7221 */ /* 0x002fe20000010000 */
[----:B------:R-:W-:Y:S01]  /*0db0*/  MOV R6, 0x1f ;  /* 0x0000001f00067802 */ /* 0x000fe20000000f00 */
[----:B------:R-:W-:Y:S01]  /*0dc0*/  IMAD.MOV.U32 R11, RZ, RZ, -0x1 ;  /* 0xffffffffff0b7424 */ /* 0x000fe200078e00ff */
[----:B------:R-:W-:-:S02]  /*0dd0*/  MOV R2, 0xdf0 ;  /* 0x00000df000027802 */ /* 0x000fc40000000f00 */
[----:B------:R-:W-:Y:S05]  /*0de0*/  CALL.REL.NOINC `($__internal_45_$__cuda_sm70_shflsync_bfly_p) ;  /* 0x000000e000007944 */ /* 0x000fea0003c00000 */
[----:B0-----:R-:W-:Y:S01]  /*0df0*/  HFMA2.MMA R9, -RZ, RZ, 0, 4.76837158203125e-07 ;  /* 0x00000008ff097435 */ /* 0x001fe200000001ff */
[----:B-1----:R-:W-:Y:S01]  /*0e00*/  FADD.FTZ R10, R10, R6 ;  /* 0x000000060a0a7221 */ /* 0x002fe20000010000 */
[----:B------:R-:W-:Y:S01]  /*0e10*/  MOV R6, 0x1f ;  /* 0x0000001f00067802 */ /* 0x000fe20000000f00 */
[----:B------:R-:W-:Y:S01]  /*0e20*/  IMAD.MOV.U32 R11, RZ, RZ, -0x1 ;  /* 0xffffffffff0b7424 */ /* 0x000fe200078e00ff */
[----:B------:R-:W-:-:S02]  /*0e30*/  MOV R2, 0xe50 ;  /* 0x00000e5000027802 */ /* 0x000fc40000000f00 */
[----:B------:R-:W-:Y:S05]  /*0e40*/  CALL.REL.NOINC `($__internal_45_$__cuda_sm70_shflsync_bfly_p) ;  /* 0x0000008000007944 */ /* 0x000fea0003c00000 */
[----:B0-----:R-:W-:Y:S01]  /*0e50*/  HFMA2.MMA R9, -RZ, RZ, 0, 9.5367431640625e-07 ;  /* 0x00000010ff097435 */ /* 0x001fe200000001ff */
[----:B-1----:R-:W-:Y:S01]  /*0e60*/  FADD.FTZ R10, R10, R6 ;  /* 0x000000060a0a7221 */ /* 0x002fe20000010000 */
[----:B------:R-:W-:Y:S01]  /*0e70*/  MOV R6, 0x1f ;  /* 0x0000001f00067802 */ /* 0x000fe20000000f00 */
[----:B------:R-:W-:Y:S01]  /*0e80*/  IMAD.MOV.U32 R11, RZ, RZ, -0x1 ;  /* 0xffffffffff0b7424 */ /* 0x000fe200078e00ff */
[----:B------:R-:W-:-:S02]  /*0e90*/  MOV R2, 0xeb0 ;  /* 0x00000eb000027802 */ /* 0x000fc40000000f00 */
[----:B------:R-:W-:Y:S05]  /*0ea0*/  CALL.REL.NOINC `($__internal_45_$__cuda_sm70_shflsync_bfly_p) ;  /* 0x0000002000007944 */ /* 0x000fea0003c00000 */
[----:B-1----:R-:W-:Y:S01]  /*0eb0*/  MOV R5, R6 ;  /* 0x0000000600057202 */ /* 0x002fe20000000f00 */
[----:B0-----:R-:W-:Y:S05]  /*0ec0*/  BRA `(.L_x_816) ;  /* 0xfffffa5000007947 */ /* 0x001fea000383ffff */
        .weak           $__internal_45_$__cuda_sm70_shflsync_bfly_p
        .type           $__internal_45_$__cuda_sm70_shflsync_bfly_p,@function
        .size           $__internal_45_$__cuda_sm70_shflsync_bfly_p,(.L_x_2282 - $__internal_45_$__cuda_sm70_shflsync_bfly_p)
$__internal_45_$__cuda_sm70_shflsync_bfly_p:
[----:B------:R-:W-:Y:S01]  /*0ed0*/  HFMA2.MMA R3, -RZ, RZ, 0, 0 ;  /* 0x00000000ff037435 */ /* 0x000fe200000001ff */
[----:B------:R-:W-:Y:S04]  /*0ee0*/  WARPSYNC R11 ;  /* 0x0000000b00007348 */ /* 0x000fe80003800000 */
[----:B------:R0:W1:Y:S01]  /*0ef0*/  SHFL.BFLY PT, R6, R10, R9, R6 ;  /* 0x0c0000090a067389 */ /* 0x00006200000e0006 */
[----:B------:R-:W-:Y:S05]  /*0f00*/  RET.REL.NODEC R2 `(_ZN10layer_norm22ln_bwd_finalize_kernelINS_22Kernel_traits_finalizeILj768E13__nv_bfloat16S2_fS2_fjLb0ELj1024ELj4ENS_18Kernel_traits_baseILj768ES2_S2_fS2_fjLj1024EEEEELb0ELb1EEEvNS_9BwdParamsE) ;  /* 0xfffff0f002007950 */ /* 0x000fea0003c3ffff */
.L_x_817:
        /* <DEDUP_REMOVED lines=15> */
.L_x_2282:


//--------------------- .text._ZN10layer_norm40ln_parallel_residual_bwd_finalize_kernelINS_22Kernel_traits_finalizeILj768E13__nv_bfloat16S2_fS2_fjLb0ELj1024ELj4ENS_18Kernel_traits_baseILj768ES2_S2_fS2_fjLj1024EEEEELb1EEEvNS_9BwdParamsE --------------------------
	.section	.text._ZN10layer_norm40ln_parallel_residual_bwd_finalize_kernelINS_22Kernel_traits_finalizeILj768E13__nv_bfloat16S2_fS2_fjLb0ELj1024ELj4ENS_18Kernel_traits_baseILj768ES2_S2_fS2_fjLj1024EEEEELb1EEEvNS_9BwdParamsE,"ax",@progbits
	.sectioninfo	@"SHI_REGISTERS=32"
	.align	128
        .global         _ZN10layer_norm40ln_parallel_residual_bwd_finalize_kernelINS_22Kernel_traits_finalizeILj768E13__nv_bfloat16S2_fS2_fjLb0ELj1024ELj4ENS_18Kernel_traits_baseILj768ES2_S2_fS2_fjLj1024EEEEELb1EEEvNS_9BwdParamsE
        .type           _ZN10layer_norm40ln_parallel_residual_bwd_finalize_kernelINS_22Kernel_traits_finalizeILj768E13__nv_bfloat16S2_fS2_fjLb0ELj1024ELj4ENS_18Kernel_traits_baseILj768ES2_S2_fS2_fjLj1024EEEEELb1EEEvNS_9BwdParamsE,@function
        .size           _ZN10layer_norm40ln_parallel_residual_bwd_finalize_kernelINS_22Kernel_traits_finalizeILj768E13__nv_bfloat16S2_fS2_fjLb0ELj1024ELj4ENS_18Kernel_traits_baseILj768ES2_S2_fS2_fjLj1024EEEEELb1EEEvNS_9BwdParamsE,(.L_x_2283 - _ZN10layer_norm40ln_parallel_residual_bwd_finalize_kernelINS_22Kernel_traits_finalizeILj768E13__nv_bfloat16S2_fS2_fjLb0ELj1024ELj4ENS_18Kernel_traits_baseILj768ES2_S2_fS2_fjLj1024EEEEELb1EEEvNS_9BwdParamsE)
        .other          _ZN10layer_norm40ln_parallel_residual_bwd_finalize_kernelINS_22Kernel_traits_finalizeILj768E13__nv_bfloat16S2_fS2_fjLb0ELj1024ELj4ENS_18Kernel_traits_baseILj768ES2_S2_fS2_fjLj1024EEEEELb1EEEvNS_9BwdParamsE,@"STO_CUDA_ENTRY STV_DEFAULT"
_ZN10layer_norm40ln_parallel_residual_bwd_finalize_kernelINS_22Kernel_traits_finalizeILj768E13__nv_bfloat16S2_fS2_fjLb0ELj1024ELj4ENS_18Kernel_traits_baseILj768ES2_S2_fS2_fjLj1024EEEEELb1EEEvNS_9BwdParamsE:
.text._ZN10layer_norm40ln_parallel_residual_bwd_finalize_kernelINS_22Kernel_traits_finalizeILj768E13__nv_bfloat16S2_fS2_fjLb0ELj1024ELj4ENS_18Kernel_traits_baseILj768ES2_S2_fS2_fjLj1024EEEEELb1EEEvNS_9BwdParamsE:
        /* <DEDUP_REMOVED lines=19> */
.L_x_831:
        /* <DEDUP_REMOVED lines=37> */
.L_x_822:
        /* <DEDUP_REMOVED lines=59> */
.L_x_821:
[----:B------:R-:W-:Y:S05]  /*0730*/  BSYNC B1 ;  /* 0x0000000000017941 */ /* 0x000fea0003800000 */
.L_x_820:
        /* <DEDUP_REMOVED lines=35> */
.L_x_824:
[----:B------:R-:W-:Y:S05]  /*0970*/  BSYNC B1 ;  /* 0x0000000000017941 */ /* 0x000fea0003800000 */
.L_x_823:
        /* <DEDUP_REMOVED lines=16> */
.L_x_819:
[----:B------:R-:W-:Y:S05]  /*0a80*/  BSYNC B0 ;  /* 0x0000000000007941 */ /* 0x000fea0003800000 */
.L_x_818:
        /* <DEDUP_REMOVED lines=14> */
.L_x_832:
        /* <DEDUP_REMOVED lines=36> */
.L_x_833:
        /* <DEDUP_REMOVED lines=11> */
.L_x_825:
        /* <DEDUP_REMOVED lines=23> */
.L_x_829:
[----:B------:R-:W-:Y:S05]  /*0fd0*/  BSYNC B0 ;  /* 0x0000000000007941 */ /* 0x000fea0003800000 */
.L_x_828:
[C---:B------:R-:W-:Y:S02]  /*0fe0*/  ISETP.GT.U32.AND P1, PT, R4.reuse, -0x301, PT ;  /* 0xfffffcff0400780c */ /* 0x040fe40003f24070 */
[----:B------:R-:W-:-:S02]  /*0ff0*/  IADD3 R4, R4, 0x300, RZ ;  /* 0x0000030004047810 */ /* 0x000fc40007ffe0ff */
[----:B------:R-:W-:-:S09]  /*1000*/  IADD3 R5, R5, 0x180, RZ ;  /* 0x0000018005057810 */ /* 0x000fd20007ffe0ff */
[----:B0-----:R-:W-:Y:S01]  /*1010*/  @!P1 CALL.REL.NOINC `(.L_x_830) ;  /* 0x0000001000009944 */ /* 0x001fe20003c00000 */
[----:B------:R-:W-:Y:S05]  /*1020*/  BRA `(.L_x_831) ;  /* 0xfffff10000007947 */ /* 0x000fea000383ffff */
.L_x_830:
[----:B------:R-:W-:Y:S05]  /*1030*/  EXIT ;  /* 0x000000000000794d */ /* 0x000fea0003800000 */
.L_x_826:
[----:B------:R-:W-:Y:S01]  /*1040*/  HFMA2.MMA R17, -RZ, RZ, 0, 1.847743988037109375e-06 ;  /* 0x0000001fff117435 */ /* 0x000fe200000001ff */
[----:B----4-:R-:W-:Y:S01]  /*1050*/  MOV R19, R12 ;  /* 0x0000000c00137202 */ /* 0x010fe20000000f00 */
[----:B------:R-:W-:Y:S01]  /*1060*/  IMAD.MOV.U32 R16, RZ, RZ, 0x1 ;  /* 0x00000001ff107424 */ /* 0x000fe200078e00ff */
[----:B------:R-:W-:Y:S02]  /*1070*/  MOV R14, 0xffffffff ;  /* 0xffffffff000e7802 */ /* 0x000fe40000000f00 */
[----:B------:R-:W-:Y:S02]  /*1080*/  MOV R8, 0x10a0 ;  /* 0x000010a000087802 */ /* 0x000fe40000000f00 */
[----:B0123--:R-:W-:Y:S05]  /*1090*/  CALL.REL.NOINC `($__internal_46_$__cuda_sm70_shflsync_bfly_p) ;  /* 0x000007b000007944 */ /* 0x00ffea0003c00000 */
[----:B01----:R-:W-:Y:S05]  /*10a0*/  BRA `(.L_x_832) ;  /* 0xfffffac000007947 */ /* 0x003fea000383ffff */
.L_x_827:
[----:B------:R-:W-:Y:S01]  /*10b0*/  HFMA2.MMA R17, -RZ, RZ, 0, 1.847743988037109375e-06 ;  /* 0x0000001fff117435 */ /* 0x000fe200000001ff */
[----:B------:R-:W-:Y:S01]  /*10c0*/  MOV R19, R12 ;  /* 0x0000000c00137202 */ /* 0x000fe20000000f00 */
[----:B------:R-:W-:Y:S01]  /*10d0*/  IMAD.MOV.U32 R16, RZ, RZ, 0x2 ;  /* 0x00000002ff107424 */ /* 0x000fe200078e00ff */
[----:B------:R-:W-:Y:S02]  /*10e0*/  MOV R14, 0xffffffff ;  /* 0xffffffff000e7802 */ /* 0x000fe40000000f00 */
[----:B------:R-:W-:-:S02]  /*10f0*/  MOV R8, 0x1110 ;  /* 0x0000111000087802 */ /* 0x000fc40000000f00 */
[----:B-123--:R-:W-:Y:S05]  /*1100*/  CALL.REL.NOINC `($__internal_46_$__cuda_sm70_shflsync_bfly_p) ;  /* 0x0000074000007944 */ /* 0x00efea0003c00000 */
[----:B0-----:R-:W-:Y:S01]  /*1110*/  HFMA2.MMA R16, -RZ, RZ, 0, 2.384185791015625e-07 ;  /* 0x00000004ff107435 */ /* 0x001fe200000001ff */
[----:B-1----:R-:W-:Y:S01]  /*1120*/  FADD.FTZ R19, R12, R14 ;  /* 0x0000000e0c137221 */ /* 0x002fe20000010000 */
[----:B------:R-:W-:Y:S01]  /*1130*/  MOV R14, 0xffffffff ;  /* 0xffffffff000e7802 */ /* 0x000fe20000000f00 */
[----:B------:R-:W-:Y:S01]  /*1140*/  IMAD.MOV.U32 R17, RZ, RZ, 0x1f ;  /* 0x0000001fff117424 */ /* 0x000fe200078e00ff */
[----:B------:R-:W-:-:S02]  /*1150*/  MOV R8, 0x1170 ;  /* 0x0000117000087802 */ /* 0x000fc40000000f00 */
[----:B------:R-:W-:Y:S05]  /*1160*/  CALL.REL.NOINC `($__internal_46_$__cuda_sm70_shflsync_bfly_p) ;  /* 0x000006e000007944 */ /* 0x000fea0003c00000 */
[----:B0-----:R-:W-:Y:S01]  /*1170*/  HFMA2.MMA R16, -RZ, RZ, 0, 4.76837158203125e-07 ;  /* 0x00000008ff107435 */ /* 0x001fe200000001ff */
[----:B-1----:R-:W-:Y:S01]  /*1180*/  FADD.FTZ R19, R19, R14 ;  /* 0x0000000e13137221 */ /* 0x002fe20000010000 */
[----:B------:R-:W-:Y:S01]  /*1190*/  MOV R17, 0x1f ;  /* 0x0000001f00117802 */ /* 0x000fe20000000f00 */
[----:B------:R-:W-:Y:S01]  /*11a0*/  IMAD.MOV.U32 R14, RZ, RZ, -0x1 ;  /* 0xffffffffff0e7424 */ /* 0x000fe200078e00ff */
[----:B------:R-:W-:-:S02]  /*11b0*/  MOV R8, 0x11d0 ;  /* 0x000011d000087802 */ /* 0x000fc40000000f00 */
[----:B------:R-:W-:Y:S05]  /*11c0*/  CALL.REL.NOINC `($__internal_46_$__cuda_sm70_shflsync_bfly_p) ;  /* 0x0000068000007944 */ /* 0x000fea0003c00000 */
[----:B-1----:R-:W-:Y:S01]  /*11d0*/  FADD.FTZ R12, R19, R14 ;  /* 0x0000000e130c7221 */ /* 0x002fe20000010000 */
[----:B0-----:R-:W-:Y:S01]  /*11e0*/  HFMA2.MMA R16, -RZ, RZ, 0, 9.5367431640625e-07 ;  /* 0x00000010ff107435 */ /* 0x001fe200000001ff */
[----:B------:R-:W-:-:S02]  /*11f0*/  MOV R17, 0x1f ;  /* 0x0000001f00117802 */ /* 0x000fc40000000f00 */
[----:B------:R-:W-:Y:S01]  /*1200*/  MOV R14, 0xffffffff ;  /* 0xffffffff000e7802 */ /* 0x000fe20000000f00 */
[----:B------:R-:W-:Y:S01]  /*1210*/  IMAD.MOV.U32 R19, RZ, RZ, R12 ;  /* 0x000000ffff137224 */ /* 0x000fe200078e000c */
[----:B------:R-:W-:Y:S02]  /*1220*/  MOV R8, 0x1240 ;  /* 0x0000124000087802 */ /* 0x000fe40000000f00 */
[----:B------:R-:W-:Y:S05]  /*1230*/  CALL.REL.NOINC `($__internal_46_$__cuda_sm70_shflsync_bfly_p) ;  /* 0x0000061000007944 */ /* 0x000fea0003c00000 */
[----:B0-----:R-:W-:Y:S01]  /*1240*/  HFMA2.MMA R16, -RZ, RZ, 0, 5.9604644775390625e-08 ;  /* 0x00000001ff107435 */ /* 0x001fe200000001ff */
[----:B-1----:R-:W-:Y:S01]  /*1250*/  MOV R15, R14 ;  /* 0x0000000e000f7202 */ /* 0x002fe20000000f00 */
[----:B------:R-:W-:Y:S01]  /*1260*/  IMAD.MOV.U32 R17, RZ, RZ, 0x1f ;  /* 0x0000001fff117424 */ /* 0x000fe200078e00ff */
[----:B------:R-:W-:Y:S02]  /*1270*/  MOV R19, R13 ;  /* 0x0000000d00137202 */ /* 0x000fe40000000f00 */
[----:B------:R-:W-:Y:S02]  /*1280*/  MOV R14, 0xffffffff ;  /* 0xffffffff000e7802 */ /* 0x000fe40000000f00 */
[----:B------:R-:W-:Y:S02]  /*1290*/  MOV R8, 0x12b0 ;  /* 0x000012b000087802 */ /* 0x000fe40000000f00 */
[----:B------:R-:W-:Y:S05]  /*12a0*/  CALL.REL.NOINC `($__internal_46_$__cuda_sm70_shflsync_bfly_p) ;  /* 0x000005a000007944 */ /* 0x000fea0003c00000 */
[----:B0-----:R-:W-:Y:S01]  /*12b0*/  HFMA2.MMA R16, -RZ, RZ, 0, 1.1920928955078125e-07 ;  /* 0x00000002ff107435 */ /* 0x001fe200000001ff */
[----:B-1----:R-:W-:Y:S01]  /*12c0*/  FADD.FTZ R19, R13, R14 ;  /* 0x0000000e0d137221 */ /* 0x002fe20000010000 */
[----:B------:R-:W-:Y:S01]  /*12d0*/  MOV R17, 0x1f ;  /* 0x0000001f00117802 */ /* 0x000fe20000000f00 */
[----:B------:R-:W-:Y:S01]  /*12e0*/  IMAD.MOV.U32 R14, RZ, RZ, -0x1 ;  /* 0xffffffffff0e7424 */ /* 0x000fe200078e00ff */
[----:B------:R-:W-:-:S02]  /*12f0*/  MOV R8, 0x1310 ;  /* 0x0000131000087802 */ /* 0x000fc40000000f00 */
[----:B------:R-:W-:Y:S05]  /*1300*/  CALL.REL.NOINC `($__internal_46_$__cuda_sm70_shflsync_bfly_p) ;  /* 0x0000054000007944 */ /* 0x000fea0003c00000 */
[----:B0-----:R-:W-:Y:S01]  /*1310*/  HFMA2.MMA R16, -RZ, RZ, 0, 2.384185791015625e-07 ;  /* 0x00000004ff107435 */ /* 0x001fe200000001ff */
[----:B-1----:R-:W-:Y:S01]  /*1320*/  FADD.FTZ R19, R19, R14 ;  /* 0x0000000e13137221 */ /* 0x002fe20000010000 */
[----:B------:R-:W-:-:S02]  /*1330*/  MOV R17, 0x1f ;  /* 0x0000001f00117802 */ /* 0x000fc40000000f00 */
[----:B------:R-:W-:Y:S02]  /*1340*/  MOV R14, 0xffffffff ;  /* 0xffffffff000e7802 */ /* 0x000fe40000000f00 */
[----:B------:R-:W-:Y:S02]  /*1350*/  MOV R8, 0x1370 ;  /* 0x0000137000087802 */ /* 0x000fe40000000f00 */
[----:B------:R-:W-:Y:S05]  /*1360*/  CALL.REL.NOINC `($__internal_46_$__cuda_sm70_shflsync_bfly_p) ;  /* 0x000004e000007944 */ /* 0x000fea0003c00000 */
[----:B0-----:R-:W-:Y:S01]  /*1370*/  HFMA2.MMA R17, -RZ, RZ, 0, 1.847743988037109375e-06 ;  /* 0x0000001fff117435 */ /* 0x001fe200000001ff */
[----:B-1----:R-:W-:Y:S01]  /*1380*/  FADD.FTZ R19, R19, R14 ;  /* 0x0000000e13137221 */ /* 0x002fe20000010000 */
[----:B------:R-:W-:Y:S01]  /*1390*/  MOV R14, 0xffffffff ;  /* 0xffffffff000e7802 */ /* 0x000fe20000000f00 */
[----:B------:R-:W-:Y:S01]  /*13a0*/  IMAD.MOV.U32 R16, RZ, RZ, 0x8 ;  /* 0x00000008ff107424 */ /* 0x000fe200078e00ff */
[----:B------:R-:W-:Y:S02]  /*13b0*/  MOV R8, 0x13d0 ;  /* 0x000013d000087802 */ /* 0x000fe40000000f00 */
[----:B------:R-:W-:Y:S05]  /*13c0*/  CALL.REL.NOINC `($__internal_46_$__cuda_sm70_shflsync_bfly_p) ;  /* 0x0000048000007944 */ /* 0x000fea0003c00000 */
[----:B-1----:R-:W-:Y:S01]  /*13d0*/  FADD.FTZ R13, R19, R14 ;  /* 0x0000000e130d7221 */ /* 0x002fe20000010000 */
[----:B0-----:R-:W-:Y:S01]  /*13e0*/  HFMA2.MMA R16, -RZ, RZ, 0, 9.5367431640625e-07 ;  /* 0x00000010ff107435 */ /* 0x001fe200000001ff */
[----:B------:R-:W-:Y:S01]  /*13f0*/  IMAD.MOV.U32 R17, RZ, RZ, 0x1f ;  /* 0x0000001fff117424 */ /* 0x000fe200078e00ff */
[----:B------:R-:W-:Y:S02]  /*1400*/  MOV R14, 0xffffffff ;  /* 0xffffffff000e7802 */ /* 0x000fe40000000f00 */
[----:B------:R-:W-:-:S02]  /*1410*/  MOV R19, R13 ;  /* 0x0000000d00137202 */ /* 0x000fc40000000f00 */
[----:B------:R-:W-:Y:S02]  /*1420*/  MOV R8, 0x1440 ;  /* 0x0000144000087802 */ /* 0x000fe40000000f00 */
[----:B------:R-:W-:Y:S05]  /*1430*/  CALL.REL.NOINC `($__internal_46_$__cuda_sm70_shflsync_bfly_p) ;  /* 0x0000041000007944 */ /* 0x000fea0003c00000 */
[----:B0-----:R-:W-:Y:S01]  /*1440*/  HFMA2.MMA R16, -RZ, RZ, 0, 5.9604644775390625e-08 ;  /* 0x00000001ff107435 */ /* 0x001fe200000001ff */
[----:B-1----:R-:W-:Y:S01]  /*1450*/  MOV R18, R14 ;  /* 0x0000000e00127202 */ /* 0x002fe20000000f00 */
[----:B------:R-:W-:Y:S01]  /*1460*/  IMAD.MOV.U32 R19, RZ, RZ, R11 ;  /* 0x000000ffff137224 */ /* 0x000fe200078e000b */
[----:B------:R-:W-:Y:S02]  /*1470*/  MOV R17, 0x1f ;  /* 0x0000001f00117802 */ /* 0x000fe40000000f00 */
[----:B------:R-:W-:Y:S02]  /*1480*/  MOV R14, 0xffffffff ;  /* 0xffffffff000e7802 */ /* 0x000fe40000000f00 */
[----:B------:R-:W-:Y:S02]  /*1490*/  MOV R8, 0x14b0 ;  /* 0x000014b000087802 */ /* 0x000fe40000000f00 */
[----:B------:R-:W-:Y:S05]  /*14a0*/  CALL.REL.NOINC `($__internal_46_$__cuda_sm70_shflsync_bfly_p) ;  /* 0x000003a000007944 */ /* 0x000fea0003c00000 */
[----:B0-----:R-:W-:Y:S01]  /*14b0*/  HFMA2.MMA R17, -RZ, RZ, 0, 1.847743988037109375e-06 ;  /* 0x0000001fff117435 */ /* 0x001fe200000001ff */
[----:B-1----:R-:W-:Y:S01]  /*14c0*/  FADD.FTZ R19, R11, R14 ;  /* 0x0000000e0b137221 */ /* 0x002fe20000010000 */
[----:B------:R-:W-:Y:S01]  /*14d0*/  MOV R14, 0xffffffff ;  /* 0xffffffff000e7802 */ /* 0x000fe20000000f00 */
[----:B------:R-:W-:Y:S01]  /*14e0*/  IMAD.MOV.U32 R16, RZ, RZ, 0x2 ;  /* 0x00000002ff107424 */ /* 0x000fe200078e00ff */
[----:B------:R-:W-:-:S02]  /*14f0*/  MOV R8, 0x1510 ;  /* 0x0000151000087802 */ /* 0x000fc40000000f00 */
[----:B------:R-:W-:Y:S05]  /*1500*/  CALL.REL.NOINC `($__internal_46_$__cuda_sm70_shflsync_bfly_p) ;  /* 0x0000034000007944 */ /* 0x000fea0003c00000 */
        /* <DEDUP_REMOVED lines=44> */
[----:B0-----:R-:W-:Y:S01]  /*17d0*/  HFMA2.MMA R16, -RZ, RZ, 0, 9.5367431640625e-07 ;  /* 0x00000010ff107435 */ /* 0x001fe200000001ff */
[----:B-1----:R-:W-:Y:S01]  /*17e0*/  FADD.FTZ R19, R19, R14 ;  /* 0x0000000e13137221 */ /* 0x002fe20000010000 */
[----:B------:R-:W-:Y:S01]  /*17f0*/  MOV R14, 0xffffffff ;  /* 0xffffffff000e7802 */ /* 0x000fe20000000f00 */
[----:B------:R-:W-:Y:S01]  /*1800*/  IMAD.MOV.U32 R17, RZ, RZ, 0x1f ;  /* 0x0000001fff117424 */ /* 0x000fe200078e00ff */
[----:B------:R-:W-:-:S02]  /*1810*/  MOV R8, 0x1830 ;  /* 0x0000183000087802 */ /* 0x000fc40000000f00 */
[----:B------:R-:W-:Y:S05]  /*1820*/  CALL.REL.NOINC `($__internal_46_$__cuda_sm70_shflsync_bfly_p) ;  /* 0x0000002000007944 */ /* 0x000fea0003c00000 */
[----:B-1----:R-:W-:Y:S01]  /*1830*/  MOV R8, R14 ;  /* 0x0000000e00087202 */ /* 0x002fe20000000f00 */
[----:B0-----:R-:W-:Y:S05]  /*1840*/  BRA `(.L_x_833) ;  /* 0xfffff56000007947 */ /* 0x001fea000383ffff */
        .weak           $__internal_46_$__cuda_sm70_shflsync_bfly_p
        .type           $__internal_46_$__cuda_sm70_shflsync_bfly_p,@function
        .size           $__internal_46_$__cuda_sm70_shflsync_bfly_p,(.L_x_2283 - $__internal_46_$__cuda_sm70_shflsync_bfly_p)
$__internal_46_$__cuda_sm70_shflsync_bfly_p:
[----:B------:R-:W-:Y:S01]  /*1850*/  HFMA2.MMA R9, -RZ, RZ, 0, 0 ;  /* 0x00000000ff097435 */ /* 0x000fe200000001ff */
[----:B------:R-:W-:Y:S04]  /*1860*/  WARPSYNC R14 ;  /* 0x0000000e00007348 */ /* 0x000fe80003800000 */
[----:B------:R0:W1:Y:S01]  /*1870*/  SHFL.BFLY PT, R14, R19, R16, R17 ;  /* 0x0c000010130e7389 */ /* 0x00006200000e0011 */
[----:B------:R-:W-:Y:S05]  /*1880*/  RET.REL.NODEC R8 `(_ZN10layer_norm40ln_parallel_residual_bwd_finalize_kernelINS_22Kernel_traits_finalizeILj768E13__nv_bfloat16S2_fS2_fjLb0ELj1024ELj4ENS_18Kernel_traits_baseILj768ES2_S2_fS2_fjLj1024EEEEELb1EEEvNS_9BwdParamsE) ;  /* 0xffffe77008007950 */ /* 0x000fea0003c3ffff */
.L_x_834:
        /* <DEDUP_REMOVED lines=15> */
.L_x_2283:


//--------------------- .text._ZN10layer_norm31ln_parallel_residual_bwd_kernelINS_13Kernel_traitsI13__nv_bfloat16S2_fS2_fjLj768ELj1ELj4ELj1ELj16ENS_18Kernel_traits_baseILj768ES2_S2_fS2_fjLj128EEEEELb1ELb1ELb1EEEvNS_9BwdParamsE --------------------------
	.section	.text._ZN10layer_norm31ln_parallel_residual_bwd_kernelINS_13Kernel_traitsI13__nv_bfloat16S2_fS2_fjLj768ELj1ELj4ELj1ELj16ENS_18Kernel_traits_baseILj768ES2_S2_fS2_fjLj128EEEEELb1ELb1ELb1EEEvNS_9BwdParamsE,"ax",@progbits
	.sectioninfo	@"SHI_REGISTERS=219"
	.align	128
        .global         _ZN10layer_norm31ln_parallel_residual_bwd_kernelINS_13Kernel_traitsI13__nv_bfloat16S2_fS2_fjLj768ELj1ELj4ELj1ELj16ENS_18Kernel_traits_baseILj768ES2_S2_fS2_fjLj128EEEEELb1ELb1ELb1EEEvNS_9BwdParamsE
        .type           _ZN10layer_norm31ln_parallel_residual_bwd_kernelINS_13Kernel_traitsI13__nv_bfloat16S2_fS2_fjLj768ELj1ELj4ELj1ELj16ENS_18Kernel_traits_baseILj768ES2_S2_fS2_fjLj128EEEEELb1ELb1ELb1EEEvNS_9BwdParamsE,@function
        .size           _ZN10layer_norm31ln_parallel_residual_bwd_kernelINS_13Kernel_traitsI13__nv_bfloat16S2_fS2_fjLj768ELj1ELj4ELj1ELj16ENS_18Kernel_traits_baseILj768ES2_S2_fS2_fjLj128EEEEELb1ELb1ELb1EEEvNS_9BwdParamsE,(.L_x_2284 - _ZN10layer_norm31ln_parallel_residual_bwd_kernelINS_13Kernel_traitsI13__nv_bfloat16S2_fS2_fjLj768ELj1ELj4ELj1ELj16ENS_18Kernel_traits_baseILj768ES2_S2_fS2_fjLj128EEEEELb1ELb1ELb1EEEvNS_9BwdParamsE)
        .other          _ZN10layer_norm31ln_parallel_residual_bwd_kernelINS_13Kernel_traitsI13__nv_bfloat16S2_fS2_fjLj768ELj1ELj4ELj1ELj16ENS_18Kernel_traits_baseILj768ES2_S2_fS2_fjLj128EEEEELb1ELb1ELb1EEEvNS_9BwdParamsE,@"STO_CUDA_ENTRY STV_DEFAULT"
_ZN10layer_norm31ln_parallel_residual_bwd_kernelINS_13Kernel_traitsI13__nv_bfloat16S2_fS2_fjLj768ELj1ELj4ELj1ELj16ENS_18Kernel_traits_baseILj768ES2_S2_fS2_fjLj128EEEEELb1ELb1ELb1EEEvNS_9BwdParamsE:
.text._ZN10layer_norm31ln_parallel_residual_bwd_kernelINS_13Kernel_traitsI13__nv_bfloat16S2_fS2_fjLj768ELj1ELj4ELj1ELj16ENS_18Kernel_traits_baseILj768ES2_S2_fS2_fjLj128EEEEELb1ELb1ELb1EEEvNS_9BwdParamsE:
        /* <DEDUP_REMOVED lines=34> */
.L_x_836:
        /* <DEDUP_REMOVED lines=57> */
.L_x_842:
[----:B------:R-:W-:Y:S01]  /*05b0*/  IMAD R40, R150, c[0x0][0x168], RZ ;  /* 0x00005a0096287a24 */ /* 0x000fe200078e02ff */
[----:B------:R-:W-:Y:S01]  /*05c0*/  HFMA2.MMA R165, -RZ, RZ, 0, 2.384185791015625e-07 ;  /* 0x00000004ffa57435 */ /* 0x000fe200000001ff */
[----:B------:R-:W-:-:S02]  /*05d0*/  LOP3.LUT R42, R151, 0x1f, RZ, 0xc0, !PT ;  /* 0x0000001f972a7812 */ /* 0x000fc400078ec0ff */
[----:B------:R-:W-:Y:S02]  /*05e0*/  MOV R171, 0x20 ;  /* 0x0000002000ab7802 */ /* 0x000fe40000000f00 */
[----:B------:R-:W-:Y:S01]  /*05f0*/  SHF.R.S32.HI R41, RZ, 0x1f, R40 ;  /* 0x0000001fff297819 */ /* 0x000fe20000011428 */
[----:B------:R-:W-:-:S03]  /*0600*/  HFMA2.MMA R75, -RZ, RZ, 0, 9.5367431640625e-07 ;  /* 0x00000010ff4b7435 */ /* 0x000fc600000001ff */
[----:B------:R-:W-:Y:S01]  /*0610*/  LEA.HI R41, R41, R40, RZ, 0x3 ;  /* 0x0000002829297211 */ /* 0x000fe200078f18ff */
[----:B------:R-:W-:-:S03]  /*0620*/  IMAD.WIDE R56, R150, R165, c[0x0][0x1a0] ;  /* 0x0000680096387625 */ /* 0x000fc600078e02a5 */
[----:B------:R-:W-:Y:S02]  /*0630*/  LEA.HI.SX32 R159, R41, R42, 0x1d ;  /* 0x0000002a299f7211 */ /* 0x000fe400078feaff */
[----:B------:R0:W2:Y:S02]  /*0640*/  LDG.E R174, [R56.64] ;  /* 0x0000000438ae7981 */ /* 0x0000a4000c1e1900 */
[C---:B------:R-:W-:Y:S01]  /*0650*/  IADD3 R160, R159.reuse, 0x20, RZ ;  /* 0x000000209fa07810 */ /* 0x040fe20007ffe0ff */
[C---:B------:R-:W-:Y:S01]  /*0660*/  IMAD.WIDE.U32 R72, R159.reuse, R171, c[0x0][0x188] ;  /* 0x000062009f487625 */ /* 0x040fe200078e00ab */
[----:B------:R-:W-:-:S03]  /*0670*/  IADD3 R173, R159, 0x40, RZ ;  /* 0x000000409fad7810 */ /* 0x000fc60007ffe0ff */
[C---:B------:R-:W-:Y:S01]  /*0680*/  IMAD.WIDE.U32 R44, R159.reuse, R75, c[0x0][0x208] ;  /* 0x000082009f2c7625 */ /* 0x040fe200078e004b */
[----:B------:R-:W-:Y:S01]  /*0690*/  IADD3 R170, R159, 0x40, RZ ;  /* 0x000000409faa7810 */ /* 0x000fe20007ffe0ff */
[----:B------:R1:W3:Y:S02]  /*06a0*/  LDG.E.128 R40, [R72.64] ;  /* 0x0000000448287981 */ /* 0x0002e4000c1e1d00 */
[C---:B------:R-:W-:Y:S02]  /*06b0*/  IMAD.WIDE.U32 R80, R160.reuse, R171, c[0x0][0x188] ;  /* 0x00006200a0507625 */ /* 0x040fe400078e00ab */
[----:B------:R-:W4:Y:S02]  /*06c0*/  LDG.E.128 R44, [R44.64] ;  /* 0x000000042c2c7981 */ /* 0x000f24000c1e1d00 */
[----:B------:R-:W-:Y:S02]  /*06d0*/  IMAD.WIDE.U32 R58, R160, R75, c[0x0][0x208] ;  /* 0x00008200a03a7625 */ /* 0x000fe400078e004b */
[----:B------:R1:W4:Y:S02]  /*06e0*/  LDG.E.128 R60, [R80.64+0x10] ;  /* 0x00001004503c7981 */ /* 0x000324000c1e1d00 */
[----:B------:R-:W-:-:S02]  /*06f0*/  IMAD.WIDE.U32 R162, R173, R171, c[0x0][0x188] ;  /* 0x00006200ada27625 */ /* 0x000fc400078e00ab */
[----:B0-----:R-:W4:Y:S02]  /*0700*/  LDG.E.128 R56, [R58.64] ;  /* 0x000000043a387981 */ /* 0x001f24000c1e1d00 */
[----:B------:R-:W-:Y:S02]  /*0710*/  IMAD.WIDE R164, R150, R165, c[0x0][0x1a8] ;  /* 0x00006a0096a47625 */ /* 0x000fe400078e02a5 */
[----:B------:R0:W4:Y:S02]  /*0720*/  LDG.E.128 R64, [R162.64] ;  /* 0x00000004a2407981 */ /* 0x000124000c1e1d00 */
[----:B------:R-:W-:Y:S02]  /*0730*/  IMAD.WIDE.U32 R74, R170, R75, c[0x0][0x208] ;  /* 0x00008200aa4a7625 */ /* 0x000fe400078e004b */
[----:B------:R0:W4:Y:S04]  /*0740*/  LDG.E R161, [R164.64] ;  /* 0x00000004a4a17981 */ /* 0x000128000c1e1900 */
[----:B------:R0:W4:Y:S04]  /*0750*/  LDG.E.128 R52, [R80.64] ;  /* 0x0000000450347981 */ /* 0x000128000c1e1d00 */
[----:B------:R1:W4:Y:S04]  /*0760*/  LDG.E.128 R48, [R72.64+0x10] ;  /* 0x0000100448307981 */ /* 0x000328000c1e1d00 */
[----:B------:R0:W4:Y:S04]  /*0770*/  LDG.E.128 R68, [R162.64+0x10] ;  /* 0x00001004a2447981 */ /* 0x000128000c1e1d00 */
[----:B-1----:R-:W4:Y:S01]  /*0780*/  LDG.E.128 R72, [R74.64] ;  /* 0x000000044a487981 */ /* 0x002f22000c1e1d00 */
[----:B------:R-:W-:-:S02]  /*0790*/  ISETP.NE.U32.AND P0, PT, RZ, c[0x0][0x250], PT ;  /* 0x00009400ff007a0c */ /* 0x000fc40003f05070 */
[----:B------:R-:W-:Y:S02]  /*07a0*/  ISETP.NE.U32.AND P1, PT, RZ, c[0x0][0x218], PT ;  /* 0x00008600ff007a0c */ /* 0x000fe40003f25070 */
[----:B------:R-:W-:Y:S02]  /*07b0*/  ISETP.NE.AND.EX P0, PT, RZ, c[0x0][0x254], PT, P0 ;  /* 0x00009500ff007a0c */ /* 0x000fe40003f05300 */
[----:B------:R-:W-:Y:S02]  /*07c0*/  ISETP.NE.AND.EX P1, PT, RZ, c[0x0][0x21c], PT, P1 ;  /* 0x00008700ff007a0c */ /* 0x000fe40003f25310 */
[----:B------:R-:W-:Y:S02]  /*07d0*/  ISETP.NE.AND P2, PT, R176, RZ, PT ;  /* 0x000000ffb000720c */ /* 0x000fe40003f45270 */
[----:B------:R-:W-:-:S05]  /*07e0*/  MOV R168, 0x8 ;  /* 0x0000000800a87802 */ /* 0x000fca0000000f00 */
[----:B------:R-:W-:-:S04]  /*07f0*/  IMAD.WIDE.U32 R166, R159, R168, c[0x0][0x190] ;  /* 0x000064009fa67625 */ /* 0x000fc800078e00a8 */
[----:B0-----:R-:W-:-:S04]  /*0800*/  @P0 IMAD.WIDE.U32 R80, R173, R168, c[0x0][0x198] ;  /* 0x00006600ad500625 */ /* 0x001fc800078e00a8 */
[CC--:B------:R-:W-:Y:S01]  /*0810*/  @P1 IMAD.WIDE.U32 R162, R159.reuse, R171.reuse, c[0x0][0x218] ;  /* 0x000086009fa21625 */ /* 0x0c0fe200078e00ab */
[----:B------:R0:W5:Y:S03]  /*0820*/  @P0 LDG.E.64 R78, [R80.64] ;  /* 0x00000004504e0981 */ /* 0x000166000c1e1b00 */
[-C--:B------:R-:W-:Y:S01]  /*0830*/  @P0 IMAD.WIDE.U32 R82, R159, R168.reuse, c[0x0][0x198] ;  /* 0x000066009f520625 */ /* 0x080fe200078e00a8 */
[----:B------:R1:W5:Y:S03]  /*0840*/  @P1 LDG.E.128 R4, [R162.64] ;  /* 0x00000004a2041981 */ /* 0x000366000c1e1d00 */
[CC--:B------:R-:W-:Y:S01]  /*0850*/  @P0 IMAD.WIDE.U32 R84, R160.reuse, R168.reuse, c[0x0][0x198] ;  /* 0x00006600a0540625 */ /* 0x0c0fe200078e00a8 */
[----:B------:R1:W5:Y:S03]  /*0860*/  @P1 LDG.E.128 R8, [R162.64+0x10] ;  /* 0x00001004a2081981 */ /* 0x000366000c1e1d00 */
[-C--:B------:R-:W-:Y:S01]  /*0870*/  IMAD.WIDE.U32 R172, R173, R168.reuse, c[0x0][0x190] ;  /* 0x00006400adac7625 */ /* 0x080fe200078e00a8 */
[----:B------:R1:W5:Y:S03]  /*0880*/  @P0 LDG.E.64 R2, [R82.64] ;  /* 0x0000000452020981 */ /* 0x000366000c1e1b00 */
[----:B------:R-:W-:Y:S01]  /*0890*/  IMAD.WIDE.U32 R168, R160, R168, c[0x0][0x190] ;  /* 0x00006400a0a87625 */ /* 0x000fe200078e00a8 */
[----:B------:R1:W5:Y:S03]  /*08a0*/  @P0 LDG.E.64 R76, [R84.64] ;  /* 0x00000004544c0981 */ /* 0x000366000c1e1b00 */
[----:B------:R-:W-:Y:S01]  /*08b0*/  @P1 IMAD.WIDE.U32 R164, R171, R160, c[0x0][0x218] ;  /* 0x00008600aba41625 */ /* 0x000fe200078e00a0 */
[----:B0-----:R0:W5:Y:S04]  /*08c0*/  LDG.E.64 R80, [R168.64] ;  /* 0x00000004a8507981 */ /* 0x001168000c1e1b00 */
[----:B------:R0:W5:Y:S04]  /*08d0*/  @P1 LDG.E.128 R12, [R164.64] ;  /* 0x00000004a40c1981 */ /* 0x000168000c1e1d00 */
[----:B------:R0:W5:Y:S04]  /*08e0*/  @P1 LDG.E.128 R16, [R164.64+0x10] ;  /* 0x00001004a4101981 */ /* 0x000168000c1e1d00 */
[----:B-1----:R1:W5:Y:S04]  /*08f0*/  LDG.E.64 R82, [R172.64] ;  /* 0x00000004ac527981 */ /* 0x002368000c1e1b00 */
[----:B------:R0:W5:Y:S01]  /*0900*/  LDG.E.64 R84, [R166.64] ;  /* 0x00000004a6547981 */ /* 0x000162000c1e1b00 */
[----:B------:R-:W-:-:S05]  /*0910*/  @P1 IMAD.WIDE.U32 R170, R170, R171, c[0x0][0x218] ;  /* 0x00008600aaaa1625 */ /* 0x000fca00078e00ab */
[----:B------:R0:W5:Y:S04]  /*0920*/  @P1 LDG.E.128 R20, [R170.64] ;  /* 0x00000004aa141981 */ /* 0x000168000c1e1d00 */
[----:B------:R0:W5:Y:S01]  /*0930*/  @P1 LDG.E.128 R24, [R170.64+0x10] ;  /* 0x00001004aa181981 */ /* 0x000162000c1e1d00 */
[----:B--2---:R-:W-:-:S05]  /*0940*/  FSEL R174, R174, RZ, !P2 ;  /* 0x000000ffaeae7208 */ /* 0x004fca0005000000 */
[C---:B---3--:R-:W-:Y:S02]  /*0950*/  FADD.FTZ R178, -R174.reuse, R42 ;  /* 0x0000002aaeb27221 */ /* 0x048fe40000010100 */
[C---:B------:R-:W-:Y:S01]  /*0960*/  FADD.FTZ R180, -R174.reuse, R43 ;  /* 0x0000002baeb47221 */ /* 0x040fe20000010100 */
[----:B----4-:R-:W-:Y:S01]  /*0970*/  PRMT R42, RZ, 0x5410, R44 ;  /* 0x00005410ff2a7816 */ /* 0x010fe2000000002c */
[C---:B------:R-:W-:Y:S01]  /*0980*/  FADD.FTZ R162, -R174.reuse, R40 ;  /* 0x00000028aea27221 */ /* 0x040fe20000010100 */
[----:B------:R-:W-:Y:S02]  /*0990*/  PRMT R43, RZ, 0x7610, R44 ;  /* 0x00007610ff2b7816 */ /* 0x000fe4000000002c */
[----:B------:R-:W-:Y:S01]  /*09a0*/  PRMT R44, RZ, 0x5410, R45 ;  /* 0x00005410ff2c7816 */ /* 0x000fe2000000002d */
[----:B------:R-:W-:Y:S01]  /*09b0*/  FADD.FTZ R196, -R174, R61 ;  /* 0x0000003daec47221 */ /* 0x000fe20000010100 */
[----:B------:R-:W-:Y:S02]  /*09c0*/  PRMT R45, RZ, 0x7610, R45 ;  /* 0x00007610ff2d7816 */ /* 0x000fe4000000002d */
[----:B------:R-:W-:-:S02]  /*09d0*/  PRMT R194, RZ, 0x5410, R58 ;  /* 0x00005410ffc27816 */ /* 0x000fc4000000003a */
[----:B0-----:R-:W-:Y:S01]  /*09e0*/  PRMT R169, RZ, 0x7610, R58 ;  /* 0x00007610ffa97816 */ /* 0x001fe2000000003a */
[C---:B------:R-:W-:Y:S02]  /*09f0*/  FADD.FTZ R210, -R174.reuse, R67 ;  /* 0x00000043aed27221 */ /* 0x040fe40000010100 */
[----:B------:R-:W-:Y:S02]  /*0a00*/  FMUL.FTZ R67, R149, R42 ;  /* 0x0000002a95437220 */ /* 0x000fe40000410000 */
[C---:B------:R-:W-:Y:S02]  /*0a10*/  FMUL.FTZ R61, R161.reuse, R180 ;  /* 0x000000b4a13d7220 */ /* 0x040fe40000410000 */
[----:B------:R-:W-:Y:S02]  /*0a20*/  FMUL.FTZ R58, R161, R178 ;  /* 0x000000b2a13a7220 */ /* 0x000fe40000410000 */
[C---:B------:R-:W-:Y:S02]  /*0a30*/  FADD.FTZ R186, -R174.reuse, R54 ;  /* 0x00000036aeba7221 */ /* 0x040fe40000010100 */
[----:B------:R-:W-:-:S02]  /*0a40*/  FADD.FTZ R164, -R174, R41 ;  /* 0x00000029aea47221 */ /* 0x000fc40000010100 */
[----:B------:R-:W-:Y:S02]  /*0a50*/  FMUL.FTZ R54, R161, R162 ;  /* 0x000000a2a1367220 */ /* 0x000fe40000410000 */
[C---:B------:R-:W-:Y:S01]  /*0a60*/  FADD.FTZ R48, -R174.reuse, R48 ;  /* 0x00000030ae307221 */ /* 0x040fe20000010100 */
[--C-:B------:R-:W-:Y:S01]  /*0a70*/  PRMT R188, RZ, 0x5410, R57.reuse ;  /* 0x00005410ffbc7816 */ /* 0x100fe20000000039 */
[C---:B------:R-:W-:Y:S01]  /*0a80*/  FADD.FTZ R50, -R174.reuse, R50 ;  /* 0x00000032ae327221 */ /* 0x040fe20000010100 */
[----:B------:R-:W-:Y:S01]  /*0a90*/  PRMT R167, RZ, 0x7610, R57 ;  /* 0x00007610ffa77816 */ /* 0x000fe20000000039 */
[C---:B------:R-:W-:Y:S02]  /*0aa0*/  FADD.FTZ R184, -R174.reuse, R53 ;  /* 0x00000035aeb87221 */ /* 0x040fe40000010100 */
[C---:B------:R-:W-:Y:S01]  /*0ab0*/  FADD.FTZ R208, -R174.reuse, R66 ;  /* 0x00000042aed07221 */ /* 0x040fe20000010100 */
[--C-:B-1----:R-:W-:Y:S01]  /*0ac0*/  PRMT R173, RZ, 0x5410, R72.reuse ;  /* 0x00005410ffad7816 */ /* 0x102fe20000000048 */
[----:B------:R-:W-:Y:S01]  /*0ad0*/  FADD.FTZ R40, -R174, R71 ;  /* 0x00000047ae287221 */ /* 0x000fe20000010100 */
[----:B------:R-:W-:Y:S01]  /*0ae0*/  PRMT R175, RZ, 0x7610, R72 ;  /* 0x00007610ffaf7816 */ /* 0x000fe20000000048 */
[----:B------:R-:W-:-:S02]  /*0af0*/  FADD.FTZ R112, R45, R112 ;  /* 0x000000702d707221 */ /* 0x000fc40000010000 */
[-C--:B------:R-:W-:Y:S02]  /*0b00*/  FFMA.FTZ R88, R61, R45.reuse, R88 ;  /* 0x0000002d3d587223 */ /* 0x080fe40000010058 */
[----:B------:R-:W-:Y:S02]  /*0b10*/  FMUL.FTZ R72, R146, R45 ;  /* 0x0000002d92487220 */ /* 0x000fe40000410000 */
[----:B------:R-:W-:Y:S02]  /*0b20*/  FMUL.FTZ R66, R148, R43 ;  /* 0x0000002b94427220 */ /* 0x000fe40000410000 */
[----:B------:R-:W-:Y:S02]  /*0b30*/  FADD.FTZ R113, R44, R113 ;  /* 0x000000712c717221 */ /* 0x000fe40000010000 */
[-C--:B------:R-:W-:Y:S02]  /*0b40*/  FFMA.FTZ R89, R58, R44.reuse, R89 ;  /* 0x0000002c3a597223 */ /* 0x080fe40000010059 */
[----:B------:R-:W-:-:S02]  /*0b50*/  FMUL.FTZ R71, R147, R44 ;  /* 0x0000002c93477220 */ /* 0x000fc40000410000 */
[----:B------:R-:W-:Y:S01]  /*0b60*/  FADD.FTZ R45, RZ, R67 ;  /* 0x00000043ff2d7221 */ /* 0x000fe20000010000 */
[----:B------:R-:W-:Y:S01]  /*0b70*/  PRMT R53, RZ, 0x7610, R56 ;  /* 0x00007610ff357816 */ /* 0x000fe20000000038 */
[----:B------:R-:W-:Y:S02]  /*0b80*/  FADD.FTZ R212, -R174, R68 ;  /* 0x00000044aed47221 */ /* 0x000fe40000010100 */
[C---:B------:R-:W-:Y:S02]  /*0b90*/  FMUL.FTZ R57, R161.reuse, R164 ;  /* 0x000000a4a1397220 */ /* 0x040fe40000410000 */
[----:B------:R-:W-:Y:S02]  /*0ba0*/  FFMA.FTZ R44, R54, R67, RZ ;  /* 0x00000043362c7223 */ /* 0x000fe400000100ff */
[----:B------:R-:W-:Y:S02]  /*0bb0*/  FADD.FTZ R190, -R174, R55 ;  /* 0x00000037aebe7221 */ /* 0x000fe40000010100 */
[----:B------:R-:W-:-:S02]  /*0bc0*/  FMUL.FTZ R68, R161, R48 ;  /* 0x00000030a1447220 */ /* 0x000fc40000410000 */
[C---:B------:R-:W-:Y:S02]  /*0bd0*/  FMUL.FTZ R48, R161.reuse, R50 ;  /* 0x00000032a1307220 */ /* 0x040fe40000410000 */
[----:B------:R-:W-:Y:S02]  /*0be0*/  FMUL.FTZ R55, R161, R184 ;  /* 0x000000b8a1377220 */ /* 0x000fe40000410000 */
[----:B------:R-:W-:Y:S02]  /*0bf0*/  FADD.FTZ R50, R45, R66 ;  /* 0x000000422d327221 */ /* 0x000fe40000010000 */
[----:B------:R-:W-:Y:S01]  /*0c00*/  FFMA.FTZ R44, R57, R66, R44 ;  /* 0x00000042392c7223 */ /* 0x000fe2000001002c */
[----:B------:R-:W-:Y:S01]  /*0c10*/  PRMT R166, RZ, 0x5410, R46 ;  /* 0x00005410ffa67816 */ /* 0x000fe2000000002e */
[----:B------:R-:W-:Y:S02]  /*0c20*/  FADD.FTZ R204, -R174, R64 ;  /* 0x00000040aecc7221 */ /* 0x000fe40000010100 */
[----:B------:R-:W-:-:S02]  /*0c30*/  FADD.FTZ R118, R53, R118 ;  /* 0x0000007635767221 */ /* 0x000fc40000010000 */
[-C--:B------:R-:W-:Y:S02]  /*0c40*/  FFMA.FTZ R94, R55, R53.reuse, R94 ;  /* 0x00000035375e7223 */ /* 0x080fe4000001005e */
[----:B------:R-:W-:Y:S01]  /*0c50*/  FMUL.FTZ R64, R140, R53 ;  /* 0x000000358c407220 */ /* 0x000fe20000410000 */
[----:B------:R-:W-:Y:S01]  /*0c60*/  PRMT R163, RZ, 0x7610, R46 ;  /* 0x00007610ffa37816 */ /* 0x000fe2000000002e */
[----:B------:R-:W-:Y:S02]  /*0c70*/  FADD.FTZ R53, R50, R71 ;  /* 0x0000004732357221 */ /* 0x000fe40000010000 */
[----:B------:R-:W-:Y:S01]  /*0c80*/  FFMA.FTZ R50, R58, R71, R44 ;  /* 0x000000473a327223 */ /* 0x000fe2000001002c */
        /* <DEDUP_REMOVED lines=11> */
[----:B------:R-:W-:Y:S01]  /*0d40*/  FADD.FTZ R216, -R174, R70 ;  /* 0x00000046aed87221 */ /* 0x000fe20000010100 */
[----:B------:R-:W-:Y:S01]  /*0d50*/  PRMT R174, RZ, 0x5410, R74 ;  /* 0x00005410ffae7816 */ /* 0x000fe2000000004a */
[----:B------:R-:W-:-:S02]  /*0d60*/  FMUL.FTZ R73, R145, R166 ;  /* 0x000000a691497220 */ /* 0x000fc40000410000 */
[----:B------:R-:W-:Y:S01]  /*0d70*/  FADD.FTZ R74, R53, R72 ;  /* 0x00000048354a7221 */ /* 0x000fe20000010000 */
[--C-:B------:R-:W-:Y:S01]  /*0d80*/  PRMT R168, RZ, 0x5410, R47.reuse ;  /* 0x00005410ffa87816 */ /* 0x100fe2000000002f */
[----:B------:R-:W-:Y:S01]  /*0d90*/  FFMA.FTZ R53, R61, R72, R50 ;  /* 0x000000483d357223 */ /* 0x000fe20000010032 */
[----:B------:R-:W-:Y:S01]  /*0da0*/  PRMT R165, RZ, 0x7610, R47 ;  /* 0x00007610ffa57816 */ /* 0x000fe2000000002f */
[----:B------:R-:W-:Y:S02]  /*0db0*/  FMUL.FTZ R47, R161, R46 ;  /* 0x0000002ea12f7220 */ /* 0x000fe40000410000 */
[----:B------:R-:W-:Y:S02]  /*0dc0*/  FMUL.FTZ R46, R144, R163 ;  /* 0x000000a3902e7220 */ /* 0x000fe40000410000 */
[----:B------:R-:W-:Y:S02]  /*0dd0*/  FADD.FTZ R63, R74, R73 ;  /* 0x000000494a3f7221 */ /* 0x000fe40000010000 */
[----:B------:R-:W-:-:S02]  /*0de0*/  FFMA.FTZ R74, R68, R73, R53 ;  /* 0x00000049444a7223 */ /* 0x000fc40000010035 */
[----:B------:R-:W-:Y:S02]  /*0df0*/  FMUL.FTZ R51, R143, R168 ;  /* 0x000000a88f337220 */ /* 0x000fe40000410000 */
[----:B------:R-:W-:Y:S02]  /*0e00*/  FADD.FTZ R162, R63, R46 ;  /* 0x0000002e3fa27221 */ /* 0x000fe40000010000 */
[----:B------:R-:W-:Y:S01]  /*0e10*/  FFMA.FTZ R74, R47, R46, R74 ;  /* 0x0000002e2f4a7223 */ /* 0x000fe2000001004a */
[----:B------:R-:W-:Y:S01]  /*0e20*/  PRMT R182, RZ, 0x5410, R56 ;  /* 0x00005410ffb67816 */ /* 0x000fe20000000038 */
[----:B------:R-:W-:Y:S02]  /*0e30*/  FADD.FTZ R114, R163, R114 ;  /* 0x00000072a3727221 */ /* 0x000fe40000010000 */
[----:B------:R-:W-:Y:S02]  /*0e40*/  FFMA.FTZ R90, R47, R163, R90 ;  /* 0x000000a32f5a7223 */ /* 0x000fe4000001005a */
[----:B------:R-:W-:-:S02]  /*0e50*/  FMUL.FTZ R52, R142, R165 ;  /* 0x000000a58e347220 */ /* 0x000fc40000410000 */
[----:B------:R-:W-:Y:S01]  /*0e60*/  FADD.FTZ R163, R162, R51 ;  /* 0x00000033a2a37221 */ /* 0x000fe20000010000 */
[--C-:B------:R-:W-:Y:S01]  /*0e70*/  PRMT R200, RZ, 0x5410, R59.reuse ;  /* 0x00005410ffc87816 */ /* 0x100fe2000000003b */
[C---:B------:R-:W-:Y:S01]  /*0e80*/  FMUL.FTZ R49, R161.reuse, R170 ;  /* 0x000000aaa1317220 */ /* 0x040fe20000410000 */
[----:B------:R-:W-:Y:S01]  /*0e90*/  PRMT R171, RZ, 0x7610, R59 ;  /* 0x00007610ffab7816 */ /* 0x000fe2000000003b */
[----:B------:R-:W-:Y:S02]  /*0ea0*/  FFMA.FTZ R162, R48, R51, R74 ;  /* 0x0000003330a27223 */ /* 0x000fe4000001004a */
[----:B------:R-:W-:Y:S02]  /*0eb0*/  FMUL.FTZ R59, R161, R190 ;  /* 0x000000bea13b7220 */ /* 0x000fe40000410000 */
[----:B------:R-:W-:Y:S02]  /*0ec0*/  FADD.FTZ R115, R166, R115 ;  /* 0x00000073a6737221 */ /* 0x000fe40000010000 */
        /* <DEDUP_REMOVED lines=14> */
[----:B------:R-:W-:Y:S02]  /*0fb0*/  FMUL.FTZ R69, R139, R188 ;  /* 0x000000bc8b457220 */ /* 0x000fe40000410000 */
[----:B------:R-:W-:Y:S02]  /*0fc0*/  FADD.FTZ R122, R169, R122 ;  /* 0x0000007aa97a7221 */ /* 0x000fe40000010000 */
[-C--:B------:R-:W-:Y:S02]  /*0fd0*/  FFMA.FTZ R98, R45, R169.reuse, R98 ;  /* 0x000000a92d627223 */ /* 0x080fe40000010062 */
[----:B------:R-:W-:Y:S02]  /*0fe0*/  FMUL.FTZ R44, R136, R169 ;  /* 0x000000a9882c7220 */ /* 0x000fe40000410000 */
[----:B------:R-:W-:-:S02]  /*0ff0*/  FADD.FTZ R168, R167, R64 ;  /* 0x00000040a7a87221 */ /* 0x000fc40000010000 */
[----:B------:R-:W-:Y:S02]  /*1000*/  FMUL.FTZ R60, R161, R186 ;  /* 0x000000baa13c7220 */ /* 0x000fe40000410000 */
[----:B------:R-:W-:Y:S02]  /*1010*/  FFMA.FTZ R169, R55, R64, R166 ;  /* 0x0000004037a97223 */ /* 0x000fe400000100a6 */
[----:B------:R-:W-:Y:S02]  /*1020*/  FADD.FTZ R124, R171, R124 ;  /* 0x0000007cab7c7221 */ /* 0x000fe40000010000 */
[-C--:B------:R-:W-:Y:S02]  /*1030*/  FFMA.FTZ R100, R63, R171.reuse, R100 ;  /* 0x000000ab3f647223 */ /* 0x080fe40000010064 */
[----:B------:R-:W-:Y:S02]  /*1040*/  FMUL.FTZ R74, R134, R171 ;  /* 0x000000ab864a7220 */ /* 0x000fe40000410000 */
        /* <DEDUP_REMOVED lines=31> */
[-C--:B------:R-:W-:Y:S02]  /*1240*/  FMUL.FTZ R171, R152, R177.reuse ;  /* 0x000000b198ab7220 */ /* 0x080fe40000410000 */
[----:B------:R-:W-:Y:S02]  /*1250*/  FADD.FTZ R178, R173, R170 ;  /* 0x000000aaadb27221 */ /* 0x000fe40000010000 */
[----:B------:R-:W-:Y:S02]  /*1260*/  FFMA.FTZ R175, R163, R170, R175 ;  /* 0x000000aaa3af7223 */ /* 0x000fe400000100af */
[----:B------:R-:W-:Y:S02]  /*1270*/  FADD.FTZ R129, R177, R129 ;  /* 0x00000081b1817221 */ /* 0x000fe40000010000 */
[----:B------:R-:W-:Y:S02]  /*1280*/  FFMA.FTZ R105, R164, R177, R105 ;  /* 0x000000b1a4697223 */ /* 0x000fe40000010069 */
[----:B------:R-:W-:-:S02]  /*1290*/  FADD.FTZ R116, R165, R116 ;  /* 0x00000074a5747221 */ /* 0x000fc40000010000 */
[----:B------:R-:W-:Y:S02]  /*12a0*/  FFMA.FTZ R92, R49, R165, R92 ;  /* 0x000000a5315c7223 */ /* 0x000fe4000001005c */
[----:B------:R-:W-:Y:S02]  /*12b0*/  FMUL.FTZ R172, R154, R179 ;  /* 0x000000b39aac7220 */ /* 0x000fe40000410000 */
[----:B------:R-:W-:Y:S02]  /*12c0*/  FADD.FTZ R177, R178, R171 ;  /* 0x000000abb2b17221 */ /* 0x000fe40000010000 */
[C---:B------:R-:W-:Y:S02]  /*12d0*/  FMUL.FTZ R165, R161.reuse, R210 ;  /* 0x000000d2a1a57220 */ /* 0x040fe40000410000 */
[----:B------:R-:W-:Y:S02]  /*12e0*/  FFMA.FTZ R175, R164, R171, R175 ;  /* 0x000000aba4af7223 */ /* 0x000fe400000100af */
[----:B------:R-:W-:-:S02]  /*12f0*/  FMUL.FTZ R166, R161, R212 ;  /* 0x000000d4a1a67220 */ /* 0x000fc40000410000 */
[----:B------:R-:W-:Y:S02]  /*1300*/  FMUL.FTZ R167, R161, R214 ;  /* 0x000000d6a1a77220 */ /* 0x000fe40000410000 */
[----:B------:R-:W-:Y:S02]  /*1310*/  FMUL.FTZ R173, R155, R174 ;  /* 0x000000ae9bad7220 */ /* 0x000fe40000410000 */
[----:B------:R-:W-:Y:S02]  /*1320*/  FADD.FTZ R178, R177, R172 ;  /* 0x000000acb1b27221 */ /* 0x000fe40000010000 */
[----:B------:R-:W-:Y:S02]  /*1330*/  FFMA.FTZ R175, R165, R172, R175 ;  /* 0x000000aca5af7223 */ /* 0x000fe400000100af */
        /* <DEDUP_REMOVED lines=9> */
[----:B------:R-:W-:Y:S02]  /*13d0*/  FMUL.FTZ R168, R161, R216 ;  /* 0x000000d8a1a87220 */ /* 0x000fe40000410000 */
[----:B------:R-:W-:-:S02]  /*13e0*/  FADD.FTZ R178, R41, R174 ;  /* 0x000000ae29b27221 */ /* 0x000fc40000010000 */
[----:B------:R-:W-:Y:S02]  /*13f0*/  FMUL.FTZ R175, R157, R70 ;  /* 0x000000469daf7220 */ /* 0x000fe40000410000 */
        /* <DEDUP_REMOVED lines=23> */
.L_x_843:
        /* <DEDUP_REMOVED lines=18> */
.L_x_844:
[----:B--2---:R-:W-:Y:S01]  /*1690*/  FADD.FTZ R182, R182, R179 ;  /* 0x000000b3b6b67221 */ /* 0x004fe20000010000 */
[----:B------:R-:W-:Y:S01]  /*16a0*/  ISETP.NE.U32.AND P1, PT, RZ, c[0x0][0x218], PT ;  /* 0x00008600ff007a0c */ /* 0x000fe20003f25070 */
[----:B-1----:R-:W-:Y:S01]  /*16b0*/  FADD.FTZ R40, R40, R181 ;  /* 0x000000b528287221 */ /* 0x002fe20000010000 */
[----:B-----5:R-:W-:Y:S01]  /*16c0*/  MOV R41, R84 ;  /* 0x0000005400297202 */ /* 0x020fe20000000f00 */
[----:B------:R-:W-:Y:S01]  /*16d0*/  FMUL.FTZ R182, R182, c[0x0][0x1e0] ;  /* 0x00007800b6b67a20 */ /* 0x000fe20000410000 */
[----:B------:R-:W-:Y:S01]  /*16e0*/  ISETP.NE.AND.EX P1, PT, RZ, c[0x0][0x21c], PT, P1 ;  /* 0x00008700ff007a0c */ /* 0x000fe20003f25310 */
[----:B------:R-:W-:Y:S01]  /*16f0*/  FMUL.FTZ R40, R40, c[0x0][0x1e0] ;  /* 0x0000780028287a20 */ /* 0x000fe20000410000 */
[----:B------:R-:W-:Y:S02]  /*1700*/  LOP3.LUT P3, RZ, R84, 0xff00, RZ, 0xc0, !PT ;  /* 0x0000ff0054ff7812 */ /* 0x000fe4000786c0ff */
[----:B------:R-:W-:Y:S02]  /*1710*/  FSEL R189, R182, RZ, !P2 ;  /* 0x000000ffb6bd7208 */ /* 0x000fe40005000000 */
[----:B------:R-:W-:-:S02]  /*1720*/  LOP3.LUT P2, RZ, R41, 0xff, RZ, 0xc0, !PT ;  /* 0x000000ff29ff7812 */ /* 0x000fc4000784c0ff */
[----:B------:R-:W-:Y:S01]  /*1730*/  @P0 MOV R41, R2 ;  /* 0x0000000200290202 */ /* 0x000fe20000000f00 */
[-CC-:B------:R-:W-:Y:S01]  /*1740*/  FFMA.FTZ R54, R54, R40.reuse, R189.reuse ;  /* 0x0000002836367223 */ /* 0x180fe200000100bd */
[----:B------:R-:W-:Y:S01]  /*1750*/  LOP3.LUT P5, RZ, R84, 0xff0000, RZ, 0xc0, !PT ;  /* 0x00ff000054ff7812 */ /* 0x000fe200078ac0ff */
[-CC-:B------:R-:W-:Y:S01]  /*1760*/  FFMA.FTZ R58, R58, R40.reuse, R189.reuse ;  /* 0x000000283a3a7223 */ /* 0x180fe200000100bd */
[----:B------:R-:W-:Y:S01]  /*1770*/  @P0 LOP3.LUT P6, RZ, R41, 0xff, RZ, 0xc0, !PT ;  /* 0x000000ff29ff0812 */ /* 0x000fe200078cc0ff */
[----:B------:R-:W-:Y:S01]  /*1780*/  FADD.FTZ R54, R67, -R54 ;  /* 0x8000003643367221 */ /* 0x000fe20000010000 */
[----:B------:R-:W-:Y:S01]  /*1790*/  @P0 LOP3.LUT P4, RZ, R2, 0xff00, RZ, 0xc0, !PT ;  /* 0x0000ff0002ff0812 */ /* 0x000fe2000788c0ff */
[--C-:B------:R-:W-:Y:S02]  /*17a0*/  FFMA.FTZ R41, R61, R40, R189.reuse ;  /* 0x000000283d297223 */ /* 0x100fe400000100bd */
[----:B------:R-:W-:Y:S02]  /*17b0*/  FMUL.FTZ R61, R161, R54 ;  /* 0x00000036a13d7220 */ /* 0x000fe40000410000 */
[----:B------:R-:W-:-:S02]  /*17c0*/  FFMA.FTZ R68, R68, R40, R189 ;  /* 0x0000002844447223 */ /* 0x000fc400000100bd */
[----:B------:R-:W-:Y:S02]  /*17d0*/  @P1 FADD.FTZ R61, R4, R61 ;  /* 0x0000003d043d1221 */ /* 0x000fe40000010000 */
[-CC-:B------:R-:W-:Y:S02]  /*17e0*/  FFMA.FTZ R57, R57, R40.reuse, R189.reuse ;  /* 0x0000002839397223 */ /* 0x180fe400000100bd */
[----:B------:R-:W-:Y:S02]  /*17f0*/  FADD.FTZ R58, R71, -R58 ;  /* 0x8000003a473a7221 */ /* 0x000fe40000010000 */
[----:B------:R-:W-:Y:S02]  /*1800*/  FADD.FTZ R54, R73, -R68 ;  /* 0x8000004449367221 */ /* 0x000fe40000010000 */
[----:B------:R-:W-:Y:S02]  /*1810*/  FMUL.FTZ R68, R61, c[0x0][0x1e8] ;  /* 0x00007a003d447a20 */ /* 0x000fe40000410000 */
[----:B------:R-:W-:-:S02]  /*1820*/  FFMA.FTZ R47, R47, R40, R189 ;  /* 0x000000282f2f7223 */ /* 0x000fc400000100bd */
[----:B------:R-:W-:Y:S02]  /*1830*/  FADD.FTZ R66, R66, -R57 ;  /* 0x8000003942427221 */ /* 0x000fe40000010000 */
[----:B------:R-:W-:Y:S02]  /*1840*/  FFMA.FTZ R48, R48, R40, R189 ;  /* 0x0000002830307223 */ /* 0x000fe400000100bd */
[C---:B0-----:R-:W-:Y:S02]  /*1850*/  FMUL.FTZ R179, R161.reuse, R58 ;  /* 0x0000003aa1b37220 */ /* 0x041fe40000410000 */
[----:B------:R-:W-:Y:S01]  /*1860*/  FADD.FTZ R72, R72, -R41 ;  /* 0x8000002948487221 */ /* 0x000fe20000010000 */
[----:B------:R-:W-:Y:S01]  /*1870*/  FSEL R41, R68, RZ, P2 ;  /* 0x000000ff44297208 */ /* 0x000fe20001000000 */
[----:B------:R-:W-:Y:S01]  /*1880*/  FADD.FTZ R46, R46, -R47 ;  /* 0x8000002f2e2e7221 */ /* 0x000fe20000010000 */
[----:B------:R-:W-:Y:S01]  /*1890*/  @P0 FSEL R68, R68, RZ, P6 ;  /* 0x000000ff44440208 */ /* 0x000fe20003000000 */
[----:B------:R-:W-:Y:S01]  /*18a0*/  FMUL.FTZ R178, R161, R66 ;  /* 0x00000042a1b27220 */ /* 0x000fe20000410000 */
[----:B------:R-:W-:Y:S01]  /*18b0*/  LOP3.LUT P6, RZ, R84, 0xff000000, RZ, 0xc0, !PT ;  /* 0xff00000054ff7812 */ /* 0x000fe200078cc0ff */
[----:B------:R-:W-:Y:S01]  /*18c0*/  FFMA.FTZ R49, R49, R40, R189 ;  /* 0x0000002831317223 */ /* 0x000fe200000100bd */
[----:B------:R-:W-:Y:S01]  /*18d0*/  @P0 LOP3.LUT P2, RZ, R2, 0xff0000, RZ, 0xc0, !PT ;  /* 0x00ff000002ff0812 */ /* 0x000fe2000784c0ff */
[----:B------:R-:W-:Y:S01]  /*18e0*/  FADD.FTZ R48, R51, -R48 ;  /* 0x8000003033307221 */ /* 0x000fe20000010000 */
[----:B------:R-:W-:Y:S01]  /*18f0*/  @P0 F2FP.BF16.PACK_AB R68, RZ, R68 ;  /* 0x00000044ff44023e */ /* 0x000fe200000010ff */
[----:B------:R-:W-:-:S02]  /*1900*/  @P1 FADD.FTZ R179, R6, R179 ;  /* 0x000000b306b31221 */ /* 0x000fc40000010000 */
[----:B------:R-:W-:Y:S01]  /*1910*/  FFMA.FTZ R56, R56, R40, R189 ;  /* 0x0000002838387223 */ /* 0x000fe200000100bd */
[----:B------:R-:W-:Y:S01]  /*1920*/  @P0 PRMT R36, R68, 0x7610, R36 ;  /* 0x0000761044240816 */ /* 0x000fe20000000024 */
[C---:B------:R-:W-:Y:S02]  /*1930*/  FMUL.FTZ R84, R161.reuse, R72 ;  /* 0x00000048a1547220 */ /* 0x040fe40000410000 */
[----:B------:R-:W-:Y:S02]  /*1940*/  FMUL.FTZ R184, R161, R46 ;  /* 0x0000002ea1b87220 */ /* 0x000fe40000410000 */
[----:B------:R-:W-:Y:S02]  /*1950*/  @P1 FADD.FTZ R178, R5, R178 ;  /* 0x000000b205b21221 */ /* 0x000fe40000010000 */
[----:B------:R-:W-:Y:S02]  /*1960*/  FADD.FTZ R52, R52, -R49 ;  /* 0x8000003134347221 */ /* 0x000fe40000010000 */
[----:B------:R-:W-:-:S02]  /*1970*/  FMUL.FTZ R47, R161, R48 ;  /* 0x00000030a12f7220 */ /* 0x000fc40000410000 */
[----:B------:R-:W-:Y:S02]  /*1980*/  FMUL.FTZ R67, R179, c[0x0][0x1e8] ;  /* 0x00007a00b3437a20 */ /* 0x000fe40000410000 */
[----:B------:R-:W-:Y:S01]  /*1990*/  FMUL.FTZ R181, R161, R54 ;  /* 0x00000036a1b57220 */ /* 0x000fe20000410000 */
[----:B------:R-:W-:Y:S01]  /*19a0*/  MOV R54, R80 ;  /* 0x0000005000367202 */ /* 0x000fe20000000f00 */
[----:B------:R-:W-:Y:S01]  /*19b0*/  FADD.FTZ R56, R65, -R56 ;  /* 0x8000003841387221 */ /* 0x000fe20000010000 */
[----:B------:R-:W-:Y:S01]  /*19c0*/  FSEL R182, R67, RZ, P5 ;  /* 0x000000ff43b67208 */ /* 0x000fe20002800000 */
[----:B------:R-:W-:Y:S01]  /*19d0*/  FFMA.FTZ R60, R60, R40, R189 ;  /* 0x000000283c3c7223 */ /* 0x000fe200000100bd */
[----:B------:R-:W-:Y:S01]  /*19e0*/  LOP3.LUT P5, RZ, R85, 0xff00, RZ, 0xc0, !PT ;  /* 0x0000ff0055ff7812 */ /* 0x000fe200078ac0ff */
[----:B------:R-:W-:Y:S01]  /*19f0*/  @P1 FADD.FTZ R84, R7, R84 ;  /* 0x0000005407541221 */ /* 0x000fe20000010000 */
[----:B------:R-:W-:Y:S01]  /*1a00*/  @P0 FSEL R67, R67, RZ, P2 ;  /* 0x000000ff43430208 */ /* 0x000fe20001000000 */
[----:B------:R-:W-:Y:S01]  /*1a10*/  @P1 FADD.FTZ R184, R9, R184 ;  /* 0x000000b809b81221 */ /* 0x000fe20000010000 */
[----:B------:R-:W-:Y:S01]  /*1a20*/  LOP3.LUT P2, RZ, R85, 0xff0000, RZ, 0xc0, !PT ;  /* 0x00ff000055ff7812 */ /* 0x000fe2000784c0ff */
[----:B------:R-:W-:Y:S01]  /*1a30*/  FMUL.FTZ R66, R178, c[0x0][0x1e8] ;  /* 0x00007a00b2427a20 */ /* 0x000fe20000410000 */
[----:B------:R-:W-:Y:S01]  /*1a40*/  @P0 F2FP.BF16.PACK_AB R67, RZ, R67 ;  /* 0x00000043ff43023e */ /* 0x000fe200000010ff */
[----:B------:R-:W-:-:S02]  /*1a50*/  FMUL.FTZ R190, R161, R52 ;  /* 0x00000034a1be7220 */ /* 0x000fc40000410000 */
[----:B------:R-:W-:Y:S01]  /*1a60*/  @P1 FADD.FTZ R47, R10, R47 ;  /* 0x0000002f0a2f1221 */ /* 0x000fe20000010000 */
[----:B------:R-:W-:Y:S01]  /*1a70*/  FSEL R180, R66, RZ, P3 ;  /* 0x000000ff42b47208 */ /* 0x000fe20001800000 */
[----:B------:R-:W-:Y:S01]  /*1a80*/  FFMA.FTZ R55, R55, R40, R189 ;  /* 0x0000002837377223 */ /* 0x000fe200000100bd */
[----:B------:R-:W-:Y:S01]  /*1a90*/  @P0 LOP3.LUT P3, RZ, R2, 0xff000000, RZ, 0xc0, !PT ;  /* 0xff00000002ff0812 */ /* 0x000fe2000786c0ff */
[----:B------:R-:W-:Y:S01]  /*1aa0*/  @P1 FADD.FTZ R181, R8, R181 ;  /* 0x000000b508b51221 */ /* 0x000fe20000010000 */
[----:B------:R-:W-:Y:S01]  /*1ab0*/  @P0 FSEL R66, R66, RZ, P4 ;  /* 0x000000ff42420208 */ /* 0x000fe20002000000 */
[----:B------:R-:W-:Y:S01]  /*1ac0*/  FADD.FTZ R46, R69, -R60 ;  /* 0x8000003c452e7221 */ /* 0x000fe20000010000 */
[----:B------:R-:W-:Y:S01]  /*1ad0*/  LOP3.LUT P4, RZ, R85, 0xff, RZ, 0xc0, !PT ;  /* 0x000000ff55ff7812 */ /* 0x000fe2000788c0ff */
[----:B------:R-:W-:Y:S01]  /*1ae0*/  FMUL.FTZ R49, R161, R56 ;  /* 0x00000038a1317220 */ /* 0x000fe20000410000 */
[----:B------:R-:W-:Y:S01]  /*1af0*/  @P0 F2FP.BF16.PACK_AB R66, RZ, R66 ;  /* 0x00000042ff42023e */ /* 0x000fe200000010ff */
[----:B------:R-:W-:Y:S01]  /*1b00*/  FMUL.FTZ R71, R84, c[0x0][0x1e8] ;  /* 0x00007a0054477a20 */ /* 0x000fe20000410000 */
[----:B------:R-:W-:Y:S01]  /*1b10*/  @P0 PRMT R37, R67, 0x7610, R37 ;  /* 0x0000761043250816 */ /* 0x000fe20000000025 */
[----:B------:R-:W-:Y:S01]  /*1b20*/  FMUL.FTZ R188, R184, c[0x0][0x1e8] ;  /* 0x00007a00b8bc7a20 */ /* 0x000fe20000410000 */
[----:B------:R-:W-:Y:S01]  /*1b30*/  @P0 PRMT R36, R36, 0x5410, R66 ;  /* 0x0000541024240816 */ /* 0x000fe20000000042 */
[----:B------:R-:W-:Y:S01]  /*1b40*/  @P1 FADD.FTZ R190, R11, R190 ;  /* 0x000000be0bbe1221 */ /* 0x000fe20000010000 */
[----:B------:R-:W-:Y:S01]  /*1b50*/  FSEL R57, R71, RZ, P6 ;  /* 0x000000ff47397208 */ /* 0x000fe20003000000 */
[----:B------:R-:W-:Y:S01]  /*1b60*/  FMUL.FTZ R185, R47, c[0x0][0x1e8] ;  /* 0x00007a002fb97a20 */ /* 0x000fe20000410000 */
[----:B------:R-:W-:Y:S01]  /*1b70*/  FSEL R48, R188, RZ, P5 ;  /* 0x000000ffbc307208 */ /* 0x000fe20002800000 */
[-C--:B------:R-:W-:Y:S01]  /*1b80*/  FFMA.FTZ R50, R50, R40.reuse, R189 ;  /* 0x0000002832327223 */ /* 0x080fe200000100bd */
[----:B------:R-:W-:Y:S01]  /*1b90*/  LOP3.LUT P6, RZ, R85, 0xff000000, RZ, 0xc0, !PT ;  /* 0xff00000055ff7812 */ /* 0x000fe200078cc0ff */
[----:B------:R-:W-:Y:S01]  /*1ba0*/  FADD.FTZ R64, R64, -R55 ;  /* 0x8000003740407221 */ /* 0x000fe20000010000 */
[----:B------:R-:W-:Y:S01]  /*1bb0*/  @P0 LOP3.LUT P5, RZ, R3, 0xff00, RZ, 0xc0, !PT ;  /* 0x0000ff0003ff0812 */ /* 0x000fe200078ac0ff */
[----:B------:R-:W-:Y:S01]  /*1bc0*/  FMUL.FTZ R72, R181, c[0x0][0x1e8] ;  /* 0x00007a00b5487a20 */ /* 0x000fe20000410000 */
[----:B------:R-:W-:Y:S01]  /*1bd0*/  FSEL R51, R185, RZ, P2 ;  /* 0x000000ffb9337208 */ /* 0x000fe20001000000 */
[----:B------:R-:W-:Y:S01]  /*1be0*/  FFMA.FTZ R59, R59, R40, R189 ;  /* 0x000000283b3b7223 */ /* 0x000fe200000100bd */
[----:B------:R-:W-:Y:S01]  /*1bf0*/  @P0 FSEL R71, R71, RZ, P3 ;  /* 0x000000ff47470208 */ /* 0x000fe20001800000 */
[----:B------:R-:W-:Y:S01]  /*1c00*/  @P1 FADD.FTZ R49, R12, R49 ;  /* 0x000000310c311221 */ /* 0x000fe20000010000 */
[----:B------:R-:W-:Y:S01]  /*1c10*/  @P0 LOP3.LUT P2, RZ, R3, 0xff000000, RZ, 0xc0, !PT ;  /* 0xff00000003ff0812 */ /* 0x000fe2000784c0ff */
[----:B------:R-:W-:Y:S01]  /*1c20*/  FMUL.FTZ R55, R161, R46 ;  /* 0x0000002ea1377220 */ /* 0x000fe20000410000 */
[----:B------:R-:W-:Y:S01]  /*1c30*/  LOP3.LUT P3, RZ, R54, 0xff, RZ, 0xc0, !PT ;  /* 0x000000ff36ff7812 */ /* 0x000fe2000786c0ff */
[----:B------:R-:W-:Y:S01]  /*1c40*/  FFMA.FTZ R45, R45, R40, R189 ;  /* 0x000000282d2d7223 */ /* 0x000fe200000100bd */
[----:B------:R-:W-:Y:S01]  /*1c50*/  FSEL R75, R72, RZ, P4 ;  /* 0x000000ff484b7208 */ /* 0x000fe20002000000 */
[----:B------:R-:W-:Y:S01]  /*1c60*/  FMUL.FTZ R187, R190, c[0x0][0x1e8] ;  /* 0x00007a00bebb7a20 */ /* 0x000fe20000410000 */
[----:B------:R-:W-:Y:S01]  /*1c70*/  @P0 LOP3.LUT P4, RZ, R3, 0xff, RZ, 0xc0, !PT ;  /* 0x000000ff03ff0812 */ /* 0x000fe2000788c0ff */
[----:B------:R-:W-:Y:S01]  /*1c80*/  FADD.FTZ R50, R53, -R50 ;  /* 0x8000003235327221 */ /* 0x000fe20000010000 */
[----:B------:R-:W-:Y:S01]  /*1c90*/  @P0 MOV R54, R76 ;  /* 0x0000004c00360202 */ /* 0x000fe20000000f00 */
[----:B------:R-:W-:Y:S01]  /*1ca0*/  FADD.FTZ R62, R62, -R59 ;  /* 0x8000003b3e3e7221 */ /* 0x000fe20000010000 */
[----:B------:R-:W-:Y:S01]  /*1cb0*/  @P0 FSEL R188, R188, RZ, P5 ;  /* 0x000000ffbcbc0208 */ /* 0x000fe20002800000 */
[----:B------:R-:W-:Y:S01]  /*1cc0*/  FMUL.FTZ R192, R161, R64 ;  /* 0x00000040a1c07220 */ /* 0x000fe20000410000 */
[----:B------:R-:W-:Y:S01]  /*1cd0*/  FSEL R60, R187, RZ, P6 ;  /* 0x000000ffbb3c7208 */ /* 0x000fe20003000000 */
[----:B------:R-:W-:Y:S01]  /*1ce0*/  FMUL.FTZ R69, R49, c[0x0][0x1e8] ;  /* 0x00007a0031457a20 */ /* 0x000fe20000410000 */
[----:B------:R-:W-:Y:S01]  /*1cf0*/  @P0 LOP3.LUT P5, RZ, R3, 0xff0000, RZ, 0xc0, !PT ;  /* 0x00ff000003ff0812 */ /* 0x000fe200078ac0ff */
[----:B------:R-:W-:Y:S01]  /*1d00*/  @P1 FADD.FTZ R55, R14, R55 ;  /* 0x000000370e371221 */ /* 0x000fe20000010000 */
[----:B------:R-:W-:Y:S01]  /*1d10*/  @P0 FSEL R187, R187, RZ, P2 ;  /* 0x000000ffbbbb0208 */ /* 0x000fe20001000000 */
[-CC-:B------:R-:W-:Y:S01]  /*1d20*/  FFMA.FTZ R162, R162, R40.reuse, R189.reuse ;  /* 0x00000028a2a27223 */ /* 0x180fe200000100bd */
[----:B------:R-:W-:Y:S01]  /*1d30*/  LOP3.LUT P2, RZ, R80, 0xff0000, RZ, 0xc0, !PT ;  /* 0x00ff000050ff7812 */ /* 0x000fe2000784c0ff */
[----:B------:R-:W-:Y:S01]  /*1d40*/  FFMA.FTZ R163, R163, R40, R189 ;  /* 0x00000028a3a37223 */ /* 0x000fe200000100bd */
[----:B------:R-:W-:Y:S01]  /*1d50*/  FSEL R85, R69, RZ, P3 ;  /* 0x000000ff45557208 */ /* 0x000fe20001800000 */
[----:B------:R-:W-:Y:S01]  /*1d60*/  FADD.FTZ R44, R44, -R45 ;  /* 0x8000002d2c2c7221 */ /* 0x000fe20000010000 */
[----:B------:R-:W-:Y:S01]  /*1d70*/  @P0 FSEL R72, R72, RZ, P4 ;  /* 0x000000ff48480208 */ /* 0x000fe20002000000 */
[----:B------:R-:W-:Y:S01]  /*1d80*/  FMUL.FTZ R45, R161, R50 ;  /* 0x00000032a12d7220 */ /* 0x000fe20000410000 */
[----:B------:R-:W-:Y:S01]  /*1d90*/  @P0 LOP3.LUT P3, RZ, R76, 0xff0000, RZ, 0xc0, !PT ;  /* 0x00ff00004cff0812 */ /* 0x000fe2000786c0ff */
[----:B------:R-:W-:Y:S01]  /*1da0*/  @P1 FADD.FTZ R192, R13, R192 ;  /* 0x000000c00dc01221 */ /* 0x000fe20000010000 */
[----:B------:R-:W-:Y:S01]  /*1db0*/  @P0 LOP3.LUT P4, RZ, R54, 0xff, RZ, 0xc0, !PT ;  /* 0x000000ff36ff0812 */ /* 0x000fe2000788c0ff */
[----:B------:R-:W-:Y:S01]  /*1dc0*/  FMUL.FTZ R194, R161, R62 ;  /* 0x0000003ea1c27220 */ /* 0x000fe20000410000 */
[----:B------:R-:W-:Y:S01]  /*1dd0*/  @P0 FSEL R185, R185, RZ, P5 ;  /* 0x000000ffb9b90208 */ /* 0x000fe20002800000 */
[----:B------:R-:W-:Y:S01]  /*1de0*/  FMUL.FTZ R64, R55, c[0x0][0x1e8] ;  /* 0x00007a0037407a20 */ /* 0x000fe20000410000 */
[----:B------:R-:W-:Y:S01]  /*1df0*/  LOP3.LUT P5, RZ, R80, 0xff00, RZ, 0xc0, !PT ;  /* 0x0000ff0050ff7812 */ /* 0x000fe200078ac0ff */
[----:B------:R-:W-:Y:S01]  /*1e00*/  FFMA.FTZ R42, R42, R40, R189 ;  /* 0x000000282a2a7223 */ /* 0x000fe200000100bd */
[----:B------:R-:W-:Y:S01]  /*1e10*/  @P0 FSEL R69, R69, RZ, P4 ;  /* 0x000000ff45450208 */ /* 0x000fe20002000000 */
[----:B------:R-:W-:Y:S01]  /*1e20*/  FADD.FTZ R162, R169, -R162 ;  /* 0x800000a2a9a27221 */ /* 0x000fe20000010000 */
[----:B------:R-:W-:Y:S01]  /*1e30*/  FSEL R183, R64, RZ, P2 ;  /* 0x000000ff40b77208 */ /* 0x000fe20001000000 */
[----:B------:R-:W-:Y:S01]  /*1e40*/  FADD.FTZ R170, R170, -R163 ;  /* 0x800000a3aaaa7221 */ /* 0x000fe20000010000 */
[----:B------:R-:W-:Y:S01]  /*1e50*/  @P0 FSEL R64, R64, RZ, P3 ;  /* 0x000000ff40400208 */ /* 0x000fe20001800000 */
[----:B------:R-:W-:Y:S01]  /*1e60*/  @P1 FADD.FTZ R45, R18, R45 ;  /* 0x0000002d122d1221 */ /* 0x000fe20000010000 */
[----:B------:R-:W-:Y:S01]  /*1e70*/  LOP3.LUT P3, RZ, R81, 0xff0000, RZ, 0xc0, !PT ;  /* 0x00ff000051ff7812 */ /* 0x000fe2000786c0ff */
[----:B------:R-:W-:Y:S01]  /*1e80*/  FMUL.FTZ R65, R192, c[0x0][0x1e8] ;  /* 0x00007a00c0417a20 */ /* 0x000fe20000410000 */
[----:B------:R-:W-:Y:S01]  /*1e90*/  LOP3.LUT P4, RZ, R80, 0xff000000, RZ, 0xc0, !PT ;  /* 0xff00000050ff7812 */ /* 0x000fe2000788c0ff */
[----:B------:R-:W-:Y:S01]  /*1ea0*/  @P1 FADD.FTZ R194, R15, R194 ;  /* 0x000000c20fc21221 */ /* 0x000fe20000010000 */
[----:B------:R-:W-:Y:S01]  /*1eb0*/  MOV R46, R82 ;  /* 0x00000052002e7202 */ /* 0x000fe20000000f00 */
[----:B------:R-:W-:Y:S01]  /*1ec0*/  FADD.FTZ R42, R43, -R42 ;  /* 0x8000002a2b2a7221 */ /* 0x000fe20000010000 */
[----:B------:R-:W-:Y:S01]  /*1ed0*/  FSEL R80, R65, RZ, P5 ;  /* 0x000000ff41507208 */ /* 0x000fe20002800000 */
[C---:B------:R-:W-:Y:S01]  /*1ee0*/  FMUL.FTZ R53, R161.reuse, R162 ;  /* 0x000000a2a1357220 */ /* 0x040fe20000410000 */
[----:B------:R-:W-:Y:S01]  /*1ef0*/  @P0 LOP3.LUT P5, RZ, R76, 0xff000000, RZ, 0xc0, !PT ;  /* 0xff0000004cff0812 */ /* 0x000fe200078ac0ff */
[--C-:B------:R-:W-:Y:S01]  /*1f00*/  FFMA.FTZ R168, R168, R40, R189.reuse ;  /* 0x00000028a8a87223 */ /* 0x100fe200000100bd */
[----:B------:R-:W-:Y:S01]  /*1f10*/  @P0 LOP3.LUT P6, RZ, R76, 0xff00, RZ, 0xc0, !PT ;  /* 0x0000ff004cff0812 */ /* 0x000fe200078cc0ff */
[----:B------:R-:W-:Y:S01]  /*1f20*/  FMUL.FTZ R162, R161, R170 ;  /* 0x000000aaa1a27220 */ /* 0x000fe20000410000 */
[----:B------:R-:W-:Y:S01]  /*1f30*/  LOP3.LUT P2, RZ, R81, 0xff00, RZ, 0xc0, !PT ;  /* 0x0000ff0051ff7812 */ /* 0x000fe2000784c0ff */
[--C-:B------:R-:W-:Y:S01]  /*1f40*/  FFMA.FTZ R70, R70, R40, R189.reuse ;  /* 0x0000002846467223 */ /* 0x100fe200000100bd */
[----:B------:R-:W-:Y:S01]  /*1f50*/  @P0 FSEL R65, R65, RZ, P6 ;  /* 0x000000ff41410208 */ /* 0x000fe20003000000 */
[----:B------:R-:W-:Y:S01]  /*1f60*/  FMUL.FTZ R170, R45, c[0x0][0x1e8] ;  /* 0x00007a002daa7a20 */ /* 0x000fe20000410000 */
[----:B------:R-:W-:Y:S01]  /*1f70*/  LOP3.LUT P6, RZ, R81, 0xff, RZ, 0xc0, !PT ;  /* 0x000000ff51ff7812 */ /* 0x000fe200078cc0ff */
[----:B------:R-:W-:Y:S01]  /*1f80*/  FMUL.FTZ R73, R194, c[0x0][0x1e8] ;  /* 0x00007a00c2497a20 */ /* 0x000fe20000410000 */
[----:B------:R-:W-:Y:S01]  /*1f90*/  F2FP.BF16.PACK_AB R50, R48, R75 ;  /* 0x0000004b3032723e */ /* 0x000fe200000010ff */
[----:B------:R-:W-:Y:S01]  /*1fa0*/  FMUL.FTZ R43, R161, R42 ;  /* 0x0000002aa12b7220 */ /* 0x000fe20000410000 */
[----:B------:R-:W-:Y:S01]  /*1fb0*/  HFMA2.MMA R75, -RZ, RZ, 0, 9.5367431640625e-07 ;  /* 0x00000010ff4b7435 */ /* 0x000fe200000001ff */
[----:B------:R-:W-:Y:S01]  /*1fc0*/  FADD.FTZ R42, R175, -R168 ;  /* 0x800000a8af2a7221 */ /* 0x000fe20000010000 */
[----:B------:R-:W-:Y:S01]  /*1fd0*/  FSEL R186, R73, RZ, P4 ;  /* 0x000000ff49ba7208 */ /* 0x000fe20002000000 */
[----:B------:R-:W-:Y:S01]  /*1fe0*/  FADD.FTZ R70, R177, -R70 ;  /* 0x80000046b1467221 */ /* 0x000fe20000010000 */
[----:B------:R-:W-:Y:S01]  /*1ff0*/  FSEL R177, R170, RZ, P3 ;  /* 0x000000ffaab17208 */ /* 0x000fe20001800000 */
[----:B------:R-:W-:Y:S01]  /*2000*/  FMUL.FTZ R168, R161, R44 ;  /* 0x0000002ca1a87220 */ /* 0x000fe20000410000 */
[----:B------:R-:W-:Y:S01]  /*2010*/  ISETP.NE.U32.AND P3, PT, RZ, c[0x0][0x258], PT ;  /* 0x00009600ff007a0c */ /* 0x000fe20003f65070 */
[-C--:B------:R-:W-:Y:S01]  /*2020*/  FFMA.FTZ R164, R164, R40.reuse, R189 ;  /* 0x00000028a4a47223 */ /* 0x080fe200000100bd */
[----:B------:R-:W-:Y:S01]  /*2030*/  @P0 FSEL R73, R73, RZ, P5 ;  /* 0x000000ff49490208 */ /* 0x000fe20002800000 */
[----:B------:R-:W-:Y:S01]  /*2040*/  @P1 FADD.FTZ R43, R16, R43 ;  /* 0x0000002b102b1221 */ /* 0x000fe20000010000 */
[----:B------:R-:W-:Y:S01]  /*2050*/  LOP3.LUT P5, RZ, R46, 0xff, RZ, 0xc0, !PT ;  /* 0x000000ff2eff7812 */ /* 0x000fe200078ac0ff */
[-CC-:B------:R-:W-:Y:S01]  /*2060*/  FFMA.FTZ R165, R165, R40.reuse, R189.reuse ;  /* 0x00000028a5a57223 */ /* 0x180fe200000100bd */
[----:B------:R-:W-:Y:S01]  /*2070*/  ISETP.NE.AND.EX P3, PT, RZ, c[0x0][0x25c], PT, P3 ;  /* 0x00009700ff007a0c */ /* 0x000fe20003f65330 */
[----:B------:R-:W-:Y:S01]  /*2080*/  @P1 FADD.FTZ R168, R17, R168 ;  /* 0x000000a811a81221 */ /* 0x000fe20000010000 */
[----:B------:R-:W-:Y:S01]  /*2090*/  LOP3.LUT P4, RZ, R81, 0xff000000, RZ, 0xc0, !PT ;  /* 0xff00000051ff7812 */ /* 0x000fe2000788c0ff */
[-CC-:B------:R-:W-:Y:S01]  /*20a0*/  FFMA.FTZ R63, R63, R40.reuse, R189.reuse ;  /* 0x000000283f3f7223 */ /* 0x180fe200000100bd */
[----:B------:R-:W-:Y:S01]  /*20b0*/  F2FP.BF16.PACK_AB R51, R60, R51 ;  /* 0x000000333c33723e */ /* 0x000fe200000010ff */
[-CC-:B------:R-:W-:Y:S01]  /*20c0*/  FFMA.FTZ R166, R166, R40.reuse, R189.reuse ;  /* 0x00000028a6a67223 */ /* 0x180fe200000100bd */
[----:B------:R-:W-:Y:S01]  /*20d0*/  F2FP.BF16.PACK_AB R48, R180, R41 ;  /* 0x00000029b430723e */ /* 0x000fe200000010ff */
[----:B------:R-:W-:Y:S01]  /*20e0*/  FFMA.FTZ R167, R167, R40, R189 ;  /* 0x00000028a7a77223 */ /* 0x000fe200000100bd */
[----:B------:R-:W-:Y:S01]  /*20f0*/  @P0 F2FP.BF16.PACK_AB R72, RZ, R72 ;  /* 0x00000048ff48023e */ /* 0x000fe200000010ff */
[----:B------:R-:W-:Y:S01]  /*2100*/  FADD.FTZ R164, R171, -R164 ;  /* 0x800000a4aba47221 */ /* 0x000fe20000010000 */
[----:B------:R-:W-:Y:S01]  /*2110*/  @P0 F2FP.BF16.PACK_AB R185, RZ, R185 ;  /* 0x000000b9ffb9023e */ /* 0x000fe200000010ff */
[----:B------:R-:W-:Y:S01]  /*2120*/  FMUL.FTZ R46, R43, c[0x0][0x1e8] ;  /* 0x00007a002b2e7a20 */ /* 0x000fe20000410000 */
[----:B------:R-:W-:Y:S01]  /*2130*/  @P0 F2FP.BF16.PACK_AB R71, RZ, R71 ;  /* 0x00000047ff47023e */ /* 0x000fe200000010ff */
[----:B------:R-:W-:Y:S01]  /*2140*/  FADD.FTZ R40, R172, -R165 ;  /* 0x800000a5ac287221 */ /* 0x000fe20000010000 */
[----:B------:R-:W-:Y:S01]  /*2150*/  @P3 MOV R62, 0x20 ;  /* 0x00000020003e3802 */ /* 0x000fe20000000f00 */
[----:B------:R-:W-:Y:S01]  /*2160*/  FMUL.FTZ R169, R168, c[0x0][0x1e8] ;  /* 0x00007a00a8a97a20 */ /* 0x000fe20000410000 */
[----:B------:R-:W-:Y:S01]  /*2170*/  FSEL R175, R46, RZ, P6 ;  /* 0x000000ff2eaf7208 */ /* 0x000fe20003000000 */
[----:B------:R-:W-:Y:S01]  /*2180*/  FADD.FTZ R166, R173, -R166 ;  /* 0x800000a6ada67221 */ /* 0x000fe20000010000 */
[----:B------:R-:W-:Y:S01]  /*2190*/  @P0 LOP3.LUT P6, RZ, R77, 0xff, RZ, 0xc0, !PT ;  /* 0x000000ff4dff0812 */ /* 0x000fe200078cc0ff */
[----:B------:R-:W-:Y:S01]  /*21a0*/  FMUL.FTZ R59, R161, R164 ;  /* 0x000000a4a13b7220 */ /* 0x000fe20000410000 */
[----:B------:R-:W-:Y:S01]  /*21b0*/  FSEL R198, R169, RZ, P2 ;  /* 0x000000ffa9c67208 */ /* 0x000fe20001000000 */
[C---:B------:R-:W-:Y:S01]  /*21c0*/  FMUL.FTZ R164, R161.reuse, R40 ;  /* 0x00000028a1a47220 */ /* 0x040fe20000410000 */
[----:B------:R-:W-:Y:S01]  /*21d0*/  ISETP.NE.U32.AND P2, PT, RZ, c[0x0][0x258], PT ;  /* 0x00009600ff007a0c */ /* 0x000fe20003f45070 */
[----:B------:R-:W-:Y:S01]  /*21e0*/  IMAD R40, R150, c[0x0][0x168], RZ ;  /* 0x00005a0096287a24 */ /* 0x000fe200078e02ff */
[----:B------:R-:W-:Y:S01]  /*21f0*/  @P0 F2FP.BF16.PACK_AB R188, RZ, R188 ;  /* 0x000000bcffbc023e */ /* 0x000fe200000010ff */
[----:B------:R-:W-:Y:S01]  /*2200*/  FADD.FTZ R74, R74, -R63 ;  /* 0x8000003f4a4a7221 */ /* 0x000fe20000010000 */
[----:B------:R-:W-:Y:S01]  /*2210*/  ISETP.NE.AND.EX P2, PT, RZ, c[0x0][0x25c], PT, P2 ;  /* 0x00009700ff007a0c */ /* 0x000fe20003f45320 */
[C---:B------:R-:W-:Y:S01]  /*2220*/  FMUL.FTZ R63, R161.reuse, R166 ;  /* 0x000000a6a13f7220 */ /* 0x040fe20000410000 */
[----:B------:R-:W-:Y:S01]  /*2230*/  SHF.R.S32.HI R191, RZ, 0x1f, R40 ;  /* 0x0000001fffbf7819 */ /* 0x000fe20000011428 */
[----:B------:R-:W-:Y:S01]  /*2240*/  FADD.FTZ R174, R174, -R167 ;  /* 0x800000a7aeae7221 */ /* 0x000fe20000010000 */
[----:B------:R-:W-:Y:S01]  /*2250*/  @P0 FSEL R167, R46, RZ, P6 ;  /* 0x000000ff2ea70208 */ /* 0x000fe20003000000 */
[----:B------:R-:W-:Y:S01]  /*2260*/  FMUL.FTZ R172, R161, R74 ;  /* 0x0000004aa1ac7220 */ /* 0x000fe20000410000 */
[----:B------:R-:W-:Y:S01]  /*2270*/  @P0 LOP3.LUT P6, RZ, R77, 0xff00, RZ, 0xc0, !PT ;  /* 0x0000ff004dff0812 */ /* 0x000fe200078cc0ff */
[----:B------:R-:W-:Y:S01]  /*2280*/  @P1 FADD.FTZ R53, R20, R53 ;  /* 0x0000003514351221 */ /* 0x000fe20000010000 */
[----:B------:R-:W-:Y:S01]  /*2290*/  LEA.HI R191, R191, R40, RZ, 0x3 ;  /* 0x00000028bfbf7211 */ /* 0x000fe200078f18ff */
[----:B------:R-:W-:Y:S01]  /*22a0*/  @P1 FADD.FTZ R59, R22, R59 ;  /* 0x0000003b163b1221 */ /* 0x000fe20000010000 */
[----:B------:R-:W-:Y:S01]  /*22b0*/  @P0 FSEL R169, R169, RZ, P6 ;  /* 0x000000ffa9a90208 */ /* 0x000fe20003000000 */
[----:B------:R-:W-:Y:S01]  /*22c0*/  @P1 FADD.FTZ R63, R24, R63 ;  /* 0x0000003f183f1221 */ /* 0x000fe20000010000 */
[----:B------:R-:W-:Y:S01]  /*22d0*/  @P0 LOP3.LUT P6, RZ, R77, 0xff0000, RZ, 0xc0, !PT ;  /* 0x00ff00004dff0812 */ /* 0x000fe200078cc0ff */
[----:B------:R-:W-:Y:S01]  /*22e0*/  FMUL.FTZ R173, R161, R42 ;  /* 0x0000002aa1ad7220 */ /* 0x000fe20000410000 */
[-C--:B------:R-:W-:Y:S01]  /*22f0*/  @P3 SEL R52, R61, R28.reuse, P2 ;  /* 0x0000001c3d343207 */ /* 0x080fe20001000000 */
[----:B------:R-:W-:Y:S01]  /*2300*/  @P1 FADD.FTZ R172, R19, R172 ;  /* 0x000000ac13ac1221 */ /* 0x000fe20000010000 */
[----:B------:R-:W-:Y:S01]  /*2310*/  SEL R40, R49, R28, P2 ;  /* 0x0000001c31287207 */ /* 0x000fe20001000000 */
[----:B------:R-:W-:Y:S01]  /*2320*/  FMUL.FTZ R174, R161, R174 ;  /* 0x000000aea1ae7220 */ /* 0x000fe20000410000 */
[----:B------:R-:W-:Y:S01]  /*2330*/  SEL R54, R179, R30, P2 ;  /* 0x0000001eb3367207 */ /* 0x000fe20001000000 */
[----:B------:R-:W-:Y:S01]  /*2340*/  FMUL.FTZ R196, R161, R70 ;  /* 0x00000046a1c47220 */ /* 0x000fe20000410000 */
[----:B------:R-:W-:Y:S01]  /*2350*/  SEL R42, R55, R30, P2 ;  /* 0x0000001e372a7207 */ /* 0x000fe20001000000 */
[----:B------:R-:W-:Y:S01]  /*2360*/  FMUL.FTZ R161, R53, c[0x0][0x1e8] ;  /* 0x00007a0035a17a20 */ /* 0x000fe20000410000 */
[-C--:B------:R-:W-:Y:S01]  /*2370*/  SEL R56, R181, R32.reuse, P2 ;  /* 0x00000020b5387207 */ /* 0x080fe20001000000 */
[----:B------:R-:W-:Y:S01]  /*2380*/  FMUL.FTZ R81, R59, c[0x0][0x1e8] ;  /* 0x00007a003b517a20 */ /* 0x000fe20000410000 */
[----:B------:R-:W-:Y:S01]  /*2390*/  SEL R44, R43, R32, P2 ;  /* 0x000000202b2c7207 */ /* 0x000fe20001000000 */
[----:B------:R-:W-:Y:S01]  /*23a0*/  FMUL.FTZ R74, R63, c[0x0][0x1e8] ;  /* 0x00007a003f4a7a20 */ /* 0x000fe20000410000 */
[----:B------:R-:W-:Y:S01]  /*23b0*/  SEL R28, R53, R28, P2 ;  /* 0x0000001c351c7207 */ /* 0x000fe20001000000 */
[----:B------:R-:W-:Y:S01]  /*23c0*/  FMUL.FTZ R171, R172, c[0x0][0x1e8] ;  /* 0x00007a00acab7a20 */ /* 0x000fe20000410000 */
[----:B------:R-:W-:Y:S01]  /*23d0*/  SEL R30, R59, R30, P2 ;  /* 0x0000001e3b1e7207 */ /* 0x000fe20001000000 */
[----:B------:R-:W-:Y:S01]  /*23e0*/  IMAD.WIDE.U32 R60, R159, R75, c[0x0][0x248] ;  /* 0x000092009f3c7625 */ /* 0x000fe200078e004b */
[----:B------:R-:W-:-:S02]  /*23f0*/  SEL R32, R63, R32, P2 ;  /* 0x000000203f207207 */ /* 0x000fc40001000000 */
[----:B------:R-:W-:Y:S01]  /*2400*/  F2FP.BF16.PACK_AB R49, R57, R182 ;  /* 0x000000b63931723e */ /* 0x000fe200000010ff */
[----:B------:R-:W-:Y:S01]  /*2410*/  @P3 IMAD.WIDE.U32 R62, R159, R62, c[0x0][0x258] ;  /* 0x000096009f3e3625 */ /* 0x000fe200078e003e */
[----:B------:R-:W-:Y:S02]  /*2420*/  SEL R58, R47, R34, P2 ;  /* 0x000000222f3a7207 */ /* 0x000fe40001000000 */
[----:B------:R-:W-:Y:S01]  /*2430*/  SEL R53, R178, R29, P2 ;  /* 0x0000001db2357207 */ /* 0x000fe20001000000 */
[----:B------:R-:W-:Y:S01]  /*2440*/  @P1 FADD.FTZ R173, R26, R173 ;  /* 0x000000ad1aad1221 */ /* 0x000fe20000010000 */
[----:B------:R-:W-:Y:S01]  /*2450*/  SEL R55, R84, R31, P2 ;  /* 0x0000001f54377207 */ /* 0x000fe20001000000 */
[----:B------:R-:W-:Y:S01]  /*2460*/  @P1 FADD.FTZ R196, R27, R196 ;  /* 0x000000c41bc41221 */ /* 0x000fe20000010000 */
[----:B------:R-:W-:Y:S01]  /*2470*/  SEL R57, R184, R33, P2 ;  /* 0x00000021b8397207 */ /* 0x000fe20001000000 */
[----:B------:R-:W-:Y:S01]  /*2480*/  @P1 FADD.FTZ R174, R25, R174 ;  /* 0x000000ae19ae1221 */ /* 0x000fe20000010000 */
[----:B------:R-:W-:Y:S01]  /*2490*/  SEL R59, R190, R35, P2 ;  /* 0x00000023be3b7207 */ /* 0x000fe20001000000 */
[----:B------:R-:W-:Y:S01]  /*24a0*/  @P3 STG.E.128 [R62.64], R52 ;  /* 0x000000343e003986 */ /* 0x000fe2000c101d04 */
[----:B------:R-:W-:Y:S01]  /*24b0*/  @P0 FSEL R170, R170, RZ, P6 ;  /* 0x000000ffaaaa0208 */ /* 0x000fe20003000000 */
[----:B------:R-:W-:Y:S01]  /*24c0*/  FMUL.FTZ R70, R173, c[0x0][0x1e8] ;  /* 0x00007a00ad467a20 */ /* 0x000fe20000410000 */
[----:B------:R-:W-:Y:S01]  /*24d0*/  @P0 LOP3.LUT P6, RZ, R77, 0xff000000, RZ, 0xc0, !PT ;  /* 0xff0000004dff0812 */ /* 0x000fe200078cc0ff */
[----:B------:R0:W-:Y:S01]  /*24e0*/  @P3 STG.E.128 [R62.64+0x10], R56 ;  /* 0x000010383e003986 */ /* 0x0001e2000c101d04 */
[----:B------:R-:W-:Y:S01]  /*24f0*/  FSEL R200, R171, RZ, P4 ;  /* 0x000000ffabc87208 */ /* 0x000fe20002000000 */
[----:B------:R-:W-:Y:S01]  /*2500*/  @P1 FADD.FTZ R164, R23, R164 ;  /* 0x000000a417a41221 */ /* 0x000fe20000010000 */
[----:B------:R-:W-:Y:S01]  /*2510*/  @P0 FSEL R171, R171, RZ, P6 ;  /* 0x000000ffabab0208 */ /* 0x000fe20003000000 */
[----:B------:R1:W-:Y:S01]  /*2520*/  STG.E.128 [R60.64], R48 ;  /* 0x000000303c007986 */ /* 0x0003e2000c101d04 */
[----:B------:R-:W-:Y:S01]  /*2530*/  @P0 F2FP.BF16.PACK_AB R187, RZ, R187 ;  /* 0x000000bbffbb023e */ /* 0x000fe200000010ff */
[----:B------:R-:W-:Y:S01]  /*2540*/  @P1 FADD.FTZ R162, R21, R162 ;  /* 0x000000a215a21221 */ /* 0x000fe20000010000 */
[----:B------:R-:W-:-:S02]  /*2550*/  @P0 PRMT R38, R72, 0x7610, R38 ;  /* 0x0000761048260816 */ /* 0x000fc40000000026 */
[----:B------:R-:W-:Y:S02]  /*2560*/  @P0 PRMT R39, R185, 0x7610, R39 ;  /* 0x00007610b9270816 */ /* 0x000fe40000000027 */
[----:B------:R-:W-:Y:S02]  /*2570*/  LOP3.LUT P6, RZ, R82, 0xff0000, RZ, 0xc0, !PT ;  /* 0x00ff000052ff7812 */ /* 0x000fe400078cc0ff */
[----:B------:R-:W-:Y:S02]  /*2580*/  SEL R46, R45, R34, P2 ;  /* 0x000000222d2e7207 */ /* 0x000fe40001000000 */
[----:B------:R-:W-:Y:S02]  /*2590*/  @P0 PRMT R37, R37, 0x5410, R71 ;  /* 0x0000541025250816 */ /* 0x000fe40000000047 */
[----:B------:R-:W-:Y:S01]  /*25a0*/  @P0 PRMT R38, R38, 0x5410, R188 ;  /* 0x0000541026260816 */ /* 0x000fe200000000bc */
[----:B0-----:R-:W-:Y:S01]  /*25b0*/  IMAD.WIDE.U32 R56, R160, R75, c[0x0][0x248] ;  /* 0x00009200a0387625 */ /* 0x001fe200078e004b */
[----:B------:R-:W-:-:S02]  /*25c0*/  @P0 PRMT R39, R39, 0x5410, R187 ;  /* 0x0000541027270816 */ /* 0x000fc400000000bb */
[----:B------:R-:W-:Y:S01]  /*25d0*/  FSEL R165, R81, RZ, P6 ;  /* 0x000000ff51a57208 */ /* 0x000fe20003000000 */
[----:B-1----:R-:W-:Y:S01]  /*25e0*/  @P0 IMAD.WIDE.U32 R48, R159, R75, c[0x0][0x250] ;  /* 0x000094009f300625 */ /* 0x002fe200078e004b */
[----:B------:R-:W-:Y:S02]  /*25f0*/  @P3 MOV R51, 0x20 ;  /* 0x0000002000333802 */ /* 0x000fe40000000f00 */
[----:B------:R-:W-:Y:S02]  /*2600*/  SEL R41, R192, R29, P2 ;  /* 0x0000001dc0297207 */ /* 0x000fe40001000000 */
[----:B------:R-:W-:Y:S01]  /*2610*/  SEL R43, R194, R31, P2 ;  /* 0x0000001fc22b7207 */ /* 0x000fe20001000000 */
[----:B------:R-:W-:Y:S01]  /*2620*/  @P3 IMAD.WIDE.U32 R50, R160, R51, c[0x0][0x258] ;  /* 0x00009600a0323625 */ /* 0x000fe200078e0033 */
[----:B------:R-:W-:Y:S01]  /*2630*/  SEL R45, R168, R33, P2 ;  /* 0x00000021a82d7207 */ /* 0x000fe20001000000 */
[----:B------:R-:W-:Y:S01]  /*2640*/  @P0 STG.E.128 [R48.64], R36 ;  /* 0x0000002430000986 */ /* 0x000fe2000c101d04 */
[----:B------:R-:W-:-:S02]  /*2650*/  SEL R47, R172, R35, P2 ;  /* 0x00000023ac2f7207 */ /* 0x000fc40001000000 */
[----:B------:R-:W-:Y:S01]  /*2660*/  FSEL R163, R161, RZ, P5 ;  /* 0x000000ffa1a37208 */ /* 0x000fe20002800000 */
[----:B------:R-:W-:Y:S01]  /*2670*/  @P3 STG.E.128 [R50.64], R40 ;  /* 0x0000002832003986 */ /* 0x000fe2000c101d04 */
[C---:B------:R-:W-:Y:S02]  /*2680*/  LOP3.LUT P6, RZ, R83.reuse, 0xff0000, RZ, 0xc0, !PT ;  /* 0x00ff000053ff7812 */ /* 0x040fe400078cc0ff */
[----:B------:R-:W-:Y:S01]  /*2690*/  LOP3.LUT P5, RZ, R83, 0xff, RZ, 0xc0, !PT ;  /* 0x000000ff53ff7812 */ /* 0x000fe200078ac0ff */
[----:B------:R0:W-:Y:S01]  /*26a0*/  @P3 STG.E.128 [R50.64+0x10], R44 ;  /* 0x0000102c32003986 */ /* 0x0001e2000c101d04 */
[C---:B------:R-:W-:Y:S01]  /*26b0*/  SEL R35, R196.reuse, R35, P2 ;  /* 0x00000023c4237207 */ /* 0x040fe20001000000 */
[----:B------:R-:W-:Y:S01]  /*26c0*/  FMUL.FTZ R196, R196, c[0x0][0x1e8] ;  /* 0x00007a00c4c47a20 */ /* 0x000fe20000410000 */
[C---:B------:R-:W-:Y:S01]  /*26d0*/  SEL R33, R174.reuse, R33, P2 ;  /* 0x00000021ae217207 */ /* 0x040fe20001000000 */
[----:B------:R-:W-:Y:S01]  /*26e0*/  FMUL.FTZ R174, R174, c[0x0][0x1e8] ;  /* 0x00007a00aeae7a20 */ /* 0x000fe20000410000 */
[----:B------:R-:W-:-:S02]  /*26f0*/  FSEL R189, R70, RZ, P6 ;  /* 0x000000ff46bd7208 */ /* 0x000fc40003000000 */
[C---:B------:R-:W-:Y:S02]  /*2700*/  LOP3.LUT P1, RZ, R83.reuse, 0xff000000, RZ, 0xc0, !PT ;  /* 0xff00000053ff7812 */ /* 0x040fe4000782c0ff */
[----:B------:R-:W-:Y:S02]  /*2710*/  FSEL R166, R74, RZ, P5 ;  /* 0x000000ff4aa67208 */ /* 0x000fe40002800000 */
[----:B------:R-:W-:Y:S02]  /*2720*/  LOP3.LUT P6, RZ, R83, 0xff00, RZ, 0xc0, !PT ;  /* 0x0000ff0053ff7812 */ /* 0x000fe400078cc0ff */
[----:B------:R-:W-:Y:S02]  /*2730*/  LOP3.LUT P5, RZ, R82, 0xff000000, RZ, 0xc0, !PT ;  /* 0xff00000052ff7812 */ /* 0x000fe400078ac0ff */
[----:B------:R-:W-:Y:S02]  /*2740*/  @P0 F2FP.BF16.PACK_AB R69, RZ, R69 ;  /* 0x00000045ff45023e */ /* 0x000fe400000010ff */
[----:B------:R-:W-:Y:S01]  /*2750*/  @P0 F2FP.BF16.PACK_AB R64, RZ, R64 ;  /* 0x00000040ff40023e */ /* 0x000fe200000010ff */
[----:B0-----:R-:W-:Y:S01]  /*2760*/  FMUL.FTZ R51, R164, c[0x0][0x1e8] ;  /* 0x00007a00a4337a20 */ /* 0x001fe20000410000 */
[----:B------:R-:W-:Y:S01]  /*2770*/  @P0 F2FP.BF16.PACK_AB R167, RZ, R167 ;  /* 0x000000a7ffa7023e */ /* 0x000fe200000010ff */
[----:B------:R-:W-:Y:S01]  /*2780*/  FMUL.FTZ R50, R162, c[0x0][0x1e8] ;  /* 0x00007a00a2327a20 */ /* 0x000fe20000410000 */
[----:B------:R-:W-:-:S02]  /*2790*/  @P0 F2FP.BF16.PACK_AB R170, RZ, R170 ;  /* 0x000000aaffaa023e */ /* 0x000fc400000010ff */
[----:B------:R-:W-:Y:S02]  /*27a0*/  FSEL R42, R196, RZ, P1 ;  /* 0x000000ffc42a7208 */ /* 0x000fe40000800000 */
[----:B------:R-:W-:Y:S02]  /*27b0*/  FSEL R41, R174, RZ, P6 ;  /* 0x000000ffae297208 */ /* 0x000fe40003000000 */
[----:B------:R-:W-:Y:S02]  /*27c0*/  FSEL R44, R51, RZ, P5 ;  /* 0x000000ff332c7208 */ /* 0x000fe40002800000 */
        /* <DEDUP_REMOVED lines=8> */
[----:B------:R-:W-:-:S02]  /*2850*/  @P3 IADD3 R46, R159, 0x40, RZ ;  /* 0x000000409f2e3810 */ /* 0x000fc40007ffe0ff */
[----:B------:R-:W-:Y:S02]  /*2860*/  @P3 MOV R47, 0x20 ;  /* 0x00000020002f3802 */ /* 0x000fe40000000f00 */
[----:B------:R-:W-:Y:S02]  /*2870*/  F2FP.BF16.PACK_AB R43, R42, R189 ;  /* 0x000000bd2a2b723e */ /* 0x000fe400000010ff */
[----:B------:R-:W-:Y:S01]  /*2880*/  F2FP.BF16.PACK_AB R42, R41, R166 ;  /* 0x000000a6292a723e */ /* 0x000fe200000010ff */
[----:B------:R-:W-:Y:S01]  /*2890*/  @P3 IMAD.WIDE.U32 R46, R46, R47, c[0x0][0x258] ;  /* 0x000096002e2e3625 */ /* 0x000fe200078e002f */
[----:B------:R-:W-:Y:S02]  /*28a0*/  F2FP.BF16.PACK_AB R55, R200, R177 ;  /* 0x000000b1c837723e */ /* 0x000fe400000010ff */
[----:B------:R-:W-:Y:S02]  /*28b0*/  F2FP.BF16.PACK_AB R54, R198, R175 ;  /* 0x000000afc636723e */ /* 0x000fe400000010ff */
[----:B------:R-:W-:-:S02]  /*28c0*/  F2FP.BF16.PACK_AB R53, R186, R183 ;  /* 0x000000b7ba35723e */ /* 0x000fc400000010ff */
[----:B------:R-:W-:Y:S02]  /*28d0*/  F2FP.BF16.PACK_AB R52, R80, R85 ;  /* 0x000000555034723e */ /* 0x000fe400000010ff */
[----:B------:R-:W-:Y:S01]  /*28e0*/  F2FP.BF16.PACK_AB R41, R44, R165 ;  /* 0x000000a52c29723e */ /* 0x000fe200000010ff */
[----:B------:R-:W-:Y:S01]  /*28f0*/  @P0 IMAD.WIDE.U32 R44, R160, R75, c[0x0][0x250] ;  /* 0x00009400a02c0625 */ /* 0x000fe200078e004b */
[----:B------:R-:W-:Y:S01]  /*2900*/  @P0 PRMT R36, R36, 0x5410, R65 ;  /* 0x0000541024240816 */ /* 0x000fe20000000041 */
[----:B------:R-:W-:Y:S01]  /*2910*/  STG.E.128 [R56.64], R52 ;  /* 0x0000003438007986 */ /* 0x000fe2000c101d04 */
[----:B------:R-:W-:Y:S02]  /*2920*/  @P0 PRMT R37, R37, 0x5410, R73 ;  /* 0x0000541025250816 */ /* 0x000fe40000000049 */
[----:B------:R-:W-:Y:S02]  /*2930*/  @P0 PRMT R38, R38, 0x5410, R169 ;  /* 0x0000541026260816 */ /* 0x000fe400000000a9 */
[----:B------:R-:W-:-:S02]  /*2940*/  @P0 PRMT R39, R39, 0x5410, R171 ;  /* 0x0000541027270816 */ /* 0x000fc400000000ab */
[----:B------:R-:W-:Y:S02]  /*2950*/  SEL R34, R173, R34, P2 ;  /* 0x00000022ad227207 */ /* 0x000fe40001000000 */
[----:B------:R-:W-:Y:S01]  /*2960*/  LOP3.LUT R180, R151, 0x1f, RZ, 0xc0, !PT ;  /* 0x0000001f97b47812 */ /* 0x000fe200078ec0ff */
[----:B------:R-:W-:Y:S01]  /*2970*/  @P0 STG.E.128 [R44.64], R36 ;  /* 0x000000242c000986 */ /* 0x000fe2000c101d04 */
[----:B------:R-:W-:Y:S02]  /*2980*/  SEL R29, R162, R29, P2 ;  /* 0x0000001da21d7207 */ /* 0x000fe40001000000 */
[----:B------:R-:W-:Y:S01]  /*2990*/  SEL R31, R164, R31, P2 ;  /* 0x0000001fa41f7207 */ /* 0x000fe20001000000 */
[----:B------:R-:W-:Y:S01]  /*29a0*/  @P3 STG.E.128 [R46.64+0x10], R32 ;  /* 0x000010202e003986 */ /* 0x000fe2000c101d04 */
[----:B------:R-:W-:Y:S02]  /*29b0*/  LEA.HI.SX32 R180, R191, R180, 0x1d ;  /* 0x000000b4bfb47211 */ /* 0x000fe400078feaff */
[----:B------:R-:W-:Y:S01]  /*29c0*/  LOP3.LUT P4, RZ, R82, 0xff00, RZ, 0xc0, !PT ;  /* 0x0000ff0052ff7812 */ /* 0x000fe2000788c0ff */
[----:B------:R-:W-:Y:S01]  /*29d0*/  @P3 STG.E.128 [R46.64], R28 ;  /* 0x0000001c2e003986 */ /* 0x000fe2000c101d04 */
[----:B------:R-:W-:-:S02]  /*29e0*/  @P0 LOP3.LUT P3, RZ, R78, 0xff0000, RZ, 0xc0, !PT ;  /* 0x00ff00004eff0812 */ /* 0x000fc4000786c0ff */
[----:B------:R-:W-:Y:S02]  /*29f0*/  @P0 MOV R82, R78 ;  /* 0x0000004e00520202 */ /* 0x000fe40000000f00 */
[----:B------:R-:W-:Y:S02]  /*2a00*/  IADD3 R48, R180, 0x40, RZ ;  /* 0x00000040b4307810 */ /* 0x000fe40007ffe0ff */
[----:B------:R-:W-:Y:S02]  /*2a10*/  FSEL R40, R50, RZ, P4 ;  /* 0x000000ff32287208 */ /* 0x000fe40002000000 */
[C---:B------:R-:W-:Y:S01]  /*2a20*/  @P0 LOP3.LUT P1, RZ, R78.reuse, 0xff00, RZ, 0xc0, !PT ;  /* 0x0000ff004eff0812 */ /* 0x040fe2000782c0ff */
[----:B------:R-:W-:Y:S01]  /*2a30*/  IMAD.WIDE.U32 R48, R75, R48, c[0x0][0x248] ;  /* 0x000092004b307625 */ /* 0x000fe200078e0030 */
[----:B------:R-:W-:Y:S02]  /*2a40*/  @P0 LOP3.LUT P4, RZ, R78, 0xff000000, RZ, 0xc0, !PT ;  /* 0xff0000004eff0812 */ /* 0x000fe4000788c0ff */
[----:B------:R-:W-:-:S02]  /*2a50*/  @P0 FSEL R81, R81, RZ, P3 ;  /* 0x000000ff51510208 */ /* 0x000fc40001800000 */
[----:B------:R-:W-:Y:S02]  /*2a60*/  @P0 LOP3.LUT P2, RZ, R82, 0xff, RZ, 0xc0, !PT ;  /* 0x000000ff52ff0812 */ /* 0x000fe4000784c0ff */
[----:B------:R-:W-:Y:S02]  /*2a70*/  @P0 LOP3.LUT P3, RZ, R79, 0xff0000, RZ, 0xc0, !PT ;  /* 0x00ff00004fff0812 */ /* 0x000fe4000786c0ff */
[----:B------:R-:W-:Y:S02]  /*2a80*/  F2FP.BF16.PACK_AB R40, R40, R163 ;  /* 0x000000a32828723e */ /* 0x000fe400000010ff */
[----:B------:R-:W-:Y:S02]  /*2a90*/  @P0 FSEL R50, R50, RZ, P1 ;  /* 0x000000ff32320208 */ /* 0x000fe40000800000 */
[----:B------:R-:W-:Y:S01]  /*2aa0*/  @P0 FSEL R51, R51, RZ, P4 ;  /* 0x000000ff33330208 */ /* 0x000fe20002000000 */
[----:B------:R0:W-:Y:S01]  /*2ab0*/  STG.E.128 [R48.64], R40 ;  /* 0x0000002830007986 */ /* 0x0001e2000c101d04 */
[----:B------:R-:W-:-:S02]  /*2ac0*/  @P0 LOP3.LUT P1, RZ, R79, 0xff, RZ, 0xc0, !PT ;  /* 0x000000ff4fff0812 */ /* 0x000fc4000782c0ff */
[----:B------:R-:W-:Y:S02]  /*2ad0*/  @P0 FSEL R161, R161, RZ, P2 ;  /* 0x000000ffa1a10208 */ /* 0x000fe40001000000 */
[C---:B------:R-:W-:Y:S02]  /*2ae0*/  @P0 LOP3.LUT P4, RZ, R79.reuse, 0xff000000, RZ, 0xc0, !PT ;  /* 0xff0000004fff0812 */ /* 0x040fe4000788c0ff */
[----:B------:R-:W-:Y:S02]  /*2af0*/  @P0 FSEL R70, R70, RZ, P3 ;  /* 0x000000ff46460208 */ /* 0x000fe40001800000 */
[----:B------:R-:W-:Y:S02]  /*2b00*/  @P0 LOP3.LUT P2, RZ, R79, 0xff00, RZ, 0xc0, !PT ;  /* 0x0000ff004fff0812 */ /* 0x000fe4000784c0ff */
[----:B------:R-:W-:Y:S02]  /*2b10*/  @P0 FSEL R74, R74, RZ, P1 ;  /* 0x000000ff4a4a0208 */ /* 0x000fe40000800000 */
[----:B------:R-:W-:-:S02]  /*2b20*/  @P0 F2FP.BF16.PACK_AB R70, RZ, R70 ;  /* 0x00000046ff46023e */ /* 0x000fc400000010ff */
[----:B------:R-:W-:Y:S02]  /*2b30*/  @P0 F2FP.BF16.PACK_AB R161, RZ, R161 ;  /* 0x000000a1ffa1023e */ /* 0x000fe400000010ff */
[----:B------:R-:W-:Y:S02]  /*2b40*/  @P0 F2FP.BF16.PACK_AB R81, RZ, R81 ;  /* 0x00000051ff51023e */ /* 0x000fe400000010ff */
[----:B0-----:R-:W-:Y:S02]  /*2b50*/  @P0 FSEL R41, R196, RZ, P4 ;  /* 0x000000ffc4290208 */ /* 0x001fe40002000000 */
[----:B------:R-:W-:Y:S02]  /*2b60*/  @P0 FSEL R40, R174, RZ, P2 ;  /* 0x000000ffae280208 */ /* 0x000fe40001000000 */
[----:B------:R-:W-:Y:S02]  /*2b70*/  @P0 F2FP.BF16.PACK_AB R74, RZ, R74 ;  /* 0x0000004aff4a023e */ /* 0x000fe400000010ff */
[----:B------:R-:W-:-:S02]  /*2b80*/  @P0 F2FP.BF16.PACK_AB R43, RZ, R41 ;  /* 0x00000029ff2b023e */ /* 0x000fc400000010ff */
[----:B------:R-:W-:Y:S02]  /*2b90*/  @P0 PRMT R39, R70, 0x7610, R39 ;  /* 0x0000761046270816 */ /* 0x000fe40000000027 */
[----:B------:R-:W-:Y:S02]  /*2ba0*/  @P0 F2FP.BF16.PACK_AB R42, RZ, R40 ;  /* 0x00000028ff2a023e */ /* 0x000fe400000010ff */
[----:B------:R-:W-:Y:S02]  /*2bb0*/  @P0 IADD3 R40, R159, 0x40, RZ ;  /* 0x000000409f280810 */ /* 0x000fe40007ffe0ff */
[----:B------:R-:W-:Y:S02]  /*2bc0*/  @P0 F2FP.BF16.PACK_AB R50, RZ, R50 ;  /* 0x00000032ff32023e */ /* 0x000fe400000010ff */
[----:B------:R-:W-:Y:S01]  /*2bd0*/  @P0 F2FP.BF16.PACK_AB R51, RZ, R51 ;  /* 0x00000033ff33023e */ /* 0x000fe200000010ff */
        /* <DEDUP_REMOVED lines=14> */
.L_x_841:
[----:B------:R-:W-:Y:S05]  /*2cc0*/  BSYNC B1 ;  /* 0x0000000000017941 */ /* 0x000fea0003800000 */
.L_x_838:
[----:B------:R-:W-:Y:S01]  /*2cd0*/  MOV R4, R87 ;  /* 0x0000005700047202 */ /* 0x000fe20000000f00 */
[----:B------:R-:W-:Y:S01]  /*2ce0*/  IMAD.MOV.U32 R5, RZ, RZ, R86 ;  /* 0x000000ffff057224 */ /* 0x000fe200078e0056 */
[----:B------:R-:W-:Y:S01]  /*2cf0*/  MOV R24, R111 ;  /* 0x0000006f00187202 */ /* 0x000fe20000000f00 */
[----:B------:R-:W-:Y:S01]  /*2d00*/  IMAD.MOV.U32 R34, RZ, RZ, R121 ;  /* 0x000000ffff227224 */ /* 0x000fe200078e0079 */
[----:B------:R-:W-:Y:S01]  /*2d10*/  MOV R25, R110 ;  /* 0x0000006e00197202 */ /* 0x000fe20000000f00 */
[----:B------:R-:W-:Y:S01]  /*2d20*/  IMAD.MOV.U32 R44, RZ, RZ, R107 ;  /* 0x000000ffff2c7224 */ /* 0x000fe200078e006b */
        /* <DEDUP_REMOVED lines=42> */
.L_x_837:
[----:B------:R-:W-:Y:S05]  /*2fd0*/  BSYNC B0 ;  /* 0x0000000000007941 */ /* 0x000fea0003800000 */
.L_x_835:
        /* <DEDUP_REMOVED lines=16> */
[----:B------:R-:W4:Y:S01]  /*30e0*/  LDS R29, [R151.X4+0x1000] ;  /* 0x00100000971d7984 */ /* 0x000f220000004800 */
[----:B0-----:R-:W-:-:S03]  /*30f0*/  IMAD R48, R48, c[0x0][0x168], RZ ;  /* 0x00005a0030307a24 */ /* 0x001fc600078e02ff */
[----:B------:R-:W0:Y:S04]  /*3100*/  LDS R28, [R151.X4+0x1200] ;  /* 0x00120000971c7984 */ /* 0x000e280000004800 */
[----:B------:R-:W5:Y:S04]  /*3110*/  LDS R31, [R151.X4+0x1400] ;  /* 0x00140000971f7984 */ /* 0x000f680000004800 */
[----:B------:R-:W5:Y:S04]  /*3120*/  LDS R2, [R151.X4] ;  /* 0x0000000097027984 */ /* 0x000f680000004800 */
[----:B------:R-:W5:Y:S04]  /*3130*/  LDS R3, [R151.X4+0x200] ;  /* 0x0002000097037984 */ /* 0x000f680000004800 */
[----:B------:R-:W5:Y:S04]  /*3140*/  LDS R53, [R151.X4+0xc00] ;  /* 0x000c000097357984 */ /* 0x000f680000004800 */
[----:B------:R-:W5:Y:S01]  /*3150*/  LDS R52, [R151.X4+0xe00] ;  /* 0x000e000097347984 */ /* 0x000f620000004800 */
        /* <DEDUP_REMOVED lines=10> */
[----:B-----5:R-:W-:-:S03]  /*3200*/  FADD.FTZ R26, R26, R31 ;  /* 0x0000001f1a1a7221 */ /* 0x020fc60000010000 */
[----:B------:R-:W5:Y:S01]  /*3210*/  LDS R28, [R151.X4+0x1e00] ;  /* 0x001e0000971c7984 */ /* 0x000f620000004800 */
[----:B------:R-:W-:-:S03]  /*3220*/  FADD.FTZ R2, RZ, R2 ;  /* 0x00000002ff027221 */ /* 0x000fc60000010000 */
        /* <DEDUP_REMOVED lines=30> */
[----:B0-----:R-:W-:Y:S01]  /*3410*/  FADD.FTZ R7, R3, R36 ;  /* 0x0000002403077221 */ /* 0x001fe20000010000 */
[----:B------:R-:W-:Y:S02]  /*3420*/  IADD3 R3, P0, R48, R151, RZ ;  /* 0x0000009730037210 */ /* 0x000fe40007f1e0ff */
[----:B------:R-:W-:Y:S02]  /*3430*/  STS.128 [R0+0x810], R44 ;  /* 0x0008102c00007388 */ /* 0x000fe40000000c00 */
[----:B------:R-:W-:Y:S02]  /*3440*/  IADD3.X R2, RZ, RZ, RZ, P0, !PT ;  /* 0x000000ffff027210 */ /* 0x000fe400007fe4ff */
        /* <DEDUP_REMOVED lines=68> */
.L_x_839:
[----:B------:R-:W-:Y:S02]  /*3890*/  MOV R178, R182 ;  /* 0x000000b600b27202 */ /* 0x000fe40000000f00 */
[----:B------:R-:W-:-:S02]  /*38a0*/  MOV R183, 0x1 ;  /* 0x0000000100b77802 */ /* 0x000fc40000000f00 */
[----:B------:R-:W-:Y:S02]  /*38b0*/  MOV R180, 0x1f ;  /* 0x0000001f00b47802 */ /* 0x000fe40000000f00 */
[----:B------:R-:W-:Y:S02]  /*38c0*/  MOV R185, 0xffffffff ;  /* 0xffffffff00b97802 */ /* 0x000fe40000000f00 */
[----:B------:R-:W-:Y:S02]  /*38d0*/  MOV R40, 0x38f0 ;  /* 0x000038f000287802 */ /* 0x000fe40000000f00 */
[----:B-----5:R-:W-:Y:S05]  /*38e0*/  CALL.REL.NOINC `($__internal_47_$__cuda_sm70_shflsync_bfly_p) ;  /* 0x0000046000007944 */ /* 0x020fea0003c00000 */
[----:B-1----:R-:W-:Y:S01]  /*38f0*/  MOV R75, R178 ;  /* 0x000000b2004b7202 */ /* 0x002fe20000000f00 */
[----:B0-----:R-:W-:Y:S05]  /*3900*/  BRA `(.L_x_843) ;  /* 0xffffdc6000007947 */ /* 0x001fea000383ffff */
.L_x_840:
[----:B------:R-:W-:Y:S01]  /*3910*/  HFMA2.MMA R183, -RZ, RZ, 0, 5.9604644775390625e-08 ;  /* 0x00000001ffb77435 */ /* 0x000fe200000001ff */
[----:B------:R-:W-:Y:S01]  /*3920*/  MOV R178, R179 ;  /* 0x000000b300b27202 */ /* 0x000fe20000000f00 */
[----:B------:R-:W-:Y:S01]  /*3930*/  IMAD.MOV.U32 R185, RZ, RZ, -0x1 ;  /* 0xffffffffffb97424 */ /* 0x000fe200078e00ff */
[----:B------:R-:W-:Y:S02]  /*3940*/  MOV R180, 0x1f ;  /* 0x0000001f00b47802 */ /* 0x000fe40000000f00 */
[----:B------:R-:W-:-:S02]  /*3950*/  MOV R40, 0x3970 ;  /* 0x0000397000287802 */ /* 0x000fc40000000f00 */
[----:B01---5:R-:W-:Y:S05]  /*3960*/  CALL.REL.NOINC `($__internal_47_$__cuda_sm70_shflsync_bfly_p) ;  /* 0x000003e000007944 */ /* 0x023fea0003c00000 */
[----:B------:R-:W-:Y:S01]  /*3970*/  FADD.FTZ R182, R182, R75 ;  /* 0x0000004bb6b67221 */ /* 0x000fe20000010000 */
[----:B0-----:R-:W-:Y:S01]  /*3980*/  HFMA2.MMA R183, -RZ, RZ, 0, 1.1920928955078125e-07 ;  /* 0x00000002ffb77435 */ /* 0x001fe200000001ff */
[----:B-1----:R-:W-:Y:S01]  /*3990*/  FADD.FTZ R179, R179, R178 ;  /* 0x000000b2b3b37221 */ /* 0x002fe20000010000 */
[----:B------:R-:W-:-:S02]  /*39a0*/  MOV R180, 0x1f ;  /* 0x0000001f00b47802 */ /* 0x000fc40000000f00 */
[----:B------:R-:W-:Y:S02]  /*39b0*/  MOV R185, 0xffffffff ;  /* 0xffffffff00b97802 */ /* 0x000fe40000000f00 */
[----:B------:R-:W-:Y:S02]  /*39c0*/  MOV R178, R182 ;  /* 0x000000b600b27202 */ /* 0x000fe40000000f00 */
[----:B------:R-:W-:Y:S02]  /*39d0*/  MOV R40, 0x39f0 ;  /* 0x000039f000287802 */ /* 0x000fe40000000f00 */
[----:B------:R-:W-:Y:S05]  /*39e0*/  CALL.REL.NOINC `($__internal_47_$__cuda_sm70_shflsync_bfly_p) ;  /* 0x0000036000007944 */ /* 0x000fea0003c00000 */
[----:B0-----:R-:W-:Y:S01]  /*39f0*/  HFMA2.MMA R183, -RZ, RZ, 0, 1.1920928955078125e-07 ;  /* 0x00000002ffb77435 */ /* 0x001fe200000001ff */
[----:B-1----:R-:W-:Y:S02]  /*3a00*/  MOV R75, R178 ;  /* 0x000000b2004b7202 */ /* 0x002fe40000000f00 */
[----:B------:R-:W-:Y:S02]  /*3a10*/  MOV R178, R179 ;  /* 0x000000b300b27202 */ /* 0x000fe40000000f00 */
[----:B------:R-:W-:Y:S02]  /*3a20*/  MOV R180, 0x1f ;  /* 0x0000001f00b47802 */ /* 0x000fe40000000f00 */
[----:B------:R-:W-:-:S02]  /*3a30*/  MOV R185, 0xffffffff ;  /* 0xffffffff00b97802 */ /* 0x000fc40000000f00 */
[----:B------:R-:W-:Y:S02]  /*3a40*/  MOV R40, 0x3a60 ;  /* 0x00003a6000287802 */ /* 0x000fe40000000f00 */
[----:B------:R-:W-:Y:S05]  /*3a50*/  CALL.REL.NOINC `($__internal_47_$__cuda_sm70_shflsync_bfly_p) ;  /* 0x000002f000007944 */ /* 0x000fea0003c00000 */
[----:B------:R-:W-:Y:S01]  /*3a60*/  FADD.FTZ R182, R75, R182 ;  /* 0x000000b64bb67221 */ /* 0x000fe20000010000 */
[----:B0-----:R-:W-:Y:S01]  /*3a70*/  HFMA2.MMA R183, -RZ, RZ, 0, 2.384185791015625e-07 ;  /* 0x00000004ffb77435 */ /* 0x001fe200000001ff */
[----:B-1----:R-:W-:Y:S01]  /*3a80*/  FADD.FTZ R179, R179, R178 ;  /* 0x000000b2b3b37221 */ /* 0x002fe20000010000 */
[----:B------:R-:W-:Y:S02]  /*3a90*/  MOV R180, 0x1f ;  /* 0x0000001f00b47802 */ /* 0x000fe40000000f00 */
[----:B------:R-:W-:Y:S02]  /*3aa0*/  MOV R185, 0xffffffff ;  /* 0xffffffff00b97802 */ /* 0x000fe40000000f00 */
[----:B------:R-:W-:Y:S02]  /*3ab0*/  MOV R178, R182 ;  /* 0x000000b600b27202 */ /* 0x000fe40000000f00 */
[----:B------:R-:W-:Y:S02]  /*3ac0*/  MOV R40, 0x3ae0 ;  /* 0x00003ae000287802 */ /* 0x000fe40000000f00 */
[----:B------:R-:W-:Y:S05]  /*3ad0*/  CALL.REL.NOINC `($__internal_47_$__cuda_sm70_shflsync_bfly_p) ;  /* 0x0000027000007944 */ /* 0x000fea0003c00000 */
[----:B0-----:R-:W-:Y:S01]  /*3ae0*/  HFMA2.MMA R183, -RZ, RZ, 0, 2.384185791015625e-07 ;  /* 0x00000004ffb77435 */ /* 0x001fe200000001ff */
[----:B-1----:R-:W-:-:S02]  /*3af0*/  MOV R75, R178 ;  /* 0x000000b2004b7202 */ /* 0x002fc40000000f00 */
[----:B------:R-:W-:Y:S02]  /*3b00*/  MOV R178, R179 ;  /* 0x000000b300b27202 */ /* 0x000fe40000000f00 */
[----:B------:R-:W-:Y:S02]  /*3b10*/  MOV R180, 0x1f ;  /* 0x0000001f00b47802 */ /* 0x000fe40000000f00 */
[----:B------:R-:W-:Y:S02]  /*3b20*/  MOV R185, 0xffffffff ;  /* 0xffffffff00b97802 */ /* 0x000fe40000000f00 */
[----:B------:R-:W-:Y:S02]  /*3b30*/  MOV R40, 0x3b50 ;  /* 0x00003b5000287802 */ /* 0x000fe40000000f00 */
[----:B------:R-:W-:Y:S05]  /*3b40*/  CALL.REL.NOINC `($__internal_47_$__cuda_sm70_shflsync_bfly_p) ;  /* 0x0000020000007944 */ /* 0x000fea0003c00000 */
[----:B------:R-:W-:Y:S01]  /*3b50*/  FADD.FTZ R182, R75, R182 ;  /* 0x000000b64bb67221 */ /* 0x000fe20000010000 */
[----:B0-----:R-:W-:Y:S01]  /*3b60*/  HFMA2.MMA R180, -RZ, RZ, 0, 1.847743988037109375e-06 ;  /* 0x0000001fffb47435 */ /* 0x001fe200000001ff */
[----:B-1----:R-:W-:Y:S01]  /*3b70*/  FADD.FTZ R181, R179, R178 ;  /* 0x000000b2b3b57221 */ /* 0x002fe20000010000 */
[----:B------:R-:W-:Y:S01]  /*3b80*/  MOV R185, 0xffffffff ;  /* 0xffffffff00b97802 */ /* 0x000fe20000000f00 */
[----:B------:R-:W-:Y:S01]  /*3b90*/  IMAD.MOV.U32 R183, RZ, RZ, 0x8 ;  /* 0x00000008ffb77424 */ /* 0x000fe200078e00ff */
[----:B------:R-:W-:-:S02]  /*3ba0*/  MOV R178, R182 ;  /* 0x000000b600b27202 */ /* 0x000fc40000000f00 */
[----:B------:R-:W-:Y:S02]  /*3bb0*/  MOV R40, 0x3bd0 ;  /* 0x00003bd000287802 */ /* 0x000fe40000000f00 */
[----:B------:R-:W-:Y:S05]  /*3bc0*/  CALL.REL.NOINC `($__internal_47_$__cuda_sm70_shflsync_bfly_p) ;  /* 0x0000018000007944 */ /* 0x000fea0003c00000 */
[----:B0-----:R-:W-:Y:S01]  /*3bd0*/  HFMA2.MMA R183, -RZ, RZ, 0, 4.76837158203125e-07 ;  /* 0x00000008ffb77435 */ /* 0x001fe200000001ff */
[----:B-1----:R-:W-:Y:S02]  /*3be0*/  MOV R75, R178 ;  /* 0x000000b2004b7202 */ /* 0x002fe40000000f00 */
[----:B------:R-:W-:Y:S02]  /*3bf0*/  MOV R178, R181 ;  /* 0x000000b500b27202 */ /* 0x000fe40000000f00 */
[----:B------:R-:W-:Y:S02]  /*3c00*/  MOV R180, 0x1f ;  /* 0x0000001f00b47802 */ /* 0x000fe40000000f00 */
[----:B------:R-:W-:Y:S02]  /*3c10*/  MOV R185, 0xffffffff ;  /* 0xffffffff00b97802 */ /* 0x000fe40000000f00 */
[----:B------:R-:W-:Y:S02]  /*3c20*/  MOV R40, 0x3c40 ;  /* 0x00003c4000287802 */ /* 0x000fe40000000f00 */
[----:B------:R-:W-:Y:S05]  /*3c30*/  CALL.REL.NOINC `($__internal_47_$__cuda_sm70_shflsync_bfly_p) ;  /* 0x0000011000007944 */ /* 0x000fea0003c00000 */
[----:B------:R-:W-:Y:S01]  /*3c40*/  FADD.FTZ R179, R75, R182 ;  /* 0x000000b64bb37221 */ /* 0x000fe20000010000 */
[----:B0-----:R-:W-:Y:S01]  /*3c50*/  HFMA2.MMA R183, -RZ, RZ, 0, 9.5367431640625e-07 ;  /* 0x00000010ffb77435 */ /* 0x001fe200000001ff */
[----:B-1----:R-:W-:Y:S01]  /*3c60*/  FADD.FTZ R181, R181, R178 ;  /* 0x000000b2b5b57221 */ /* 0x002fe20000010000 */
[----:B------:R-:W-:-:S02]  /*3c70*/  MOV R180, 0x1f ;  /* 0x0000001f00b47802 */ /* 0x000fc40000000f00 */
[----:B------:R-:W-:Y:S02]  /*3c80*/  MOV R185, 0xffffffff ;  /* 0xffffffff00b97802 */ /* 0x000fe40000000f00 */
[----:B------:R-:W-:Y:S02]  /*3c90*/  MOV R178, R179 ;  /* 0x000000b300b27202 */ /* 0x000fe40000000f00 */
[----:B------:R-:W-:Y:S02]  /*3ca0*/  MOV R40, 0x3cc0 ;  /* 0x00003cc000287802 */ /* 0x000fe40000000f00 */
[----:B------:R-:W-:Y:S05]  /*3cb0*/  CALL.REL.NOINC `($__internal_47_$__cuda_sm70_shflsync_bfly_p) ;  /* 0x0000009000007944 */ /* 0x000fea0003c00000 */
[----:B0-----:R-:W-:Y:S01]  /*3cc0*/  HFMA2.MMA R183, -RZ, RZ, 0, 9.5367431640625e-07 ;  /* 0x00000010ffb77435 */ /* 0x001fe200000001ff */
[----:B-1----:R-:W-:Y:S02]  /*3cd0*/  MOV R182, R178 ;  /* 0x000000b200b67202 */ /* 0x002fe40000000f00 */
[----:B------:R-:W-:Y:S02]  /*3ce0*/  MOV R178, R181 ;  /* 0x000000b500b27202 */ /* 0x000fe40000000f00 */
[----:B------:R-:W-:Y:S02]  /*3cf0*/  MOV R180, 0x1f ;  /* 0x0000001f00b47802 */ /* 0x000fe40000000f00 */
[----:B------:R-:W-:-:S02]  /*3d00*/  MOV R185, 0xffffffff ;  /* 0xffffffff00b97802 */ /* 0x000fc40000000f00 */
[----:B------:R-:W-:Y:S02]  /*3d10*/  MOV R40, 0x3d30 ;  /* 0x00003d3000287802 */ /* 0x000fe40000000f00 */
[----:B------:R-:W-:Y:S05]  /*3d20*/  CALL.REL.NOINC `($__internal_47_$__cuda_sm70_shflsync_bfly_p) ;  /* 0x0000002000007944 */ /* 0x000fea0003c00000 */
[----:B-1----:R-:W-:Y:S01]  /*3d30*/  MOV R40, R178 ;  /* 0x000000b200287202 */ /* 0x002fe20000000f00 */
[----:B0-----:R-:W-:Y:S05]  /*3d40*/  BRA `(.L_x_844) ;  /* 0xffffd94000007947 */ /* 0x001fea000383ffff */
        .weak           $__internal_47_$__cuda_sm70_shflsync_bfly_p
        .type           $__internal_47_$__cuda_sm70_shflsync_bfly_p,@function
        .size           $__internal_47_$__cuda_sm70_shflsync_bfly_p,(.L_x_2284 - $__internal_47_$__cuda_sm70_shflsync_bfly_p)
$__internal_47_$__cuda_sm70_shflsync_bfly_p:
[----:B------:R-:W-:Y:S01]  /*3d50*/  HFMA2.MMA R41, -RZ, RZ, 0, 0 ;  /* 0x00000000ff297435 */ /* 0x000fe200000001ff */
[----:B------:R-:W-:Y:S04]  /*3d60*/  WARPSYNC R185 ;  /* 0x000000b900007348 */ /* 0x000fe80003800000 */
[----:B------:R0:W1:Y:S01]  /*3d70*/  SHFL.BFLY PT, R178, R178, R183, R180 ;  /* 0x0c0000b7b2b27389 */ /* 0x00006200000e00b4 */
[----:B------:R-:W-:Y:S05]  /*3d80*/  RET.REL.NODEC R40 `(_ZN10layer_norm31ln_parallel_residual_bwd_kernelINS_13Kernel_traitsI13__nv_bfloat16S2_fS2_fjLj768ELj1ELj4ELj1ELj16ENS_18Kernel_traits_baseILj768ES2_S2_fS2_fjLj128EEEEELb1ELb1ELb1EEEvNS_9BwdParamsE) ;  /* 0xffffc27028007950 */ /* 0x000fea0003c3ffff */
.L_x_845:
        /* <DEDUP_REMOVED lines=15> */
.L_x_2284:


//--------------------- .text._ZN10layer_norm31ln_parallel_residual_bwd_kernelINS_13Kernel_traitsIf13__nv_bfloat16fS2_fjLj768ELj1ELj4ELj1ELj16ENS_18Kernel_traits_baseILj768EfS2_fS2_fjLj128EEEEELb0ELb0ELb0EEEvNS_9BwdParamsE --------------------------
	.section	.text._ZN10layer_norm31ln_parallel_residual_bwd_kernelINS_13Kernel_traitsIf13__nv_bfloat16fS2_fjLj768ELj1ELj4ELj1ELj16ENS_18Kernel_traits_baseILj768EfS2_fS2_fjLj128EEEEELb0ELb0ELb0EEEvNS_9BwdParamsE,"ax",@progbits
	.sectioninfo	@"SHI_REGISTERS=255"
	.align	128
        .global         _ZN10layer_norm31ln_parallel_residual_bwd_kernelINS_13Kernel_traitsIf13__nv_bfloat16fS2_fjLj768ELj1ELj4ELj1ELj16ENS_18Kernel_traits_baseILj768EfS2_fS2_fjLj128EEEEELb0ELb0ELb0EEEvNS_9BwdParamsE
        .type           _ZN10layer_norm31ln_parallel_residual_bwd_kernelINS_13Kernel_traitsIf13__nv_bfloat16fS2_fjLj768ELj1ELj4ELj1ELj16ENS_18Kernel_traits_baseILj768EfS2_fS2_fjLj128EEEEELb0ELb0ELb0EEEvNS_9BwdParamsE,@function
        .size           _ZN10layer_norm31ln_parallel_residual_bwd_kernelINS_13Kernel_traitsIf13__nv_bfloat16fS2_fjLj768ELj1ELj4ELj1ELj16ENS_18Kernel_traits_baseILj768EfS2_fS2_fjLj128EEEEELb0ELb0ELb0EEEvNS_9BwdParamsE,(.L_x_2285 - _ZN10layer_norm31ln_parallel_residual_bwd_kernelINS_13Kernel_traitsIf13__nv_bfloat16fS2_fjLj768ELj1ELj4ELj1ELj16ENS_18Kernel_traits_baseILj768EfS2_fS2_fjLj128EEEEELb0ELb0ELb0EEEvNS_9BwdParamsE)
        .other          _ZN10layer_norm31ln_parallel_residual_bwd_kernelINS_13Kernel_traitsIf13__nv_bfloat16fS2_fjLj768ELj1ELj4ELj1ELj16ENS_18Kernel_traits_baseILj768EfS2_fS2_fjLj128EEEEELb0ELb0ELb0EEEvNS_9BwdParamsE,@"STO_CUDA_ENTRY STV_DEFAULT"
_ZN10layer_norm31ln_parallel_residual_bwd_kernelINS_13Kernel_traitsIf13__nv_bfloat16fS2_fjLj768ELj1ELj4ELj1ELj16ENS_18Kernel_traits_baseILj768EfS2_fS2_fjLj128EEEEELb0ELb0ELb0EEEvNS_9BwdParamsE:
.text._ZN10layer_norm31ln_parallel_residual_bwd_kernelINS_13Kernel_traitsIf13__nv_bfloat16fS2_fjLj768ELj1ELj4ELj1ELj16ENS_18Kernel_traits_baseILj768EfS2_fS2_fjLj128EEEEELb0ELb0ELb0EEEvNS_9BwdParamsE:
        /* <DEDUP_REMOVED lines=91> */
.L_x_862:
[----:B------:R-:W-:-:S05]  /*05b0*/  MOV R196, 0x4 ;  /* 0x0000000400c47802 */ /* 0x000fca0000000f00 */
[----:B------:R-:W-:-:S04]  /*05c0*/  IMAD.WIDE R198, R3, R196, c[0x0][0x1a0] ;  /* 0x0000680003c67625 */ /* 0x000fc800078e02c4 */
[C---:B------:R-:W-:Y:S01]  /*05d0*/  IMAD.WIDE R196, R3.reuse, R196, c[0x0][0x1a8] ;  /* 0x00006a0003c47625 */ /* 0x040fe200078e02c4 */
[----:B-----5:R1:W5:Y:S04]  /*05e0*/  LDG.E R231, [R198.64] ;  /* 0x00000004c6e77981 */ /* 0x020368000c1e1900 */
[----:B------:R1:W5:Y:S01]  /*05f0*/  LDG.E R5, [R196.64] ;  /* 0x00000004c4057981 */ /* 0x000362000c1e1900 */
[----:B------:R-:W-:Y:S01]  /*0600*/  IMAD R4, R3, c[0x0][0x168], RZ ;  /* 0x00005a0003047a24 */ /* 0x000fe200078e02ff */
[----:B------:R-:W-:Y:S01]  /*0610*/  BSSY B1, `(.L_x_848) ;  /* 0x000007b000017945 */ /* 0x000fe20003800000 */
[----:B------:R-:W-:Y:S02]  /*0620*/  MOV R247, RZ ;  /* 0x000000ff00f77202 */ /* 0x000fe40000000f00 */
[----:B------:R-:W-:-:S02]  /*0630*/  MOV R250, RZ ;  /* 0x000000ff00fa7202 */ /* 0x000fc40000000f00 */
        /* <DEDUP_REMOVED lines=11> */
[----:B------:R-:W2:Y:S04]  /*06f0*/  LDG.E.128 R204, [R242.64+0x10] ;  /* 0x00001004f2cc7981 */ /* 0x000ea8000c1e1d00 */
[----:B------:R2:W3:Y:S04]  /*0700*/  LDG.E.128 R8, [R242.64] ;  /* 0x00000004f2087981 */ /* 0x0004e8000c1e1d00 */
[----:B------:R-:W4:Y:S04]  /*0710*/  LDG.E.128 R196, [R196.64] ;  /* 0x00000004c4c47981 */ /* 0x000f28000c1e1d00 */
[----:B------:R-:W4:Y:S01]  /*0720*/  LDG.E.128 R200, [R200.64] ;  /* 0x00000004c8c87981 */ /* 0x000f22000c1e1d00 */
[----:B------:R-:W-:-:S04]  /*0730*/  ISETP.NE.U32.AND P0, PT, RZ, c[0x0][0x218], PT ;  /* 0x00008600ff007a0c */ /* 0x000fc80003f05070 */
[----:B------:R-:W-:-:S13]  /*0740*/  ISETP.NE.AND.EX P0, PT, RZ, c[0x0][0x21c], PT, P0 ;  /* 0x00008700ff007a0c */ /* 0x000fda0003f05300 */
[----:B------:R-:W-:-:S04]  /*0750*/  @P0 LEA R228, P1, R4, c[0x0][0x218], 0x5 ;  /* 0x0000860004e40a11 */ /* 0x000fc800078228ff */
[----:B------:R-:W-:-:S05]  /*0760*/  @P0 LEA.HI.X R229, R4, c[0x0][0x21c], RZ, 0x5, P1 ;  /* 0x0000870004e50a11 */ /* 0x000fca00008f2cff */
[----:B------:R1:W5:Y:S04]  /*0770*/  @P0 LDG.E.128 R28, [R228.64] ;  /* 0x00000004e41c0981 */ /* 0x000368000c1e1d00 */
[----:B------:R1:W5:Y:S01]  /*0780*/  @P0 LDG.E.128 R24, [R228.64+0x10] ;  /* 0x00001004e4180981 */ /* 0x000362000c1e1d00 */
[----:B0-----:R-:W-:-:S04]  /*0790*/  ISETP.NE.AND P0, PT, R2, RZ, PT ;  /* 0x000000ff0200720c */ /* 0x001fc80003f05270 */
[----:B-----5:R-:W-:Y:S02]  /*07a0*/  FSEL R248, R231, RZ, !P0 ;  /* 0x000000ffe7f87208 */ /* 0x020fe40004000000 */
[----:B------:R-:W-:-:S03]  /*07b0*/  IADD3 R245, R4, 0x20, RZ ;  /* 0x0000002004f57810 */ /* 0x000fc60007ffe0ff */
[----:B--2---:R-:W-:Y:S02]  /*07c0*/  FADD.FTZ R242, -R248, R205 ;  /* 0x000000cdf8f27221 */ /* 0x004fe40000010100 */
[--C-:B---3--:R-:W-:Y:S02]  /*07d0*/  FADD.FTZ R8, R8, -R248.reuse ;  /* 0x800000f808087221 */ /* 0x108fe40000010000 */
[----:B------:R-:W-:Y:S01]  /*07e0*/  FADD.FTZ R220, R9, -R248 ;  /* 0x800000f809dc7221 */ /* 0x000fe20000010000 */
[----:B----4-:R-:W-:Y:S01]  /*07f0*/  PRMT R205, RZ, 0x5410, R196 ;  /* 0x00005410ffcd7816 */ /* 0x010fe200000000c4 */
[----:B------:R-:W-:Y:S01]  /*0800*/  FADD.FTZ R230, R11, -R248 ;  /* 0x800000f80be67221 */ /* 0x000fe20000010000 */
[----:B------:R-:W-:Y:S01]  /*0810*/  PRMT R196, RZ, 0x7610, R196 ;  /* 0x00007610ffc47816 */ /* 0x000fe200000000c4 */
[----:B------:R-:W-:Y:S01]  /*0820*/  FMUL.FTZ R9, R5, R8 ;  /* 0x0000000805097220 */ /* 0x000fe20000410000 */
[----:B------:R-:W-:Y:S01]  /*0830*/  PRMT R11, RZ, 0x5410, R200 ;  /* 0x00005410ff0b7816 */ /* 0x000fe200000000c8 */
[----:B------:R-:W-:-:S02]  /*0840*/  FMUL.FTZ R8, R164, R205 ;  /* 0x000000cda4087220 */ /* 0x000fc40000410000 */
[----:B------:R-:W-:Y:S02]  /*0850*/  FMUL.FTZ R220, R5, R220 ;  /* 0x000000dc05dc7220 */ /* 0x000fe40000410000 */
[----:B------:R-:W-:Y:S02]  /*0860*/  FADD.FTZ R100, R100, R11 ;  /* 0x0000000b64647221 */ /* 0x000fe40000010000 */
[-C--:B------:R-:W-:Y:S02]  /*0870*/  FFMA.FTZ R124, R9, R11.reuse, R124 ;  /* 0x0000000b097c7223 */ /* 0x080fe4000001007c */
[----:B------:R-:W-:Y:S02]  /*0880*/  FFMA.FTZ R8, R172, R11, R8 ;  /* 0x0000000bac087223 */ /* 0x000fe40000010008 */
[----:B------:R-:W-:Y:S02]  /*0890*/  FMUL.FTZ R11, R165, R196 ;  /* 0x000000c4a50b7220 */ /* 0x000fe40000410000 */
[----:B------:R-:W-:-:S02]  /*08a0*/  FADD.FTZ R53, R53, R196 ;  /* 0x000000c435357221 */ /* 0x000fc40000010000 */
[----:B------:R-:W-:Y:S01]  /*08b0*/  FFMA.FTZ R77, R220, R196, R77 ;  /* 0x000000c4dc4d7223 */ /* 0x000fe2000001004d */
[----:B------:R-:W-:Y:S01]  /*08c0*/  PRMT R196, RZ, 0x7610, R197 ;  /* 0x00007610ffc47816 */ /* 0x000fe200000000c5 */
[----:B------:R-:W-:Y:S01]  /*08d0*/  FADD.FTZ R12, R10, -R248 ;  /* 0x800000f80a0c7221 */ /* 0x000fe20000010000 */
[----:B-1----:R-:W-:Y:S01]  /*08e0*/  PRMT R228, RZ, 0x7610, R201 ;  /* 0x00007610ffe47816 */ /* 0x002fe200000000c9 */
[C---:B------:R-:W-:Y:S02]  /*08f0*/  FADD.FTZ R204, -R248.reuse, R204 ;  /* 0x000000ccf8cc7221 */ /* 0x040fe40000010100 */
[C---:B------:R-:W-:Y:S02]  /*0900*/  FADD.FTZ R206, -R248.reuse, R206 ;  /* 0x000000cef8ce7221 */ /* 0x040fe40000010100 */
[----:B------:R-:W-:Y:S01]  /*0910*/  FADD.FTZ R248, -R248, R207 ;  /* 0x000000cff8f87221 */ /* 0x000fe20000010100 */
[----:B------:R-:W-:Y:S01]  /*0920*/  PRMT R207, RZ, 0x5410, R197 ;  /* 0x00005410ffcf7816 */ /* 0x000fe200000000c5 */
[----:B------:R-:W-:-:S02]  /*0930*/  FMUL.FTZ R230, R5, R230 ;  /* 0x000000e605e67220 */ /* 0x000fc40000410000 */
[----:B------:R-:W-:Y:S02]  /*0940*/  FMUL.FTZ R197, R167, R196 ;  /* 0x000000c4a7c57220 */ /* 0x000fe40000410000 */
[----:B------:R-:W-:Y:S02]  /*0950*/  FADD.FTZ R103, R103, R228 ;  /* 0x000000e467677221 */ /* 0x000fe40000010000 */
[CC--:B------:R-:W-:Y:S02]  /*0960*/  FFMA.FTZ R127, R230.reuse, R228.reuse, R127 ;  /* 0x000000e4e67f7223 */ /* 0x0c0fe4000001007f */
[----:B------:R-:W-:Y:S01]  /*0970*/  FFMA.FTZ R228, R175, R228, R197 ;  /* 0x000000e4afe47223 */ /* 0x000fe200000100c5 */
[----:B------:R-:W-:Y:S01]  /*0980*/  PRMT R197, RZ, 0x5410, R198 ;  /* 0x00005410ffc57816 */ /* 0x000fe200000000c6 */
[----:B------:R-:W-:Y:S01]  /*0990*/  FMUL.FTZ R229, R5, R204 ;  /* 0x000000cc05e57220 */ /* 0x000fe20000410000 */
[----:B------:R-:W-:Y:S01]  /*09a0*/  PRMT R10, RZ, 0x7610, R200 ;  /* 0x00007610ff0a7816 */ /* 0x000fe200000000c8 */
[----:B------:R-:W-:Y:S01]  /*09b0*/  FADD.FTZ R55, R55, R196 ;  /* 0x000000c437377221 */ /* 0x000fe20000010000 */
[----:B------:R-:W-:Y:S01]  /*09c0*/  PRMT R227, RZ, 0x5410, R202 ;  /* 0x00005410ffe37816 */ /* 0x000fe200000000ca */
[----:B------:R-:W-:Y:S01]  /*09d0*/  FFMA.FTZ R79, R230, R196, R79 ;  /* 0x000000c4e64f7223 */ /* 0x000fe2000001004f */
[----:B------:R-:W-:Y:S01]  /*09e0*/  PRMT R198, RZ, 0x7610, R198 ;  /* 0x00007610ffc67816 */ /* 0x000fe200000000c6 */
[----:B------:R-:W-:-:S02]  /*09f0*/  FMUL.FTZ R196, R160, R197 ;  /* 0x000000c5a0c47220 */ /* 0x000fc40000410000 */
[----:B------:R-:W-:Y:S02]  /*0a00*/  FADD.FTZ R48, R48, R197 ;  /* 0x000000c530307221 */ /* 0x000fe40000010000 */
[----:B------:R-:W-:Y:S01]  /*0a10*/  FFMA.FTZ R72, R229, R197, R72 ;  /* 0x000000c5e5487223 */ /* 0x000fe20000010048 */
[----:B------:R-:W-:Y:S01]  /*0a20*/  PRMT R197, RZ, 0x5410, R199 ;  /* 0x00005410ffc57816 */ /* 0x000fe200000000c7 */
[C---:B------:R-:W-:Y:S02]  /*0a30*/  FMUL.FTZ R242, R5.reuse, R242 ;  /* 0x000000f205f27220 */ /* 0x040fe40000410000 */
[----:B------:R-:W-:Y:S02]  /*0a40*/  FMUL.FTZ R239, R5, R206 ;  /* 0x000000ce05ef7220 */ /* 0x000fe40000410000 */
[----:B------:R-:W-:Y:S02]  /*0a50*/  FADD.FTZ R101, R101, R10 ;  /* 0x0000000a65657221 */ /* 0x000fe40000010000 */
[----:B------:R-:W-:-:S02]  /*0a60*/  FFMA.FTZ R125, R220, R10, R125 ;  /* 0x0000000adc7d7223 */ /* 0x000fc4000001007d */
[----:B------:R-:W-:Y:S02]  /*0a70*/  FADD.FTZ R96, R96, R227 ;  /* 0x000000e360607221 */ /* 0x000fe40000010000 */
[----:B------:R-:W-:Y:S01]  /*0a80*/  FFMA.FTZ R120, R229, R227, R120 ;  /* 0x000000e3e5787223 */ /* 0x000fe20000010078 */
[----:B------:R-:W-:Y:S01]  /*0a90*/  PRMT R237, RZ, 0x5410, R203 ;  /* 0x00005410ffed7816 */ /* 0x000fe200000000cb */
[----:B------:R-:W-:Y:S02]  /*0aa0*/  FADD.FTZ R52, R52, R205 ;  /* 0x000000cd34347221 */ /* 0x000fe40000010000 */
[----:B------:R-:W-:Y:S01]  /*0ab0*/  FFMA.FTZ R76, R9, R205, R76 ;  /* 0x000000cd094c7223 */ /* 0x000fe2000001004c */
[----:B------:R-:W-:Y:S01]  /*0ac0*/  PRMT R205, RZ, 0x5410, R201 ;  /* 0x00005410ffcd7816 */ /* 0x000fe200000000c9 */
[----:B------:R-:W-:Y:S02]  /*0ad0*/  FFMA.FTZ R10, R173, R10, R11 ;  /* 0x0000000aad0a7223 */ /* 0x000fe4000001000b */
[----:B------:R-:W-:-:S02]  /*0ae0*/  FFMA.FTZ R227, R168, R227, R196 ;  /* 0x000000e3a8e37223 */ /* 0x000fc400000100c4 */
[-C--:B------:R-:W-:Y:S02]  /*0af0*/  FMUL.FTZ R240, R161, R198.reuse ;  /* 0x000000c6a1f07220 */ /* 0x080fe40000410000 */
[----:B------:R-:W-:Y:S02]  /*0b00*/  FADD.FTZ R49, R49, R198 ;  /* 0x000000c631317221 */ /* 0x000fe40000010000 */
[----:B------:R-:W-:Y:S01]  /*0b10*/  FFMA.FTZ R73, R242, R198, R73 ;  /* 0x000000c6f2497223 */ /* 0x000fe20000010049 */
[----:B------:R-:W-:Y:S01]  /*0b20*/  PRMT R198, RZ, 0x7610, R199 ;  /* 0x00007610ffc67816 */ /* 0x000fe200000000c7 */
[----:B------:R-:W-:Y:S02]  /*0b30*/  FMUL.FTZ R11, R5, R12 ;  /* 0x0000000c050b7220 */ /* 0x000fe40000410000 */
[----:B------:R-:W-:Y:S02]  /*0b40*/  FMUL.FTZ R196, R162, R197 ;  /* 0x000000c5a2c47220 */ /* 0x000fe40000410000 */
[----:B------:R-:W-:-:S02]  /*0b50*/  FADD.FTZ R50, R50, R197 ;  /* 0x000000c532327221 */ /* 0x000fc40000010000 */
[----:B------:R-:W-:Y:S02]  /*0b60*/  FFMA.FTZ R74, R239, R197, R74 ;  /* 0x000000c5ef4a7223 */ /* 0x000fe4000001004a */
[----:B------:R-:W-:Y:S02]  /*0b70*/  FMUL.FTZ R12, R166, R207 ;  /* 0x000000cfa60c7220 */ /* 0x000fe40000410000 */
[----:B------:R-:W-:Y:S02]  /*0b80*/  FADD.FTZ R197, RZ, R8 ;  /* 0x00000008ffc57221 */ /* 0x000fe40000010000 */
[----:B------:R-:W-:Y:S02]  /*0b90*/  FFMA.FTZ R199, R9, R8, RZ ;  /* 0x0000000809c77223 */ /* 0x000fe400000100ff */
[----:B------:R-:W-:Y:S02]  /*0ba0*/  FFMA.FTZ R12, R174, R205, R12 ;  /* 0x000000cdae0c7223 */ /* 0x000fe4000001000c */
[----:B------:R-:W-:-:S02]  /*0bb0*/  FADD.FTZ R98, R98, R237 ;  /* 0x000000ed62627221 */ /* 0x000fc40000010000 */
[-C--:B------:R-:W-:Y:S02]  /*0bc0*/  FFMA.FTZ R122, R239, R237.reuse, R122 ;  /* 0x000000edef7a7223 */ /* 0x080fe4000001007a */
[----:B------:R-:W-:Y:S02]  /*0bd0*/  FADD.FTZ R197, R197, R10 ;  /* 0x0000000ac5c57221 */ /* 0x000fe40000010000 */
[----:B------:R-:W-:Y:S02]  /*0be0*/  FFMA.FTZ R199, R220, R10, R199 ;  /* 0x0000000adcc77223 */ /* 0x000fe400000100c7 */
        /* <DEDUP_REMOVED lines=8> */
[-C--:B------:R-:W-:Y:S02]  /*0c70*/  FFMA.FTZ R123, R248, R196.reuse, R123 ;  /* 0x000000c4f87b7223 */ /* 0x080fe4000001007b */
[----:B------:R-:W-:Y:S02]  /*0c80*/  FFMA.FTZ R243, R171, R196, R243 ;  /* 0x000000c4abf37223 */ /* 0x000fe400000100f3 */
[----:B------:R-:W-:-:S02]  /*0c90*/  FADD.FTZ R51, R51, R198 ;  /* 0x000000c633337221 */ /* 0x000fc40000010000 */
[----:B------:R-:W-:Y:S02]  /*0ca0*/  FFMA.FTZ R75, R248, R198, R75 ;  /* 0x000000c6f84b7223 */ /* 0x000fe4000001004b */
        /* <DEDUP_REMOVED lines=17> */
.L_x_849:
[----:B-1----:R-:W-:Y:S05]  /*0dc0*/  BSYNC B1 ;  /* 0x0000000000017941 */ /* 0x002fea0003800000 */
.L_x_848:
[----:B------:R-:W-:Y:S01]  /*0dd0*/  BSSY B1, `(.L_x_850) ;  /* 0x0000074000017945 */ /* 0x000fe20003800000 */
[----:B------:R-:W-:Y:S05]  /*0de0*/  @!P3 BRA `(.L_x_851) ;  /* 0x000007200000b947 */ /* 0x000fea0003800000 */
[----:B------:R-:W-:Y:S01]  /*0df0*/  HFMA2.MMA R200, -RZ, RZ, 0, 9.5367431640625e-07 ;  /* 0x00000010ffc87435 */ /* 0x000fe200000001ff */
[----:B------:R-:W-:-:S04]  /*0e00*/  LEA R14, P0, R245, c[0x0][0x188], 0x5 ;  /* 0x00006200f50e7a11 */ /* 0x000fc800078028ff */
[----:B------:R-:W-:-:S05]  /*0e10*/  LEA.HI.X R15, R245, c[0x0][0x18c], RZ, 0x5, P0 ;  /* 0x00006300f50f7a11 */ /* 0x000fca00000f2cff */
[CC--:B------:R-:W-:Y:S01]  /*0e20*/  IMAD.WIDE.U32 R196, R245.reuse, R200.reuse, c[0x0][0x210] ;  /* 0x00008400f5c47625 */ /* 0x0c0fe200078e00c8 */
[----:B------:R-:W2:Y:S03]  /*0e30*/  LDG.E.128 R204, [R14.64] ;  /* 0x000000040ecc7981 */ /* 0x000ea6000c1e1d00 */
[----:B------:R-:W-:Y:S01]  /*0e40*/  IMAD.WIDE.U32 R200, R245, R200, c[0x0][0x208] ;  /* 0x00008200f5c87625 */ /* 0x000fe200078e00c8 */
[----:B------:R2:W3:Y:S04]  /*0e50*/  LDG.E.128 R216, [R14.64+0x10] ;  /* 0x000010040ed87981 */ /* 0x0004e8000c1e1d00 */
[----:B------:R-:W4:Y:S04]  /*0e60*/  LDG.E.128 R196, [R196.64] ;  /* 0x00000004c4c47981 */ /* 0x000f28000c1e1d00 */
[----:B------:R-:W3:Y:S01]  /*0e70*/  LDG.E.128 R200, [R200.64] ;  /* 0x00000004c8c87981 */ /* 0x000ee2000c1e1d00 */
[----:B------:R-:W-:-:S04]  /*0e80*/  ISETP.NE.U32.AND P0, PT, RZ, c[0x0][0x218], PT ;  /* 0x00008600ff007a0c */ /* 0x000fc80003f05070 */
[----:B------:R-:W-:-:S13]  /*0e90*/  ISETP.NE.AND.EX P0, PT, RZ, c[0x0][0x21c], PT, P0 ;  /* 0x00008700ff007a0c */ /* 0x000fda0003f05300 */
[----:B------:R-:W-:-:S04]  /*0ea0*/  @P0 LEA R6, P1, R245, c[0x0][0x218], 0x5 ;  /* 0x00008600f5060a11 */ /* 0x000fc800078228ff */
[----:B------:R-:W-:-:S05]  /*0eb0*/  @P0 LEA.HI.X R7, R245, c[0x0][0x21c], RZ, 0x5, P1 ;  /* 0x00008700f5070a11 */ /* 0x000fca00008f2cff */
[----:B------:R1:W5:Y:S04]  /*0ec0*/  @P0 LDG.E.128 R20, [R6.64] ;  /* 0x0000000406140981 */ /* 0x000368000c1e1d00 */
[----:B------:R1:W5:Y:S01]  /*0ed0*/  @P0 LDG.E.128 R16, [R6.64+0x10] ;  /* 0x0000100406100981 */ /* 0x000362000c1e1d00 */
[----:B0-----:R-:W-:Y:S02]  /*0ee0*/  ISETP.NE.AND P0, PT, R2, RZ, PT ;  /* 0x000000ff0200720c */ /* 0x001fe40003f05270 */
[----:B------:R-:W-:Y:S02]  /*0ef0*/  IADD3 R245, R245, 0x20, RZ ;  /* 0x00000020f5f57810 */ /* 0x000fe40007ffe0ff */
[----:B-----5:R-:W-:-:S05]  /*0f00*/  FSEL R246, R231, RZ, !P0 ;  /* 0x000000ffe7f67208 */ /* 0x020fca0004000000 */
[C---:B--2---:R-:W-:Y:S02]  /*0f10*/  FADD.FTZ R14, -R246.reuse, R204 ;  /* 0x000000ccf60e7221 */ /* 0x044fe40000010100 */
[C---:B------:R-:W-:Y:S02]  /*0f20*/  FADD.FTZ R212, -R246.reuse, R205 ;  /* 0x000000cdf6d47221 */ /* 0x040fe40000010100 */
[C---:B-1----:R-:W-:Y:S02]  /*0f30*/  FMUL.FTZ R7, R5.reuse, R14 ;  /* 0x0000000e05077220 */ /* 0x042fe40000410000 */
[C---:B------:R-:W-:Y:S01]  /*0f40*/  FADD.FTZ R226, -R246.reuse, R207 ;  /* 0x000000cff6e27221 */ /* 0x040fe20000010100 */
[----:B----4-:R-:W-:Y:S01]  /*0f50*/  PRMT R15, RZ, 0x5410, R196 ;  /* 0x00005410ff0f7816 */ /* 0x010fe200000000c4 */
[----:B---3--:R-:W-:Y:S01]  /*0f60*/  FADD.FTZ R204, -R246, R218 ;  /* 0x000000daf6cc7221 */ /* 0x008fe20000010100 */
[----:B------:R-:W-:Y:S01]  /*0f70*/  PRMT R196, RZ, 0x7610, R196 ;  /* 0x00007610ffc47816 */ /* 0x000fe200000000c4 */
[----:B------:R-:W-:Y:S01]  /*0f80*/  FMUL.FTZ R226, R5, R226 ;  /* 0x000000e205e27220 */ /* 0x000fe20000410000 */
[----:B------:R-:W-:Y:S01]  /*0f90*/  PRMT R13, RZ, 0x5410, R200 ;  /* 0x00005410ff0d7816 */ /* 0x000fe200000000c8 */
[----:B------:R-:W-:Y:S01]  /*0fa0*/  FMUL.FTZ R6, R148, R15 ;  /* 0x0000000f94067220 */ /* 0x000fe20000410000 */
[----:B------:R-:W-:Y:S01]  /*0fb0*/  PRMT R218, RZ, 0x7610, R201 ;  /* 0x00007610ffda7816 */ /* 0x000fe200000000c9 */
[----:B------:R-:W-:Y:S01]  /*0fc0*/  FADD.FTZ R44, R44, R15 ;  /* 0x0000000f2c2c7221 */ /* 0x000fe20000010000 */
[----:B------:R-:W-:Y:S01]  /*0fd0*/  PRMT R207, RZ, 0x5410, R197 ;  /* 0x00005410ffcf7816 */ /* 0x000fe200000000c5 */
[----:B------:R-:W-:Y:S01]  /*0fe0*/  FADD.FTZ R92, R92, R13 ;  /* 0x0000000d5c5c7221 */ /* 0x000fe20000010000 */
[----:B------:R-:W-:Y:S01]  /*0ff0*/  PRMT R205, RZ, 0x5410, R201 ;  /* 0x00005410ffcd7816 */ /* 0x000fe200000000c9 */
[-C--:B------:R-:W-:Y:S01]  /*1000*/  FFMA.FTZ R116, R7, R13.reuse, R116 ;  /* 0x0000000d07747223 */ /* 0x080fe20000010074 */
[----:B------:R-:W-:Y:S01]  /*1010*/  PRMT R201, RZ, 0x5410, R198 ;  /* 0x00005410ffc97816 */ /* 0x000fe200000000c6 */
[----:B------:R-:W-:Y:S01]  /*1020*/  FFMA.FTZ R6, R156, R13, R6 ;  /* 0x0000000d9c067223 */ /* 0x000fe20000010006 */
[----:B------:R-:W-:Y:S01]  /*1030*/  PRMT R14, RZ, 0x7610, R200 ;  /* 0x00007610ff0e7816 */ /* 0x000fe200000000c8 */
[----:B------:R-:W-:Y:S01]  /*1040*/  FMUL.FTZ R13, R5, R212 ;  /* 0x000000d4050d7220 */ /* 0x000fe20000410000 */
[----:B------:R-:W-:Y:S01]  /*1050*/  PRMT R198, RZ, 0x7610, R198 ;  /* 0x00007610ffc67816 */ /* 0x000fe200000000c6 */
[----:B------:R-:W-:-:S02]  /*1060*/  FFMA.FTZ R68, R7, R15, R68 ;  /* 0x0000000f07447223 */ /* 0x000fc40000010044 */
[-C--:B------:R-:W-:Y:S02]  /*1070*/  FMUL.FTZ R15, R149, R196.reuse ;  /* 0x000000c4950f7220 */ /* 0x080fe40000410000 */
[----:B------:R-:W-:Y:S02]  /*1080*/  FADD.FTZ R45, R45, R196 ;  /* 0x000000c42d2d7221 */ /* 0x000fe40000010000 */
[----:B------:R-:W-:Y:S01]  /*1090*/  FFMA.FTZ R69, R13, R196, R69 ;  /* 0x000000c40d457223 */ /* 0x000fe20000010045 */
[----:B------:R-:W-:Y:S01]  /*10a0*/  PRMT R196, RZ, 0x7610, R197 ;  /* 0x00007610ffc47816 */ /* 0x000fe200000000c5 */
[----:B------:R-:W-:Y:S02]  /*10b0*/  FADD.FTZ R216, -R246, R216 ;  /* 0x000000d8f6d87221 */ /* 0x000fe40000010100 */
[----:B------:R-:W-:Y:S02]  /*10c0*/  FADD.FTZ R95, R95, R218 ;  /* 0x000000da5f5f7221 */ /* 0x000fe40000010000 */
[----:B------:R-:W-:-:S02]  /*10d0*/  FMUL.FTZ R197, R151, R196 ;  /* 0x000000c497c57220 */ /* 0x000fc40000410000 */
[-C--:B------:R-:W-:Y:S02]  /*10e0*/  FFMA.FTZ R119, R226, R218.reuse, R119 ;  /* 0x000000dae2777223 */ /* 0x080fe40000010077 */
[----:B------:R-:W-:Y:S02]  /*10f0*/  FADD.FTZ R238, -R246, R217 ;  /* 0x000000d9f6ee7221 */ /* 0x000fe40000010100 */
[----:B------:R-:W-:Y:S01]  /*1100*/  FFMA.FTZ R218, R159, R218, R197 ;  /* 0x000000da9fda7223 */ /* 0x000fe200000100c5 */
[--C-:B------:R-:W-:Y:S01]  /*1110*/  PRMT R197, RZ, 0x5410, R202.reuse ;  /* 0x00005410ffc57816 */ /* 0x100fe200000000ca */
[----:B------:R-:W-:Y:S01]  /*1120*/  FMUL.FTZ R217, R5, R216 ;  /* 0x000000d805d97220 */ /* 0x000fe20000410000 */
[----:B------:R-:W-:Y:S01]  /*1130*/  PRMT R202, RZ, 0x7610, R202 ;  /* 0x00007610ffca7816 */ /* 0x000fe200000000ca */
[----:B------:R-:W-:Y:S02]  /*1140*/  FMUL.FTZ R216, R144, R201 ;  /* 0x000000c990d87220 */ /* 0x000fe40000410000 */
[----:B------:R-:W-:-:S02]  /*1150*/  FADD.FTZ R93, R93, R14 ;  /* 0x0000000e5d5d7221 */ /* 0x000fc40000010000 */
[-C--:B------:R-:W-:Y:S02]  /*1160*/  FFMA.FTZ R117, R13, R14.reuse, R117 ;  /* 0x0000000e0d757223 */ /* 0x080fe40000010075 */
[----:B------:R-:W-:Y:S02]  /*1170*/  FADD.FTZ R206, -R246, R206 ;  /* 0x000000cef6ce7221 */ /* 0x000fe40000010100 */
[----:B------:R-:W-:Y:S02]  /*1180*/  FFMA.FTZ R14, R157, R14, R15 ;  /* 0x0000000e9d0e7223 */ /* 0x000fe4000001000f */
[----:B------:R-:W-:Y:S02]  /*1190*/  FMUL.FTZ R212, R150, R207 ;  /* 0x000000cf96d47220 */ /* 0x000fe40000410000 */
[----:B------:R-:W-:Y:S02]  /*11a0*/  FADD.FTZ R247, R247, R6 ;  /* 0x00000006f7f77221 */ /* 0x000fe40000010000 */
[----:B------:R-:W-:-:S02]  /*11b0*/  FFMA.FTZ R250, R7, R6, R250 ;  /* 0x0000000607fa7223 */ /* 0x000fc400000100fa */
[----:B------:R-:W-:Y:S02]  /*11c0*/  FADD.FTZ R88, R88, R197 ;  /* 0x000000c558587221 */ /* 0x000fe40000010000 */
[-C--:B------:R-:W-:Y:S02]  /*11d0*/  FFMA.FTZ R112, R217, R197.reuse, R112 ;  /* 0x000000c5d9707223 */ /* 0x080fe40000010070 */
[----:B------:R-:W-:Y:S01]  /*11e0*/  FFMA.FTZ R216, R152, R197, R216 ;  /* 0x000000c598d87223 */ /* 0x000fe200000100d8 */
[----:B------:R-:W-:Y:S01]  /*11f0*/  PRMT R197, RZ, 0x5410, R199 ;  /* 0x00005410ffc57816 */ /* 0x000fe200000000c7 */
[C---:B------:R-:W-:Y:S02]  /*1200*/  FMUL.FTZ R235, R5.reuse, R204 ;  /* 0x000000cc05eb7220 */ /* 0x040fe40000410000 */
[----:B------:R-:W-:Y:S02]  /*1210*/  FMUL.FTZ R15, R5, R206 ;  /* 0x000000ce050f7220 */ /* 0x000fe40000410000 */
[----:B------:R-:W-:-:S02]  /*1220*/  FFMA.FTZ R212, R158, R205, R212 ;  /* 0x000000cd9ed47223 */ /* 0x000fc400000100d4 */
[----:B------:R-:W-:Y:S02]  /*1230*/  FADD.FTZ R247, R247, R14 ;  /* 0x0000000ef7f77221 */ /* 0x000fe40000010000 */
[----:B------:R-:W-:Y:S02]  /*1240*/  FFMA.FTZ R250, R13, R14, R250 ;  /* 0x0000000e0dfa7223 */ /* 0x000fe400000100fa */
[----:B------:R-:W-:Y:S02]  /*1250*/  FMUL.FTZ R238, R5, R238 ;  /* 0x000000ee05ee7220 */ /* 0x000fe40000410000 */
[----:B------:R-:W-:Y:S01]  /*1260*/  FADD.FTZ R246, -R246, R219 ;  /* 0x000000dbf6f67221 */ /* 0x000fe20000010100 */
        /* <DEDUP_REMOVED lines=9> */
[----:B------:R-:W-:Y:S02]  /*1300*/  FADD.FTZ R41, R41, R198 ;  /* 0x000000c629297221 */ /* 0x000fe40000010000 */
[----:B------:R-:W-:Y:S01]  /*1310*/  FFMA.FTZ R65, R238, R198, R65 ;  /* 0x000000c6ee417223 */ /* 0x000fe20000010041 */
[----:B------:R-:W-:Y:S01]  /*1320*/  PRMT R198, RZ, 0x7610, R199 ;  /* 0x00007610ffc67816 */ /* 0x000fe200000000c7 */
[----:B------:R-:W-:Y:S02]  /*1330*/  FADD.FTZ R90, R90, R219 ;  /* 0x000000db5a5a7221 */ /* 0x000fe40000010000 */
[----:B------:R-:W-:Y:S02]  /*1340*/  FFMA.FTZ R114, R235, R219, R114 ;  /* 0x000000dbeb727223 */ /* 0x000fe40000010072 */
[----:B------:R-:W-:Y:S02]  /*1350*/  FADD.FTZ R247, R247, R218 ;  /* 0x000000daf7f77221 */ /* 0x000fe40000010000 */
[----:B------:R-:W-:-:S02]  /*1360*/  FFMA.FTZ R197, R226, R218, R197 ;  /* 0x000000dae2c57223 */ /* 0x000fc400000100c5 */
[----:B------:R-:W-:Y:S01]  /*1370*/  FFMA.FTZ R219, R154, R219, R196 ;  /* 0x000000db9adb7223 */ /* 0x000fe200000100c4 */
[----:B------:R-:W-:Y:S01]  /*1380*/  PRMT R196, RZ, 0x7610, R203 ;  /* 0x00007610ffc47816 */ /* 0x000fe200000000cb */
[----:B------:R-:W-:Y:S02]  /*1390*/  FMUL.FTZ R246, R5, R246 ;  /* 0x000000f605f67220 */ /* 0x000fe40000410000 */
[----:B------:R-:W-:Y:S02]  /*13a0*/  FMUL.FTZ R241, R147, R198 ;  /* 0x000000c693f17220 */ /* 0x000fe40000410000 */
[----:B------:R-:W-:Y:S02]  /*13b0*/  FFMA.FTZ R236, R153, R202, R236 ;  /* 0x000000ca99ec7223 */ /* 0x000fe400000100ec */
[----:B------:R-:W-:Y:S02]  /*13c0*/  FADD.FTZ R247, R247, R216 ;  /* 0x000000d8f7f77221 */ /* 0x000fe40000010000 */
[----:B------:R-:W-:-:S02]  /*13d0*/  FFMA.FTZ R197, R217, R216, R197 ;  /* 0x000000d8d9c57223 */ /* 0x000fc400000100c5 */
[----:B------:R-:W-:Y:S02]  /*13e0*/  FADD.FTZ R91, R91, R196 ;  /* 0x000000c45b5b7221 */ /* 0x000fe40000010000 */
[CC--:B------:R-:W-:Y:S02]  /*13f0*/  FFMA.FTZ R115, R246.reuse, R196.reuse, R115 ;  /* 0x000000c4f6737223 */ /* 0x0c0fe40000010073 */
        /* <DEDUP_REMOVED lines=17> */
.L_x_851:
[----:B------:R-:W-:Y:S05]  /*1510*/  BSYNC B1 ;  /* 0x0000000000017941 */ /* 0x000fea0003800000 */
.L_x_850:
        /* <DEDUP_REMOVED lines=9> */
[----:B------:R-:W4:Y:S04]  /*15b0*/  LDG.E.128 R208, [R208.64] ;  /* 0x00000004d0d07981 */ /* 0x000f28000c1e1d00 */
[----:B------:R2:W4:Y:S01]  /*15c0*/  LDG.E.128 R200, [R222.64+0x10] ;  /* 0x00001004dec87981 */ /* 0x000522000c1e1d00 */
[----:B------:R-:W-:-:S04]  /*15d0*/  ISETP.NE.U32.AND P0, PT, RZ, c[0x0][0x218], PT ;  /* 0x00008600ff007a0c */ /* 0x000fc80003f05070 */
[----:B------:R-:W-:-:S13]  /*15e0*/  ISETP.NE.AND.EX P0, PT, RZ, c[0x0][0x21c], PT, P0 ;  /* 0x00008700ff007a0c */ /* 0x000fda0003f05300 */
[----:B------:R-:W-:-:S04]  /*15f0*/  @P0 LEA R214, P1, R245, c[0x0][0x218], 0x5 ;  /* 0x00008600f5d60a11 */ /* 0x000fc800078228ff */
[----:B------:R-:W-:-:S05]  /*1600*/  @P0 LEA.HI.X R215, R245, c[0x0][0x21c], RZ, 0x5, P1 ;  /* 0x00008700f5d70a11 */ /* 0x000fca00008f2cff */
[----:B------:R1:W5:Y:S04]  /*1610*/  @P0 LDG.E.128 R176, [R214.64] ;  /* 0x00000004d6b00981 */ /* 0x000368000c1e1d00 */
[----:B------:R1:W5:Y:S01]  /*1620*/  @P0 LDG.E.128 R180, [R214.64+0x10] ;  /* 0x00001004d6b40981 */ /* 0x000362000c1e1d00 */
[----:B0-----:R-:W-:-:S04]  /*1630*/  ISETP.NE.AND P0, PT, R2, RZ, PT ;  /* 0x000000ff0200720c */ /* 0x001fc80003f05270 */
[----:B-----5:R-:W-:-:S05]  /*1640*/  FSEL R231, R231, RZ, !P0 ;  /* 0x000000ffe7e77208 */ /* 0x020fca0004000000 */
[C---:B--2---:R-:W-:Y:S02]  /*1650*/  FADD.FTZ R222, -R231.reuse, R197 ;  /* 0x000000c5e7de7221 */ /* 0x044fe40000010100 */
[----:B------:R-:W-:Y:S01]  /*1660*/  FADD.FTZ R196, -R231, R196 ;  /* 0x000000c4e7c47221 */ /* 0x000fe20000010100 */
[----:B---3--:R-:W-:-:S03]  /*1670*/  PRMT R197, RZ, 0x5410, R204 ;  /* 0x00005410ffc57816 */ /* 0x008fc600000000cc */
[----:B-1----:R-:W-:Y:S01]  /*1680*/  FMUL.FTZ R215, R5, R196 ;  /* 0x000000c405d77220 */ /* 0x002fe20000410000 */
[----:B----4-:R-:W-:Y:S01]  /*1690*/  PRMT R213, RZ, 0x5410, R208 ;  /* 0x00005410ffd57816 */ /* 0x010fe200000000d0 */
        /* <DEDUP_REMOVED lines=17> */
[----:B------:R-:W-:Y:S01]  /*17b0*/  PRMT R196, RZ, 0x7610, R205 ;  /* 0x00007610ffc47816 */ /* 0x000fe200000000cd */
        /* <DEDUP_REMOVED lines=9> */
[CC--:B------:R-:W-:Y:S02]  /*1850*/  FFMA.FTZ R111, R224.reuse, R222.reuse, R111 ;  /* 0x000000dee06f7223 */ /* 0x0c0fe4000001006f */
[----:B------:R-:W-:Y:S01]  /*1860*/  FFMA.FTZ R222, R143, R222, R197 ;  /* 0x000000de8fde7223 */ /* 0x000fe200000100c5 */
[----:B------:R-:W-:Y:S01]  /*1870*/  PRMT R197, RZ, 0x5410, R206 ;  /* 0x00005410ffc57816 */ /* 0x000fe200000000ce */
[----:B------:R-:W-:Y:S01]  /*1880*/  FADD.FTZ R200, -R231, R200 ;  /* 0x000000c8e7c87221 */ /* 0x000fe20000010100 */
[----:B------:R-:W-:Y:S01]  /*1890*/  PRMT R209, RZ, 0x5410, R210 ;  /* 0x00005410ffd17816 */ /* 0x000fe200000000d2 */
[----:B------:R-:W-:Y:S01]  /*18a0*/  FADD.FTZ R39, R39, R196 ;  /* 0x000000c427277221 */ /* 0x000fe20000010000 */
[----:B------:R-:W-:Y:S01]  /*18b0*/  PRMT R206, RZ, 0x7610, R206 ;  /* 0x00007610ffce7816 */ /* 0x000fe200000000ce */
[----:B------:R-:W-:-:S02]  /*18c0*/  FFMA.FTZ R63, R224, R196, R63 ;  /* 0x000000c4e03f7223 */ /* 0x000fc4000001003f */
[----:B------:R-:W-:Y:S01]  /*18d0*/  FMUL.FTZ R225, R5, R200 ;  /* 0x000000c805e17220 */ /* 0x000fe20000410000 */
[----:B------:R-:W-:Y:S01]  /*18e0*/  PRMT R198, RZ, 0x7610, R207 ;  /* 0x00007610ffc67816 */ /* 0x000fe200000000cf */
[----:B------:R-:W-:Y:S02]  /*18f0*/  FMUL.FTZ R196, R128, R197 ;  /* 0x000000c580c47220 */ /* 0x000fe40000410000 */
[C---:B------:R-:W-:Y:S02]  /*1900*/  FADD.FTZ R234, -R231.reuse, R201 ;  /* 0x000000c9e7ea7221 */ /* 0x040fe40000010100 */
[----:B------:R-:W-:Y:S01]  /*1910*/  FADD.FTZ R244, -R231, R203 ;  /* 0x000000cbe7f47221 */ /* 0x000fe20000010100 */
[----:B------:R-:W-:Y:S01]  /*1920*/  PRMT R210, RZ, 0x7610, R210 ;  /* 0x00007610ffd27816 */ /* 0x000fe200000000d2 */
        /* <DEDUP_REMOVED lines=8> */
[----:B------:R-:W-:Y:S01]  /*19b0*/  FFMA.FTZ R56, R225, R197, R56 ;  /* 0x000000c5e1387223 */ /* 0x000fe20000010038 */
[----:B------:R-:W-:Y:S01]  /*19c0*/  PRMT R197, RZ, 0x5410, R211 ;  /* 0x00005410ffc57816 */ /* 0x000fe200000000d3 */
[----:B------:R-:W-:-:S02]  /*19d0*/  FMUL.FTZ R234, R5, R234 ;  /* 0x000000ea05ea7220 */ /* 0x000fc40000410000 */
[----:B------:R-:W-:Y:S02]  /*19e0*/  FMUL.FTZ R232, R129, R206 ;  /* 0x000000ce81e87220 */ /* 0x000fe40000410000 */
[----:B------:R-:W-:Y:S02]  /*19f0*/  FADD.FTZ R202, -R231, R202 ;  /* 0x000000cae7ca7221 */ /* 0x000fe40000010100 */
[----:B------:R-:W-:Y:S02]  /*1a00*/  FMUL.FTZ R244, R5, R244 ;  /* 0x000000f405f47220 */ /* 0x000fe40000410000 */
[----:B------:R-:W-:Y:S02]  /*1a10*/  FMUL.FTZ R211, R131, R198 ;  /* 0x000000c683d37220 */ /* 0x000fe40000410000 */
[----:B------:R-:W-:Y:S02]  /*1a20*/  FADD.FTZ R81, R81, R210 ;  /* 0x000000d251517221 */ /* 0x000fe40000010000 */
[----:B------:R-:W-:-:S02]  /*1a30*/  FFMA.FTZ R105, R234, R210, R105 ;  /* 0x000000d2ea697223 */ /* 0x000fc40000010069 */
[----:B------:R-:W-:Y:S02]  /*1a40*/  FFMA.FTZ R232, R137, R210, R232 ;  /* 0x000000d289e87223 */ /* 0x000fe400000100e8 */
[----:B------:R-:W-:Y:S02]  /*1a50*/  FMUL.FTZ R233, R5, R202 ;  /* 0x000000ca05e97220 */ /* 0x000fe40000410000 */
[----:B------:R-:W-:Y:S02]  /*1a60*/  FMUL.FTZ R210, R130, R199 ;  /* 0x000000c782d27220 */ /* 0x000fe40000410000 */
[----:B------:R-:W-:Y:S02]  /*1a70*/  FADD.FTZ R83, R83, R196 ;  /* 0x000000c453537221 */ /* 0x000fe40000010000 */
[-C--:B------:R-:W-:Y:S02]  /*1a80*/  FFMA.FTZ R107, R244, R196.reuse, R107 ;  /* 0x000000c4f46b7223 */ /* 0x080fe4000001006b */
        /* <DEDUP_REMOVED lines=28> */
.L_x_853:
[----:B------:R-:W-:Y:S05]  /*1c50*/  BSYNC B1 ;  /* 0x0000000000017941 */ /* 0x000fea0003800000 */
.L_x_852:
[----:B------:R-:W-:Y:S05]  /*1c60*/  BRA.DIV ~URZ, `(.L_x_854) ;  /* 0x000028927f007947 */ /* 0x000fea000b800000 */
[----:B------:R1:W2:Y:S02]  /*1c70*/  SHFL.BFLY PT, R202, R247, 0x1, 0x1f ;  /* 0x0c201f00f7ca7f89 */ /* 0x0002a400000e0000 */
.L_x_873:
        /* <DEDUP_REMOVED lines=18> */
.L_x_874:
        /* <DEDUP_REMOVED lines=8> */
[-CC-:B------:R-:W-:Y:S01]  /*1e20*/  FFMA.FTZ R197, R9, R204.reuse, R205.reuse ;  /* 0x000000cc09c57223 */ /* 0x180fe200000100cd */
[----:B------:R-:W-:Y:S01]  /*1e30*/  ISETP.NE.U32.AND P0, PT, RZ, c[0x0][0x218], PT ;  /* 0x00008600ff007a0c */ /* 0x000fe20003f05070 */
[-C--:B------:R-:W-:Y:S01]  /*1e40*/  FFMA.FTZ R199, R220, R204.reuse, R205 ;  /* 0x000000ccdcc77223 */ /* 0x080fe200000100cd */
[----:B------:R-:W-:Y:S01]  /*1e50*/  ISETP.NE.U32.AND P1, PT, RZ, c[0x0][0x258], PT ;  /* 0x00009600ff007a0c */ /* 0x000fe20003f25070 */
[----:B------:R-:W-:Y:S01]  /*1e60*/  FADD.FTZ R196, R8, -R197 ;  /* 0x800000c508c47221 */ /* 0x000fe20000010000 */
[----:B------:R-:W-:Y:S01]  /*1e70*/  ISETP.NE.AND.EX P0, PT, RZ, c[0x0][0x21c], PT, P0 ;  /* 0x00008700ff007a0c */ /* 0x000fe20003f05300 */
[----:B------:R-:W-:Y:S01]  /*1e80*/  FADD.FTZ R198, R10, -R199 ;  /* 0x800000c70ac67221 */ /* 0x000fe20000010000 */
[----:B------:R-:W-:Y:S01]  /*1e90*/  ISETP.NE.AND.EX P1, PT, RZ, c[0x0][0x25c], PT, P1 ;  /* 0x00009700ff007a0c */ /* 0x000fe20003f25310 */
[-CC-:B------:R-:W-:Y:S01]  /*1ea0*/  FFMA.FTZ R197, R11, R204.reuse, R205.reuse ;  /* 0x000000cc0bc57223 */ /* 0x180fe200000100cd */
[----:B------:R-:W-:Y:S01]  /*1eb0*/  HFMA2.MMA R201, -RZ, RZ, 0, 9.5367431640625e-07 ;  /* 0x00000010ffc97435 */ /* 0x000fe200000001ff */
[----:B------:R-:W-:-:S02]  /*1ec0*/  FFMA.FTZ R199, R230, R204, R205 ;  /* 0x000000cce6c77223 */ /* 0x000fc400000100cd */
[----:B------:R-:W-:Y:S02]  /*1ed0*/  FADD.FTZ R200, R12, -R197 ;  /* 0x800000c50cc87221 */ /* 0x000fe40000010000 */
[----:B------:R-:W-:Y:S02]  /*1ee0*/  FADD.FTZ R252, R228, -R199 ;  /* 0x800000c7e4fc7221 */ /* 0x000fe40000010000 */
[-CC-:B------:R-:W-:Y:S02]  /*1ef0*/  FFMA.FTZ R206, R239, R204.reuse, R205.reuse ;  /* 0x000000ccefce7223 */ /* 0x180fe400000100cd */
[-CC-:B-1----:R-:W-:Y:S02]  /*1f00*/  FFMA.FTZ R202, R229, R204.reuse, R205.reuse ;  /* 0x000000cce5ca7223 */ /* 0x182fe400000100cd */
[-CC-:B------:R-:W-:Y:S01]  /*1f10*/  FFMA.FTZ R197, R242, R204.reuse, R205.reuse ;  /* 0x000000ccf2c57223 */ /* 0x180fe200000100cd */
[----:B------:R-:W-:Y:S01]  /*1f20*/  @P1 MOV R203, 0x20 ;  /* 0x0000002000cb1802 */ /* 0x000fe20000000f00 */
[----:B------:R-:W-:-:S02]  /*1f30*/  FFMA.FTZ R199, R248, R204, R205 ;  /* 0x000000ccf8c77223 */ /* 0x000fc400000100cd */
        /* <DEDUP_REMOVED lines=59> */
.L_x_857:
[----:B------:R-:W-:Y:S05]  /*22f0*/  BSYNC B1 ;  /* 0x0000000000017941 */ /* 0x000fea0003800000 */
.L_x_856:
[----:B------:R-:W-:Y:S01]  /*2300*/  BSSY B1, `(.L_x_858) ;  /* 0x000004f000017945 */ /* 0x000fe20003800000 */
[----:B------:R-:W-:Y:S05]  /*2310*/  @!P3 BRA `(.L_x_859) ;  /* 0x000004d00000b947 */ /* 0x000fea0003800000 */
[-CC-:B0-----:R-:W-:Y:S01]  /*2320*/  FFMA.FTZ R197, R7, R204.reuse, R205.reuse ;  /* 0x000000cc07c57223 */ /* 0x181fe200000100cd */
[----:B------:R-:W-:Y:S01]  /*2330*/  ISETP.NE.U32.AND P0, PT, RZ, c[0x0][0x218], PT ;  /* 0x00008600ff007a0c */ /* 0x000fe20003f05070 */
[-C--:B------:R-:W-:Y:S01]  /*2340*/  FFMA.FTZ R199, R13, R204.reuse, R205 ;  /* 0x000000cc0dc77223 */ /* 0x080fe200000100cd */
[----:B------:R-:W-:Y:S01]  /*2350*/  ISETP.NE.U32.AND P1, PT, RZ, c[0x0][0x258], PT ;  /* 0x00009600ff007a0c */ /* 0x000fe20003f25070 */
[----:B------:R-:W-:Y:S01]  /*2360*/  FADD.FTZ R196, R6, -R197 ;  /* 0x800000c506c47221 */ /* 0x000fe20000010000 */
[----:B------:R-:W-:Y:S01]  /*2370*/  ISETP.NE.AND.EX P0, PT, RZ, c[0x0][0x21c], PT, P0 ;  /* 0x00008700ff007a0c */ /* 0x000fe20003f05300 */
[----:B------:R-:W-:Y:S01]  /*2380*/  FADD.FTZ R198, R14, -R199 ;  /* 0x800000c70ec67221 */ /* 0x000fe20000010000 */
[----:B------:R-:W-:Y:S01]  /*2390*/  ISETP.NE.AND.EX P1, PT, RZ, c[0x0][0x25c], PT, P1 ;  /* 0x00009700ff007a0c */ /* 0x000fe20003f25310 */
[-CC-:B------:R-:W-:Y:S02]  /*23a0*/  FFMA.FTZ R197, R15, R204.reuse, R205.reuse ;  /* 0x000000cc0fc57223 */ /* 0x180fe400000100cd */
[----:B------:R-:W-:-:S02]  /*23b0*/  FFMA.FTZ R199, R226, R204, R205 ;  /* 0x000000cce2c77223 */ /* 0x000fc400000100cd */
[----:B------:R-:W-:Y:S02]  /*23c0*/  FADD.FTZ R200, R212, -R197 ;  /* 0x800000c5d4c87221 */ /* 0x000fe40000010000 */
[----:B------:R-:W-:Y:S02]  /*23d0*/  FADD.FTZ R252, R218, -R199 ;  /* 0x800000c7dafc7221 */ /* 0x000fe40000010000 */
[-CC-:B------:R-:W-:Y:S02]  /*23e0*/  FFMA.FTZ R206, R235, R204.reuse, R205.reuse ;  /* 0x000000ccebce7223 */ /* 0x180fe400000100cd */
[-CC-:B------:R-:W-:Y:S02]  /*23f0*/  FFMA.FTZ R201, R217, R204.reuse, R205.reuse ;  /* 0x000000ccd9c97223 */ /* 0x180fe400000100cd */
[-CC-:B------:R-:W-:Y:S01]  /*2400*/  FFMA.FTZ R197, R238, R204.reuse, R205.reuse ;  /* 0x000000cceec57223 */ /* 0x180fe200000100cd */
[----:B-1----:R-:W-:Y:S01]  /*2410*/  @P1 MOV R203, 0x20 ;  /* 0x0000002000cb1802 */ /* 0x002fe20000000f00 */
[----:B------:R-:W-:-:S02]  /*2420*/  FFMA.FTZ R199, R246, R204, R205 ;  /* 0x000000ccf6c77223 */ /* 0x000fc400000100cd */
[----:B------:R-:W-:Y:S02]  /*2430*/  FADD.FTZ R206, R219, -R206 ;  /* 0x800000cedbce7221 */ /* 0x000fe40000010000 */
[----:B------:R-:W-:Y:S01]  /*2440*/  FADD.FTZ R202, R216, -R201 ;  /* 0x800000c9d8ca7221 */ /* 0x000fe20000010000 */
[----:B------:R-:W-:Y:S01]  /*2450*/  HFMA2.MMA R201, -RZ, RZ, 0, 9.5367431640625e-07 ;  /* 0x00000010ffc97435 */ /* 0x000fe200000001ff */
        /* <DEDUP_REMOVED lines=57> */
.L_x_859:
[----:B------:R-:W-:Y:S05]  /*27f0*/  BSYNC B1 ;  /* 0x0000000000017941 */ /* 0x000fea0003800000 */
.L_x_858:
        /* <DEDUP_REMOVED lines=10> */
[----:B-1----:R-:W-:-:S02]  /*28a0*/  FFMA.FTZ R202, R225, R204, R205 ;  /* 0x000000cce1ca7223 */ /* 0x002fc400000100cd */
[-CC-:B------:R-:W-:Y:S02]  /*28b0*/  FFMA.FTZ R201, R234, R204.reuse, R205.reuse ;  /* 0x000000cceac97223 */ /* 0x180fe400000100cd */
[-CC-:B------:R-:W-:Y:S02]  /*28c0*/  FFMA.FTZ R203, R233, R204.reuse, R205.reuse ;  /* 0x000000cce9cb7223 */ /* 0x180fe400000100cd */
[----:B------:R-:W-:Y:S02]  /*28d0*/  FFMA.FTZ R204, R244, R204, R205 ;  /* 0x000000ccf4cc7223 */ /* 0x000fe400000100cd */
[----:B------:R-:W-:Y:S02]  /*28e0*/  FADD.FTZ R200, R214, -R197 ;  /* 0x800000c5d6c87221 */ /* 0x000fe40000010000 */
[----:B------:R-:W-:Y:S01]  /*28f0*/  FADD.FTZ R206, R210, -R203 ;  /* 0x800000cbd2ce7221 */ /* 0x000fe20000010000 */
[----:B------:R-:W-:Y:S01]  /*2900*/  @P1 MOV R203, 0x20 ;  /* 0x0000002000cb1802 */ /* 0x000fe20000000f00 */
[----:B------:R-:W-:-:S02]  /*2910*/  FADD.FTZ R196, R213, -R196 ;  /* 0x800000c4d5c47221 */ /* 0x000fc40000010000 */
[----:B------:R-:W-:Y:S02]  /*2920*/  FADD.FTZ R198, R221, -R198 ;  /* 0x800000c6ddc67221 */ /* 0x000fe40000010000 */
[----:B------:R-:W-:Y:S02]  /*2930*/  FADD.FTZ R250, R222, -R199 ;  /* 0x800000c7defa7221 */ /* 0x000fe40000010000 */
[----:B------:R-:W-:Y:S02]  /*2940*/  FADD.FTZ R202, R209, -R202 ;  /* 0x800000cad1ca7221 */ /* 0x000fe40000010000 */
[----:B------:R-:W-:Y:S01]  /*2950*/  FADD.FTZ R252, R232, -R201 ;  /* 0x800000c9e8fc7221 */ /* 0x000fe20000010000 */
[----:B------:R-:W-:Y:S01]  /*2960*/  HFMA2.MMA R201, -RZ, RZ, 0, 9.5367431640625e-07 ;  /* 0x00000010ffc97435 */ /* 0x000fe200000001ff */
[----:B------:R-:W-:Y:S02]  /*2970*/  FADD.FTZ R197, R211, -R204 ;  /* 0x800000ccd3c57221 */ /* 0x000fe40000010000 */
[----:B-----5:R-:W-:-:S02]  /*2980*/  FMUL.FTZ R207, R5, R206 ;  /* 0x000000ce05cf7220 */ /* 0x020fc40000410000 */
[C---:B------:R-:W-:Y:S02]  /*2990*/  FMUL.FTZ R205, R5.reuse, R196 ;  /* 0x000000c405cd7220 */ /* 0x040fe40000410000 */
[C---:B------:R-:W-:Y:S02]  /*29a0*/  FMUL.FTZ R204, R5.reuse, R198 ;  /* 0x000000c605cc7220 */ /* 0x040fe40000410000 */
[C---:B------:R-:W-:Y:S02]  /*29b0*/  FMUL.FTZ R231, R5.reuse, R200 ;  /* 0x000000c805e77220 */ /* 0x040fe40000410000 */
[C---:B------:R-:W-:Y:S02]  /*29c0*/  FMUL.FTZ R250, R5.reuse, R250 ;  /* 0x000000fa05fa7220 */ /* 0x040fe40000410000 */
        /* <DEDUP_REMOVED lines=49> */
.L_x_861:
[----:B------:R-:W-:Y:S05]  /*2ce0*/  BSYNC B1 ;  /* 0x0000000000017941 */ /* 0x000fea0003800000 */
.L_x_860:
[----:B------:R-:W-:-:S04]  /*2cf0*/  MOV R4, c[0x0][0x160] ;  /* 0x0000580000047a02 */ /* 0x000fc80000000f00 */
[----:B------:R-:W-:-:S04]  /*2d00*/  LEA R3, R4, R3, 0x2 ;  /* 0x0000000304037211 */ /* 0x000fc800078e10ff */
[----:B------:R-:W-:-:S13]  /*2d10*/  ISETP.GE.AND P0, PT, R3, c[0x0][0x164], PT ;  /* 0x0000590003007a0c */ /* 0x000fda0003f06270 */
[----:B01---5:R-:W-:Y:S01]  /*2d20*/  @P0 CALL.REL.NOINC `(.L_x_847) ;  /* 0x0000001000000944 */ /* 0x023fe20003c00000 */
[----:B------:R-:W-:Y:S05]  /*2d30*/  BRA `(.L_x_862) ;  /* 0xffffd87000007947 */ /* 0x000fea000383ffff */
.L_x_847:
[----:B-1----:R-:W-:Y:S05]  /*2d40*/  BSYNC B0 ;  /* 0x0000000000007941 */ /* 0x002fea0003800000 */
.L_x_846:
        /* <DEDUP_REMOVED lines=154> */
[----:B------:R-:W-:-:S03]  /*36f0*/  FADD.FTZ R4, RZ, R4 ;  /* 0x00000004ff047221 */ /* 0x000fc60000010000 */
[----:B------:R-:W0:Y:S01]  /*3700*/  LDS R27, [R0.X4+0x1e00] ;  /* 0x001e0000001b7984 */ /* 0x000e220000004800 */
[----:B------:R-:W-:-:S03]  /*3710*/  FADD.FTZ R9, R28, R9 ;  /* 0x000000091c097221 */ /* 0x000fc60000010000 */
[----:B------:R-:W0:Y:S01]  /*3720*/  LDS R16, [R0.X4+0x2000] ;  /* 0x0020000000107984 */ /* 0x000e220000004800 */
[----:B------:R-:W-:-:S03]  /*3730*/  FADD.FTZ R4, R4, R41 ;  /* 0x0000002904047221 */ /* 0x000fc60000010000 */
[----:B------:R-:W0:Y:S01]  /*3740*/  LDS R29, [R0.X4+0x2200] ;  /* 0x00220000001d7984 */ /* 0x000e220000004800 */
[----:B------:R-:W-:-:S03]  /*3750*/  FADD.FTZ R7, RZ, R7 ;  /* 0x00000007ff077221 */ /* 0x000fc60000010000 */
[----:B------:R-:W-:Y:S01]  /*3760*/  LDS R10, [R0.X4+0x2400] ;  /* 0x00240000000a7984 */ /* 0x000fe20000004800 */
[----:B------:R-:W-:-:S03]  /*3770*/  FADD.FTZ R8, RZ, R8 ;  /* 0x00000008ff087221 */ /* 0x000fc60000010000 */
[----:B------:R-:W0:Y:S04]  /*3780*/  LDS R31, [R0.X4+0x2600] ;  /* 0x00260000001f7984 */ /* 0x000e280000004800 */
[----:B------:R-:W0:Y:S01]  /*3790*/  LDS R18, [R0.X4+0x2800] ;  /* 0x0028000000127984 */ /* 0x000e220000004800 */
[----:B-1----:R-:W-:-:S03]  /*37a0*/  FADD.FTZ R7, R7, R22 ;  /* 0x0000001607077221 */ /* 0x002fc60000010000 */
[----:B------:R-:W1:Y:S01]  /*37b0*/  LDS R33, [R0.X4+0x2a00] ;  /* 0x002a000000217984 */ /* 0x000e620000004800 */
[----:B--2---:R-:W-:Y:S02]  /*37c0*/  FADD.FTZ R8, R8, R21 ;  /* 0x0000001508087221 */ /* 0x004fe40000010000 */
[----:B------:R-:W-:Y:S01]  /*37d0*/  IMAD R21, R32, c[0x0][0x168], RZ ;  /* 0x00005a0020157a24 */ /* 0x000fe200078e02ff */
[----:B------:R-:W2:Y:S01]  /*37e0*/  LDS R20, [R0.X4+0x2c00] ;  /* 0x002c000000147984 */ /* 0x000ea20000004800 */
[----:B---3--:R-:W-:-:S03]  /*37f0*/  FADD.FTZ R9, R9, R12 ;  /* 0x0000000c09097221 */ /* 0x008fc60000010000 */
[----:B------:R-:W3:Y:S01]  /*3800*/  LDS R35, [R0.X4+0x2e00] ;  /* 0x002e000000237984 */ /* 0x000ee20000004800 */
[----:B----4-:R-:W-:-:S03]  /*3810*/  FADD.FTZ R4, R4, R23 ;  /* 0x0000001704047221 */ /* 0x010fc60000010000 */
[----:B------:R-:W-:Y:S01]  /*3820*/  BAR.SYNC.DEFER_BLOCKING 0x0 ;  /* 0x0000000000007b1d */ /* 0x000fe20000010000 */
[----:B0-----:R-:W-:Y:S01]  /*3830*/  FADD.FTZ R5, R5, R14 ;  /* 0x0000000e05057221 */ /* 0x001fe20000010000 */
[----:B------:R-:W-:Y:S01]  /*3840*/  IADD3 R14, P6, R21, R0, RZ ;  /* 0x00000000150e7210 */ /* 0x000fe20007fde0ff */
[----:B------:R-:W-:Y:S02]  /*3850*/  FADD.FTZ R6, R6, R27 ;  /* 0x0000001b06067221 */ /* 0x000fe40000010000 */
[----:B------:R-:W-:Y:S02]  /*3860*/  FADD.FTZ R7, R7, R16 ;  /* 0x0000001007077221 */ /* 0x000fe40000010000 */
[----:B------:R-:W-:Y:S02]  /*3870*/  FADD.FTZ R8, R8, R29 ;  /* 0x0000001d08087221 */ /* 0x000fe40000010000 */
[----:B------:R-:W-:Y:S01]  /*3880*/  FADD.FTZ R31, R4, R31 ;  /* 0x0000001f041f7221 */ /* 0x000fe20000010000 */
[----:B------:R-:W-:Y:S01]  /*3890*/  STS.128 [R3], R76 ;  /* 0x0000004c03007388 */ /* 0x000fe20000000c00 */
[----:B------:R-:W-:Y:S01]  /*38a0*/  FADD.FTZ R21, R5, R18 ;  /* 0x0000001205157221 */ /* 0x000fe20000010000 */
[----:B------:R-:W-:-:S02]  /*38b0*/  IADD3.X R5, RZ, RZ, RZ, P6, !PT ;  /* 0x000000ffff057210 */ /* 0x000fc400037fe4ff */
[----:B------:R-:W-:Y:S01]  /*38c0*/  STS.128 [R3+0x10], R72 ;  /* 0x0000104803007388 */ /* 0x000fe20000000c00 */
[----:B-1----:R-:W-:Y:S01]  /*38d0*/  FADD.FTZ R33, R6, R33 ;  /* 0x0000002106217221 */ /* 0x002fe20000010000 */
[----:B------:R-:W-:Y:S02]  /*38e0*/  SHF.L.U64.HI R4, R14, 0x2, R5 ;  /* 0x000000020e047819 */ /* 0x000fe40000010205 */
[----:B------:R-:W-:Y:S01]  /*38f0*/  STS.128 [R3+0x400], R68 ;  /* 0x0004004403007388 */ /* 0x000fe20000000c00 */
[----:B--2---:R-:W-:-:S03]  /*3900*/  FADD.FTZ R23, R7, R20 ;  /* 0x0000001407177221 */ /* 0x004fc60000010000 */
[----:B------:R-:W-:Y:S01]  /*3910*/  STS.128 [R3+0x410], R64 ;  /* 0x0004104003007388 */ /* 0x000fe20000000c00 */
[----:B---3--:R-:W-:-:S03]  /*3920*/  FADD.FTZ R35, R8, R35 ;  /* 0x0000002308237221 */ /* 0x008fc60000010000 */
[----:B------:R-:W-:Y:S04]  /*3930*/  STS.128 [R3+0x800], R60 ;  /* 0x0008003c03007388 */ /* 0x000fe80000000c00 */
[----:B------:R0:W-:Y:S04]  /*3940*/  STS.128 [R3+0x810], R56 ;  /* 0x0008103803007388 */ /* 0x0001e80000000c00 */
[----:B------:R-:W-:Y:S01]  /*3950*/  BAR.SYNC.DEFER_BLOCKING 0x0 ;  /* 0x0000000000007b1d */ /* 0x000fe20000010000 */
[----:B0-----:R-:W-:-:S05]  /*3960*/  FADD.FTZ R3, R9, R10 ;  /* 0x0000000a09037221 */ /* 0x001fca0000010000 */
        /* <DEDUP_REMOVED lines=34> */
[----:B------:R-:W0:Y:S01]  /*3b90*/  LDS R61, [R0.X4+0x2c00] ;  /* 0x002c0000003d7984 */ /* 0x000e220000004800 */
[----:B-1----:R-:W-:-:S03]  /*3ba0*/  FADD.FTZ R30, R30, R45 ;  /* 0x0000002d1e1e7221 */ /* 0x002fc60000010000 */
[----:B------:R1:W0:Y:S01]  /*3bb0*/  LDS R63, [R0.X4+0x2e00] ;  /* 0x002e0000003f7984 */ /* 0x0002220000004800 */
[----:B--2---:R-:W-:Y:S02]  /*3bc0*/  FADD.FTZ R24, R24, R47 ;  /* 0x0000002f18187221 */ /* 0x004fe40000010000 */
[----:B---3--:R-:W-:Y:S01]  /*3bd0*/  FADD.FTZ R10, R27, R10 ;  /* 0x0000000a1b0a7221 */ /* 0x008fe20000010000 */
[----:B-1----:R-:W-:Y:S01]  /*3be0*/  SHF.L.U32 R0, R14, 0x2, RZ ;  /* 0x000000020e007819 */ /* 0x002fe200000006ff */
[----:B----4-:R-:W-:-:S03]  /*3bf0*/  FADD.FTZ R26, R26, R49 ;  /* 0x000000311a1a7221 */ /* 0x010fc60000010000 */
[----:B------:R-:W-:Y:S01]  /*3c00*/  IADD3 R18, P6, R0, c[0x0][0x228], RZ ;  /* 0x00008a0000127a10 */ /* 0x000fe20007fde0ff */
[----:B------:R-:W-:-:S03]  /*3c10*/  FADD.FTZ R12, R12, R51 ;  /* 0x000000330c0c7221 */ /* 0x000fc60000010000 */
[----:B------:R-:W-:Y:S01]  /*3c20*/  IADD3.X R39, R4, c[0x0][0x22c], RZ, P6, !PT ;  /* 0x00008b0004277a10 */ /* 0x000fe200037fe4ff */
[----:B------:R-:W-:Y:S01]  /*3c30*/  FADD.FTZ R30, R30, R9 ;  /* 0x000000091e1e7221 */ /* 0x000fe20000010000 */
[----:B------:R-:W-:Y:S01]  /*3c40*/  IADD3 R16, P6, R0, c[0x0][0x220], RZ ;  /* 0x0000880000107a10 */ /* 0x000fe20007fde0ff */
[----:B------:R-:W-:-:S03]  /*3c50*/  FADD.FTZ R53, R24, R53 ;  /* 0x0000003518357221 */ /* 0x000fc60000010000 */
[----:B------:R-:W-:Y:S02]  /*3c60*/  IADD3.X R37, R4, c[0x0][0x224], RZ, P6, !PT ;  /* 0x0000890004257a10 */ /* 0x000fe400037fe4ff */
[----:B------:R-:W-:-:S04]  /*3c70*/  IADD3 R14, P6, R0, c[0x0][0x238], RZ ;  /* 0x00008e00000e7a10 */ /* 0x000fc80007fde0ff */
[----:B------:R-:W-:Y:S02]  /*3c80*/  IADD3.X R29, R4, c[0x0][0x23c], RZ, P6, !PT ;  /* 0x00008f00041d7a10 */ /* 0x000fe400037fe4ff */
[----:B------:R-:W-:-:S04]  /*3c90*/  IADD3 R0, P6, R0, c[0x0][0x230], RZ ;  /* 0x00008c0000007a10 */ /* 0x000fc80007fde0ff */
[----:B------:R-:W-:Y:S01]  /*3ca0*/  IADD3.X R27, R4, c[0x0][0x234], RZ, P6, !PT ;  /* 0x00008d00041b7a10 */ /* 0x000fe200037fe4ff */
[----:B------:R-:W-:Y:S05]  /*3cb0*/  @!P5 BRA `(.L_x_864) ;  /* 0x000001400000d947 */ /* 0x000fea0003800000 */
[----:B------:R-:W-:Y:S02]  /*3cc0*/  MOV R4, R18 ;  /* 0x0000001200047202 */ /* 0x000fe40000000f00 */
[----:B------:R-:W-:Y:S02]  /*3cd0*/  MOV R5, R39 ;  /* 0x0000002700057202 */ /* 0x000fe40000000f00 */
[----:B------:R-:W-:Y:S02]  /*3ce0*/  MOV R6, R16 ;  /* 0x0000001000067202 */ /* 0x000fe40000000f00 */
[----:B------:R-:W-:Y:S01]  /*3cf0*/  MOV R7, R37 ;  /* 0x0000002500077202 */ /* 0x000fe20000000f00 */
[----:B------:R1:W-:Y:S01]  /*3d00*/  STG.E [R4.64], R91 ;  /* 0x0000005b04007986 */ /* 0x0003e2000c101904 */
[----:B------:R-:W-:Y:S02]  /*3d10*/  MOV R8, R14 ;  /* 0x0000000e00087202 */ /* 0x000fe40000000f00 */
[----:B------:R-:W-:Y:S01]  /*3d20*/  MOV R9, R29 ;  /* 0x0000001d00097202 */ /* 0x000fe20000000f00 */
[----:B------:R2:W-:Y:S01]  /*3d30*/  STG.E [R6.64], R25 ;  /* 0x0000001906007986 */ /* 0x0005e2000c101904 */
[----:B------:R-:W-:-:S02]  /*3d40*/  IADD3 R18, P6, R18, 0x200, RZ ;  /* 0x0000020012127810 */ /* 0x000fc40007fde0ff */
[----:B------:R-:W-:Y:S01]  /*3d50*/  IADD3 R16, P5, R16, 0x200, RZ ;  /* 0x0000020010107810 */ /* 0x000fe20007fbe0ff */
[----:B------:R2:W-:Y:S01]  /*3d60*/  STG.E [R8.64], R53 ;  /* 0x0000003508007986 */ /* 0x0005e2000c101904 */
[----:B------:R-:W-:Y:S02]  /*3d70*/  IADD3.X R39, RZ, R39, RZ, P6, !PT ;  /* 0x00000027ff277210 */ /* 0x000fe400037fe4ff */
[----:B------:R-:W-:Y:S02]  /*3d80*/  IADD3.X R37, RZ, R37, RZ, P5, !PT ;  /* 0x00000025ff257210 */ /* 0x000fe40002ffe4ff */
[----:B-1----:R-:W-:Y:S02]  /*3d90*/  MOV R4, R0 ;  /* 0x0000000000047202 */ /* 0x002fe40000000f00 */
[----:B------:R-:W-:Y:S02]  /*3da0*/  MOV R5, R27 ;  /* 0x0000001b00057202 */ /* 0x000fe40000000f00 */
[----:B------:R-:W-:-:S02]  /*3db0*/  IADD3 R14, P6, R14, 0x200, RZ ;  /* 0x000002000e0e7810 */ /* 0x000fc40007fde0ff */
[----:B------:R-:W-:Y:S01]  /*3dc0*/  IADD3 R0, P5, R0, 0x200, RZ ;  /* 0x0000020000007810 */ /* 0x000fe20007fbe0ff */
[----:B------:R2:W-:Y:S01]  /*3dd0*/  STG.E [R4.64], R3 ;  /* 0x0000000304007986 */ /* 0x0005e2000c101904 */
[----:B------:R-:W-:Y:S02]  /*3de0*/  IADD3.X R29, RZ, R29, RZ, P6, !PT ;  /* 0x0000001dff1d7210 */ /* 0x000fe400037fe4ff */
[----:B------:R-:W-:-:S04]  /*3df0*/  IADD3.X R27, RZ, R27, RZ, P5, !PT ;  /* 0x0000001bff1b7210 */ /* 0x000fc80002ffe4ff */
.L_x_864:
[----:B------:R-:W-:Y:S05]  /*3e00*/  BSYNC B0 ;  /* 0x0000000000007941 */ /* 0x000fea0003800000 */
.L_x_863:
[----:B------:R-:W-:Y:S01]  /*3e10*/  BSSY B0, `(.L_x_865) ;  /* 0x0000017000007945 */ /* 0x000fe20003800000 */
[----:B------:R-:W-:Y:S01]  /*3e20*/  FADD.FTZ R55, R22, R55 ;  /* 0x0000003716377221 */ /* 0x000fe20000010000 */
[----:B------:R-:W-:Y:S05]  /*3e30*/  @!P0 BRA `(.L_x_866) ;  /* 0x0000014000008947 */ /* 0x000fea0003800000 */
[----:B--2---:R-:W-:Y:S02]  /*3e40*/  MOV R4, R18 ;  /* 0x0000001200047202 */ /* 0x004fe40000000f00 */
        /* <DEDUP_REMOVED lines=11> */
[----:B------:R-:W-:Y:S02]  /*3f00*/  IADD3 R14, P0, R14, 0x200, RZ ;  /* 0x000002000e0e7810 */ /* 0x000fe40007f1e0ff */
[----:B-1----:R-:W-:Y:S02]  /*3f10*/  MOV R4, R0 ;  /* 0x0000000000047202 */ /* 0x002fe40000000f00 */
[----:B------:R-:W-:Y:S02]  /*3f20*/  MOV R5, R27 ;  /* 0x0000001b00057202 */ /* 0x000fe40000000f00 */
[----:B------:R-:W-:Y:S02]  /*3f30*/  IADD3 R0, P6, R0, 0x200, RZ ;  /* 0x0000020000007810 */ /* 0x000fe40007fde0ff */
[----:B------:R-:W-:Y:S01]  /*3f40*/  IADD3.X R37, RZ, R37, RZ, P5, !PT ;  /* 0x00000025ff257210 */ /* 0x000fe20002ffe4ff */
[----:B------:R2:W-:Y:S01]  /*3f50*/  STG.E [R4.64], R31 ;  /* 0x0000001f04007986 */ /* 0x0005e2000c101904 */
[----:B------:R-:W-:-:S02]  /*3f60*/  IADD3.X R29, RZ, R29, RZ, P0, !PT ;  /* 0x0000001dff1d7210 */ /* 0x000fc400007fe4ff */
[----:B------:R-:W-:Y:S02]  /*3f70*/  IADD3.X R27, RZ, R27, RZ, P6, !PT ;  /* 0x0000001bff1b7210 */ /* 0x000fe400037fe4ff */
.L_x_866:
[----:B------:R-:W-:Y:S05]  /*3f80*/  BSYNC B0 ;  /* 0x0000000000007941 */ /* 0x000fea0003800000 */
.L_x_865:
        /* <DEDUP_REMOVED lines=23> */
.L_x_868:
[----:B------:R-:W-:Y:S05]  /*4100*/  BSYNC B0 ;  /* 0x0000000000007941 */ /* 0x000fea0003800000 */
.L_x_867:
        /* <DEDUP_REMOVED lines=23> */
.L_x_870:
[----:B------:R-:W-:Y:S05]  /*4280*/  BSYNC B0 ;  /* 0x0000000000007941 */ /* 0x000fea0003800000 */
.L_x_869:
[----:B------:R-:W-:Y:S01]  /*4290*/  BSSY B0, `(.L_x_871) ;  /* 0x0000017000007945 */ /* 0x000fe20003800000 */
[----:B0-----:R-:W-:Y:S01]  /*42a0*/  FADD.FTZ R61, R10, R61 ;  /* 0x0000003d0a3d7221 */ /* 0x001fe20000010000 */
        /* <DEDUP_REMOVED lines=21> */
.L_x_872:
[----:B------:R-:W-:Y:S05]  /*4400*/  BSYNC B0 ;  /* 0x0000000000007941 */ /* 0x000fea0003800000 */
.L_x_871:
[----:B-12---:R-:W-:Y:S02]  /*4410*/  MOV R2, R18 ;  /* 0x0000001200027202 */ /* 0x006fe40000000f00 */
[----:B------:R-:W-:Y:S01]  /*4420*/  MOV R3, R39 ;  /* 0x0000002700037202 */ /* 0x000fe20000000f00 */
[----:B------:R-:W-:Y:S06]  /*4430*/  @!P4 EXIT ;  /* 0x000000000000c94d */ /* 0x000fec0003800000 */
[----:B------:R0:W-:Y:S01]  /*4440*/  STG.E [R2.64], R99 ;  /* 0x0000006302007986 */ /* 0x0001e2000c101904 */
[----:B------:R-:W-:Y:S01]  /*4450*/  FADD.FTZ R63, R30, R63 ;  /* 0x0000003f1e3f7221 */ /* 0x000fe20000010000 */
[----:B------:R-:W-:-:S02]  /*4460*/  MOV R4, R0 ;  /* 0x0000000000047202 */ /* 0x000fc40000000f00 */
        /* <DEDUP_REMOVED lines=9> */
.L_x_854:
[----:B------:R-:W-:Y:S01]  /*4500*/  HFMA2.MMA R200, -RZ, RZ, 0, 5.9604644775390625e-08 ;  /* 0x00000001ffc87435 */ /* 0x000fe200000001ff */
[----:B------:R-:W-:Y:S02]  /*4510*/  MOV R201, R247 ;  /* 0x000000f700c97202 */ /* 0x000fe40000000f00 */
[----:B------:R-:W-:Y:S02]  /*4520*/  MOV R198, 0x1f ;  /* 0x0000001f00c67802 */ /* 0x000fe40000000f00 */
[----:B------:R-:W-:-:S02]  /*4530*/  MOV R199, 0xffffffff ;  /* 0xffffffff00c77802 */ /* 0x000fc40000000f00 */
[----:B------:R-:W-:Y:S02]  /*4540*/  MOV R196, 0x4560 ;  /* 0x0000456000c47802 */ /* 0x000fe40000000f00 */
[----:B0----5:R-:W-:Y:S05]  /*4550*/  CALL.REL.NOINC `($__internal_48_$__cuda_sm70_shflsync_bfly_p) ;  /* 0x0000046000007944 */ /* 0x021fea0003c00000 */
[----:B-1----:R-:W-:Y:S01]  /*4560*/  MOV R202, R199 ;  /* 0x000000c700ca7202 */ /* 0x002fe20000000f00 */
[----:B0-----:R-:W-:Y:S05]  /*4570*/  BRA `(.L_x_873) ;  /* 0xffffd70000007947 */ /* 0x001fea000383ffff */
.L_x_855:
[----:B------:R-:W-:Y:S01]  /*4580*/  HFMA2.MMA R200, -RZ, RZ, 0, 5.9604644775390625e-08 ;  /* 0x00000001ffc87435 */ /* 0x000fe200000001ff */
[----:B------:R-:W-:Y:S02]  /*4590*/  MOV R201, R250 ;  /* 0x000000fa00c97202 */ /* 0x000fe40000000f00 */
[----:B------:R-:W-:Y:S02]  /*45a0*/  MOV R198, 0x1f ;  /* 0x0000001f00c67802 */ /* 0x000fe40000000f00 */
[----:B------:R-:W-:Y:S02]  /*45b0*/  MOV R199, 0xffffffff ;  /* 0xffffffff00c77802 */ /* 0x000fe40000000f00 */
[----:B------:R-:W-:Y:S02]  /*45c0*/  MOV R196, 0x45e0 ;  /* 0x000045e000c47802 */ /* 0x000fe40000000f00 */
[----:B012--5:R-:W-:Y:S05]  /*45d0*/  CALL.REL.NOINC `($__internal_48_$__cuda_sm70_shflsync_bfly_p) ;  /* 0x000003e000007944 */ /* 0x027fea0003c00000 */
[----:B------:R-:W-:Y:S01]  /*45e0*/  FADD.FTZ R247, R202, R247 ;  /* 0x000000f7caf77221 */ /* 0x000fe20000010000 */
[----:B0-----:R-:W-:Y:S01]  /*45f0*/  HFMA2.MMA R200, -RZ, RZ, 0, 1.1920928955078125e-07 ;  /* 0x00000002ffc87435 */ /* 0x001fe200000001ff */
[----:B-1----:R-:W-:Y:S01]  /*4600*/  FADD.FTZ R250, R250, R199 ;  /* 0x000000c7fafa7221 */ /* 0x002fe20000010000 */
[----:B------:R-:W-:-:S02]  /*4610*/  MOV R198, 0x1f ;  /* 0x0000001f00c67802 */ /* 0x000fc40000000f00 */
[----:B------:R-:W-:Y:S02]  /*4620*/  MOV R199, 0xffffffff ;  /* 0xffffffff00c77802 */ /* 0x000fe40000000f00 */
[----:B------:R-:W-:Y:S02]  /*4630*/  MOV R201, R247 ;  /* 0x000000f700c97202 */ /* 0x000fe40000000f00 */
[----:B------:R-:W-:Y:S02]  /*4640*/  MOV R196, 0x4660 ;  /* 0x0000466000c47802 */ /* 0x000fe40000000f00 */
[----:B------:R-:W-:Y:S05]  /*4650*/  CALL.REL.NOINC `($__internal_48_$__cuda_sm70_shflsync_bfly_p) ;  /* 0x0000036000007944 */ /* 0x000fea0003c00000 */
[----:B0-----:R-:W-:Y:S01]  /*4660*/  HFMA2.MMA R200, -RZ, RZ, 0, 1.1920928955078125e-07 ;  /* 0x00000002ffc87435 */ /* 0x001fe200000001ff */
[----:B-1----:R-:W-:Y:S02]  /*4670*/  MOV R202, R199 ;  /* 0x000000c700ca7202 */ /* 0x002fe40000000f00 */
[----:B------:R-:W-:Y:S02]  /*4680*/  MOV R201, R250 ;  /* 0x000000fa00c97202 */ /* 0x000fe40000000f00 */
[----:B------:R-:W-:Y:S02]  /*4690*/  MOV R198, 0x1f ;  /* 0x0000001f00c67802 */ /* 0x000fe40000000f00 */
[----:B------:R-:W-:-:S02]  /*46a0*/  MOV R199, 0xffffffff ;  /* 0xffffffff00c77802 */ /* 0x000fc40000000f00 */
[----:B------:R-:W-:Y:S02]  /*46b0*/  MOV R196, 0x46d0 ;  /* 0x000046d000c47802 */ /* 0x000fe40000000f00 */
[----:B------:R-:W-:Y:S05]  /*46c0*/  CALL.REL.NOINC `($__internal_48_$__cuda_sm70_shflsync_bfly_p) ;  /* 0x000002f000007944 */ /* 0x000fea0003c00000 */
[----:B------:R-:W-:Y:S01]  /*46d0*/  FADD.FTZ R247, R202, R247 ;  /* 0x000000f7caf77221 */ /* 0x000fe20000010000 */
[----:B0-----:R-:W-:Y:S01]  /*46e0*/  HFMA2.MMA R200, -RZ, RZ, 0, 2.384185791015625e-07 ;  /* 0x00000004ffc87435 */ /* 0x001fe200000001ff */
[----:B-1----:R-:W-:Y:S01]  /*46f0*/  FADD.FTZ R250, R250, R199 ;  /* 0x000000c7fafa7221 */ /* 0x002fe20000010000 */
[----:B------:R-:W-:Y:S02]  /*4700*/  MOV R198, 0x1f ;  /* 0x0000001f00c67802 */ /* 0x000fe40000000f00 */
[----:B------:R-:W-:Y:S02]  /*4710*/  MOV R199, 0xffffffff ;  /* 0xffffffff00c77802 */ /* 0x000fe40000000f00 */
[----:B------:R-:W-:Y:S02]  /*4720*/  MOV R201, R247 ;  /* 0x000000f700c97202 */ /* 0x000fe40000000f00 */
[----:B------:R-:W-:Y:S02]  /*4730*/  MOV R196, 0x4750 ;  /* 0x0000475000c47802 */ /* 0x000fe40000000f00 */
[----:B------:R-:W-:Y:S05]  /*4740*/  CALL.REL.NOINC `($__internal_48_$__cuda_sm70_shflsync_bfly_p) ;  /* 0x0000027000007944 */ /* 0x000fea0003c00000 */
[----:B0-----:R-:W-:Y:S01]  /*4750*/  HFMA2.MMA R200, -RZ, RZ, 0, 2.384185791015625e-07 ;  /* 0x00000004ffc87435 */ /* 0x001fe200000001ff */
[----:B-1----:R-:W-:-:S02]  /*4760*/  MOV R202, R199 ;  /* 0x000000c700ca7202 */ /* 0x002fc40000000f00 */
[----:B------:R-:W-:Y:S02]  /*4770*/  MOV R201, R250 ;  /* 0x000000fa00c97202 */ /* 0x000fe40000000f00 */
[----:B------:R-:W-:Y:S02]  /*4780*/  MOV R198, 0x1f ;  /* 0x0000001f00c67802 */ /* 0x000fe40000000f00 */
[----:B------:R-:W-:Y:S02]  /*4790*/  MOV R199, 0xffffffff ;  /* 0xffffffff00c77802 */ /* 0x000fe40000000f00 */
[----:B------:R-:W-:Y:S02]  /*47a0*/  MOV R196, 0x47c0 ;  /* 0x000047c000c47802 */ /* 0x000fe40000000f00 */
[----:B------:R-:W-:Y:S05]  /*47b0*/  CALL.REL.NOINC `($__internal_48_$__cuda_sm70_shflsync_bfly_p) ;  /* 0x0000020000007944 */ /* 0x000fea0003c00000 */
[----:B------:R-:W-:Y:S01]  /*47c0*/  FADD.FTZ R203, R202, R247 ;  /* 0x000000f7cacb7221 */ /* 0x000fe20000010000 */
[----:B0-----:R-:W-:Y:S01]  /*47d0*/  HFMA2.MMA R200, -RZ, RZ, 0, 4.76837158203125e-07 ;  /* 0x00000008ffc87435 */ /* 0x001fe200000001ff */
[----:B-1----:R-:W-:Y:S01]  /*47e0*/  FADD.FTZ R250, R250, R199 ;  /* 0x000000c7fafa7221 */ /* 0x002fe20000010000 */
[----:B------:R-:W-:Y:S02]  /*47f0*/  MOV R198, 0x1f ;  /* 0x0000001f00c67802 */ /* 0x000fe40000000f00 */
[----:B------:R-:W-:-:S02]  /*4800*/  MOV R199, 0xffffffff ;  /* 0xffffffff00c77802 */ /* 0x000fc40000000f00 */
[----:B------:R-:W-:Y:S02]  /*4810*/  MOV R201, R203 ;  /* 0x000000cb00c97202 */ /* 0x000fe40000000f00 */
[----:B------:R-:W-:Y:S02]  /*4820*/  MOV R196, 0x4840 ;  /* 0x0000484000c47802 */ /* 0x000fe40000000f00 */
[----:B------:R-:W-:Y:S05]  /*4830*/  CALL.REL.NOINC `($__internal_48_$__cuda_sm70_shflsync_bfly_p) ;  /* 0x0000018000007944 */ /* 0x000fea0003c00000 */
[----:B0-----:R-:W-:Y:S01]  /*4840*/  HFMA2.MMA R200, -RZ, RZ, 0, 4.76837158203125e-07 ;  /* 0x00000008ffc87435 */ /* 0x001fe200000001ff */
[----:B-1----:R-:W-:Y:S02]  /*4850*/  MOV R202, R199 ;  /* 0x000000c700ca7202 */ /* 0x002fe40000000f00 */
[----:B------:R-:W-:Y:S02]  /*4860*/  MOV R201, R250 ;  /* 0x000000fa00c97202 */ /* 0x000fe40000000f00 */
[----:B------:R-:W-:Y:S02]  /*4870*/  MOV R198, 0x1f ;  /* 0x0000001f00c67802 */ /* 0x000fe40000000f00 */
[----:B------:R-:W-:Y:S02]  /*4880*/  MOV R199, 0xffffffff ;  /* 0xffffffff00c77802 */ /* 0x000fe40000000f00 */
[----:B------:R-:W-:-:S02]  /*4890*/  MOV R196, 0x48b0 ;  /* 0x000048b000c47802 */ /* 0x000fc40000000f00 */
[----:B------:R-:W-:Y:S05]  /*48a0*/  CALL.REL.NOINC `($__internal_48_$__cuda_sm70_shflsync_bfly_p) ;  /* 0x0000011000007944 */ /* 0x000fea0003c00000 */
[----:B------:R-:W-:Y:S01]  /*48b0*/  FADD.FTZ R203, R202, R203 ;  /* 0x000000cbcacb7221 */ /* 0x000fe20000010000 */
[----:B0-----:R-:W-:Y:S01]  /*48c0*/  HFMA2.MMA R200, -RZ, RZ, 0, 9.5367431640625e-07 ;  /* 0x00000010ffc87435 */ /* 0x001fe200000001ff */
[----:B-1----:R-:W-:Y:S01]  /*48d0*/  FADD.FTZ R202, R250, R199 ;  /* 0x000000c7faca7221 */ /* 0x002fe20000010000 */
[----:B------:R-:W-:-:S02]  /*48e0*/  MOV R198, 0x1f ;  /* 0x0000001f00c67802 */ /* 0x000fc40000000f00 */
[----:B------:R-:W-:Y:S02]  /*48f0*/  MOV R199, 0xffffffff ;  /* 0xffffffff00c77802 */ /* 0x000fe40000000f00 */
[----:B------:R-:W-:Y:S02]  /*4900*/  MOV R201, R203 ;  /* 0x000000cb00c97202 */ /* 0x000fe40000000f00 */
[----:B------:R-:W-:Y:S02]  /*4910*/  MOV R196, 0x4930 ;  /* 0x0000493000c47802 */ /* 0x000fe40000000f00 */
[----:B------:R-:W-:Y:S05]  /*4920*/  CALL.REL.NOINC `($__internal_48_$__cuda_sm70_shflsync_bfly_p) ;  /* 0x0000009000007944 */ /* 0x000fea0003c00000 */
[----:B0-----:R-:W-:Y:S01]  /*4930*/  HFMA2.MMA R200, -RZ, RZ, 0, 9.5367431640625e-07 ;  /* 0x00000010ffc87435 */ /* 0x001fe200000001ff */
[----:B-1----:R-:W-:Y:S02]  /*4940*/  MOV R204, R199 ;  /* 0x000000c700cc7202 */ /* 0x002fe40000000f00 */
[----:B------:R-:W-:Y:S02]  /*4950*/  MOV R201, R202 ;  /* 0x000000ca00c97202 */ /* 0x000fe40000000f00 */
[----:B------:R-:W-:Y:S02]  /*4960*/  MOV R198, 0x1f ;  /* 0x0000001f00c67802 */ /* 0x000fe40000000f00 */
[----:B------:R-:W-:-:S02]  /*4970*/  MOV R199, 0xffffffff ;  /* 0xffffffff00c77802 */ /* 0x000fc40000000f00 */
[----:B------:R-:W-:Y:S02]  /*4980*/  MOV R196, 0x49a0 ;  /* 0x000049a000c47802 */ /* 0x000fe40000000f00 */
[----:B------:R-:W-:Y:S05]  /*4990*/  CALL.REL.NOINC `($__internal_48_$__cuda_sm70_shflsync_bfly_p) ;  /* 0x0000002000007944 */ /* 0x000fea0003c00000 */
[----:B-1----:R-:W-:Y:S01]  /*49a0*/  MOV R197, R199 ;  /* 0x000000c700c57202 */ /* 0x002fe20000000f00 */
[----:B0-----:R-:W-:Y:S05]  /*49b0*/  BRA `(.L_x_874) ;  /* 0xffffd3e000007947 */ /* 0x001fea000383ffff */
        .weak           $__internal_48_$__cuda_sm70_shflsync_bfly_p
        .type           $__internal_48_$__cuda_sm70_shflsync_bfly_p,@function
        .size           $__internal_48_$__cuda_sm70_shflsync_bfly_p,(.L_x_2285 - $__internal_48_$__cuda_sm70_shflsync_bfly_p)
$__internal_48_$__cuda_sm70_shflsync_bfly_p:
[----:B------:R-:W-:Y:S01]  /*49c0*/  HFMA2.MMA R197, -RZ, RZ, 0, 0 ;  /* 0x00000000ffc57435 */ /* 0x000fe200000001ff */
[----:B------:R-:W-:Y:S04]  /*49d0*/  WARPSYNC R199 ;  /* 0x000000c700007348 */ /* 0x000fe80003800000 */
[----:B------:R0:W1:Y:S01]  /*49e0*/  SHFL.BFLY PT, R199, R201, R200, R198 ;  /* 0x0c0000c8c9c77389 */ /* 0x00006200000e00c6 */
[----:B------:R-:W-:Y:S05]  /*49f0*/  RET.REL.NODEC R196 `(_ZN10layer_norm31ln_parallel_residual_bwd_kernelINS_13Kernel_traitsIf13__nv_bfloat16fS2_fjLj768ELj1ELj4ELj1ELj16ENS_18Kernel_traits_baseILj768EfS2_fS2_fjLj128EEEEELb0ELb0ELb0EEEvNS_9BwdParamsE) ;  /* 0xffffb600c4007950 */ /* 0x000fea0003c3ffff */
.L_x_875:
        /* <DEDUP_REMOVED lines=16> */
.L_x_2285:


//--------------------- .text._ZN10layer_norm31ln_parallel_residual_bwd_kernelINS_13Kernel_traitsIf13__nv_bfloat16fS2_fjLj768ELj1ELj4ELj1ELj16ENS_18Kernel_traits_baseILj768EfS2_fS2_fjLj128EEEEELb0ELb0ELb1EEEvNS_9BwdParamsE --------------------------
	.section	.text._ZN10layer_norm31ln_parallel_residual_bwd_kernelINS_13Kernel_traitsIf13__nv_bfloat16fS2_fjLj768ELj1ELj4ELj1ELj16ENS_18Kernel_traits_baseILj768EfS2_fS2_fjLj128EEEEELb0ELb0ELb1EEEvNS_9BwdParamsE,"ax",@progbits
	.sectioninfo	@"SHI_REGISTERS=252"
	.align	128
        .global         _ZN10layer_norm31ln_parallel_residual_bwd_kernelINS_13Kernel_traitsIf13__nv_bfloat16fS2_fjLj768ELj1ELj4ELj1ELj16ENS_18Kernel_traits_baseILj768EfS2_fS2_fjLj128EEEEELb0ELb0ELb1EEEvNS_9BwdParamsE
        .type           _ZN10layer_norm31ln_parallel_residual_bwd_kernelINS_13Kernel_traitsIf13__nv_bfloat16fS2_fjLj768ELj1ELj4ELj1ELj16ENS_18Kernel_traits_baseILj768EfS2_fS2_fjLj128EEEEELb0ELb0ELb1EEEvNS_9BwdParamsE,@function
        .size           _ZN10layer_norm31ln_parallel_residual_bwd_kernelINS_13Kernel_traitsIf13__nv_bfloat16fS2_fjLj768ELj1ELj4ELj1ELj16ENS_18Kernel_traits_baseILj768EfS2_fS2_fjLj128EEEEELb0ELb0ELb1EEEvNS_9BwdParamsE,(.L_x_2286 - _ZN10layer_norm31ln_parallel_residual_bwd_kernelINS_13Kernel_traitsIf13__nv_bfloat16fS2_fjLj768ELj1ELj4ELj1ELj16ENS_18Kernel_traits_baseILj768EfS2_fS2_fjLj128EEEEELb0ELb0ELb1EEEvNS_9BwdParamsE)
        .other          _ZN10layer_norm31ln_parallel_residual_bwd_kernelINS_13Kernel_traitsIf13__nv_bfloat16fS2_fjLj768ELj1ELj4ELj1ELj16ENS_18Kernel_traits_baseILj768EfS2_fS2_fjLj128EEEEELb0ELb0ELb1EEEvNS_9BwdParamsE,@"STO_CUDA_ENTRY STV_DEFAULT"
_ZN10layer_norm31ln_parallel_residual_bwd_kernelINS_13Kernel_traitsIf13__nv_bfloat16fS2_fjLj768ELj1ELj4ELj1ELj16ENS_18Kernel_traits_baseILj768EfS2_fS2_fjLj128EEEEELb0ELb0ELb1EEEvNS_9BwdParamsE:
.text._ZN10layer_norm31ln_parallel_residual_bwd_kernelINS_13Kernel_traitsIf13__nv_bfloat16fS2_fjLj768ELj1ELj4ELj1ELj16ENS_18Kernel_traits_baseILj768EfS2_fS2_fjLj128EEEEELb0ELb0ELb1EEEvNS_9BwdParamsE:
        /* <DEDUP_REMOVED lines=58> */
.L_x_877:
        /* <DEDUP_REMOVED lines=69> */
.L_x_883:
[----:B------:R-:W-:Y:S01]  /*07f0*/  IMAD R116, R232, c[0x0][0x168], RZ ;  /* 0x00005a00e8747a24 */ /* 0x000fe200078e02ff */
[----:B------:R-:W-:-:S02]  /*0800*/  MOV R143, 0x4 ;  /* 0x00000004008f7802 */ /* 0x000fc40000000f00 */
[----:B------:R-:W-:Y:S02]  /*0810*/  LOP3.LUT R118, R0, 0x1f, RZ, 0xc0, !PT ;  /* 0x0000001f00767812 */ /* 0x000fe400078ec0ff */
[----:B------:R-:W-:Y:S01]  /*0820*/  SHF.R.S32.HI R117, RZ, 0x1f, R116 ;  /* 0x0000001fff757819 */ /* 0x000fe20000011474 */
[CC--:B------:R-:W-:Y:S01]  /*0830*/  IMAD.WIDE R132, R232.reuse, R143.reuse, c[0x0][0x1a0] ;  /* 0x00006800e8847625 */ /* 0x0c0fe200078e028f */
[----:B------:R-:W-:Y:S02]  /*0840*/  MOV R244, 0x20 ;  /* 0x0000002000f47802 */ /* 0x000fe40000000f00 */
[----:B------:R-:W-:Y:S02]  /*0850*/  LEA.HI R117, R117, R116, RZ, 0x3 ;  /* 0x0000007475757211 */ /* 0x000fe400078f18ff */
[----:B------:R-:W-:Y:S01]  /*0860*/  MOV R156, 0x10 ;  /* 0x00000010009c7802 */ /* 0x000fe20000000f00 */
[----:B------:R0:W2:Y:S01]  /*0870*/  LDG.E R241, [R132.64] ;  /* 0x0000000484f17981 */ /* 0x0000a2000c1e1900 */
[----:B------:R-:W-:Y:S01]  /*0880*/  LEA.HI.SX32 R229, R117, R118, 0x1d ;  /* 0x0000007675e57211 */ /* 0x000fe200078feaff */
[----:B------:R-:W-:-:S04]  /*0890*/  IMAD.WIDE R142, R232, R143, c[0x0][0x1a8] ;  /* 0x00006a00e88e7625 */ /* 0x000fc800078e028f */
[C---:B------:R-:W-:Y:S01]  /*08a0*/  IMAD.WIDE.U32 R148, R229.reuse, R244, c[0x0][0x188] ;  /* 0x00006200e5947625 */ /* 0x040fe200078e00f4 */
[----:B------:R1:W3:Y:S03]  /*08b0*/  LDG.E R240, [R142.64] ;  /* 0x000000048ef07981 */ /* 0x0002e6000c1e1900 */
[CC--:B------:R-:W-:Y:S01]  /*08c0*/  IMAD.WIDE.U32 R120, R229.reuse, R156.reuse, c[0x0][0x210] ;  /* 0x00008400e5787625 */ /* 0x0c0fe200078e009c */
[----:B------:R4:W3:Y:S03]  /*08d0*/  LDG.E.128 R116, [R148.64] ;  /* 0x0000000494747981 */ /* 0x0008e6000c1e1d00 */
[C---:B------:R-:W-:Y:S01]  /*08e0*/  IMAD.WIDE.U32 R124, R229.reuse, R156, c[0x0][0x208] ;  /* 0x00008200e57c7625 */ /* 0x040fe200078e009c */
[----:B------:R4:W3:Y:S04]  /*08f0*/  LDG.E.128 R128, [R148.64+0x10] ;  /* 0x0000100494807981 */ /* 0x0008e8000c1e1d00 */
[----:B------:R-:W3:Y:S04]  /*0900*/  LDG.E.128 R120, [R120.64] ;  /* 0x0000000478787981 */ /* 0x000ee8000c1e1d00 */
[----:B------:R-:W3:Y:S01]  /*0910*/  LDG.E.128 R124, [R124.64] ;  /* 0x000000047c7c7981 */ /* 0x000ee2000c1e1d00 */
[----:B------:R-:W-:-:S05]  /*0920*/  IADD3 R233, R229, 0x20, RZ ;  /* 0x00000020e5e97810 */ /* 0x000fca0007ffe0ff */
[----:B------:R-:W-:-:S04]  /*0930*/  IMAD.WIDE.U32 R234, R233, R244, c[0x0][0x188] ;  /* 0x00006200e9ea7625 */ /* 0x000fc800078e00f4 */
[CC--:B------:R-:W-:Y:S01]  /*0940*/  IMAD.WIDE.U32 R136, R233.reuse, R156.reuse, c[0x0][0x210] ;  /* 0x00008400e9887625 */ /* 0x0c0fe200078e009c */
[----:B0-----:R0:W3:Y:S03]  /*0950*/  LDG.E.128 R132, [R234.64] ;  /* 0x00000004ea847981 */ /* 0x0010e6000c1e1d00 */
[----:B------:R-:W-:Y:S01]  /*0960*/  IMAD.WIDE.U32 R140, R233, R156, c[0x0][0x208] ;  /* 0x00008200e98c7625 */ /* 0x000fe200078e009c */
[----:B------:R0:W3:Y:S04]  /*0970*/  LDG.E.128 R144, [R234.64+0x10] ;  /* 0x00001004ea907981 */ /* 0x0000e8000c1e1d00 */
[----:B------:R-:W3:Y:S04]  /*0980*/  LDG.E.128 R136, [R136.64] ;  /* 0x0000000488887981 */ /* 0x000ee8000c1e1d00 */
[----:B-1----:R-:W3:Y:S01]  /*0990*/  LDG.E.128 R140, [R140.64] ;  /* 0x000000048c8c7981 */ /* 0x002ee2000c1e1d00 */
[----:B------:R-:W-:-:S02]  /*09a0*/  IADD3 R243, R229, 0x40, RZ ;  /* 0x00000040e5f37810 */ /* 0x000fc40007ffe0ff */
[----:B------:R-:W-:-:S03]  /*09b0*/  IADD3 R245, R229, 0x40, RZ ;  /* 0x00000040e5f57810 */ /* 0x000fc60007ffe0ff */
[----:B------:R-:W-:-:S04]  /*09c0*/  IMAD.WIDE.U32 R242, R243, R244, c[0x0][0x188] ;  /* 0x00006200f3f27625 */ /* 0x000fc800078e00f4 */
[CC--:B------:R-:W-:Y:S01]  /*09d0*/  IMAD.WIDE.U32 R152, R245.reuse, R156.reuse, c[0x0][0x210] ;  /* 0x00008400f5987625 */ /* 0x0c0fe200078e009c */
[----:B----4-:R3:W4:Y:S03]  /*09e0*/  LDG.E.128 R148, [R242.64] ;  /* 0x00000004f2947981 */ /* 0x010726000c1e1d00 */
[----:B------:R-:W-:Y:S01]  /*09f0*/  IMAD.WIDE.U32 R156, R245, R156, c[0x0][0x208] ;  /* 0x00008200f59c7625 */ /* 0x000fe200078e009c */
[----:B------:R3:W4:Y:S04]  /*0a00*/  LDG.E.128 R160, [R242.64+0x10] ;  /* 0x00001004f2a07981 */ /* 0x000728000c1e1d00 */
[----:B------:R-:W4:Y:S04]  /*0a10*/  LDG.E.128 R152, [R152.64] ;  /* 0x0000000498987981 */ /* 0x000f28000c1e1d00 */
[----:B------:R-:W4:Y:S01]  /*0a20*/  LDG.E.128 R156, [R156.64] ;  /* 0x000000049c9c7981 */ /* 0x000f22000c1e1d00 */
[----:B------:R-:W-:-:S04]  /*0a30*/  ISETP.NE.U32.AND P0, PT, RZ, c[0x0][0x218], PT ;  /* 0x00008600ff007a0c */ /* 0x000fc80003f05070 */
[----:B------:R-:W-:-:S13]  /*0a40*/  ISETP.NE.AND.EX P0, PT, RZ, c[0x0][0x21c], PT, P0 ;  /* 0x00008700ff007a0c */ /* 0x000fda0003f05300 */
[----:B------:R-:W-:-:S04]  /*0a50*/  @P0 IMAD.WIDE.U32 R238, R229, R244, c[0x0][0x218] ;  /* 0x00008600e5ee0625 */ /* 0x000fc800078e00f4 */
[----:B------:R-:W-:Y:S01]  /*0a60*/  @P0 IMAD.WIDE.U32 R236, R244, R233, c[0x0][0x218] ;  /* 0x00008600f4ec0625 */ /* 0x000fe200078e00e9 */
[----:B-----5:R1:W5:Y:S03]  /*0a70*/  @P0 LDG.E.128 R80, [R238.64] ;  /* 0x00000004ee500981 */ /* 0x020366000c1e1d00 */
[----:B0-----:R-:W-:Y:S01]  /*0a80*/  @P0 IMAD.WIDE.U32 R234, R245, R244, c[0x0][0x218] ;  /* 0x00008600f5ea0625 */ /* 0x001fe200078e00f4 */
[----:B------:R1:W5:Y:S04]  /*0a90*/  @P0 LDG.E.128 R84, [R238.64+0x10] ;  /* 0x00001004ee540981 */ /* 0x000368000c1e1d00 */
[----:B------:R0:W5:Y:S04]  /*0aa0*/  @P0 LDG.E.128 R88, [R236.64] ;  /* 0x00000004ec580981 */ /* 0x000168000c1e1d00 */
[----:B------:R0:W5:Y:S04]  /*0ab0*/  @P0 LDG.E.128 R92, [R236.64+0x10] ;  /* 0x00001004ec5c0981 */ /* 0x000168000c1e1d00 */
[----:B------:R0:W5:Y:S04]  /*0ac0*/  @P0 LDG.E.128 R96, [R234.64] ;  /* 0x00000004ea600981 */ /* 0x000168000c1e1d00 */
[----:B------:R0:W5:Y:S01]  /*0ad0*/  @P0 LDG.E.128 R100, [R234.64+0x10] ;  /* 0x00001004ea640981 */ /* 0x000162000c1e1d00 */
[----:B------:R-:W-:-:S04]  /*0ae0*/  ISETP.NE.AND P0, PT, R230, RZ, PT ;  /* 0x000000ffe600720c */ /* 0x000fc80003f05270 */
[----:B--2---:R-:W-:-:S05]  /*0af0*/  FSEL R241, R241, RZ, !P0 ;  /* 0x000000fff1f17208 */ /* 0x004fca0004000000 */
[----:B---3--:R-:W-:-:S04]  /*0b00*/  FADD.FTZ R243, R116, -R241 ;  /* 0x800000f174f37221 */ /* 0x008fc80000010000 */
[----:B------:R-:W-:Y:S01]  /*0b10*/  FMUL.FTZ R242, R240, R243 ;  /* 0x000000f3f0f27220 */ /* 0x000fe20000410000 */
[----:B0-----:R-:W-:Y:S01]  /*0b20*/  PRMT R235, RZ, 0x5410, R120 ;  /* 0x00005410ffeb7816 */ /* 0x001fe20000000078 */
[----:B------:R-:W-:-:S04]  /*0b30*/  FADD.FTZ R117, R117, -R241 ;  /* 0x800000f175757221 */ /* 0x000fc80000010000 */
[----:B------:R-:W-:Y:S02]  /*0b40*/  FADD.FTZ R226, R235, R226 ;  /* 0x000000e2ebe27221 */ /* 0x000fe40000010000 */
[-C--:B------:R-:W-:Y:S02]  /*0b50*/  FFMA.FTZ R227, R242, R235.reuse, R227 ;  /* 0x000000ebf2e37223 */ /* 0x080fe400000100e3 */
[----:B------:R-:W-:Y:S01]  /*0b60*/  FMUL.FTZ R116, R52, R235 ;  /* 0x000000eb34747220 */ /* 0x000fe20000410000 */
[----:B------:R-:W-:-:S05]  /*0b70*/  PRMT R235, RZ, 0x5410, R124 ;  /* 0x00005410ffeb7816 */ /* 0x000fca000000007c */
[----:B------:R-:W-:Y:S01]  /*0b80*/  FFMA.FTZ R234, R76, R235, R116 ;  /* 0x000000eb4cea7223 */ /* 0x000fe20000010074 */
[----:B------:R-:W-:Y:S01]  /*0b90*/  PRMT R116, RZ, 0x7610, R124 ;  /* 0x00007610ff747816 */ /* 0x000fe2000000007c */
[----:B------:R-:W-:Y:S02]  /*0ba0*/  FMUL.FTZ R124, R240, R117 ;  /* 0x00000075f07c7220 */ /* 0x000fe40000410000 */
[----:B------:R-:W-:Y:S02]  /*0bb0*/  FADD.FTZ R117, R118, -R241 ;  /* 0x800000f176757221 */ /* 0x000fe40000010000 */
[----:B------:R-:W-:Y:S02]  /*0bc0*/  FADD.FTZ R228, R235, R228 ;  /* 0x000000e4ebe47221 */ /* 0x000fe40000010000 */
[----:B------:R-:W-:Y:S01]  /*0bd0*/  FFMA.FTZ R231, R242, R235, R231 ;  /* 0x000000ebf2e77223 */ /* 0x000fe200000100e7 */
[----:B------:R-:W-:Y:S01]  /*0be0*/  PRMT R235, RZ, 0x7610, R120 ;  /* 0x00007610ffeb7816 */ /* 0x000fe20000000078 */
[----:B------:R-:W-:Y:S01]  /*0bf0*/  FMUL.FTZ R118, R240, R117 ;  /* 0x00000075f0767220 */ /* 0x000fe20000410000 */
[----:B------:R-:W-:-:S03]  /*0c00*/  PRMT R117, RZ, 0x5410, R121 ;  /* 0x00005410ff757816 */ /* 0x000fc60000000079 */
[-C--:B------:R-:W-:Y:S02]  /*0c10*/  FMUL.FTZ R120, R53, R235.reuse ;  /* 0x000000eb35787220 */ /* 0x080fe40000410000 */
[----:B------:R-:W-:Y:S02]  /*0c20*/  FADD.FTZ R222, R235, R222 ;  /* 0x000000deebde7221 */ /* 0x000fe40000010000 */
[----:B------:R-:W-:Y:S02]  /*0c30*/  FFMA.FTZ R223, R124, R235, R223 ;  /* 0x000000eb7cdf7223 */ /* 0x000fe400000100df */
[----:B------:R-:W-:Y:S01]  /*0c40*/  FADD.FTZ R235, R119, -R241 ;  /* 0x800000f177eb7221 */ /* 0x000fe20000010000 */
[----:B------:R-:W-:Y:S01]  /*0c50*/  PRMT R119, RZ, 0x5410, R125 ;  /* 0x00005410ff777816 */ /* 0x000fe2000000007d */
[----:B------:R-:W-:Y:S02]  /*0c60*/  FADD.FTZ R218, R117, R218 ;  /* 0x000000da75da7221 */ /* 0x000fe40000010000 */
[----:B------:R-:W-:-:S02]  /*0c70*/  FFMA.FTZ R219, R118, R117, R219 ;  /* 0x0000007576db7223 */ /* 0x000fc400000100db */
[----:B------:R-:W-:Y:S02]  /*0c80*/  FMUL.FTZ R117, R54, R117 ;  /* 0x0000007536757220 */ /* 0x000fe40000410000 */
[----:B------:R-:W-:Y:S02]  /*0c90*/  FADD.FTZ R220, R119, R220 ;  /* 0x000000dc77dc7221 */ /* 0x000fe40000010000 */
[-C--:B------:R-:W-:Y:S01]  /*0ca0*/  FFMA.FTZ R221, R118, R119.reuse, R221 ;  /* 0x0000007776dd7223 */ /* 0x080fe200000100dd */
[----:B------:R-:W-:Y:S01]  /*0cb0*/  PRMT R121, RZ, 0x7610, R121 ;  /* 0x00007610ff797816 */ /* 0x000fe20000000079 */
[----:B------:R-:W-:Y:S02]  /*0cc0*/  FFMA.FTZ R119, R78, R119, R117 ;  /* 0x000000774e777223 */ /* 0x000fe40000010075 */
[----:B------:R-:W-:Y:S01]  /*0cd0*/  FADD.FTZ R117, -R241, R128 ;  /* 0x00000080f1757221 */ /* 0x000fe20000010100 */
[----:B------:R-:W-:Y:S01]  /*0ce0*/  PRMT R125, RZ, 0x7610, R125 ;  /* 0x00007610ff7d7816 */ /* 0x000fe2000000007d */
[----:B------:R-:W-:-:S02]  /*0cf0*/  FMUL.FTZ R236, R240, R235 ;  /* 0x000000ebf0ec7220 */ /* 0x000fc40000410000 */
[----:B------:R-:W-:Y:S02]  /*0d00*/  FADD.FTZ R224, R116, R224 ;  /* 0x000000e074e07221 */ /* 0x000fe40000010000 */
[-C--:B------:R-:W-:Y:S02]  /*0d10*/  FFMA.FTZ R225, R124, R116.reuse, R225 ;  /* 0x000000747ce17223 */ /* 0x080fe400000100e1 */
[----:B------:R-:W-:Y:S02]  /*0d20*/  FFMA.FTZ R120, R77, R116, R120 ;  /* 0x000000744d787223 */ /* 0x000fe40000010078 */
[----:B------:R-:W-:Y:S01]  /*0d30*/  FMUL.FTZ R128, R240, R117 ;  /* 0x00000075f0807220 */ /* 0x000fe20000410000 */
[----:B------:R-:W-:Y:S01]  /*0d40*/  PRMT R117, RZ, 0x5410, R122 ;  /* 0x00005410ff757816 */ /* 0x000fe2000000007a */
[----:B------:R-:W-:Y:S02]  /*0d50*/  FMUL.FTZ R116, R55, R121 ;  /* 0x0000007937747220 */ /* 0x000fe40000410000 */
[----:B------:R-:W-:-:S02]  /*0d60*/  FADD.FTZ R214, R121, R214 ;  /* 0x000000d679d67221 */ /* 0x000fc40000010000 */
[C---:B------:R-:W-:Y:S01]  /*0d70*/  FFMA.FTZ R215, R236.reuse, R121, R215 ;  /* 0x00000079ecd77223 */ /* 0x040fe200000100d7 */
[----:B------:R-:W-:Y:S01]  /*0d80*/  PRMT R121, RZ, 0x5410, R126 ;  /* 0x00005410ff797816 */ /* 0x000fe2000000007e */
[----:B------:R-:W-:Y:S02]  /*0d90*/  FADD.FTZ R216, R125, R216 ;  /* 0x000000d87dd87221 */ /* 0x000fe40000010000 */
[-C--:B------:R-:W-:Y:S02]  /*0da0*/  FFMA.FTZ R217, R236, R125.reuse, R217 ;  /* 0x0000007decd97223 */ /* 0x080fe400000100d9 */
[----:B------:R-:W-:Y:S02]  /*0db0*/  FFMA.FTZ R125, R79, R125, R116 ;  /* 0x0000007d4f7d7223 */ /* 0x000fe40000010074 */
[----:B------:R-:W-:Y:S02]  /*0dc0*/  FMUL.FTZ R116, R48, R117 ;  /* 0x0000007530747220 */ /* 0x000fe40000410000 */
[----:B------:R-:W-:-:S02]  /*0dd0*/  FADD.FTZ R129, -R241, R129 ;  /* 0x00000081f1817221 */ /* 0x000fc40000010100 */
[----:B------:R-:W-:Y:S02]  /*0de0*/  FADD.FTZ R212, R121, R212 ;  /* 0x000000d479d47221 */ /* 0x000fe40000010000 */
[-C--:B------:R-:W-:Y:S02]  /*0df0*/  FFMA.FTZ R213, R128, R121.reuse, R213 ;  /* 0x0000007980d57223 */ /* 0x080fe400000100d5 */
[----:B------:R-:W-:Y:S01]  /*0e00*/  FFMA.FTZ R121, R72, R121, R116 ;  /* 0x0000007948797223 */ /* 0x000fe20000010074 */
[----:B------:R-:W-:Y:S01]  /*0e10*/  PRMT R116, RZ, 0x7610, R126 ;  /* 0x00007610ff747816 */ /* 0x000fe2000000007e */
[----:B------:R-:W-:Y:S02]  /*0e20*/  FADD.FTZ R210, R117, R210 ;  /* 0x000000d275d27221 */ /* 0x000fe40000010000 */
[----:B------:R-:W-:Y:S01]  /*0e30*/  FFMA.FTZ R211, R128, R117, R211 ;  /* 0x0000007580d37223 */ /* 0x000fe200000100d3 */
[----:B------:R-:W-:Y:S01]  /*0e40*/  PRMT R117, RZ, 0x7610, R122 ;  /* 0x00007610ff757816 */ /* 0x000fe2000000007a */
[----:B------:R-:W-:-:S02]  /*0e50*/  FMUL.FTZ R126, R240, R129 ;  /* 0x00000081f07e7220 */ /* 0x000fc40000410000 */
[----:B------:R-:W-:Y:S02]  /*0e60*/  FADD.FTZ R129, -R241, R130 ;  /* 0x00000082f1817221 */ /* 0x000fe40000010100 */
[-C--:B------:R-:W-:Y:S02]  /*0e70*/  FMUL.FTZ R122, R49, R117.reuse ;  /* 0x00000075317a7220 */ /* 0x080fe40000410000 */
[----:B------:R-:W-:Y:S02]  /*0e80*/  FADD.FTZ R206, R117, R206 ;  /* 0x000000ce75ce7221 */ /* 0x000fe40000010000 */
[----:B------:R-:W-:Y:S01]  /*0e90*/  FFMA.FTZ R207, R126, R117, R207 ;  /* 0x000000757ecf7223 */ /* 0x000fe200000100cf */
        /* <DEDUP_REMOVED lines=8> */
[-C--:B------:R-:W-:Y:S02]  /*0f20*/  FFMA.FTZ R205, R130, R129.reuse, R205 ;  /* 0x0000008182cd7223 */ /* 0x080fe400000100cd */
[----:B------:R-:W-:Y:S01]  /*0f30*/  FFMA.FTZ R129, R74, R129, R116 ;  /* 0x000000814a817223 */ /* 0x000fe20000010074 */
[----:B------:R-:W-:Y:S01]  /*0f40*/  PRMT R116, RZ, 0x7610, R123 ;  /* 0x00007610ff747816 */ /* 0x000fe2000000007b */
[----:B------:R-:W-:-:S02]  /*0f50*/  FADD.FTZ R202, R117, R202 ;  /* 0x000000ca75ca7221 */ /* 0x000fc40000010000 */
[----:B------:R-:W-:Y:S02]  /*0f60*/  FFMA.FTZ R203, R130, R117, R203 ;  /* 0x0000007582cb7223 */ /* 0x000fe400000100cb */
[C---:B------:R-:W-:Y:S02]  /*0f70*/  FADD.FTZ R131, -R241.reuse, R131 ;  /* 0x00000083f1837221 */ /* 0x040fe40000010100 */
[----:B------:R-:W-:Y:S01]  /*0f80*/  FADD.FTZ R117, -R241, R132 ;  /* 0x00000084f1757221 */ /* 0x000fe20000010100 */
[----:B------:R-:W-:Y:S01]  /*0f90*/  PRMT R127, RZ, 0x7610, R127 ;  /* 0x00007610ff7f7816 */ /* 0x000fe2000000007f */
[C---:B-1----:R-:W-:Y:S02]  /*0fa0*/  FMUL.FTZ R238, R240.reuse, R131 ;  /* 0x00000083f0ee7220 */ /* 0x042fe40000410000 */
[----:B------:R-:W-:Y:S02]  /*0fb0*/  FMUL.FTZ R244, R51, R116 ;  /* 0x0000007433f47220 */ /* 0x000fe40000410000 */
[----:B------:R-:W-:Y:S01]  /*0fc0*/  FMUL.FTZ R132, R240, R117 ;  /* 0x00000075f0847220 */ /* 0x000fe20000410000 */
[----:B------:R-:W-:Y:S01]  /*0fd0*/  PRMT R117, RZ, 0x5410, R136 ;  /* 0x00005410ff757816 */ /* 0x000fe20000000088 */
[----:B------:R-:W-:-:S02]  /*0fe0*/  FADD.FTZ R200, R127, R200 ;  /* 0x000000c87fc87221 */ /* 0x000fc40000010000 */
[-C--:B------:R-:W-:Y:S02]  /*0ff0*/  FFMA.FTZ R201, R238, R127.reuse, R201 ;  /* 0x0000007feec97223 */ /* 0x080fe400000100c9 */
[----:B------:R-:W-:Y:S01]  /*1000*/  FFMA.FTZ R123, R75, R127, R244 ;  /* 0x0000007f4b7b7223 */ /* 0x000fe200000100f4 */
[----:B------:R-:W-:Y:S01]  /*1010*/  PRMT R127, RZ, 0x5410, R140 ;  /* 0x00005410ff7f7816 */ /* 0x000fe2000000008c */
[----:B------:R-:W-:Y:S02]  /*1020*/  FADD.FTZ R194, R117, R194 ;  /* 0x000000c275c27221 */ /* 0x000fe40000010000 */
[-C--:B------:R-:W-:Y:S02]  /*1030*/  FFMA.FTZ R195, R132, R117.reuse, R195 ;  /* 0x0000007584c37223 */ /* 0x080fe400000100c3 */
[----:B------:R-:W-:Y:S02]  /*1040*/  FMUL.FTZ R117, R44, R117 ;  /* 0x000000752c757220 */ /* 0x000fe40000410000 */
[----:B------:R-:W-:-:S02]  /*1050*/  FADD.FTZ R196, R127, R196 ;  /* 0x000000c47fc47221 */ /* 0x000fc40000010000 */
[-C--:B------:R-:W-:Y:S02]  /*1060*/  FFMA.FTZ R197, R132, R127.reuse, R197 ;  /* 0x0000007f84c57223 */ /* 0x080fe400000100c5 */
[----:B------:R-:W-:Y:S02]  /*1070*/  FFMA.FTZ R127, R68, R127, R117 ;  /* 0x0000007f447f7223 */ /* 0x000fe40000010075 */
[C---:B------:R-:W-:Y:S02]  /*1080*/  FADD.FTZ R117, -R241.reuse, R134 ;  /* 0x00000086f1757221 */ /* 0x040fe40000010100 */
[----:B------:R-:W-:Y:S02]  /*1090*/  FADD.FTZ R133, -R241, R133 ;  /* 0x00000085f1857221 */ /* 0x000fe40000010100 */
[----:B------:R-:W-:Y:S01]  /*10a0*/  FMUL.FTZ R134, R240, R117 ;  /* 0x00000075f0867220 */ /* 0x000fe20000410000 */
[----:B------:R-:W-:Y:S01]  /*10b0*/  PRMT R117, RZ, 0x5410, R137 ;  /* 0x00005410ff757816 */ /* 0x000fe20000000089 */
[----:B------:R-:W-:-:S02]  /*10c0*/  FADD.FTZ R198, R116, R198 ;  /* 0x000000c674c67221 */ /* 0x000fc40000010000 */
[----:B------:R-:W-:Y:S01]  /*10d0*/  FFMA.FTZ R199, R238, R116, R199 ;  /* 0x00000074eec77223 */ /* 0x000fe200000100c7 */
[----:B------:R-:W-:Y:S01]  /*10e0*/  PRMT R116, RZ, 0x7610, R136 ;  /* 0x00007610ff747816 */ /* 0x000fe20000000088 */
[----:B------:R-:W-:Y:S01]  /*10f0*/  FMUL.FTZ R136, R240, R133 ;  /* 0x00000085f0887220 */ /* 0x000fe20000410000 */
[----:B------:R-:W-:Y:S01]  /*1100*/  PRMT R133, RZ, 0x5410, R141 ;  /* 0x00005410ff857816 */ /* 0x000fe2000000008d */
[----:B------:R-:W-:Y:S02]  /*1110*/  FADD.FTZ R186, R117, R186 ;  /* 0x000000ba75ba7221 */ /* 0x000fe40000010000 */
[-C--:B------:R-:W-:Y:S02]  /*1120*/  FFMA.FTZ R187, R134, R117.reuse, R187 ;  /* 0x0000007586bb7223 */ /* 0x080fe400000100bb */
[----:B------:R-:W-:Y:S01]  /*1130*/  FMUL.FTZ R117, R46, R117 ;  /* 0x000000752e757220 */ /* 0x000fe20000410000 */
[----:B------:R-:W-:Y:S01]  /*1140*/  PRMT R131, RZ, 0x7610, R140 ;  /* 0x00007610ff837816 */ /* 0x000fe2000000008c */
[----:B------:R-:W-:-:S02]  /*1150*/  FADD.FTZ R188, R133, R188 ;  /* 0x000000bc85bc7221 */ /* 0x000fc40000010000 */
[-C--:B------:R-:W-:Y:S01]  /*1160*/  FFMA.FTZ R189, R134, R133.reuse, R189 ;  /* 0x0000008586bd7223 */ /* 0x080fe200000100bd */
[----:B------:R-:W-:Y:S01]  /*1170*/  PRMT R137, RZ, 0x7610, R137 ;  /* 0x00007610ff897816 */ /* 0x000fe20000000089 */
[----:B------:R-:W-:Y:S02]  /*1180*/  FMUL.FTZ R140, R45, R116 ;  /* 0x000000742d8c7220 */ /* 0x000fe40000410000 */
[----:B------:R-:W-:Y:S02]  /*1190*/  FFMA.FTZ R133, R70, R133, R117 ;  /* 0x0000008546857223 */ /* 0x000fe40000010075 */
[C---:B------:R-:W-:Y:S02]  /*11a0*/  FADD.FTZ R135, -R241.reuse, R135 ;  /* 0x00000087f1877221 */ /* 0x040fe40000010100 */
[----:B------:R-:W-:Y:S02]  /*11b0*/  FADD.FTZ R117, -R241, R144 ;  /* 0x00000090f1757221 */ /* 0x000fe40000010100 */
[----:B------:R-:W-:-:S02]  /*11c0*/  FADD.FTZ R192, R131, R192 ;  /* 0x000000c083c07221 */ /* 0x000fc40000010000 */
[-C--:B------:R-:W-:Y:S01]  /*11d0*/  FFMA.FTZ R193, R136, R131.reuse, R193 ;  /* 0x0000008388c17223 */ /* 0x080fe200000100c1 */
[----:B------:R-:W-:Y:S01]  /*11e0*/  PRMT R141, RZ, 0x7610, R141 ;  /* 0x00007610ff8d7816 */ /* 0x000fe2000000008d */
[----:B------:R-:W-:Y:S02]  /*11f0*/  FFMA.FTZ R131, R69, R131, R140 ;  /* 0x0000008345837223 */ /* 0x000fe4000001008c */
[----:B------:R-:W-:Y:S02]  /*1200*/  FADD.FTZ R190, R116, R190 ;  /* 0x000000be74be7221 */ /* 0x000fe40000010000 */
[----:B------:R-:W-:Y:S02]  /*1210*/  FFMA.FTZ R191, R136, R116, R191 ;  /* 0x0000007488bf7223 */ /* 0x000fe400000100bf */
[C---:B------:R-:W-:Y:S02]  /*1220*/  FMUL.FTZ R140, R240.reuse, R135 ;  /* 0x00000087f08c7220 */ /* 0x040fe40000410000 */
[----:B------:R-:W-:Y:S01]  /*1230*/  FMUL.FTZ R144, R240, R117 ;  /* 0x00000075f0907220 */ /* 0x000fe20000410000 */
[----:B------:R-:W-:Y:S01]  /*1240*/  PRMT R117, RZ, 0x5410, R138 ;  /* 0x00005410ff757816 */ /* 0x000fe2000000008a */
[----:B------:R-:W-:Y:S01]  /*1250*/  FMUL.FTZ R116, R47, R137 ;  /* 0x000000892f747220 */ /* 0x000fe20000410000 */
[----:B------:R-:W-:Y:S01]  /*1260*/  PRMT R135, RZ, 0x5410, R142 ;  /* 0x00005410ff877816 */ /* 0x000fe2000000008e */
[----:B------:R-:W-:-:S02]  /*1270*/  FADD.FTZ R14, R137, R14 ;  /* 0x0000000e890e7221 */ /* 0x000fc40000010000 */
[----:B------:R-:W-:Y:S02]  /*1280*/  FFMA.FTZ R183, R140, R137, R183 ;  /* 0x000000898cb77223 */ /* 0x000fe400000100b7 */
        /* <DEDUP_REMOVED lines=9> */
[----:B------:R-:W-:Y:S02]  /*1320*/  FFMA.FTZ R25, R144, R117, R25 ;  /* 0x0000007590197223 */ /* 0x000fe40000010019 */
[C---:B------:R-:W-:Y:S02]  /*1330*/  FADD.FTZ R141, -R241.reuse, R145 ;  /* 0x00000091f18d7221 */ /* 0x040fe40000010100 */
[----:B------:R-:W-:Y:S01]  /*1340*/  FADD.FTZ R117, -R241, R146 ;  /* 0x00000092f1757221 */ /* 0x000fe20000010100 */
[----:B------:R-:W-:Y:S01]  /*1350*/  PRMT R142, RZ, 0x7610, R142 ;  /* 0x00007610ff8e7816 */ /* 0x000fe2000000008e */
[----:B------:R-:W-:-:S02]  /*1360*/  FMUL.FTZ R141, R240, R141 ;  /* 0x0000008df08d7220 */ /* 0x000fc40000410000 */
[----:B------:R-:W-:Y:S02]  /*1370*/  FMUL.FTZ R138, R41, R116 ;  /* 0x00000074298a7220 */ /* 0x000fe40000410000 */
[----:B------:R-:W-:Y:S01]  /*1380*/  FMUL.FTZ R146, R240, R117 ;  /* 0x00000075f0927220 */ /* 0x000fe20000410000 */
[----:B------:R-:W-:Y:S01]  /*1390*/  PRMT R117, RZ, 0x5410, R139 ;  /* 0x00005410ff757816 */ /* 0x000fe2000000008b */
        /* <DEDUP_REMOVED lines=13> */
[C---:B------:R-:W-:Y:S02]  /*1470*/  FADD.FTZ R145, -R241.reuse, R147 ;  /* 0x00000093f1917221 */ /* 0x040fe40000010100 */
[----:B----4-:R-:W-:Y:S01]  /*1480*/  FADD.FTZ R117, -R241, R148 ;  /* 0x00000094f1757221 */ /* 0x010fe20000010100 */
[----:B------:R-:W-:Y:S01]  /*1490*/  PRMT R143, RZ, 0x7610, R143 ;  /* 0x00007610ff8f7816 */ /* 0x000fe2000000008f */
[C---:B------:R-:W-:Y:S02]  /*14a0*/  FMUL.FTZ R145, R240.reuse, R145 ;  /* 0x00000091f0917220 */ /* 0x040fe40000410000 */
        /* <DEDUP_REMOVED lines=13> */
[C---:B------:R-:W-:Y:S01]  /*1580*/  FADD.FTZ R117, -R241.reuse, R150 ;  /* 0x00000096f1757221 */ /* 0x040fe20000010100 */
[----:B------:R-:W-:Y:S01]  /*1590*/  PRMT R152, RZ, 0x7610, R152 ;  /* 0x00007610ff987816 */ /* 0x000fe20000000098 */
[C---:B------:R-:W-:Y:S02]  /*15a0*/  FADD.FTZ R149, -R241.reuse, R149 ;  /* 0x00000095f1957221 */ /* 0x040fe40000010100 */
[----:B------:R-:W-:Y:S01]  /*15b0*/  FMUL.FTZ R150, R240, R117 ;  /* 0x00000075f0967220 */ /* 0x000fe20000410000 */
        /* <DEDUP_REMOVED lines=10> */
[----:B------:R-:W-:Y:S02]  /*1660*/  FMUL.FTZ R117, R38, R117 ;  /* 0x0000007526757220 */ /* 0x000fe40000410000 */
[----:B------:R-:W-:-:S02]  /*1670*/  FADD.FTZ R166, R147, R166 ;  /* 0x000000a693a67221 */ /* 0x000fc40000010000 */
[-C--:B------:R-:W-:Y:S02]  /*1680*/  FFMA.FTZ R178, R149, R147.reuse, R178 ;  /* 0x0000009395b27223 */ /* 0x080fe400000100b2 */
[----:B------:R-:W-:Y:S01]  /*1690*/  FFMA.FTZ R147, R61, R147, R116 ;  /* 0x000000933d937223 */ /* 0x000fe20000010074 */
[----:B------:R-:W-:Y:S01]  /*16a0*/  PRMT R116, RZ, 0x7610, R153 ;  /* 0x00007610ff747816 */ /* 0x000fe20000000099 */
[----:B------:R-:W-:Y:S02]  /*16b0*/  FADD.FTZ R31, R151, R31 ;  /* 0x0000001f971f7221 */ /* 0x000fe40000010000 */
[-C--:B------:R-:W-:Y:S02]  /*16c0*/  FFMA.FTZ R175, R150, R151.reuse, R175 ;  /* 0x0000009796af7223 */ /* 0x080fe400000100af */
[----:B------:R-:W-:Y:S02]  /*16d0*/  FFMA.FTZ R151, R62, R151, R117 ;  /* 0x000000973e977223 */ /* 0x000fe40000010075 */
[----:B------:R-:W-:-:S02]  /*16e0*/  FMUL.FTZ R235, R240, R235 ;  /* 0x000000ebf0eb7220 */ /* 0x000fc40000410000 */
[----:B------:R-:W-:Y:S02]  /*16f0*/  FADD.FTZ R117, -R241, R160 ;  /* 0x000000a0f1757221 */ /* 0x000fe40000010100 */
[----:B------:R-:W-:Y:S02]  /*1700*/  FADD.FTZ R9, R152, R9 ;  /* 0x0000000998097221 */ /* 0x000fe40000010000 */
[----:B------:R-:W-:Y:S01]  /*1710*/  FFMA.FTZ R22, R149, R152, R22 ;  /* 0x0000009895167223 */ /* 0x000fe20000010016 */
[----:B------:R-:W-:Y:S01]  /*1720*/  PRMT R152, RZ, 0x7610, R157 ;  /* 0x00007610ff987816 */ /* 0x000fe2000000009d */
[----:B------:R-:W-:Y:S02]  /*1730*/  FADD.FTZ R7, R116, R7 ;  /* 0x0000000774077221 */ /* 0x000fe40000010000 */
[-C--:B------:R-:W-:Y:S02]  /*1740*/  FFMA.FTZ R20, R235, R116.reuse, R20 ;  /* 0x00000074eb147223 */ /* 0x080fe40000010014 */
[----:B------:R-:W-:Y:S01]  /*1750*/  FMUL.FTZ R156, R240, R117 ;  /* 0x00000075f09c7220 */ /* 0x000fe20000410000 */
[----:B------:R-:W-:Y:S01]  /*1760*/  PRMT R117, RZ, 0x5410, R154 ;  /* 0x00005410ff757816 */ /* 0x000fe2000000009a */
[----:B------:R-:W-:Y:S01]  /*1770*/  FMUL.FTZ R116, R39, R116 ;  /* 0x0000007427747220 */ /* 0x000fe20000410000 */
[----:B------:R-:W-:Y:S01]  /*1780*/  PRMT R153, RZ, 0x5410, R158 ;  /* 0x00005410ff997816 */ /* 0x000fe2000000009e */
[----:B------:R-:W-:-:S02]  /*1790*/  FADD.FTZ R161, -R241, R161 ;  /* 0x000000a1f1a17221 */ /* 0x000fc40000010100 */
[----:B------:R-:W-:Y:S02]  /*17a0*/  FADD.FTZ R164, R152, R164 ;  /* 0x000000a498a47221 */ /* 0x000fe40000010000 */
[-C--:B------:R-:W-:Y:S01]  /*17b0*/  FFMA.FTZ R176, R235, R152.reuse, R176 ;  /* 0x00000098ebb07223 */ /* 0x080fe200000100b0 */
[----:B------:R-:W-:Y:S01]  /*17c0*/  PRMT R154, RZ, 0x7610, R154 ;  /* 0x00007610ff9a7816 */ /* 0x000fe2000000009a */
[----:B------:R-:W-:Y:S02]  /*17d0*/  FFMA.FTZ R152, R63, R152, R116 ;  /* 0x000000983f987223 */ /* 0x000fe40000010074 */
[----:B------:R-:W-:Y:S02]  /*17e0*/  FMUL.FTZ R116, R32, R117 ;  /* 0x0000007520747220 */ /* 0x000fe40000410000 */
[----:B------:R-:W-:Y:S02]  /*17f0*/  FMUL.FTZ R161, R240, R161 ;  /* 0x000000a1f0a17220 */ /* 0x000fe40000410000 */
[----:B------:R-:W-:-:S02]  /*1800*/  FADD.FTZ R4, R117, R4 ;  /* 0x0000000475047221 */ /* 0x000fc40000010000 */
[C---:B------:R-:W-:Y:S01]  /*1810*/  FFMA.FTZ R17, R156.reuse, R117, R17 ;  /* 0x000000759c117223 */ /* 0x040fe20000010011 */
[----:B------:R-:W-:Y:S01]  /*1820*/  PRMT R117, RZ, 0x5410, R155 ;  /* 0x00005410ff757816 */ /* 0x000fe2000000009b */
[----:B------:R-:W-:Y:S01]  /*1830*/  FADD.FTZ R237, -R241, R162 ;  /* 0x000000a2f1ed7221 */ /* 0x000fe20000010100 */
        /* <DEDUP_REMOVED lines=8> */
[----:B------:R-:W-:Y:S01]  /*18c0*/  FADD.FTZ R241, -R241, R163 ;  /* 0x000000a3f1f17221 */ /* 0x000fe20000010100 */
[----:B------:R-:W-:Y:S01]  /*18d0*/  PRMT R160, RZ, 0x7610, R155 ;  /* 0x00007610ffa07816 */ /* 0x000fe2000000009b */
[----:B------:R-:W-:Y:S02]  /*18e0*/  FMUL.FTZ R158, R240, R237 ;  /* 0x000000edf09e7220 */ /* 0x000fe40000410000 */
        /* <DEDUP_REMOVED lines=9> */
[----:B------:R-:W-:Y:S02]  /*1980*/  FMUL.FTZ R155, R35, R160 ;  /* 0x000000a0239b7220 */ /* 0x000fe40000410000 */
[----:B------:R-:W-:Y:S02]  /*1990*/  FADD.FTZ R2, R117, R2 ;  /* 0x0000000275027221 */ /* 0x000fe40000010000 */
[----:B------:R-:W-:Y:S02]  /*19a0*/  FFMA.FTZ R15, R158, R117, R15 ;  /* 0x000000759e0f7223 */ /* 0x000fe4000001000f */
[----:B------:R-:W-:Y:S02]  /*19b0*/  FADD.FTZ R163, RZ, R234 ;  /* 0x000000eaffa37221 */ /* 0x000fe40000010000 */
[----:B------:R-:W-:Y:S02]  /*19c0*/  FFMA.FTZ R117, R242, R234, RZ ;  /* 0x000000eaf2757223 */ /* 0x000fe400000100ff */
        /* <DEDUP_REMOVED lines=53> */
.L_x_884:
        /* <DEDUP_REMOVED lines=18> */
.L_x_885:
        /* <DEDUP_REMOVED lines=52> */
[----:B------:R-:W-:Y:S02]  /*2180*/  FADD.FTZ R127, R127, -R132 ;  /* 0x800000847f7f7221 */ /* 0x000fe40000010000 */
[----:B------:R-:W-:Y:S01]  /*2190*/  FADD.FTZ R149, R131, -R136 ;  /* 0x8000008883957221 */ /* 0x000fe20000010000 */
[----:B------:R-:W-:Y:S01]  /*21a0*/  HFMA2.MMA R136, -RZ, RZ, 0, 9.5367431640625e-07 ;  /* 0x00000010ff887435 */ /* 0x000fe200000001ff */
[----:B------:R-:W-:-:S02]  /*21b0*/  FADD.FTZ R159, R133, -R124 ;  /* 0x8000007c859f7221 */ /* 0x000fc40000010000 */
[----:B------:R-:W-:Y:S02]  /*21c0*/  FADD.FTZ R247, R151, -R150 ;  /* 0x8000009697f77221 */ /* 0x000fe40000010000 */
[----:B------:R-:W-:Y:S02]  /*21d0*/  FADD.FTZ R235, R152, -R235 ;  /* 0x800000eb98eb7221 */ /* 0x000fe40000010000 */
[----:B------:R-:W-:Y:S02]  /*21e0*/  FADD.FTZ R249, R153, -R156 ;  /* 0x8000009c99f97221 */ /* 0x000fe40000010000 */
[----:B------:R-:W-:Y:S02]  /*21f0*/  FADD.FTZ R141, R154, -R145 ;  /* 0x800000919a8d7221 */ /* 0x000fe40000010000 */
        /* <DEDUP_REMOVED lines=8> */
[----:B-----5:R-:W-:Y:S02]  /*2280*/  @P2 FADD.FTZ R163, R80, R163 ;  /* 0x000000a350a32221 */ /* 0x020fe40000010000 */
        /* <DEDUP_REMOVED lines=35> */
[C---:B------:R-:W-:Y:S01]  /*24c0*/  FMUL.FTZ R144, R240.reuse, R149 ;  /* 0x00000095f0907220 */ /* 0x040fe20000410000 */
[----:B------:R-:W-:Y:S01]  /*24d0*/  @P1 F2FP.BF16.PACK_AB R156, RZ, R156 ;  /* 0x0000009cff9c123e */ /* 0x000fe200000010ff */
[C---:B------:R-:W-:Y:S01]  /*24e0*/  FMUL.FTZ R145, R240.reuse, R159 ;  /* 0x0000009ff0917220 */ /* 0x040fe20000410000 */
        /* <DEDUP_REMOVED lines=9> */
[----:B------:R-:W-:Y:S01]  /*2580*/  FMUL.FTZ R146, R240, R139 ;  /* 0x0000008bf0927220 */ /* 0x000fe20000410000 */
[----:B0-----:R-:W-:Y:S01]  /*2590*/  @P0 MOV R130, 0x20 ;  /* 0x0000002000820802 */ /* 0x001fe20000000f00 */
[----:B------:R-:W-:Y:S01]  /*25a0*/  @P2 FADD.FTZ R143, R88, R143 ;  /* 0x0000008f588f2221 */ /* 0x000fe20000010000 */
[----:B------:R-:W-:Y:S01]  /*25b0*/  @P1 PRMT R115, R115, 0x5410, R156 ;  /* 0x0000541073731816 */ /* 0x000fe2000000009c */
[----:B------:R-:W-:Y:S01]  /*25c0*/  @P2 FADD.FTZ R144, R89, R144 ;  /* 0x0000009059902221 */ /* 0x000fe20000010000 */
        /* <DEDUP_REMOVED lines=13> */
[----:B------:R-:W-:Y:S01]  /*26a0*/  @P1 IMAD.WIDE.U32 R132, R229, R136, c[0x0][0x250] ;  /* 0x00009400e5841625 */ /* 0x000fe200078e0088 */
[----:B------:R-:W-:-:S02]  /*26b0*/  SEL R118, R145, R106, P3 ;  /* 0x0000006a91767207 */ /* 0x000fc40001800000 */
[----:B------:R-:W-:Y:S01]  /*26c0*/  SEL R120, R147, R108, P3 ;  /* 0x0000006c93787207 */ /* 0x000fe20001800000 */
[----:B------:R-:W-:Y:S01]  /*26d0*/  FADD.FTZ R157, R157, -R160 ;  /* 0x800000a09d9d7221 */ /* 0x000fe20000010000 */
[----:B------:R-:W-:Y:S01]  /*26e0*/  SEL R122, R149, R110, P3 ;  /* 0x0000006e957a7207 */ /* 0x000fe20001800000 */
[C---:B------:R-:W-:Y:S01]  /*26f0*/  @P0 IMAD.WIDE.U32 R130, R233.reuse, R130, c[0x0][0x258] ;  /* 0x00009600e9820625 */ /* 0x040fe200078e0082 */
[----:B------:R-:W-:Y:S01]  /*2700*/  F2FP.BF16.PACK_AB R127, R146, R149 ;  /* 0x00000095927f723e */ /* 0x000fe200000010ff */
[----:B------:R0:W-:Y:S01]  /*2710*/  @P1 STG.E.128 [R132.64], R112 ;  /* 0x0000007084001986 */ /* 0x0001e2000c101d04 */
[----:B------:R-:W-:Y:S01]  /*2720*/  F2FP.BF16.PACK_AB R126, R150, R147 ;  /* 0x00000093967e723e */ /* 0x000fe200000010ff */
[----:B------:R-:W-:Y:S01]  /*2730*/  FMUL.FTZ R135, R240, R243 ;  /* 0x000000f3f0877220 */ /* 0x000fe20000410000 */
        /* <DEDUP_REMOVED lines=15> */
[----:B------:R-:W-:Y:S01]  /*2830*/  IMAD.WIDE.U32 R128, R233, R136, c[0x0][0x248] ;  /* 0x00009200e9807625 */ /* 0x000fe200078e0088 */
[----:B------:R-:W-:-:S02]  /*2840*/  SEL R121, R150, R109, P3 ;  /* 0x0000006d96797207 */ /* 0x000fc40001800000 */
        /* <DEDUP_REMOVED lines=70> */
.L_x_882:
[----:B------:R-:W-:Y:S05]  /*2cb0*/  BSYNC B1 ;  /* 0x0000000000017941 */ /* 0x000fea0003800000 */
.L_x_879:
        /* <DEDUP_REMOVED lines=92> */
.L_x_878:
[----:B------:R-:W-:Y:S05]  /*3280*/  BSYNC B0 ;  /* 0x0000000000007941 */ /* 0x000fea0003800000 */
.L_x_876:
        /* <DEDUP_REMOVED lines=112> */
[----:B------:R-:W2:Y:S01]  /*3990*/  S2R R26, SR_CTAID.X ;  /* 0x00000000001a7919 */ /* 0x000ea20000002500 */
[----:B------:R-:W-:-:S03]  /*39a0*/  FADD.FTZ R15, R15, R36 ;  /* 0x000000240f0f7221 */ /* 0x000fc60000010000 */
[----:B------:R-:W-:Y:S04]  /*39b0*/  STS.128 [R2], R68 ;  /* 0x0000004402007388 */ /* 0x000fe80000000c00 */
[----:B------:R-:W-:Y:S01]  /*39c0*/  STS.128 [R2+0x10], R72 ;  /* 0x0000104802007388 */ /* 0x000fe20000000c00 */
[----:B------:R-:W-:-:S03]  /*39d0*/  FADD.FTZ R43, R12, R43 ;  /* 0x0000002b0c2b7221 */ /* 0x000fc60000010000 */
[----:B------:R-:W-:Y:S01]  /*39e0*/  STS.128 [R2+0x400], R76 ;  /* 0x0004004c02007388 */ /* 0x000fe20000000c00 */
[----:B0-----:R-:W-:-:S03]  /*39f0*/  FADD.FTZ R13, R13, R40 ;  /* 0x000000280d0d7221 */ /* 0x001fc60000010000 */
[----:B------:R-:W-:Y:S01]  /*3a00*/  STS.128 [R2+0x410], R92 ;  /* 0x0004105c02007388 */ /* 0x000fe20000000c00 */
[----:B-1----:R-:W-:-:S03]  /*3a10*/  FADD.FTZ R45, R14, R45 ;  /* 0x0000002d0e2d7221 */ /* 0x002fc60000010000 */
[----:B------:R0:W-:Y:S04]  /*3a20*/  STS.128 [R2+0x800], R8 ;  /* 0x0008000802007388 */ /* 0x0001e80000000c00 */
[----:B------:R-:W-:Y:S04]  /*3a30*/  STS.128 [R2+0x810], R4 ;  /* 0x0008100402007388 */ /* 0x000fe80000000c00 */
[----:B------:R-:W-:Y:S01]  /*3a40*/  BAR.SYNC.DEFER_BLOCKING 0x0 ;  /* 0x0000000000007b1d */ /* 0x000fe20000010000 */
[----:B0-----:R-:W-:-:S05]  /*3a50*/  FADD.FTZ R11, R3, R38 ;  /* 0x00000026030b7221 */ /* 0x001fca0000010000 */
[----:B------:R-:W0:Y:S04]  /*3a60*/  LDS R8, [R0.X4+0x400] ;  /* 0x0004000000087984 */ /* 0x000e280000004800 */
[----:B------:R-:W1:Y:S04]  /*3a70*/  LDS R9, [R0.X4+0x1000] ;  /* 0x0010000000097984 */ /* 0x000e680000004800 */
[----:B------:R-:W3:Y:S04]  /*3a80*/  LDS R42, [R0.X4] ;  /* 0x00000000002a7984 */ /* 0x000ee80000004800 */
[----:B------:R-:W4:Y:S04]  /*3a90*/  LDS R29, [R0.X4+0xc00] ;  /* 0x000c0000001d7984 */ /* 0x000f280000004800 */
[----:B------:R-:W5:Y:S04]  /*3aa0*/  LDS R24, [R0.X4+0x200] ;  /* 0x0002000000187984 */ /* 0x000f680000004800 */
[----:B------:R-:W2:Y:S04]  /*3ab0*/  LDS R7, [R0.X4+0xe00] ;  /* 0x000e000000077984 */ /* 0x000ea80000004800 */
[----:B------:R-:W2:Y:S04]  /*3ac0*/  LDS R4, [R0.X4+0x600] ;  /* 0x0006000000047984 */ /* 0x000ea80000004800 */
[----:B------:R-:W2:Y:S04]  /*3ad0*/  LDS R5, [R0.X4+0x800] ;  /* 0x0008000000057984 */ /* 0x000ea80000004800 */
[----:B------:R-:W2:Y:S04]  /*3ae0*/  LDS R6, [R0.X4+0xa00] ;  /* 0x000a000000067984 */ /* 0x000ea80000004800 */
[----:B------:R-:W2:Y:S01]  /*3af0*/  LDS R51, [R0.X4+0x1200] ;  /* 0x0012000000337984 */ /* 0x000ea20000004800 */
        /* <DEDUP_REMOVED lines=19> */
[----:B------:R-:W-:Y:S04]  /*3c30*/  LDS R12, [R0.X4+0x2600] ;  /* 0x00260000000c7984 */ /* 0x000fe80000004800 */
[----:B------:R-:W2:Y:S01]  /*3c40*/  LDS R37, [R0.X4+0x2800] ;  /* 0x0028000000257984 */ /* 0x000ea20000004800 */
[----:B0-----:R-:W-:-:S03]  /*3c50*/  FADD.FTZ R5, R5, R10 ;  /* 0x0000000a05057221 */ /* 0x001fc60000010000 */
[----:B------:R-:W-:Y:S01]  /*3c60*/  LDS R9, [R0.X4+0x2a00] ;  /* 0x002a000000097984 */ /* 0x000fe20000004800 */
[----:B-1----:R-:W-:-:S03]  /*3c70*/  FADD.FTZ R6, R6, R53 ;  /* 0x0000003506067221 */ /* 0x002fc60000010000 */
[----:B------:R-:W0:Y:S01]  /*3c80*/  LDS R14, [R0.X4+0x2c00] ;  /* 0x002c0000000e7984 */ /* 0x000e220000004800 */
[----:B---3--:R-:W-:Y:S02]  /*3c90*/  FADD.FTZ R16, R29, R16 ;  /* 0x000000101d107221 */ /* 0x008fe40000010000 */
[----:B------:R-:W-:Y:S01]  /*3ca0*/  IMAD R29, R26, c[0x0][0x168], RZ ;  /* 0x00005a001a1d7a24 */ /* 0x000fe200078e02ff */
[----:B------:R-:W1:Y:S01]  /*3cb0*/  LDS R39, [R0.X4+0x2e00] ;  /* 0x002e000000277984 */ /* 0x000e620000004800 */
[----:B----4-:R-:W-:-:S03]  /*3cc0*/  FADD.FTZ R7, R7, R28 ;  /* 0x0000001c07077221 */ /* 0x010fc60000010000 */
[----:B------:R-:W-:Y:S01]  /*3cd0*/  BAR.SYNC.DEFER_BLOCKING 0x0 ;  /* 0x0000000000007b1d */ /* 0x000fe20000010000 */
[----:B-----5:R-:W-:Y:S01]  /*3ce0*/  FADD.FTZ R8, R8, R31 ;  /* 0x0000001f08087221 */ /* 0x020fe20000010000 */
[----:B------:R-:W-:Y:S01]  /*3cf0*/  IADD3 R26, P0, R29, R0, RZ ;  /* 0x000000001d1a7210 */ /* 0x000fe20007f1e0ff */
[----:B--2---:R-:W-:-:S03]  /*3d00*/  FADD.FTZ R4, R4, R33 ;  /* 0x0000002104047221 */ /* 0x004fc60000010000 */
[----:B------:R-:W-:Y:S01]  /*3d10*/  IADD3.X R29, RZ, RZ, RZ, P0, !PT ;  /* 0x000000ffff1d7210 */ /* 0x000fe200007fe4ff */
[----:B------:R-:W-:-:S03]  /*3d20*/  FADD.FTZ R5, R5, R18 ;  /* 0x0000001205057221 */ /* 0x000fc60000010000 */
[----:B------:R-:W-:Y:S01]  /*3d30*/  SHF.L.U64.HI R24, R26, 0x2, R29 ;  /* 0x000000021a187819 */ /* 0x000fe2000001021d */
        /* <DEDUP_REMOVED lines=12> */
[----:B0-----:R-:W-:Y:S01]  /*3e00*/  FADD.FTZ R21, R7, R12 ;  /* 0x0000000c07157221 */ /* 0x001fe20000010000 */
[----:B------:R-:W-:Y:S01]  /*3e10*/  SHF.L.U32 R22, R26, 0x2, RZ ;  /* 0x000000021a167819 */ /* 0x000fe200000006ff */
[----:B------:R-:W-:-:S03]  /*3e20*/  FADD.FTZ R23, R4, R9 ;  /* 0x0000000904177221 */ /* 0x000fc60000010000 */
[C---:B------:R-:W-:Y:S02]  /*3e30*/  IADD3 R2, P0, R22.reuse, c[0x0][0x228], RZ ;  /* 0x00008a0016027a10 */ /* 0x040fe40007f1e0ff */
[----:B------:R-:W-:Y:S02]  /*3e40*/  IADD3 R4, P1, R22, c[0x0][0x220], RZ ;  /* 0x0000880016047a10 */ /* 0x000fe40007f3e0ff */
[C---:B------:R-:W-:Y:S02]  /*3e50*/  IADD3.X R3, R24.reuse, c[0x0][0x22c], RZ, P0, !PT ;  /* 0x00008b0018037a10 */ /* 0x040fe400007fe4ff */
[----:B------:R-:W-:Y:S01]  /*3e60*/  IADD3.X R5, R24, c[0x0][0x224], RZ, P1, !PT ;  /* 0x0000890018057a10 */ /* 0x000fe20000ffe4ff */
[----:B------:R-:W0:Y:S01]  /*3e70*/  LDS R10, [R0.X4] ;  /* 0x00000000000a7984 */ /* 0x000e220000004800 */
[C---:B------:R-:W-:Y:S02]  /*3e80*/  IADD3 R6, P0, R22.reuse, c[0x0][0x238], RZ ;  /* 0x00008e0016067a10 */ /* 0x040fe40007f1e0ff */
[----:B------:R-:W-:Y:S01]  /*3e90*/  IADD3 R8, P1, R22, c[0x0][0x230], RZ ;  /* 0x00008c0016087a10 */ /* 0x000fe20007f3e0ff */
[----:B------:R-:W1:Y:S01]  /*3ea0*/  LDS R31, [R0.X4+0xc00] ;  /* 0x000c0000001f7984 */ /* 0x000e620000004800 */
[----:B------:R-:W-:-:S02]  /*3eb0*/  IADD3.X R7, R24, c[0x0][0x23c], RZ, P0, !PT ;  /* 0x00008f0018077a10 */ /* 0x000fc400007fe4ff */
        /* <DEDUP_REMOVED lines=72> */
.L_x_880:
[----:B------:R-:W-:Y:S01]  /*4340*/  HFMA2.MMA R162, -RZ, RZ, 0, 5.9604644775390625e-08 ;  /* 0x00000001ffa27435 */ /* 0x000fe200000001ff */
[----:B------:R-:W-:-:S02]  /*4350*/  MOV R237, R244 ;  /* 0x000000f400ed7202 */ /* 0x000fc40000000f00 */
[----:B------:R-:W-:Y:S02]  /*4360*/  MOV R163, 0x1f ;  /* 0x0000001f00a37802 */ /* 0x000fe40000000f00 */
[----:B------:R-:W-:Y:S02]  /*4370*/  MOV R160, 0xffffffff ;  /* 0xffffffff00a07802 */ /* 0x000fe40000000f00 */
[----:B------:R-:W-:Y:S02]  /*4380*/  MOV R116, 0x43a0 ;  /* 0x000043a000747802 */ /* 0x000fe40000000f00 */
[----:B-----5:R-:W-:Y:S05]  /*4390*/  CALL.REL.NOINC `($__internal_49_$__cuda_sm70_shflsync_bfly_p) ;  /* 0x0000046000007944 */ /* 0x020fea0003c00000 */
[----:B-1----:R-:W-:Y:S01]  /*43a0*/  MOV R239, R160 ;  /* 0x000000a000ef7202 */ /* 0x002fe20000000f00 */
[----:B0-----:R-:W-:Y:S05]  /*43b0*/  BRA `(.L_x_884) ;  /* 0xffffd96000007947 */ /* 0x001fea000383ffff */
.L_x_881:
[----:B------:R-:W-:Y:S01]  /*43c0*/  HFMA2.MMA R162, -RZ, RZ, 0, 5.9604644775390625e-08 ;  /* 0x00000001ffa27435 */ /* 0x000fe200000001ff */
[----:B------:R-:W-:Y:S02]  /*43d0*/  MOV R237, R241 ;  /* 0x000000f100ed7202 */ /* 0x000fe40000000f00 */
[----:B------:R-:W-:Y:S02]  /*43e0*/  MOV R163, 0x1f ;  /* 0x0000001f00a37802 */ /* 0x000fe40000000f00 */
[----:B------:R-:W-:-:S02]  /*43f0*/  MOV R160, 0xffffffff ;  /* 0xffffffff00a07802 */ /* 0x000fc40000000f00 */
[----:B------:R-:W-:Y:S02]  /*4400*/  MOV R116, 0x4420 ;  /* 0x0000442000747802 */ /* 0x000fe40000000f00 */
[----:B01---5:R-:W-:Y:S05]  /*4410*/  CALL.REL.NOINC `($__internal_49_$__cuda_sm70_shflsync_bfly_p) ;  /* 0x000003e000007944 */ /* 0x023fea0003c00000 */
[----:B------:R-:W-:Y:S01]  /*4420*/  FADD.FTZ R244, R244, R239 ;  /* 0x000000eff4f47221 */ /* 0x000fe20000010000 */
[----:B0-----:R-:W-:Y:S01]  /*4430*/  HFMA2.MMA R162, -RZ, RZ, 0, 1.1920928955078125e-07 ;  /* 0x00000002ffa27435 */ /* 0x001fe200000001ff */
[----:B-1----:R-:W-:Y:S01]  /*4440*/  FADD.FTZ R241, R241, R160 ;  /* 0x000000a0f1f17221 */ /* 0x002fe20000010000 */
[----:B------:R-:W-:Y:S02]  /*4450*/  MOV R163, 0x1f ;  /* 0x0000001f00a37802 */ /* 0x000fe40000000f00 */
[----:B------:R-:W-:Y:S02]  /*4460*/  MOV R160, 0xffffffff ;  /* 0xffffffff00a07802 */ /* 0x000fe40000000f00 */
[----:B------:R-:W-:Y:S02]  /*4470*/  MOV R237, R244 ;  /* 0x000000f400ed7202 */ /* 0x000fe40000000f00 */
[----:B------:R-:W-:Y:S02]  /*4480*/  MOV R116, 0x44a0 ;  /* 0x000044a000747802 */ /* 0x000fe40000000f00 */
[----:B------:R-:W-:Y:S05]  /*4490*/  CALL.REL.NOINC `($__internal_49_$__cuda_sm70_shflsync_bfly_p) ;  /* 0x0000036000007944 */ /* 0x000fea0003c00000 */
[----:B0-----:R-:W-:Y:S01]  /*44a0*/  HFMA2.MMA R162, -RZ, RZ, 0, 1.1920928955078125e-07 ;  /* 0x00000002ffa27435 */ /* 0x001fe200000001ff */
[----:B-1----:R-:W-:-:S02]  /*44b0*/  MOV R239, R160 ;  /* 0x000000a000ef7202 */ /* 0x002fc40000000f00 */
[----:B------:R-:W-:Y:S02]  /*44c0*/  MOV R237, R241 ;  /* 0x000000f100ed7202 */ /* 0x000fe40000000f00 */
[----:B------:R-:W-:Y:S02]  /*44d0*/  MOV R163, 0x1f ;  /* 0x0000001f00a37802 */ /* 0x000fe40000000f00 */
[----:B------:R-:W-:Y:S02]  /*44e0*/  MOV R160, 0xffffffff ;  /* 0xffffffff00a07802 */ /* 0x000fe40000000f00 */
[----:B------:R-:W-:Y:S02]  /*44f0*/  MOV R116, 0x4510 ;  /* 0x0000451000747802 */ /* 0x000fe40000000f00 */
[----:B------:R-:W-:Y:S05]  /*4500*/  CALL.REL.NOINC `($__internal_49_$__cuda_sm70_shflsync_bfly_p) ;  /* 0x000002f000007944 */ /* 0x000fea0003c00000 */
[----:B------:R-:W-:Y:S01]  /*4510*/  FADD.FTZ R244, R239, R244 ;  /* 0x000000f4eff47221 */ /* 0x000fe20000010000 */
[----:B0-----:R-:W-:Y:S01]  /*4520*/  HFMA2.MMA R162, -RZ, RZ, 0, 2.384185791015625e-07 ;  /* 0x00000004ffa27435 */ /* 0x001fe200000001ff */
[----:B-1----:R-:W-:Y:S01]  /*4530*/  FADD.FTZ R241, R241, R160 ;  /* 0x000000a0f1f17221 */ /* 0x002fe20000010000 */
[----:B------:R-:W-:Y:S02]  /*4540*/  MOV R163, 0x1f ;  /* 0x0000001f00a37802 */ /* 0x000fe40000000f00 */
[----:B------:R-:W-:-:S02]  /*4550*/  MOV R160, 0xffffffff ;  /* 0xffffffff00a07802 */ /* 0x000fc40000000f00 */
[----:B------:R-:W-:Y:S02]  /*4560*/  MOV R237, R244 ;  /* 0x000000f400ed7202 */ /* 0x000fe40000000f00 */
[----:B------:R-:W-:Y:S02]  /*4570*/  MOV R116, 0x4590 ;  /* 0x0000459000747802 */ /* 0x000fe40000000f00 */
[----:B------:R-:W-:Y:S05]  /*4580*/  CALL.REL.NOINC `($__internal_49_$__cuda_sm70_shflsync_bfly_p) ;  /* 0x0000027000007944 */ /* 0x000fea0003c00000 */
[----:B0-----:R-:W-:Y:S01]  /*4590*/  HFMA2.MMA R162, -RZ, RZ, 0, 2.384185791015625e-07 ;  /* 0x00000004ffa27435 */ /* 0x001fe200000001ff */
[----:B-1----:R-:W-:Y:S02]  /*45a0*/  MOV R239, R160 ;  /* 0x000000a000ef7202 */ /* 0x002fe40000000f00 */
[----:B------:R-:W-:Y:S02]  /*45b0*/  MOV R237, R241 ;  /* 0x000000f100ed7202 */ /* 0x000fe40000000f00 */
[----:B------:R-:W-:Y:S02]  /*45c0*/  MOV R163, 0x1f ;  /* 0x0000001f00a37802 */ /* 0x000fe40000000f00 */
[----:B------:R-:W-:Y:S02]  /*45d0*/  MOV R160, 0xffffffff ;  /* 0xffffffff00a07802 */ /* 0x000fe40000000f00 */
[----:B------:R-:W-:-:S02]  /*45e0*/  MOV R116, 0x4600 ;  /* 0x0000460000747802 */ /* 0x000fc40000000f00 */
[----:B------:R-:W-:Y:S05]  /*45f0*/  CALL.REL.NOINC `($__internal_49_$__cuda_sm70_shflsync_bfly_p) ;  /* 0x0000020000007944 */ /* 0x000fea0003c00000 */
[----:B------:R-:W-:Y:S01]  /*4600*/  FADD.FTZ R244, R239, R244 ;  /* 0x000000f4eff47221 */ /* 0x000fe20000010000 */
[----:B0-----:R-:W-:Y:S01]  /*4610*/  HFMA2.MMA R162, -RZ, RZ, 0, 4.76837158203125e-07 ;  /* 0x00000008ffa27435 */ /* 0x001fe200000001ff */
[----:B-1----:R-:W-:Y:S01]  /*4620*/  FADD.FTZ R243, R241, R160 ;  /* 0x000000a0f1f37221 */ /* 0x002fe20000010000 */
[----:B------:R-:W-:-:S02]  /*4630*/  MOV R163, 0x1f ;  /* 0x0000001f00a37802 */ /* 0x000fc40000000f00 */
[----:B------:R-:W-:Y:S02]  /*4640*/  MOV R160, 0xffffffff ;  /* 0xffffffff00a07802 */ /* 0x000fe40000000f00 */
[----:B------:R-:W-:Y:S02]  /*4650*/  MOV R237, R244 ;  /* 0x000000f400ed7202 */ /* 0x000fe40000000f00 */
[----:B------:R-:W-:Y:S02]  /*4660*/  MOV R116, 0x4680 ;  /* 0x0000468000747802 */ /* 0x000fe40000000f00 */
[----:B------:R-:W-:Y:S05]  /*4670*/  CALL.REL.NOINC `($__internal_49_$__cuda_sm70_shflsync_bfly_p) ;  /* 0x0000018000007944 */ /* 0x000fea0003c00000 */
[----:B0-----:R-:W-:Y:S01]  /*4680*/  HFMA2.MMA R162, -RZ, RZ, 0, 4.76837158203125e-07 ;  /* 0x00000008ffa27435 */ /* 0x001fe200000001ff */
[----:B-1----:R-:W-:Y:S02]  /*4690*/  MOV R239, R160 ;  /* 0x000000a000ef7202 */ /* 0x002fe40000000f00 */
[----:B------:R-:W-:Y:S02]  /*46a0*/  MOV R237, R243 ;  /* 0x000000f300ed7202 */ /* 0x000fe40000000f00 */
[----:B------:R-:W-:Y:S02]  /*46b0*/  MOV R163, 0x1f ;  /* 0x0000001f00a37802 */ /* 0x000fe40000000f00 */
[----:B------:R-:W-:-:S02]  /*46c0*/  MOV R160, 0xffffffff ;  /* 0xffffffff00a07802 */ /* 0x000fc40000000f00 */
[----:B------:R-:W-:Y:S02]  /*46d0*/  MOV R116, 0x46f0 ;  /* 0x000046f000747802 */ /* 0x000fe40000000f00 */
[----:B------:R-:W-:Y:S05]  /*46e0*/  CALL.REL.NOINC `($__internal_49_$__cuda_sm70_shflsync_bfly_p) ;  /* 0x0000011000007944 */ /* 0x000fea0003c00000 */
[----:B------:R-:W-:Y:S01]  /*46f0*/  FADD.FTZ R241, R239, R244 ;  /* 0x000000f4eff17221 */ /* 0x000fe20000010000 */
[----:B0-----:R-:W-:Y:S01]  /*4700*/  HFMA2.MMA R162, -RZ, RZ, 0, 9.5367431640625e-07 ;  /* 0x00000010ffa27435 */ /* 0x001fe200000001ff */
[----:B-1----:R-:W-:Y:S01]  /*4710*/  FADD.FTZ R239, R243, R160 ;  /* 0x000000a0f3ef7221 */ /* 0x002fe20000010000 */
[----:B------:R-:W-:Y:S02]  /*4720*/  MOV R163, 0x1f ;  /* 0x0000001f00a37802 */ /* 0x000fe40000000f00 */
[----:B------:R-:W-:Y:S02]  /*4730*/  MOV R160, 0xffffffff ;  /* 0xffffffff00a07802 */ /* 0x000fe40000000f00 */
[----:B------:R-:W-:Y:S02]  /*4740*/  MOV R237, R241 ;  /* 0x000000f100ed7202 */ /* 0x000fe40000000f00 */
[----:B------:R-:W-:Y:S02]  /*4750*/  MOV R116, 0x4770 ;  /* 0x0000477000747802 */ /* 0x000fe40000000f00 */
[----:B------:R-:W-:Y:S05]  /*4760*/  CALL.REL.NOINC `($__internal_49_$__cuda_sm70_shflsync_bfly_p) ;  /* 0x0000009000007944 */ /* 0x000fea0003c00000 */
[----:B0-----:R-:W-:Y:S01]  /*4770*/  HFMA2.MMA R162, -RZ, RZ, 0, 9.5367431640625e-07 ;  /* 0x00000010ffa27435 */ /* 0x001fe200000001ff */
[----:B-1----:R-:W-:-:S02]  /*4780*/  MOV R244, R160 ;  /* 0x000000a000f47202 */ /* 0x002fc40000000f00 */
[----:B------:R-:W-:Y:S02]  /*4790*/  MOV R237, R239 ;  /* 0x000000ef00ed7202 */ /* 0x000fe40000000f00 */
[----:B------:R-:W-:Y:S02]  /*47a0*/  MOV R163, 0x1f ;  /* 0x0000001f00a37802 */ /* 0x000fe40000000f00 */
[----:B------:R-:W-:Y:S02]  /*47b0*/  MOV R160, 0xffffffff ;  /* 0xffffffff00a07802 */ /* 0x000fe40000000f00 */
[----:B------:R-:W-:Y:S02]  /*47c0*/  MOV R116, 0x47e0 ;  /* 0x000047e000747802 */ /* 0x000fe40000000f00 */
[----:B------:R-:W-:Y:S05]  /*47d0*/  CALL.REL.NOINC `($__internal_49_$__cuda_sm70_shflsync_bfly_p) ;  /* 0x0000002000007944 */ /* 0x000fea0003c00000 */
[----:B-1----:R-:W-:Y:S01]  /*47e0*/  MOV R116, R160 ;  /* 0x000000a000747202 */ /* 0x002fe20000000f00 */
[----:B0-----:R-:W-:Y:S05]  /*47f0*/  BRA `(.L_x_885) ;  /* 0xffffd64000007947 */ /* 0x001fea000383ffff */
        .weak           $__internal_49_$__cuda_sm70_shflsync_bfly_p
        .type           $__internal_49_$__cuda_sm70_shflsync_bfly_p,@function
        .size           $__internal_49_$__cuda_sm70_shflsync_bfly_p,(.L_x_2286 - $__internal_49_$__cuda_sm70_shflsync_bfly_p)
$__internal_49_$__cuda_sm70_shflsync_bfly_p:
[----:B------:R-:W-:Y:S01]  /*4800*/  HFMA2.MMA R117, -RZ, RZ, 0, 0 ;  /* 0x00000000ff757435 */ /* 0x000fe200000001ff */
[----:B------:R-:W-:Y:S04]  /*4810*/  WARPSYNC R160 ;  /* 0x000000a000007348 */ /* 0x000fe80003800000 */
[----:B------:R0:W1:Y:S01]  /*4820*/  SHFL.BFLY PT, R160, R237, R162, R163 ;  /* 0x0c0000a2eda07389 */ /* 0x00006200000e00a3 */
[----:B------:R-:W-:Y:S05]  /*4830*/  RET.REL.NODEC R116 `(_ZN10layer_norm31ln_parallel_residual_bwd_kernelINS_13Kernel_traitsIf13__nv_bfloat16fS2_fjLj768ELj1ELj4ELj1ELj16ENS_18Kernel_traits_baseILj768EfS2_fS2_fjLj128EEEEELb0ELb0ELb1EEEvNS_9BwdParamsE) ;  /* 0xffffb7c074007950 */ /* 0x000fea0003c3ffff */
.L_x_886:
        /* <DEDUP_REMOVED lines=12> */
.L_x_2286:


//--------------------- .text._ZN10layer_norm31ln_parallel_residual_bwd_kernelINS_13Kernel_traitsIf13__nv_bfloat16fS2_fjLj768ELj1ELj4ELj1ELj16ENS_18Kernel_traits_baseILj768EfS2_fS2_fjLj128EEEEELb0ELb1ELb0EEEvNS_9BwdParamsE --------------------------
	.section	.text._ZN10layer_norm31ln_parallel_residual_bwd_kernelINS_13Kernel_traitsIf13__nv_bfloat16fS2_fjLj768ELj1ELj4ELj1ELj16ENS_18Kernel_traits_baseILj768EfS2_fS2_fjLj128EEEEELb0ELb1ELb0EEEvNS_9BwdParamsE,"ax",@progbits
	.sectioninfo	@"SHI_REGISTERS=186"
	.align	128
        .global         _ZN10layer_norm31ln_parallel_residual_bwd_kernelINS_13Kernel_traitsIf13__nv_bfloat16fS2_fjLj768ELj1ELj4ELj1ELj16ENS_18Kernel_traits_baseILj768EfS2_fS2_fjLj128EEEEELb0ELb1ELb0EEEvNS_9BwdParamsE
        .type           _ZN10layer_norm31ln_parallel_residual_bwd_kernelINS_13Kernel_traitsIf13__nv_bfloat16fS2_fjLj768ELj1ELj4ELj1ELj16ENS_18Kernel_traits_baseILj768EfS2_fS2_fjLj128EEEEELb0ELb1ELb0EEEvNS_9BwdParamsE,@function
        .size           _ZN10layer_norm31ln_parallel_residual_bwd_kernelINS_13Kernel_traitsIf13__nv_bfloat16fS2_fjLj768ELj1ELj4ELj1ELj16ENS_18Kernel_traits_baseILj768EfS2_fS2_fjLj128EEEEELb0ELb1ELb0EEEvNS_9BwdParamsE,(.L_x_2287 - _ZN10layer_norm31ln_parallel_residual_bwd_kernelINS_13Kernel_traitsIf13__nv_bfloat16fS2_fjLj768ELj1ELj4ELj1ELj16ENS_18Kernel_traits_baseILj768EfS2_fS2_fjLj128EEEEELb0ELb1ELb0EEEvNS_9BwdParamsE)
        .other          _ZN10layer_norm31ln_parallel_residual_bwd_kernelINS_13Kernel_traitsIf13__nv_bfloat16fS2_fjLj768ELj1ELj4ELj1ELj16ENS_18Kernel_traits_baseILj768EfS2_fS2_fjLj128EEEEELb0ELb1ELb0EEEvNS_9BwdParamsE,@"STO_CUDA_ENTRY STV_DEFAULT"
_ZN10layer_norm31ln_parallel_residual_bwd_kernelINS_13Kernel_traitsIf13__nv_bfloat16fS2_fjLj768ELj1ELj4ELj1ELj16ENS_18Kernel_traits_baseILj768EfS2_fS2_fjLj128EEEEELb0ELb1ELb0EEEvNS_9BwdParamsE:
.text._ZN10layer_norm31ln_parallel_residual_bwd_kernelINS_13Kernel_traitsIf13__nv_bfloat16fS2_fjLj768ELj1ELj4ELj1ELj16ENS_18Kernel_traits_baseILj768EfS2_fS2_fjLj128EEEEELb0ELb1ELb0EEEvNS_9BwdParamsE:
        /* <DEDUP_REMOVED lines=58> */
[----:B------:R-:W-:-:S06]  /*03a0*/  MOV R2, R8 ;  /* 0x0000000800027202 */ /* 0x000fcc0000000f00 */
.L_x_903:
[----:B------:R-:W-:-:S05]  /*03b0*/  MOV R115, 0x4 ;  /* 0x0000000400737802 */ /* 0x000fca0000000f00 */
[----:B------:R-:W-:-:S04]  /*03c0*/  IMAD.WIDE R112, R2, R115, c[0x0][0x1a0] ;  /* 0x0000680002707625 */ /* 0x000fc800078e0273 */
[C---:B------:R-:W-:Y:S02]  /*03d0*/  IMAD.WIDE R114, R2.reuse, R115, c[0x0][0x1a8] ;  /* 0x00006a0002727625 */ /* 0x040fe400078e0273 */
[----:B------:R-:W2:Y:S04]  /*03e0*/  LDG.E R112, [R112.64] ;  /* 0x0000000470707981 */ /* 0x000ea8000c1e1900 */
[----:B-----5:R1:W5:Y:S01]  /*03f0*/  LDG.E R124, [R114.64] ;  /* 0x00000004727c7981 */ /* 0x020362000c1e1900 */
[----:B------:R-:W-:Y:S01]  /*0400*/  IMAD R3, R2, c[0x0][0x168], RZ ;  /* 0x00005a0002037a24 */ /* 0x000fe200078e02ff */
[----:B0-----:R-:W-:Y:S01]  /*0410*/  ISETP.NE.AND P1, PT, R173, RZ, PT ;  /* 0x000000ffad00720c */ /* 0x001fe20003f25270 */
        /* <DEDUP_REMOVED lines=10> */
[----:B-1----:R-:W-:Y:S02]  /*04c0*/  MOV R120, 0x10 ;  /* 0x0000001000787802 */ /* 0x002fe40000000f00 */
        /* <DEDUP_REMOVED lines=77> */
.L_x_890:
[----:B-1----:R-:W-:Y:S05]  /*09a0*/  BSYNC B1 ;  /* 0x0000000000017941 */ /* 0x002fea0003800000 */
.L_x_889:
        /* <DEDUP_REMOVED lines=80> */
.L_x_892:
[----:B------:R-:W-:Y:S05]  /*0eb0*/  BSYNC B1 ;  /* 0x0000000000017941 */ /* 0x000fea0003800000 */
.L_x_891:
[----:B------:R-:W-:Y:S01]  /*0ec0*/  BSSY B1, `(.L_x_893) ;  /* 0x000004f000017945 */ /* 0x000fe20003800000 */
[----:B------:R-:W-:Y:S05]  /*0ed0*/  @!P4 BRA `(.L_x_894) ;  /* 0x000004d00000c947 */ /* 0x000fea0003800000 */
[----:B------:R-:W-:Y:S02]  /*0ee0*/  MOV R120, 0x10 ;  /* 0x0000001000787802 */ /* 0x000fe40000000f00 */
        /* <DEDUP_REMOVED lines=15> */
[C---:B------:R-:W-:Y:S01]  /*0fe0*/  FADD.FTZ R151, -R171.reuse, R119 ;  /* 0x00000077ab977221 */ /* 0x040fe20000010100 */
[----:B------:R-:W-:Y:S01]  /*0ff0*/  PRMT R120, RZ, 0x7610, R120 ;  /* 0x00007610ff787816 */ /* 0x000fe20000000078 */
[----:B-----5:R-:W-:Y:S01]  /*1000*/  FMUL.FTZ R127, R124, R127 ;  /* 0x0000007f7c7f7220 */ /* 0x020fe20000410000 */
[--C-:B------:R-:W-:Y:S01]  /*1010*/  PRMT R119, RZ, 0x5410, R121.reuse ;  /* 0x00005410ff777816 */ /* 0x100fe20000000079 */
[----:B0-----:R-:W-:Y:S01]  /*1020*/  FMUL.FTZ R146, R80, R117 ;  /* 0x0000007550927220 */ /* 0x001fe20000410000 */
[----:B------:R-:W-:Y:S01]  /*1030*/  PRMT R116, RZ, 0x7610, R121 ;  /* 0x00007610ff747816 */ /* 0x000fe20000000079 */
[C---:B----4-:R-:W-:Y:S01]  /*1040*/  FADD.FTZ R121, -R171.reuse, R112 ;  /* 0x00000070ab797221 */ /* 0x050fe20000010100 */
[--C-:B------:R-:W-:Y:S01]  /*1050*/  PRMT R177, RZ, 0x5410, R123.reuse ;  /* 0x00005410ffb17816 */ /* 0x100fe2000000007b */
[----:B------:R-:W-:Y:S01]  /*1060*/  FADD.FTZ R149, -R171, R118 ;  /* 0x00000076ab957221 */ /* 0x000fe20000010100 */
[----:B------:R-:W-:Y:S01]  /*1070*/  PRMT R118, RZ, 0x7610, R123 ;  /* 0x00007610ff767816 */ /* 0x000fe2000000007b */
[----:B-1----:R-:W-:Y:S01]  /*1080*/  FMUL.FTZ R144, R124, R143 ;  /* 0x0000008f7c907220 */ /* 0x002fe20000410000 */
[--C-:B------:R-:W-:Y:S01]  /*1090*/  PRMT R153, RZ, 0x5410, R122.reuse ;  /* 0x00005410ff997816 */ /* 0x100fe2000000007a */
[----:B------:R-:W-:Y:S01]  /*10a0*/  FMUL.FTZ R145, R81, R120 ;  /* 0x0000007851917220 */ /* 0x000fe20000410000 */
[----:B------:R-:W-:Y:S01]  /*10b0*/  PRMT R122, RZ, 0x7610, R122 ;  /* 0x00007610ff7a7816 */ /* 0x000fe2000000007a */
[----:B------:R-:W-:-:S02]  /*10c0*/  FADD.FTZ R112, R175, R146 ;  /* 0x00000092af707221 */ /* 0x000fc40000010000 */
[----:B------:R-:W-:Y:S02]  /*10d0*/  FFMA.FTZ R176, R127, R146, R176 ;  /* 0x000000927fb07223 */ /* 0x000fe400000100b0 */
[----:B------:R-:W-:Y:S02]  /*10e0*/  FADD.FTZ R123, -R171, R113 ;  /* 0x00000071ab7b7221 */ /* 0x000fe40000010100 */
[----:B------:R-:W-:Y:S02]  /*10f0*/  FMUL.FTZ R143, R124, R149 ;  /* 0x000000957c8f7220 */ /* 0x000fe40000410000 */
[----:B------:R-:W-:Y:S02]  /*1100*/  FMUL.FTZ R150, R82, R119 ;  /* 0x0000007752967220 */ /* 0x000fe40000410000 */
[----:B------:R-:W-:Y:S02]  /*1110*/  FADD.FTZ R113, R112, R145 ;  /* 0x0000009170717221 */ /* 0x000fe40000010000 */
[----:B------:R-:W-:-:S02]  /*1120*/  FFMA.FTZ R176, R144, R145, R176 ;  /* 0x0000009190b07223 */ /* 0x000fc400000100b0 */
[C---:B------:R-:W-:Y:S02]  /*1130*/  FMUL.FTZ R148, R124.reuse, R151 ;  /* 0x000000977c947220 */ /* 0x040fe40000410000 */
[----:B------:R-:W-:Y:S02]  /*1140*/  FMUL.FTZ R147, R83, R116 ;  /* 0x0000007453937220 */ /* 0x000fe40000410000 */
[----:B------:R-:W-:Y:S02]  /*1150*/  FADD.FTZ R112, R113, R150 ;  /* 0x0000009671707221 */ /* 0x000fe40000010000 */
[----:B------:R-:W-:Y:S02]  /*1160*/  FFMA.FTZ R176, R143, R150, R176 ;  /* 0x000000968fb07223 */ /* 0x000fe400000100b0 */
[----:B------:R-:W-:Y:S02]  /*1170*/  FMUL.FTZ R149, R124, R121 ;  /* 0x000000797c957220 */ /* 0x000fe40000410000 */
[----:B------:R-:W-:-:S02]  /*1180*/  FMUL.FTZ R152, R76, R153 ;  /* 0x000000994c987220 */ /* 0x000fc40000410000 */
[----:B------:R-:W-:Y:S02]  /*1190*/  FADD.FTZ R113, R112, R147 ;  /* 0x0000009370717221 */ /* 0x000fe40000010000 */
[----:B------:R-:W-:Y:S02]  /*11a0*/  FFMA.FTZ R176, R148, R147, R176 ;  /* 0x0000009394b07223 */ /* 0x000fe400000100b0 */
[----:B------:R-:W-:Y:S02]  /*11b0*/  FADD.FTZ R155, -R171, R114 ;  /* 0x00000072ab9b7221 */ /* 0x000fe40000010100 */
[----:B------:R-:W-:Y:S02]  /*11c0*/  FMUL.FTZ R154, R124, R123 ;  /* 0x0000007b7c9a7220 */ /* 0x000fe40000410000 */
[----:B------:R-:W-:Y:S02]  /*11d0*/  FMUL.FTZ R151, R77, R122 ;  /* 0x0000007a4d977220 */ /* 0x000fe40000410000 */
[----:B------:R-:W-:-:S02]  /*11e0*/  FADD.FTZ R112, R113, R152 ;  /* 0x0000009871707221 */ /* 0x000fc40000010000 */
[C---:B------:R-:W-:Y:S02]  /*11f0*/  FFMA.FTZ R176, R149.reuse, R152, R176 ;  /* 0x0000009895b07223 */ /* 0x040fe400000100b0 */
        /* <DEDUP_REMOVED lines=27> */
.L_x_894:
[----:B------:R-:W-:Y:S05]  /*13b0*/  BSYNC B1 ;  /* 0x0000000000017941 */ /* 0x000fea0003800000 */
.L_x_893:
[----:B------:R-:W-:Y:S05]  /*13c0*/  BRA.DIV ~URZ, `(.L_x_895) ;  /* 0x00001cd27f007947 */ /* 0x000fea000b800000 */
[----:B------:R0:W1:Y:S02]  /*13d0*/  SHFL.BFLY PT, R114, R175, 0x1, 0x1f ;  /* 0x0c201f00af727f89 */ /* 0x00006400000e0000 */
.L_x_904:
        /* <DEDUP_REMOVED lines=18> */
.L_x_905:
[----:B--2---:R-:W-:Y:S01]  /*1500*/  FADD.FTZ R119, R119, R116 ;  /* 0x0000007477777221 */ /* 0x004fe20000010000 */
[----:B------:R-:W-:Y:S01]  /*1510*/  BSSY B1, `(.L_x_897) ;  /* 0x0000053000017945 */ /* 0x000fe20003800000 */
[----:B01----:R-:W-:Y:S02]  /*1520*/  FADD.FTZ R118, R113, R118 ;  /* 0x0000007671767221 */ /* 0x003fe40000010000 */
        /* <DEDUP_REMOVED lines=16> */
[-CC-:B------:R-:W-:Y:S02]  /*1630*/  FFMA.FTZ R116, R170, R118.reuse, R119.reuse ;  /* 0x00000076aa747223 */ /* 0x180fe40000010077 */
        /* <DEDUP_REMOVED lines=64> */
.L_x_898:
[----:B------:R-:W-:Y:S05]  /*1a40*/  BSYNC B1 ;  /* 0x0000000000017941 */ /* 0x000fea0003800000 */
.L_x_897:
        /* <DEDUP_REMOVED lines=10> */
[----:B------:R-:W-:Y:S01]  /*1af0*/  HFMA2.MMA R120, -RZ, RZ, 0, 9.5367431640625e-07 ;  /* 0x00000010ff787435 */ /* 0x000fe200000001ff */
        /* <DEDUP_REMOVED lines=68> */
.L_x_900:
[----:B------:R-:W-:Y:S05]  /*1f40*/  BSYNC B1 ;  /* 0x0000000000017941 */ /* 0x000fea0003800000 */
.L_x_899:
        /* <DEDUP_REMOVED lines=10> */
[----:B------:R-:W-:Y:S01]  /*1ff0*/  ISETP.NE.U32.AND P0, PT, RZ, c[0x0][0x250], PT ;  /* 0x00009400ff007a0c */ /* 0x000fe20003f05070 */
[-CC-:B------:R-:W-:Y:S01]  /*2000*/  FFMA.FTZ R121, R149, R118.reuse, R119.reuse ;  /* 0x0000007695797223 */ /* 0x180fe20000010077 */
[----:B------:R-:W-:Y:S01]  /*2010*/  HFMA2.MMA R178, -RZ, RZ, 0, 9.5367431640625e-07 ;  /* 0x00000010ffb27435 */ /* 0x000fe200000001ff */
[-CC-:B------:R-:W-:Y:S01]  /*2020*/  FFMA.FTZ R116, R154, R118.reuse, R119.reuse ;  /* 0x000000769a747223 */ /* 0x180fe20000010077 */
[----:B------:R-:W-:Y:S01]  /*2030*/  ISETP.NE.AND.EX P0, PT, RZ, c[0x0][0x254], PT, P0 ;  /* 0x00009500ff007a0c */ /* 0x000fe20003f05300 */
[----:B------:R-:W-:-:S02]  /*2040*/  FFMA.FTZ R123, R153, R118, R119 ;  /* 0x00000076997b7223 */ /* 0x000fc40000010077 */
[----:B------:R-:W-:Y:S02]  /*2050*/  FFMA.FTZ R118, R158, R118, R119 ;  /* 0x000000769e767223 */ /* 0x000fe40000010077 */
[----:B------:R-:W-:Y:S02]  /*2060*/  FADD.FTZ R113, R146, -R113 ;  /* 0x8000007192717221 */ /* 0x000fe40000010000 */
[----:B------:R-:W-:Y:S02]  /*2070*/  FADD.FTZ R115, R145, -R112 ;  /* 0x8000007091737221 */ /* 0x000fe40000010000 */
[----:B------:R-:W-:Y:S02]  /*2080*/  FADD.FTZ R117, R150, -R117 ;  /* 0x8000007596757221 */ /* 0x000fe40000010000 */
[----:B------:R-:W-:Y:S02]  /*2090*/  FADD.FTZ R119, R147, -R114 ;  /* 0x8000007293777221 */ /* 0x000fe40000010000 */
[----:B------:R-:W-:-:S02]  /*20a0*/  FADD.FTZ R171, R152, -R121 ;  /* 0x8000007998ab7221 */ /* 0x000fc40000010000 */
[----:B------:R-:W-:Y:S01]  /*20b0*/  FADD.FTZ R175, R151, -R116 ;  /* 0x8000007497af7221 */ /* 0x000fe20000010000 */
[----:B------:R-:W-:Y:S01]  /*20c0*/  @P5 MOV R116, 0x20 ;  /* 0x0000002000745802 */ /* 0x000fe20000000f00 */
[----:B------:R-:W-:Y:S02]  /*20d0*/  FADD.FTZ R177, R156, -R123 ;  /* 0x8000007b9cb17221 */ /* 0x000fe40000010000 */
[----:B------:R-:W-:Y:S02]  /*20e0*/  FADD.FTZ R179, R155, -R118 ;  /* 0x800000769bb37221 */ /* 0x000fe40000010000 */
[C---:B-----5:R-:W-:Y:S02]  /*20f0*/  FMUL.FTZ R121, R124.reuse, R113 ;  /* 0x000000717c797220 */ /* 0x060fe40000410000 */
[C---:B------:R-:W-:Y:S02]  /*2100*/  FMUL.FTZ R120, R124.reuse, R115 ;  /* 0x000000737c787220 */ /* 0x040fe40000410000 */
[----:B------:R-:W-:-:S02]  /*2110*/  FMUL.FTZ R123, R124, R117 ;  /* 0x000000757c7b7220 */ /* 0x000fc40000410000 */
[C---:B------:R-:W-:Y:S02]  /*2120*/  FMUL.FTZ R122, R124.reuse, R119 ;  /* 0x000000777c7a7220 */ /* 0x040fe40000410000 */
[C---:B------:R-:W-:Y:S02]  /*2130*/  FMUL.FTZ R171, R124.reuse, R171 ;  /* 0x000000ab7cab7220 */ /* 0x040fe40000410000 */
[C---:B------:R-:W-:Y:S02]  /*2140*/  FMUL.FTZ R176, R124.reuse, R175 ;  /* 0x000000af7cb07220 */ /* 0x040fe40000410000 */
[C---:B------:R-:W-:Y:S02]  /*2150*/  FMUL.FTZ R177, R124.reuse, R177 ;  /* 0x000000b17cb17220 */ /* 0x040fe40000410000 */
[----:B------:R-:W-:Y:S02]  /*2160*/  FMUL.FTZ R124, R124, R179 ;  /* 0x000000b37c7c7220 */ /* 0x000fe40000410000 */
[----:B------:R-:W-:-:S02]  /*2170*/  @P1 FADD.FTZ R121, R8, R121 ;  /* 0x0000007908791221 */ /* 0x000fc40000010000 */
        /* <DEDUP_REMOVED lines=15> */
[----:B------:R-:W-:Y:S01]  /*2270*/  SEL R107, R124, R107, P5 ;  /* 0x0000006b7c6b7207 */ /* 0x000fe20002800000 */
[----:B------:R-:W-:Y:S01]  /*2280*/  IMAD.WIDE.U32 R118, R3, R178, c[0x0][0x248] ;  /* 0x0000920003767625 */ /* 0x000fe200078e00b2 */
        /* <DEDUP_REMOVED lines=26> */
.L_x_902:
[----:B------:R-:W-:Y:S05]  /*2430*/  BSYNC B1 ;  /* 0x0000000000017941 */ /* 0x000fea0003800000 */
.L_x_901:
[----:B------:R-:W-:-:S04]  /*2440*/  MOV R3, c[0x0][0x160] ;  /* 0x0000580000037a02 */ /* 0x000fc80000000f00 */
[----:B------:R-:W-:-:S04]  /*2450*/  LEA R2, R3, R2, 0x2 ;  /* 0x0000000203027211 */ /* 0x000fc800078e10ff */
[----:B------:R-:W-:-:S13]  /*2460*/  ISETP.GE.AND P0, PT, R2, c[0x0][0x164], PT ;  /* 0x0000590002007a0c */ /* 0x000fda0003f06270 */
[----:B-1---5:R-:W-:Y:S01]  /*2470*/  @P0 CALL.REL.NOINC `(.L_x_888) ;  /* 0x0000001000000944 */ /* 0x022fe20003c00000 */
[----:B------:R-:W-:Y:S05]  /*2480*/  BRA `(.L_x_903) ;  /* 0xffffdf2000007947 */ /* 0x000fea000383ffff */
.L_x_888:
[----:B0-----:R-:W-:Y:S05]  /*2490*/  BSYNC B0 ;  /* 0x0000000000007941 */ /* 0x001fea0003800000 */
.L_x_887:
        /* <DEDUP_REMOVED lines=32> */
[----:B------:R-:W3:Y:S01]  /*26a0*/  LDS R10, [R0.X4+0xc00] ;  /* 0x000c0000000a7984 */ /* 0x000ee20000004800 */
        /* <DEDUP_REMOVED lines=159> */
.L_x_895:
[----:B------:R-:W-:Y:S01]  /*30a0*/  HFMA2.MMA R120, -RZ, RZ, 0, 5.9604644775390625e-08 ;  /* 0x00000001ff787435 */ /* 0x000fe200000001ff */
[----:B------:R-:W-:Y:S02]  /*30b0*/  MOV R115, R175 ;  /* 0x000000af00737202 */ /* 0x000fe40000000f00 */
[----:B------:R-:W-:Y:S02]  /*30c0*/  MOV R117, 0x1f ;  /* 0x0000001f00757802 */ /* 0x000fe40000000f00 */
[----:B------:R-:W-:-:S02]  /*30d0*/  MOV R122, 0xffffffff ;  /* 0xffffffff007a7802 */ /* 0x000fc40000000f00 */
[----:B------:R-:W-:Y:S02]  /*30e0*/  MOV R112, 0x3100 ;  /* 0x0000310000707802 */ /* 0x000fe40000000f00 */
[----:B-----5:R-:W-:Y:S05]  /*30f0*/  CALL.REL.NOINC `($__internal_50_$__cuda_sm70_shflsync_bfly_p) ;  /* 0x0000046000007944 */ /* 0x020fea0003c00000 */
[----:B-1----:R-:W-:Y:S01]  /*3100*/  MOV R114, R115 ;  /* 0x0000007300727202 */ /* 0x002fe20000000f00 */
[----:B0-----:R-:W-:Y:S05]  /*3110*/  BRA `(.L_x_904) ;  /* 0xffffe2c000007947 */ /* 0x001fea000383ffff */
.L_x_896:
[----:B------:R-:W-:Y:S01]  /*3120*/  HFMA2.MMA R120, -RZ, RZ, 0, 5.9604644775390625e-08 ;  /* 0x00000001ff787435 */ /* 0x000fe200000001ff */
[----:B------:R-:W-:Y:S02]  /*3130*/  MOV R115, R176 ;  /* 0x000000b000737202 */ /* 0x000fe40000000f00 */
[----:B------:R-:W-:Y:S02]  /*3140*/  MOV R117, 0x1f ;  /* 0x0000001f00757802 */ /* 0x000fe40000000f00 */
[----:B------:R-:W-:Y:S02]  /*3150*/  MOV R122, 0xffffffff ;  /* 0xffffffff007a7802 */ /* 0x000fe40000000f00 */
[----:B------:R-:W-:Y:S02]  /*3160*/  MOV R112, 0x3180 ;  /* 0x0000318000707802 */ /* 0x000fe40000000f00 */
[----:B01---5:R-:W-:Y:S05]  /*3170*/  CALL.REL.NOINC `($__internal_50_$__cuda_sm70_shflsync_bfly_p) ;  /* 0x000003e000007944 */ /* 0x023fea0003c00000 */
[----:B------:R-:W-:Y:S01]  /*3180*/  FADD.FTZ R175, R114, R175 ;  /* 0x000000af72af7221 */ /* 0x000fe20000010000 */
[----:B0-----:R-:W-:Y:S01]  /*3190*/  HFMA2.MMA R120, -RZ, RZ, 0, 1.1920928955078125e-07 ;  /* 0x00000002ff787435 */ /* 0x001fe200000001ff */
[----:B-1----:R-:W-:Y:S01]  /*31a0*/  FADD.FTZ R176, R176, R115 ;  /* 0x00000073b0b07221 */ /* 0x002fe20000010000 */
[----:B------:R-:W-:-:S02]  /*31b0*/  MOV R117, 0x1f ;  /* 0x0000001f00757802 */ /* 0x000fc40000000f00 */
[----:B------:R-:W-:Y:S02]  /*31c0*/  MOV R122, 0xffffffff ;  /* 0xffffffff007a7802 */ /* 0x000fe40000000f00 */
[----:B------:R-:W-:Y:S02]  /*31d0*/  MOV R115, R175 ;  /* 0x000000af00737202 */ /* 0x000fe40000000f00 */
[----:B------:R-:W-:Y:S02]  /*31e0*/  MOV R112, 0x3200 ;  /* 0x0000320000707802 */ /* 0x000fe40000000f00 */
[----:B------:R-:W-:Y:S05]  /*31f0*/  CALL.REL.NOINC `($__internal_50_$__cuda_sm70_shflsync_bfly_p) ;  /* 0x0000036000007944 */ /* 0x000fea0003c00000 */
[----:B0-----:R-:W-:Y:S01]  /*3200*/  HFMA2.MMA R120, -RZ, RZ, 0, 1.1920928955078125e-07 ;  /* 0x00000002ff787435 */ /* 0x001fe200000001ff */
[----:B-1----:R-:W-:Y:S02]  /*3210*/  MOV R114, R115 ;  /* 0x0000007300727202 */ /* 0x002fe40000000f00 */
[----:B------:R-:W-:Y:S02]  /*3220*/  MOV R115, R176 ;  /* 0x000000b000737202 */ /* 0x000fe40000000f00 */
[----:B------:R-:W-:Y:S02]  /*3230*/  MOV R117, 0x1f ;  /* 0x0000001f00757802 */ /* 0x000fe40000000f00 */
[----:B------:R-:W-:-:S02]  /*3240*/  MOV R122, 0xffffffff ;  /* 0xffffffff007a7802 */ /* 0x000fc40000000f00 */
[----:B------:R-:W-:Y:S02]  /*3250*/  MOV R112, 0x3270 ;  /* 0x0000327000707802 */ /* 0x000fe40000000f00 */
[----:B------:R-:W-:Y:S05]  /*3260*/  CALL.REL.NOINC `($__internal_50_$__cuda_sm70_shflsync_bfly_p) ;  /* 0x000002f000007944 */ /* 0x000fea0003c00000 */
[----:B------:R-:W-:Y:S01]  /*3270*/  FADD.FTZ R175, R114, R175 ;  /* 0x000000af72af7221 */ /* 0x000fe20000010000 */
[----:B0-----:R-:W-:Y:S01]  /*3280*/  HFMA2.MMA R120, -RZ, RZ, 0, 2.384185791015625e-07 ;  /* 0x00000004ff787435 */ /* 0x001fe200000001ff */
[----:B-1----:R-:W-:Y:S01]  /*3290*/  FADD.FTZ R176, R176, R115 ;  /* 0x00000073b0b07221 */ /* 0x002fe20000010000 */
[----:B------:R-:W-:Y:S02]  /*32a0*/  MOV R117, 0x1f ;  /* 0x0000001f00757802 */ /* 0x000fe40000000f00 */
[----:B------:R-:W-:Y:S02]  /*32b0*/  MOV R122, 0xffffffff ;  /* 0xffffffff007a7802 */ /* 0x000fe40000000f00 */
[----:B------:R-:W-:Y:S02]  /*32c0*/  MOV R115, R175 ;  /* 0x000000af00737202 */ /* 0x000fe40000000f00 */
[----:B------:R-:W-:Y:S02]  /*32d0*/  MOV R112, 0x32f0 ;  /* 0x000032f000707802 */ /* 0x000fe40000000f00 */
[----:B------:R-:W-:Y:S05]  /*32e0*/  CALL.REL.NOINC `($__internal_50_$__cuda_sm70_shflsync_bfly_p) ;  /* 0x0000027000007944 */ /* 0x000fea0003c00000 */
[----:B0-----:R-:W-:Y:S01]  /*32f0*/  HFMA2.MMA R120, -RZ, RZ, 0, 2.384185791015625e-07 ;  /* 0x00000004ff787435 */ /* 0x001fe200000001ff */
[----:B-1----:R-:W-:-:S02]  /*3300*/  MOV R114, R115 ;  /* 0x0000007300727202 */ /* 0x002fc40000000f00 */
[----:B------:R-:W-:Y:S02]  /*3310*/  MOV R115, R176 ;  /* 0x000000b000737202 */ /* 0x000fe40000000f00 */
[----:B------:R-:W-:Y:S02]  /*3320*/  MOV R117, 0x1f ;  /* 0x0000001f00757802 */ /* 0x000fe40000000f00 */
[----:B------:R-:W-:Y:S02]  /*3330*/  MOV R122, 0xffffffff ;  /* 0xffffffff007a7802 */ /* 0x000fe40000000f00 */
[----:B------:R-:W-:Y:S02]  /*3340*/  MOV R112, 0x3360 ;  /* 0x0000336000707802 */ /* 0x000fe40000000f00 */
[----:B------:R-:W-:Y:S05]  /*3350*/  CALL.REL.NOINC `($__internal_50_$__cuda_sm70_shflsync_bfly_p) ;  /* 0x0000020000007944 */ /* 0x000fea0003c00000 */
[----:B------:R-:W-:Y:S01]  /*3360*/  FADD.FTZ R175, R114, R175 ;  /* 0x000000af72af7221 */ /* 0x000fe20000010000 */
[----:B0-----:R-:W-:Y:S01]  /*3370*/  HFMA2.MMA R120, -RZ, RZ, 0, 4.76837158203125e-07 ;  /* 0x00000008ff787435 */ /* 0x001fe200000001ff */
[----:B-1----:R-:W-:Y:S01]  /*3380*/  FADD.FTZ R118, R176, R115 ;  /* 0x00000073b0767221 */ /* 0x002fe20000010000 */
[----:B------:R-:W-:Y:S02]  /*3390*/  MOV R117, 0x1f ;  /* 0x0000001f00757802 */ /* 0x000fe40000000f00 */
[----:B------:R-:W-:-:S02]  /*33a0*/  MOV R122, 0xffffffff ;  /* 0xffffffff007a7802 */ /* 0x000fc40000000f00 */
[----:B------:R-:W-:Y:S02]  /*33b0*/  MOV R115, R175 ;  /* 0x000000af00737202 */ /* 0x000fe40000000f00 */
[----:B------:R-:W-:Y:S02]  /*33c0*/  MOV R112, 0x33e0 ;  /* 0x000033e000707802 */ /* 0x000fe40000000f00 */
[----:B------:R-:W-:Y:S05]  /*33d0*/  CALL.REL.NOINC `($__internal_50_$__cuda_sm70_shflsync_bfly_p) ;  /* 0x0000018000007944 */ /* 0x000fea0003c00000 */
[----:B0-----:R-:W-:Y:S01]  /*33e0*/  HFMA2.MMA R120, -RZ, RZ, 0, 4.76837158203125e-07 ;  /* 0x00000008ff787435 */ /* 0x001fe200000001ff */
[----:B-1----:R-:W-:Y:S02]  /*33f0*/  MOV R114, R115 ;  /* 0x0000007300727202 */ /* 0x002fe40000000f00 */
[----:B------:R-:W-:Y:S02]  /*3400*/  MOV R115, R118 ;  /* 0x0000007600737202 */ /* 0x000fe40000000f00 */
[----:B------:R-:W-:Y:S02]  /*3410*/  MOV R117, 0x1f ;  /* 0x0000001f00757802 */ /* 0x000fe40000000f00 */
[----:B------:R-:W-:Y:S02]  /*3420*/  MOV R122, 0xffffffff ;  /* 0xffffffff007a7802 */ /* 0x000fe40000000f00 */
[----:B------:R-:W-:-:S02]  /*3430*/  MOV R112, 0x3450 ;  /* 0x0000345000707802 */ /* 0x000fc40000000f00 */
[----:B------:R-:W-:Y:S05]  /*3440*/  CALL.REL.NOINC `($__internal_50_$__cuda_sm70_shflsync_bfly_p) ;  /* 0x0000011000007944 */ /* 0x000fea0003c00000 */
[----:B------:R-:W-:Y:S01]  /*3450*/  FADD.FTZ R116, R114, R175 ;  /* 0x000000af72747221 */ /* 0x000fe20000010000 */
[----:B0-----:R-:W-:Y:S01]  /*3460*/  HFMA2.MMA R120, -RZ, RZ, 0, 9.5367431640625e-07 ;  /* 0x00000010ff787435 */ /* 0x001fe200000001ff */
[----:B-1----:R-:W-:Y:S01]  /*3470*/  FADD.FTZ R118, R118, R115 ;  /* 0x0000007376767221 */ /* 0x002fe20000010000 */
[----:B------:R-:W-:-:S02]  /*3480*/  MOV R117, 0x1f ;  /* 0x0000001f00757802 */ /* 0x000fc40000000f00 */
[----:B------:R-:W-:Y:S02]  /*3490*/  MOV R122, 0xffffffff ;  /* 0xffffffff007a7802 */ /* 0x000fe40000000f00 */
[----:B------:R-:W-:Y:S02]  /*34a0*/  MOV R115, R116 ;  /* 0x0000007400737202 */ /* 0x000fe40000000f00 */
[----:B------:R-:W-:Y:S02]  /*34b0*/  MOV R112, 0x34d0 ;  /* 0x000034d000707802 */ /* 0x000fe40000000f00 */
[----:B------:R-:W-:Y:S05]  /*34c0*/  CALL.REL.NOINC `($__internal_50_$__cuda_sm70_shflsync_bfly_p) ;  /* 0x0000009000007944 */ /* 0x000fea0003c00000 */
[----:B0-----:R-:W-:Y:S01]  /*34d0*/  HFMA2.MMA R120, -RZ, RZ, 0, 9.5367431640625e-07 ;  /* 0x00000010ff787435 */ /* 0x001fe200000001ff */
[----:B-1----:R-:W-:Y:S02]  /*34e0*/  MOV R119, R115 ;  /* 0x0000007300777202 */ /* 0x002fe40000000f00 */
[----:B------:R-:W-:Y:S02]  /*34f0*/  MOV R115, R118 ;  /* 0x0000007600737202 */ /* 0x000fe40000000f00 */
[----:B------:R-:W-:Y:S02]  /*3500*/  MOV R117, 0x1f ;  /* 0x0000001f00757802 */ /* 0x000fe40000000f00 */
[----:B------:R-:W-:-:S02]  /*3510*/  MOV R122, 0xffffffff ;  /* 0xffffffff007a7802 */ /* 0x000fc40000000f00 */
[----:B------:R-:W-:Y:S02]  /*3520*/  MOV R112, 0x3540 ;  /* 0x0000354000707802 */ /* 0x000fe40000000f00 */
[----:B------:R-:W-:Y:S05]  /*3530*/  CALL.REL.NOINC `($__internal_50_$__cuda_sm70_shflsync_bfly_p) ;  /* 0x0000002000007944 */ /* 0x000fea0003c00000 */
[----:B-1----:R-:W-:Y:S01]  /*3540*/  MOV R113, R115 ;  /* 0x0000007300717202 */ /* 0x002fe20000000f00 */
[----:B0-----:R-:W-:Y:S05]  /*3550*/  BRA `(.L_x_905) ;  /* 0xffffdfa000007947 */ /* 0x001fea000383ffff */
        .weak           $__internal_50_$__cuda_sm70_shflsync_bfly_p
        .type           $__internal_50_$__cuda_sm70_shflsync_bfly_p,@function
        .size           $__internal_50_$__cuda_sm70_shflsync_bfly_p,(.L_x_2287 - $__internal_50_$__cuda_sm70_shflsync_bfly_p)
$__internal_50_$__cuda_sm70_shflsync_bfly_p:
[----:B------:R-:W-:Y:S01]  /*3560*/  HFMA2.MMA R113, -RZ, RZ, 0, 0 ;  /* 0x00000000ff717435 */ /* 0x000fe200000001ff */
[----:B------:R-:W-:Y:S04]  /*3570*/  WARPSYNC R122 ;  /* 0x0000007a00007348 */ /* 0x000fe80003800000 */
[----:B------:R0:W1:Y:S01]  /*3580*/  SHFL.BFLY PT, R115, R115, R120, R117 ;  /* 0x0c00007873737389 */ /* 0x00006200000e0075 */
[----:B------:R-:W-:Y:S05]  /*3590*/  RET.REL.NODEC R112 `(_ZN10layer_norm31ln_parallel_residual_bwd_kernelINS_13Kernel_traitsIf13__nv_bfloat16fS2_fjLj768ELj1ELj4ELj1ELj16ENS_18Kernel_traits_baseILj768EfS2_fS2_fjLj128EEEEELb0ELb1ELb0EEEvNS_9BwdParamsE) ;  /* 0xffffca6070007950 */ /* 0x000fea0003c3ffff */
.L_x_906:
        /* <DEDUP_REMOVED lines=14> */
.L_x_2287:


//--------------------- .text._ZN10layer_norm31ln_parallel_residual_bwd_kernelINS_13Kernel_traitsIf13__nv_bfloat16fS2_fjLj768ELj1ELj4ELj1ELj16ENS_18Kernel_traits_baseILj768EfS2_fS2_fjLj128EEEEELb0ELb1ELb1EEEvNS_9BwdParamsE --------------------------
	.section	.text._ZN10layer_norm31ln_parallel_residual_bwd_kernelINS_13Kernel_traitsIf13__nv_bfloat16fS2_fjLj768ELj1ELj4ELj1ELj16ENS_18Kernel_traits_baseILj768EfS2_fS2_fjLj128EEEEELb0ELb1ELb1EEEvNS_9BwdParamsE,"ax",@progbits
	.sectioninfo	@"SHI_REGISTERS=210"
	.align	128
        .global         _ZN10layer_norm31ln_parallel_residual_bwd_kernelINS_13Kernel_traitsIf13__nv_bfloat16fS2_fjLj768ELj1ELj4ELj1ELj16ENS_18Kernel_traits_baseILj768EfS2_fS2_fjLj128EEEEELb0ELb1ELb1EEEvNS_9BwdParamsE
        .type           _ZN10layer_norm31ln_parallel_residual_bwd_kernelINS_13Kernel_traitsIf13__nv_bfloat16fS2_fjLj768ELj1ELj4ELj1ELj16ENS_18Kernel_traits_baseILj768EfS2_fS2_fjLj128EEEEELb0ELb1ELb1EEEvNS_9BwdParamsE,@function
        .size           _ZN10layer_norm31ln_parallel_residual_bwd_kernelINS_13Kernel_traitsIf13__nv_bfloat16fS2_fjLj768ELj1ELj4ELj1ELj16ENS_18Kernel_traits_baseILj768EfS2_fS2_fjLj128EEEEELb0ELb1ELb1EEEvNS_9BwdParamsE,(.L_x_2288 - _ZN10layer_norm31ln_parallel_residual_bwd_kernelINS_13Kernel_traitsIf13__nv_bfloat16fS2_fjLj768ELj1ELj4ELj1ELj16ENS_18Kernel_traits_baseILj768EfS2_fS2_fjLj128EEEEELb0ELb1ELb1EEEvNS_9BwdParamsE)
        .other          _ZN10layer_norm31ln_parallel_residual_bwd_kernelINS_13Kernel_traitsIf13__nv_bfloat16fS2_fjLj768ELj1ELj4ELj1ELj16ENS_18Kernel_traits_baseILj768EfS2_fS2_fjLj128EEEEELb0ELb1ELb1EEEvNS_9BwdParamsE,@"STO_CUDA_ENTRY STV_DEFAULT"
_ZN10layer_norm31ln_parallel_residual_bwd_kernelINS_13Kernel_traitsIf13__nv_bfloat16fS2_fjLj768ELj1ELj4ELj1ELj16ENS_18Kernel_traits_baseILj768EfS2_fS2_fjLj128EEEEELb0ELb1ELb1EEEvNS_9BwdParamsE:
.text._ZN10layer_norm31ln_parallel_residual_bwd_kernelINS_13Kernel_traitsIf13__nv_bfloat16fS2_fjLj768ELj1ELj4ELj1ELj16ENS_18Kernel_traits_baseILj768EfS2_fS2_fjLj128EEEEELb0ELb1ELb1EEEvNS_9BwdParamsE:
        /* <DEDUP_REMOVED lines=34> */
.L_x_908:
        /* <DEDUP_REMOVED lines=37> */
[----:B------:R-:W-:Y:S01]  /*0470*/  CS2R R138, SRZ ;  /* 0x00000000008a7805 */ /* 0x000fe2000001ff00 */
[----:B01----:R-:W-:-:S02]  /*0480*/  MOV R145, RZ ;  /* 0x000000ff00917202 */ /* 0x003fc40000000f00 */
.L_x_914:
[----:B------:R-:W-:Y:S01]  /*0490*/  IMAD R2, R144, c[0x0][0x168], RZ ;  /* 0x00005a0090027a24 */ /* 0x000fe200078e02ff */
[----:B------:R-:W-:-:S02]  /*04a0*/  LOP3.LUT R64, R108, 0x1f, RZ, 0xc0, !PT ;  /* 0x0000001f6c407812 */ /* 0x000fc400078ec0ff */
[----:B------:R-:W-:Y:S02]  /*04b0*/  MOV R153, 0x4 ;  /* 0x0000000400997802 */ /* 0x000fe40000000f00 */
[----:B------:R-:W-:Y:S02]  /*04c0*/  SHF.R.S32.HI R3, RZ, 0x1f, R2 ;  /* 0x0000001fff037819 */ /* 0x000fe40000011402 */
[----:B------:R-:W-:Y:S02]  /*04d0*/  MOV R162, 0x20 ;  /* 0x0000002000a27802 */ /* 0x000fe40000000f00 */
[----:B------:R-:W-:Y:S01]  /*04e0*/  LEA.HI R149, R3, R2, RZ, 0x3 ;  /* 0x0000000203957211 */ /* 0x000fe200078f18ff */
[----:B------:R-:W-:Y:S01]  /*04f0*/  IMAD.WIDE R2, R144, R153, c[0x0][0x1a0] ;  /* 0x0000680090027625 */ /* 0x000fe200078e0299 */
[----:B------:R-:W-:Y:S02]  /*0500*/  MOV R92, 0x10 ;  /* 0x00000010005c7802 */ /* 0x000fe40000000f00 */
[----:B------:R-:W-:-:S02]  /*0510*/  LEA.HI.SX32 R149, R149, R64, 0x1d ;  /* 0x0000004095957211 */ /* 0x000fc400078feaff */
[----:B------:R0:W2:Y:S03]  /*0520*/  LDG.E R160, [R2.64] ;  /* 0x0000000402a07981 */ /* 0x0000a6000c1e1900 */
[C---:B------:R-:W-:Y:S01]  /*0530*/  IMAD.WIDE.U32 R68, R149.reuse, R92, c[0x0][0x208] ;  /* 0x0000820095447625 */ /* 0x040fe200078e005c */
[----:B------:R-:W-:-:S03]  /*0540*/  IADD3 R158, R149, 0x40, RZ ;  /* 0x00000040959e7810 */ /* 0x000fc60007ffe0ff */
[CC--:B------:R-:W-:Y:S01]  /*0550*/  IMAD.WIDE.U32 R96, R149.reuse, R162.reuse, c[0x0][0x188] ;  /* 0x0000620095607625 */ /* 0x0c0fe200078e00a2 */
[C---:B------:R-:W-:Y:S01]  /*0560*/  IADD3 R151, R149.reuse, 0x20, RZ ;  /* 0x0000002095977810 */ /* 0x040fe20007ffe0ff */
[----:B------:R-:W3:Y:S01]  /*0570*/  LDG.E.128 R68, [R68.64] ;  /* 0x0000000444447981 */ /* 0x000ee2000c1e1d00 */
[----:B------:R-:W-:Y:S01]  /*0580*/  IADD3 R161, R149, 0x40, RZ ;  /* 0x0000004095a17810 */ /* 0x000fe20007ffe0ff */
[----:B------:R-:W-:Y:S02]  /*0590*/  IMAD.WIDE R152, R144, R153, c[0x0][0x1a8] ;  /* 0x00006a0090987625 */ /* 0x000fe400078e0299 */
        /* <DEDUP_REMOVED lines=10> */
[----:B-1----:R2:W4:Y:S04]  /*0640*/  LDG.E.128 R96, [R158.64+0x10] ;  /* 0x000010049e607981 */ /* 0x002528000c1e1d00 */
[----:B------:R1:W4:Y:S04]  /*0650*/  LDG.E.128 R76, [R156.64] ;  /* 0x000000049c4c7981 */ /* 0x000328000c1e1d00 */
[----:B------:R1:W4:Y:S01]  /*0660*/  LDG.E.128 R84, [R156.64+0x10] ;  /* 0x000010049c547981 */ /* 0x000322000c1e1d00 */
[----:B------:R-:W-:-:S04]  /*0670*/  ISETP.NE.U32.AND P0, PT, RZ, c[0x0][0x218], PT ;  /* 0x00008600ff007a0c */ /* 0x000fc80003f05070 */
[----:B------:R-:W-:-:S13]  /*0680*/  ISETP.NE.AND.EX P0, PT, RZ, c[0x0][0x21c], PT, P0 ;  /* 0x00008700ff007a0c */ /* 0x000fda0003f05300 */
[----:B0-----:R-:W-:-:S04]  /*0690*/  @P0 IMAD.WIDE.U32 R2, R149, R162, c[0x0][0x218] ;  /* 0x0000860095020625 */ /* 0x001fc800078e00a2 */
[----:B------:R-:W-:Y:S01]  /*06a0*/  @P0 IMAD.WIDE.U32 R154, R162, R151, c[0x0][0x218] ;  /* 0x00008600a29a0625 */ /* 0x000fe200078e0097 */
[----:B-----5:R0:W5:Y:S03]  /*06b0*/  @P0 LDG.E.128 R28, [R2.64] ;  /* 0x00000004021c0981 */ /* 0x020166000c1e1d00 */
        /* <DEDUP_REMOVED lines=8> */
[--C-:B---3--:R-:W-:Y:S02]  /*0740*/  PRMT R155, RZ, 0x5410, R68.reuse ;  /* 0x00005410ff9b7816 */ /* 0x108fe40000000044 */
[----:B------:R-:W-:Y:S01]  /*0750*/  PRMT R154, RZ, 0x7610, R68 ;  /* 0x00007610ff9a7816 */ /* 0x000fe20000000044 */
[C---:B----4-:R-:W-:Y:S02]  /*0760*/  FADD.FTZ R153, -R159.reuse, R64 ;  /* 0x000000409f997221 */ /* 0x050fe40000010100 */
[C---:B------:R-:W-:Y:S02]  /*0770*/  FADD.FTZ R163, -R159.reuse, R66 ;  /* 0x000000429fa37221 */ /* 0x040fe40000010100 */
[----:B------:R-:W-:Y:S02]  /*0780*/  FADD.FTZ R161, -R159, R65 ;  /* 0x000000419fa17221 */ /* 0x000fe40000010100 */
[----:B------:R-:W-:-:S02]  /*0790*/  FMUL.FTZ R66, R24, R155 ;  /* 0x0000009b18427220 */ /* 0x000fc40000410000 */
[C---:B------:R-:W-:Y:S01]  /*07a0*/  FMUL.FTZ R65, R152.reuse, R153 ;  /* 0x0000009998417220 */ /* 0x040fe20000410000 */
[--C-:B-1----:R-:W-:Y:S01]  /*07b0*/  PRMT R156, RZ, 0x5410, R69.reuse ;  /* 0x00005410ff9c7816 */ /* 0x102fe20000000045 */
[C---:B------:R-:W-:Y:S01]  /*07c0*/  FADD.FTZ R193, -R159.reuse, R90 ;  /* 0x0000005a9fc17221 */ /* 0x040fe20000010100 */
[----:B------:R-:W-:Y:S01]  /*07d0*/  PRMT R157, RZ, 0x7610, R69 ;  /* 0x00007610ff9d7816 */ /* 0x000fe20000000045 */
[----:B------:R-:W-:Y:S02]  /*07e0*/  FADD.FTZ R197, -R159, R91 ;  /* 0x0000005b9fc57221 */ /* 0x000fe40000010100 */
[----:B------:R-:W-:Y:S02]  /*07f0*/  FMUL.FTZ R69, R25, R154 ;  /* 0x0000009a19457220 */ /* 0x000fe40000410000 */
[----:B------:R-:W-:Y:S02]  /*0800*/  FADD.FTZ R90, RZ, R66 ;  /* 0x00000042ff5a7221 */ /* 0x000fe40000010000 */
[----:B------:R-:W-:-:S02]  /*0810*/  FMUL.FTZ R64, R152, R161 ;  /* 0x000000a198407220 */ /* 0x000fc40000410000 */
[----:B------:R-:W-:Y:S01]  /*0820*/  FFMA.FTZ R91, R65, R66, RZ ;  /* 0x00000042415b7223 */ /* 0x000fe200000100ff */
[--C-:B------:R-:W-:Y:S01]  /*0830*/  PRMT R158, RZ, 0x5410, R70.reuse ;  /* 0x00005410ff9e7816 */ /* 0x100fe20000000046 */
[----:B------:R-:W-:Y:S01]  /*0840*/  FADD.FTZ R165, -R159, R67 ;  /* 0x000000439fa57221 */ /* 0x000fe20000010100 */
[----:B------:R-:W-:Y:S01]  /*0850*/  PRMT R160, RZ, 0x7610, R70 ;  /* 0x00007610ffa07816 */ /* 0x000fe20000000046 */
[----:B------:R-:W-:Y:S01]  /*0860*/  FMUL.FTZ R70, R26, R156 ;  /* 0x0000009c1a467220 */ /* 0x000fe20000410000 */
[--C-:B------:R-:W-:Y:S02]  /*0870*/  PRMT R195, RZ, 0x5410, R93.reuse ;  /* 0x00005410ffc37816 */ /* 0x100fe4000000005d */
[----:B------:R-:W-:Y:S01]  /*0880*/  PRMT R186, RZ, 0x7610, R93 ;  /* 0x00007610ffba7816 */ /* 0x000fe2000000005d */
[----:B------:R-:W-:Y:S02]  /*0890*/  FADD.FTZ R93, R90, R69 ;  /* 0x000000455a5d7221 */ /* 0x000fe40000010000 */
[----:B------:R-:W-:-:S02]  /*08a0*/  FMUL.FTZ R67, R152, R163 ;  /* 0x000000a398437220 */ /* 0x000fc40000410000 */
[----:B------:R-:W-:Y:S01]  /*08b0*/  FFMA.FTZ R90, R64, R69, R91 ;  /* 0x00000045405a7223 */ /* 0x000fe2000001005b */
[--C-:B------:R-:W-:Y:S01]  /*08c0*/  PRMT R182, RZ, 0x5410, R92.reuse ;  /* 0x00005410ffb67816 */ /* 0x100fe2000000005c */
[----:B------:R-:W-:Y:S01]  /*08d0*/  FADD.FTZ R167, -R159, R73 ;  /* 0x000000499fa77221 */ /* 0x000fe20000010100 */
[----:B------:R-:W-:Y:S01]  /*08e0*/  PRMT R184, RZ, 0x7610, R92 ;  /* 0x00007610ffb87816 */ /* 0x000fe2000000005c */
[----:B------:R-:W-:Y:S01]  /*08f0*/  FMUL.FTZ R73, R27, R157 ;  /* 0x0000009d1b497220 */ /* 0x000fe20000410000 */
[--C-:B------:R-:W-:Y:S01]  /*0900*/  PRMT R162, RZ, 0x5410, R71.reuse ;  /* 0x00005410ffa27816 */ /* 0x100fe20000000047 */
[----:B------:R-:W-:Y:S01]  /*0910*/  FADD.FTZ R92, R93, R70 ;  /* 0x000000465d5c7221 */ /* 0x000fe20000010000 */
[----:B------:R-:W-:Y:S01]  /*0920*/  PRMT R164, RZ, 0x7610, R71 ;  /* 0x00007610ffa47816 */ /* 0x000fe20000000047 */
[----:B------:R-:W-:Y:S02]  /*0930*/  FADD.FTZ R71, -R159, R72 ;  /* 0x000000489f477221 */ /* 0x000fe40000010100 */
[----:B------:R-:W-:-:S02]  /*0940*/  FMUL.FTZ R68, R152, R165 ;  /* 0x000000a598447220 */ /* 0x000fc40000410000 */
[----:B------:R-:W-:Y:S02]  /*0950*/  FFMA.FTZ R93, R67, R70, R90 ;  /* 0x00000046435d7223 */ /* 0x000fe4000001005a */
[C---:B------:R-:W-:Y:S02]  /*0960*/  FADD.FTZ R169, -R159.reuse, R74 ;  /* 0x0000004a9fa97221 */ /* 0x040fe40000010100 */
[----:B------:R-:W-:Y:S02]  /*0970*/  FADD.FTZ R203, -R159, R97 ;  /* 0x000000619fcb7221 */ /* 0x000fe40000010100 */
[----:B------:R-:W-:Y:S02]  /*0980*/  FMUL.FTZ R74, R20, R158 ;  /* 0x0000009e144a7220 */ /* 0x000fe40000410000 */
[----:B------:R-:W-:Y:S02]  /*0990*/  FADD.FTZ R97, R92, R73 ;  /* 0x000000495c617221 */ /* 0x000fe40000010000 */
[----:B------:R-:W-:-:S02]  /*09a0*/  FMUL.FTZ R71, R152, R71 ;  /* 0x0000004798477220 */ /* 0x000fc40000410000 */
[----:B------:R-:W-:Y:S01]  /*09b0*/  FFMA.FTZ R93, R68, R73, R93 ;  /* 0x00000049445d7223 */ /* 0x000fe2000001005d */
[--C-:B------:R-:W-:Y:S01]  /*09c0*/  PRMT R201, RZ, 0x5410, R94.reuse ;  /* 0x00005410ffc97816 */ /* 0x100fe2000000005e */
[----:B------:R-:W-:Y:S01]  /*09d0*/  FADD.FTZ R175, -R159, R77 ;  /* 0x0000004d9faf7221 */ /* 0x000fe20000010100 */
[----:B------:R-:W-:Y:S01]  /*09e0*/  PRMT R205, RZ, 0x7610, R94 ;  /* 0x00007610ffcd7816 */ /* 0x000fe2000000005e */
[----:B------:R-:W-:Y:S02]  /*09f0*/  FMUL.FTZ R77, R21, R160 ;  /* 0x000000a0154d7220 */ /* 0x000fe40000410000 */
[----:B------:R-:W-:Y:S02]  /*0a00*/  FADD.FTZ R94, R97, R74 ;  /* 0x0000004a615e7221 */ /* 0x000fe40000010000 */
[----:B------:R-:W-:Y:S02]  /*0a10*/  FMUL.FTZ R72, R152, R167 ;  /* 0x000000a798487220 */ /* 0x000fe40000410000 */
[----:B------:R-:W-:-:S02]  /*0a20*/  FFMA.FTZ R93, R71, R74, R93 ;  /* 0x0000004a475d7223 */ /* 0x000fc4000001005d */
[C---:B------:R-:W-:Y:S02]  /*0a30*/  FADD.FTZ R173, -R159.reuse, R76 ;  /* 0x0000004c9fad7221 */ /* 0x040fe40000010100 */
[C---:B------:R-:W-:Y:S02]  /*0a40*/  FADD.FTZ R171, -R159.reuse, R75 ;  /* 0x0000004b9fab7221 */ /* 0x040fe40000010100 */
[----:B------:R-:W-:Y:S02]  /*0a50*/  FMUL.FTZ R76, R22, R162 ;  /* 0x000000a2164c7220 */ /* 0x000fe40000410000 */
[----:B------:R-:W-:Y:S02]  /*0a60*/  FADD.FTZ R97, R94, R77 ;  /* 0x0000004d5e617221 */ /* 0x000fe40000010000 */
[----:B------:R-:W-:Y:S02]  /*0a70*/  FMUL.FTZ R75, R152, R169 ;  /* 0x000000a9984b7220 */ /* 0x000fe40000410000 */
[----:B------:R-:W-:Y:S01]  /*0a80*/  FFMA.FTZ R93, R72, R77, R93 ;  /* 0x0000004d485d7223 */ /* 0x000fe2000001005d */
[----:B------:R-:W-:Y:S01]  /*0a90*/  PRMT R166, RZ, 0x5410, R80 ;  /* 0x00005410ffa67816 */ /* 0x000fe20000000050 */
[----:B------:R-:W-:-:S02]  /*0aa0*/  FADD.FTZ R179, -R159, R79 ;  /* 0x0000004f9fb37221 */ /* 0x000fc40000010100 */
[C---:B------:R-:W-:Y:S02]  /*0ab0*/  FADD.FTZ R177, -R159.reuse, R78 ;  /* 0x0000004e9fb17221 */ /* 0x040fe40000010100 */
[----:B------:R-:W-:Y:S02]  /*0ac0*/  FADD.FTZ R199, -R159, R96 ;  /* 0x000000609fc77221 */ /* 0x000fe40000010100 */
[----:B------:R-:W-:Y:S02]  /*0ad0*/  FMUL.FTZ R79, R23, R164 ;  /* 0x000000a4174f7220 */ /* 0x000fe40000410000 */
[----:B------:R-:W-:Y:S02]  /*0ae0*/  FADD.FTZ R94, R97, R76 ;  /* 0x0000004c615e7221 */ /* 0x000fe40000010000 */
[----:B------:R-:W-:Y:S02]  /*0af0*/  FMUL.FTZ R78, R152, R171 ;  /* 0x000000ab984e7220 */ /* 0x000fe40000410000 */
[----:B------:R-:W-:Y:S01]  /*0b00*/  FFMA.FTZ R96, R75, R76, R93 ;  /* 0x0000004c4b607223 */ /* 0x000fe2000001005d */
[----:B------:R-:W-:Y:S01]  /*0b10*/  PRMT R168, RZ, 0x7610, R80 ;  /* 0x00007610ffa87816 */ /* 0x000fe20000000050 */
[----:B------:R-:W-:Y:S01]  /*0b20*/  FADD.FTZ R94, R94, R79 ;  /* 0x0000004f5e5e7221 */ /* 0x000fe20000010000 */
[----:B------:R-:W-:-:S02]  /*0b30*/  PRMT R178, RZ, 0x5410, R83 ;  /* 0x00005410ffb27816 */ /* 0x000fc40000000053 */
[----:B------:R-:W-:Y:S01]  /*0b40*/  PRMT R180, RZ, 0x7610, R83 ;  /* 0x00007610ffb47816 */ /* 0x000fe20000000053 */
[----:B------:R-:W-:Y:S02]  /*0b50*/  FMUL.FTZ R83, R16, R166 ;  /* 0x000000a610537220 */ /* 0x000fe40000410000 */
        /* <DEDUP_REMOVED lines=10> */
[----:B------:R-:W-:Y:S01]  /*0c00*/  FADD.FTZ R187, -R159, R87 ;  /* 0x000000579fbb7221 */ /* 0x000fe20000010100 */
[----:B------:R-:W-:Y:S01]  /*0c10*/  PRMT R176, RZ, 0x7610, R82 ;  /* 0x00007610ffb07816 */ /* 0x000fe20000000052 */
[----:B------:R-:W-:Y:S02]  /*0c20*/  FMUL.FTZ R87, R18, R170 ;  /* 0x000000aa12577220 */ /* 0x000fe40000410000 */
[----:B------:R-:W-:Y:S02]  /*0c30*/  FADD.FTZ R96, R97, R84 ;  /* 0x0000005461607221 */ /* 0x000fe40000010000 */
[----:B------:R-:W-:-:S02]  /*0c40*/  FMUL.FTZ R82, R152, R177 ;  /* 0x000000b198527220 */ /* 0x000fc40000410000 */
[----:B------:R-:W-:Y:S02]  /*0c50*/  FFMA.FTZ R94, R81, R84, R94 ;  /* 0x00000054515e7223 */ /* 0x000fe4000001005e */
[C---:B------:R-:W-:Y:S02]  /*0c60*/  FADD.FTZ R185, -R159.reuse, R86 ;  /* 0x000000569fb97221 */ /* 0x040fe40000010100 */
[----:B------:R-:W-:Y:S02]  /*0c70*/  FADD.FTZ R183, -R159, R85 ;  /* 0x000000559fb77221 */ /* 0x000fe40000010100 */
[----:B------:R-:W-:Y:S02]  /*0c80*/  FMUL.FTZ R86, R19, R172 ;  /* 0x000000ac13567220 */ /* 0x000fe40000410000 */
[----:B------:R-:W-:Y:S02]  /*0c90*/  FADD.FTZ R97, R96, R87 ;  /* 0x0000005760617221 */ /* 0x000fe40000010000 */
[----:B------:R-:W-:-:S02]  /*0ca0*/  FMUL.FTZ R85, R152, R179 ;  /* 0x000000b398557220 */ /* 0x000fc40000410000 */
[----:B------:R-:W-:Y:S02]  /*0cb0*/  FFMA.FTZ R96, R82, R87, R94 ;  /* 0x0000005752607223 */ /* 0x000fe4000001005e */
[C---:B------:R-:W-:Y:S02]  /*0cc0*/  FADD.FTZ R189, -R159.reuse, R88 ;  /* 0x000000589fbd7221 */ /* 0x040fe40000010100 */
[C---:B------:R-:W-:Y:S02]  /*0cd0*/  FADD.FTZ R191, -R159.reuse, R89 ;  /* 0x000000599fbf7221 */ /* 0x040fe40000010100 */
[----:B------:R-:W-:Y:S02]  /*0ce0*/  FADD.FTZ R207, -R159, R98 ;  /* 0x000000629fcf7221 */ /* 0x000fe40000010100 */
[----:B------:R-:W-:Y:S02]  /*0cf0*/  FMUL.FTZ R88, R12, R174 ;  /* 0x000000ae0c587220 */ /* 0x000fe40000410000 */
[----:B------:R-:W-:-:S02]  /*0d00*/  FADD.FTZ R97, R97, R86 ;  /* 0x0000005661617221 */ /* 0x000fc40000010000 */
[C---:B------:R-:W-:Y:S02]  /*0d10*/  FMUL.FTZ R89, R152.reuse, R181 ;  /* 0x000000b598597220 */ /* 0x040fe40000410000 */
[----:B------:R-:W-:Y:S02]  /*0d20*/  FFMA.FTZ R98, R85, R86, R96 ;  /* 0x0000005655627223 */ /* 0x000fe40000010060 */
[----:B------:R-:W-:Y:S02]  /*0d30*/  FMUL.FTZ R90, R13, R176 ;  /* 0x000000b00d5a7220 */ /* 0x000fe40000410000 */
[----:B------:R-:W-:Y:S02]  /*0d40*/  FADD.FTZ R97, R97, R88 ;  /* 0x0000005861617221 */ /* 0x000fe40000010000 */
[----:B------:R-:W-:Y:S02]  /*0d50*/  FMUL.FTZ R91, R152, R183 ;  /* 0x000000b7985b7220 */ /* 0x000fe40000410000 */
[----:B------:R-:W-:Y:S01]  /*0d60*/  FFMA.FTZ R98, R89, R88, R98 ;  /* 0x0000005859627223 */ /* 0x000fe20000010062 */
[----:B0-----:R-:W-:Y:S01]  /*0d70*/  PRMT R3, RZ, 0x5410, R95 ;  /* 0x00005410ff037816 */ /* 0x001fe2000000005f */
[----:B------:R-:W-:Y:S01]  /*0d80*/  FADD.FTZ R159, -R159, R99 ;  /* 0x000000639f9f7221 */ /* 0x000fe20000010100 */
[----:B------:R-:W-:Y:S01]  /*0d90*/  PRMT R2, RZ, 0x7610, R95 ;  /* 0x00007610ff027816 */ /* 0x000fe2000000005f */
[----:B------:R-:W-:-:S02]  /*0da0*/  FMUL.FTZ R92, R14, R178 ;  /* 0x000000b20e5c7220 */ /* 0x000fc40000410000 */
[----:B------:R-:W-:Y:S02]  /*0db0*/  FADD.FTZ R99, R97, R90 ;  /* 0x0000005a61637221 */ /* 0x000fe40000010000 */
[----:B------:R-:W-:Y:S02]  /*0dc0*/  FMUL.FTZ R95, R152, R185 ;  /* 0x000000b9985f7220 */ /* 0x000fe40000410000 */
[----:B------:R-:W-:Y:S02]  /*0dd0*/  FFMA.FTZ R98, R91, R90, R98 ;  /* 0x0000005a5b627223 */ /* 0x000fe40000010062 */
[----:B------:R-:W-:Y:S02]  /*0de0*/  FADD.FTZ R137, R158, R137 ;  /* 0x000000899e897221 */ /* 0x000fe40000010000 */
[----:B------:R-:W-:Y:S02]  /*0df0*/  FFMA.FTZ R138, R71, R158, R138 ;  /* 0x0000009e478a7223 */ /* 0x000fe4000001008a */
        /* <DEDUP_REMOVED lines=9> */
[----:B------:R-:W-:Y:S02]  /*0e90*/  FMUL.FTZ R157, R152, R189 ;  /* 0x000000bd989d7220 */ /* 0x000fe40000410000 */
[----:B------:R-:W-:Y:S02]  /*0ea0*/  FMUL.FTZ R94, R8, R182 ;  /* 0x000000b6085e7220 */ /* 0x000fe40000410000 */
        /* <DEDUP_REMOVED lines=75> */
.L_x_915:
        /* <DEDUP_REMOVED lines=18> */
.L_x_916:
        /* <DEDUP_REMOVED lines=8> */
[----:B------:R-:W-:Y:S01]  /*1500*/  FSEL R173, R168, RZ, !P0 ;  /* 0x000000ffa8ad7208 */ /* 0x000fe20004000000 */
        /* <DEDUP_REMOVED lines=8> */
[----:B------:R-:W-:Y:S01]  /*1590*/  ISETP.NE.U32.AND P3, PT, RZ, c[0x0][0x258], PT ;  /* 0x00009600ff007a0c */ /* 0x000fe20003f65070 */
[-CC-:B------:R-:W-:Y:S01]  /*15a0*/  FFMA.FTZ R68, R68, R166.reuse, R173.reuse ;  /* 0x000000a644447223 */ /* 0x180fe200000100ad */
[----:B------:R-:W-:Y:S01]  /*15b0*/  LOP3.LUT R175, R108, 0x1f, RZ, 0xc0, !PT ;  /* 0x0000001f6caf7812 */ /* 0x000fe200078ec0ff */
[-CC-:B------:R-:W-:Y:S01]  /*15c0*/  FFMA.FTZ R71, R71, R166.reuse, R173.reuse ;  /* 0x000000a647477223 */ /* 0x180fe200000100ad */
[----:B------:R-:W-:Y:S01]  /*15d0*/  ISETP.NE.AND.EX P3, PT, RZ, c[0x0][0x25c], PT, P3 ;  /* 0x00009700ff007a0c */ /* 0x000fe20003f65330 */
[----:B------:R-:W-:-:S02]  /*15e0*/  FFMA.FTZ R72, R72, R166, R173 ;  /* 0x000000a648487223 */ /* 0x000fc400000100ad */
[-CC-:B------:R-:W-:Y:S02]  /*15f0*/  FFMA.FTZ R3, R75, R166.reuse, R173.reuse ;  /* 0x000000a64b037223 */ /* 0x180fe400000100ad */
[-CC-:B------:R-:W-:Y:S01]  /*1600*/  FFMA.FTZ R2, R78, R166.reuse, R173.reuse ;  /* 0x000000a64e027223 */ /* 0x180fe200000100ad */
[----:B------:R-:W-:Y:S01]  /*1610*/  LEA.HI.SX32 R78, R168, R175, 0x1d ;  /* 0x000000afa84e7211 */ /* 0x000fe200078feaff */
[-CC-:B------:R-:W-:Y:S02]  /*1620*/  FFMA.FTZ R164, R153, R166.reuse, R173.reuse ;  /* 0x000000a699a47223 */ /* 0x180fe400000100ad */
[-CC-:B------:R-:W-:Y:S02]  /*1630*/  FFMA.FTZ R153, R156, R166.reuse, R173.reuse ;  /* 0x000000a69c997223 */ /* 0x180fe400000100ad */
[-CC-:B------:R-:W-:Y:S02]  /*1640*/  FFMA.FTZ R80, R80, R166.reuse, R173.reuse ;  /* 0x000000a650507223 */ /* 0x180fe400000100ad */
[----:B------:R-:W-:-:S02]  /*1650*/  FFMA.FTZ R81, R81, R166, R173 ;  /* 0x000000a651517223 */ /* 0x000fc400000100ad */
[-CC-:B------:R-:W-:Y:S02]  /*1660*/  FFMA.FTZ R82, R82, R166.reuse, R173.reuse ;  /* 0x000000a652527223 */ /* 0x180fe400000100ad */
[-CC-:B------:R-:W-:Y:S02]  /*1670*/  FFMA.FTZ R159, R85, R166.reuse, R173.reuse ;  /* 0x000000a6559f7223 */ /* 0x180fe400000100ad */
[-CC-:B0-----:R-:W-:Y:S02]  /*1680*/  FFMA.FTZ R163, R89, R166.reuse, R173.reuse ;  /* 0x000000a659a37223 */ /* 0x181fe400000100ad */
[----:B------:R-:W-:Y:S02]  /*1690*/  FFMA.FTZ R156, R170, R166, R173 ;  /* 0x000000a6aa9c7223 */ /* 0x000fe400000100ad */
[----:B------:R-:W-:Y:S02]  /*16a0*/  FADD.FTZ R65, R66, -R65 ;  /* 0x8000004142417221 */ /* 0x000fe40000010000 */
[----:B------:R-:W-:-:S02]  /*16b0*/  FADD.FTZ R69, R69, -R64 ;  /* 0x8000004045457221 */ /* 0x000fc40000010000 */
[----:B------:R-:W-:Y:S02]  /*16c0*/  FADD.FTZ R67, R70, -R67 ;  /* 0x8000004346437221 */ /* 0x000fe40000010000 */
[----:B------:R-:W-:Y:S02]  /*16d0*/  FADD.FTZ R73, R73, -R68 ;  /* 0x8000004449497221 */ /* 0x000fe40000010000 */
[----:B------:R-:W-:Y:S02]  /*16e0*/  FADD.FTZ R71, R74, -R71 ;  /* 0x800000474a477221 */ /* 0x000fe40000010000 */
[----:B------:R-:W-:Y:S02]  /*16f0*/  FADD.FTZ R75, R77, -R72 ;  /* 0x800000484d4b7221 */ /* 0x000fe40000010000 */
[----:B------:R-:W-:Y:S01]  /*1700*/  FADD.FTZ R85, R76, -R3 ;  /* 0x800000034c557221 */ /* 0x000fe20000010000 */
[----:B------:R-:W-:Y:S01]  /*1710*/  @P0 MOV R76, 0x20 ;  /* 0x00000020004c0802 */ /* 0x000fe20000000f00 */
[----:B------:R-:W-:-:S02]  /*1720*/  FADD.FTZ R89, R79, -R2 ;  /* 0x800000024f597221 */ /* 0x000fc40000010000 */
[-CC-:B------:R-:W-:Y:S02]  /*1730*/  FFMA.FTZ R165, R91, R166.reuse, R173.reuse ;  /* 0x000000a65ba57223 */ /* 0x180fe400000100ad */
[----:B------:R-:W-:Y:S02]  /*1740*/  FFMA.FTZ R167, R95, R166, R173 ;  /* 0x000000a65fa77223 */ /* 0x000fe400000100ad */
[----:B------:R-:W-:Y:S02]  /*1750*/  FADD.FTZ R91, R83, -R80 ;  /* 0x80000050535b7221 */ /* 0x000fe40000010000 */
[----:B------:R-:W-:Y:S02]  /*1760*/  FADD.FTZ R95, R84, -R81 ;  /* 0x80000051545f7221 */ /* 0x000fe40000010000 */
[----:B------:R-:W-:Y:S02]  /*1770*/  FADD.FTZ R87, R87, -R82 ;  /* 0x8000005257577221 */ /* 0x000fe40000010000 */
[----:B------:R-:W-:-:S02]  /*1780*/  FADD.FTZ R159, R86, -R159 ;  /* 0x8000009f569f7221 */ /* 0x000fc40000010000 */
[----:B------:R-:W-:Y:S01]  /*1790*/  FADD.FTZ R161, R161, -R156 ;  /* 0x8000009ca1a17221 */ /* 0x000fe20000010000 */
[----:B------:R-:W-:Y:S01]  /*17a0*/  HFMA2.MMA R156, -RZ, RZ, 0, 9.5367431640625e-07 ;  /* 0x00000010ff9c7435 */ /* 0x000fe200000001ff */
[C---:B------:R-:W-:Y:S02]  /*17b0*/  FMUL.FTZ R79, R152.reuse, R65 ;  /* 0x00000041984f7220 */ /* 0x040fe40000410000 */
[C---:B------:R-:W-:Y:S02]  /*17c0*/  FMUL.FTZ R80, R152.reuse, R69 ;  /* 0x0000004598507220 */ /* 0x040fe40000410000 */
[C---:B------:R-:W-:Y:S02]  /*17d0*/  FMUL.FTZ R81, R152.reuse, R67 ;  /* 0x0000004398517220 */ /* 0x040fe40000410000 */
[C---:B------:R-:W-:Y:S02]  /*17e0*/  FMUL.FTZ R82, R152.reuse, R73 ;  /* 0x0000004998527220 */ /* 0x040fe40000410000 */
[----:B------:R-:W-:-:S02]  /*17f0*/  FMUL.FTZ R83, R152, R71 ;  /* 0x0000004798537220 */ /* 0x000fc40000410000 */
[C---:B------:R-:W-:Y:S02]  /*1800*/  FMUL.FTZ R84, R152.reuse, R75 ;  /* 0x0000004b98547220 */ /* 0x040fe40000410000 */
[C---:B------:R-:W-:Y:S02]  /*1810*/  FMUL.FTZ R85, R152.reuse, R85 ;  /* 0x0000005598557220 */ /* 0x040fe40000410000 */
[----:B------:R-:W-:Y:S02]  /*1820*/  FMUL.FTZ R86, R152, R89 ;  /* 0x0000005998567220 */ /* 0x000fe40000410000 */
[----:B-----5:R-:W-:Y:S02]  /*1830*/  @P2 FADD.FTZ R79, R28, R79 ;  /* 0x0000004f1c4f2221 */ /* 0x020fe40000010000 */
        /* <DEDUP_REMOVED lines=13> */
[----:B------:R-:W-:Y:S01]  /*1910*/  FFMA.FTZ R157, R157, R166, R173 ;  /* 0x000000a69d9d7223 */ /* 0x000fe200000100ad */
[----:B------:R-:W-:Y:S01]  /*1920*/  SEL R70, R85, R58, P3 ;  /* 0x0000003a55467207 */ /* 0x000fe20001800000 */
[----:B------:R-:W-:Y:S01]  /*1930*/  FADD.FTZ R163, R88, -R163 ;  /* 0x800000a358a37221 */ /* 0x000fe20000010000 */
[----:B------:R-:W-:Y:S01]  /*1940*/  SEL R71, R86, R59, P3 ;  /* 0x0000003b56477207 */ /* 0x000fe20001800000 */
[----:B------:R-:W-:Y:S01]  /*1950*/  FADD.FTZ R165, R90, -R165 ;  /* 0x800000a55aa57221 */ /* 0x000fe20000010000 */
[----:B------:R-:W-:Y:S01]  /*1960*/  F2FP.BF16.PACK_AB R75, R86, R85 ;  /* 0x00000055564b723e */ /* 0x000fe200000010ff */
[----:B------:R-:W-:Y:S01]  /*1970*/  FADD.FTZ R167, R92, -R167 ;  /* 0x800000a75ca77221 */ /* 0x000fe20000010000 */
[----:B------:R-:W-:Y:S01]  /*1980*/  F2FP.BF16.PACK_AB R74, R84, R83 ;  /* 0x00000053544a723e */ /* 0x000fe200000010ff */
[----:B------:R-:W-:Y:S01]  /*1990*/  FADD.FTZ R93, R93, -R164 ;  /* 0x800000a45d5d7221 */ /* 0x000fe20000010000 */
[----:B------:R-:W-:Y:S01]  /*19a0*/  F2FP.BF16.PACK_AB R73, R82, R81 ;  /* 0x000000515249723e */ /* 0x000fe200000010ff */
[----:B------:R-:W-:Y:S01]  /*19b0*/  @P0 IMAD.WIDE.U32 R76, R149, R76, c[0x0][0x258] ;  /* 0x00009600954c0625 */ /* 0x000fe200078e004c */
[----:B------:R-:W-:-:S02]  /*19c0*/  F2FP.BF16.PACK_AB R72, R80, R79 ;  /* 0x0000004f5048723e */ /* 0x000fc400000010ff */
[----:B------:R-:W-:Y:S01]  /*19d0*/  @P1 F2FP.BF16.PACK_AB R81, RZ, R81 ;  /* 0x00000051ff51123e */ /* 0x000fe200000010ff */
[----:B------:R-:W-:Y:S01]  /*19e0*/  IMAD.WIDE.U32 R2, R149, R156, c[0x0][0x248] ;  /* 0x0000920095027625 */ /* 0x000fe200078e009c */
[----:B------:R-:W-:Y:S01]  /*19f0*/  @P1 F2FP.BF16.PACK_AB R85, RZ, R85 ;  /* 0x00000055ff55123e */ /* 0x000fe200000010ff */
[----:B------:R-:W-:Y:S01]  /*1a00*/  @P0 STG.E.128 [R76.64], R64 ;  /* 0x000000404c000986 */ /* 0x000fe2000c101d04 */
[----:B------:R-:W-:Y:S01]  /*1a10*/  @P1 F2FP.BF16.PACK_AB R83, RZ, R83 ;  /* 0x00000053ff53123e */ /* 0x000fe200000010ff */
[----:B------:R-:W-:Y:S01]  /*1a20*/  FADD.FTZ R157, R94, -R157 ;  /* 0x8000009d5e9d7221 */ /* 0x000fe20000010000 */
[----:B------:R-:W-:Y:S01]  /*1a30*/  @P1 F2FP.BF16.PACK_AB R79, RZ, R79 ;  /* 0x0000004fff4f123e */ /* 0x000fe200000010ff */
[C---:B------:R-:W-:Y:S01]  /*1a40*/  FMUL.FTZ R91, R152.reuse, R91 ;  /* 0x0000005b985b7220 */ /* 0x040fe20000410000 */
[----:B------:R0:W-:Y:S01]  /*1a50*/  @P0 STG.E.128 [R76.64+0x10], R68 ;  /* 0x000010444c000986 */ /* 0x0001e2000c101d04 */
[C---:B------:R-:W-:Y:S01]  /*1a60*/  FMUL.FTZ R88, R152.reuse, R95 ;  /* 0x0000005f98587220 */ /* 0x040fe20000410000 */
[----:B------:R-:W-:Y:S01]  /*1a70*/  @P1 PRMT R61, R81, 0x7610, R61 ;  /* 0x00007610513d1816 */ /* 0x000fe2000000003d */
[C---:B------:R-:W-:Y:S01]  /*1a80*/  FMUL.FTZ R87, R152.reuse, R87 ;  /* 0x0000005798577220 */ /* 0x040fe20000410000 */
[----:B------:R1:W-:Y:S01]  /*1a90*/  STG.E.128 [R2.64], R72 ;  /* 0x0000004802007986 */ /* 0x0003e2000c101d04 */
        /* <DEDUP_REMOVED lines=8> */
[----:B------:R-:W-:Y:S01]  /*1b20*/  FMUL.FTZ R94, R152, R93 ;  /* 0x0000005d985e7220 */ /* 0x000fe20000410000 */
[----:B------:R-:W-:Y:S01]  /*1b30*/  @P1 PRMT R60, R79, 0x7610, R60 ;  /* 0x000076104f3c1816 */ /* 0x000fe2000000003c */
[-CC-:B------:R-:W-:Y:S01]  /*1b40*/  FFMA.FTZ R155, R155, R166.reuse, R173.reuse ;  /* 0x000000a69b9b7223 */ /* 0x180fe200000100ad */
[----:B------:R-:W-:Y:S01]  /*1b50*/  @P1 PRMT R63, R63, 0x5410, R86 ;  /* 0x000054103f3f1816 */ /* 0x000fe20000000056 */
[-CC-:B------:R-:W-:Y:S01]  /*1b60*/  FFMA.FTZ R154, R154, R166.reuse, R173.reuse ;  /* 0x000000a69a9a7223 */ /* 0x180fe200000100ad */
[----:B0-----:R-:W-:Y:S01]  /*1b70*/  @P0 MOV R76, 0x20 ;  /* 0x00000020004c0802 */ /* 0x001fe20000000f00 */
[-CC-:B------:R-:W-:Y:S01]  /*1b80*/  FFMA.FTZ R162, R162, R166.reuse, R173.reuse ;  /* 0x000000a6a2a27223 */ /* 0x180fe200000100ad */
[----:B------:R-:W-:Y:S01]  /*1b90*/  @P1 PRMT R62, R62, 0x5410, R84 ;  /* 0x000054103e3e1816 */ /* 0x000fe20000000054 */
[--C-:B------:R-:W-:Y:S01]  /*1ba0*/  FFMA.FTZ R169, R203, R166, R173.reuse ;  /* 0x000000a6cba97223 */ /* 0x100fe200000100ad */
[----:B-1----:R-:W-:Y:S01]  /*1bb0*/  @P1 F2FP.BF16.PACK_AB R3, RZ, R82 ;  /* 0x00000052ff03123e */ /* 0x002fe200000010ff */
[----:B------:R-:W-:Y:S01]  /*1bc0*/  FFMA.FTZ R171, R207, R166, R173 ;  /* 0x000000a6cfab7223 */ /* 0x000fe200000100ad */
[----:B------:R-:W-:Y:S01]  /*1bd0*/  @P1 F2FP.BF16.PACK_AB R82, RZ, R80 ;  /* 0x00000050ff52123e */ /* 0x000fe200000010ff */
[----:B------:R-:W-:Y:S01]  /*1be0*/  @P2 FADD.FTZ R91, R36, R91 ;  /* 0x0000005b245b2221 */ /* 0x000fe20000010000 */
[----:B------:R-:W-:Y:S01]  /*1bf0*/  @P1 PRMT R61, R61, 0x5410, R3 ;  /* 0x000054103d3d1816 */ /* 0x000fe20000000003 */
[----:B------:R-:W-:Y:S01]  /*1c00*/  @P2 FADD.FTZ R88, R37, R88 ;  /* 0x0000005825582221 */ /* 0x000fe20000010000 */
[----:B------:R-:W-:Y:S01]  /*1c10*/  @P1 PRMT R60, R60, 0x5410, R82 ;  /* 0x000054103c3c1816 */ /* 0x000fe20000000052 */
        /* <DEDUP_REMOVED lines=22> */
[----:B------:R-:W-:Y:S01]  /*1d80*/  FADD.FTZ R171, R160, -R171 ;  /* 0x800000aba0ab7221 */ /* 0x000fe20000010000 */
[----:B------:R-:W-:Y:S01]  /*1d90*/  @P1 F2FP.BF16.PACK_AB R91, RZ, R91 ;  /* 0x0000005bff5b123e */ /* 0x000fe200000010ff */
[----:B------:R-:W-:Y:S01]  /*1da0*/  @P1 IMAD.WIDE.U32 R2, R149, R156, c[0x0][0x250] ;  /* 0x0000940095021625 */ /* 0x000fe200078e009c */
[----:B------:R-:W-:-:S02]  /*1db0*/  SEL R65, R88, R53, P3 ;  /* 0x0000003558417207 */ /* 0x000fc40001800000 */
[----:B------:R-:W-:Y:S01]  /*1dc0*/  SEL R67, R90, R55, P3 ;  /* 0x000000375a437207 */ /* 0x000fe20001800000 */
[----:B------:R-:W-:Y:S01]  /*1dd0*/  FMUL.FTZ R157, R152, R157 ;  /* 0x0000009d989d7220 */ /* 0x000fe20000410000 */
[----:B------:R-:W-:Y:S01]  /*1de0*/  SEL R69, R92, R57, P3 ;  /* 0x000000395c457207 */ /* 0x000fe20001800000 */
[----:B------:R-:W-:Y:S01]  /*1df0*/  FMUL.FTZ R96, R152, R155 ;  /* 0x0000009b98607220 */ /* 0x000fe20000410000 */
[----:B------:R-:W-:Y:S01]  /*1e00*/  SEL R71, R94, R59, P3 ;  /* 0x0000003b5e477207 */ /* 0x000fe20001800000 */
[C---:B------:R-:W-:Y:S01]  /*1e10*/  FMUL.FTZ R97, R152.reuse, R97 ;  /* 0x0000006198617220 */ /* 0x040fe20000410000 */
[----:B------:R0:W-:Y:S01]  /*1e20*/  @P1 STG.E.128 [R2.64], R60 ;  /* 0x0000003c02001986 */ /* 0x0001e2000c101d04 */
        /* <DEDUP_REMOVED lines=8> */
[----:B------:R-:W-:-:S02]  /*1eb0*/  FMUL.FTZ R152, R152, R161 ;  /* 0x000000a198987220 */ /* 0x000fc40000410000 */
[----:B------:R-:W-:-:S04]  /*1ec0*/  @P0 IMAD.WIDE.U32 R76, R151, R76, c[0x0][0x258] ;  /* 0x00009600974c0625 */ /* 0x000fc800078e004c */
[----:B------:R-:W-:Y:S01]  /*1ed0*/  @P2 FADD.FTZ R157, R44, R157 ;  /* 0x0000009d2c9d2221 */ /* 0x000fe20000010000 */
[----:B------:R1:W-:Y:S01]  /*1ee0*/  @P0 STG.E.128 [R76.64+0x10], R68 ;  /* 0x000010444c000986 */ /* 0x0003e2000c101d04 */
        /* <DEDUP_REMOVED lines=14> */
[-C--:B------:R-:W-:Y:S01]  /*1fd0*/  IMAD.WIDE.U32 R80, R151, R156.reuse, c[0x0][0x248] ;  /* 0x0000920097507625 */ /* 0x080fe200078e009c */
[----:B------:R-:W-:Y:S01]  /*1fe0*/  @P1 PRMT R60, R60, 0x5410, R88 ;  /* 0x000054103c3c1816 */ /* 0x000fe20000000058 */
[----:B------:R0:W-:Y:S01]  /*1ff0*/  @P0 STG.E.128 [R76.64], R64 ;  /* 0x000000404c000986 */ /* 0x0001e2000c101d04 */
[----:B-1----:R-:W-:Y:S01]  /*2000*/  @P0 IADD3 R68, R149, 0x40, RZ ;  /* 0x0000004095440810 */ /* 0x002fe20007ffe0ff */
[----:B------:R-:W-:Y:S01]  /*2010*/  @P1 IMAD.WIDE.U32 R2, R151, R156, c[0x0][0x250] ;  /* 0x0000940097021625 */ /* 0x000fe200078e009c */
[----:B------:R-:W-:Y:S01]  /*2020*/  @P0 MOV R69, 0x20 ;  /* 0x0000002000450802 */ /* 0x000fe20000000f00 */
[----:B------:R-:W-:Y:S01]  /*2030*/  STG.E.128 [R80.64], R72 ;  /* 0x0000004850007986 */ /* 0x000fe2000c101d04 */
[----:B------:R-:W-:-:S02]  /*2040*/  IADD3 R71, R78, 0x40, RZ ;  /* 0x000000404e477810 */ /* 0x000fc40007ffe0ff */
[----:B------:R-:W-:Y:S01]  /*2050*/  SEL R52, R157, R52, P3 ;  /* 0x000000349d347207 */ /* 0x000fe20001800000 */
[----:B------:R1:W-:Y:S01]  /*2060*/  @P1 STG.E.128 [R2.64], R60 ;  /* 0x0000003c02001986 */ /* 0x0003e2000c101d04 */
[----:B------:R-:W-:Y:S01]  /*2070*/  SEL R54, R97, R54, P3 ;  /* 0x0000003661367207 */ /* 0x000fe20001800000 */
[----:B------:R-:W-:Y:S01]  /*2080*/  @P0 IMAD.WIDE.U32 R68, R68, R69, c[0x0][0x258] ;  /* 0x0000960044440625 */ /* 0x000fe200078e0045 */
[----:B------:R-:W-:Y:S02]  /*2090*/  SEL R56, R99, R56, P3 ;  /* 0x0000003863387207 */ /* 0x000fe40001800000 */
[----:B------:R-:W-:Y:S01]  /*20a0*/  SEL R58, R171, R58, P3 ;  /* 0x0000003aab3a7207 */ /* 0x000fe20001800000 */
[----:B------:R-:W-:Y:S01]  /*20b0*/  IMAD.WIDE.U32 R70, R71, R156, c[0x0][0x248] ;  /* 0x0000920047467625 */ /* 0x000fe200078e009c */
[----:B------:R-:W-:Y:S02]  /*20c0*/  SEL R53, R96, R53, P3 ;  /* 0x0000003560357207 */ /* 0x000fe40001800000 */
[----:B------:R-:W-:-:S02]  /*20d0*/  SEL R55, R98, R55, P3 ;  /* 0x0000003762377207 */ /* 0x000fc40001800000 */
[----:B0-----:R-:W-:Y:S02]  /*20e0*/  F2FP.BF16.PACK_AB R67, R152, R171 ;  /* 0x000000ab9843723e */ /* 0x001fe400000010ff */
[----:B------:R-:W-:Y:S01]  /*20f0*/  F2FP.BF16.PACK_AB R66, R154, R99 ;  /* 0x000000639a42723e */ /* 0x000fe200000010ff */
[----:B------:R-:W-:Y:S01]  /*2100*/  @P0 STG.E.128 [R68.64], R52 ;  /* 0x0000003444000986 */ /* 0x000fe2000c101d04 */
[----:B------:R-:W-:Y:S02]  /*2110*/  F2FP.BF16.PACK_AB R65, R98, R97 ;  /* 0x000000616241723e */ /* 0x000fe400000010ff */
[----:B------:R-:W-:Y:S02]  /*2120*/  F2FP.BF16.PACK_AB R64, R96, R157 ;  /* 0x0000009d6040723e */ /* 0x000fe400000010ff */
[----:B------:R-:W-:Y:S02]  /*2130*/  @P1 F2FP.BF16.PACK_AB R171, RZ, R171 ;  /* 0x000000abffab123e */ /* 0x000fe400000010ff */
[----:B------:R-:W-:-:S02]  /*2140*/  @P1 F2FP.BF16.PACK_AB R99, RZ, R99 ;  /* 0x00000063ff63123e */ /* 0x000fc400000010ff */
[----:B------:R-:W-:Y:S02]  /*2150*/  @P1 F2FP.BF16.PACK_AB R97, RZ, R97 ;  /* 0x00000061ff61123e */ /* 0x000fe400000010ff */
[----:B------:R-:W-:Y:S02]  /*2160*/  @P1 F2FP.BF16.PACK_AB R157, RZ, R157 ;  /* 0x0000009dff9d123e */ /* 0x000fe400000010ff */
[----:B------:R-:W-:Y:S02]  /*2170*/  SEL R57, R154, R57, P3 ;  /* 0x000000399a397207 */ /* 0x000fe40001800000 */
[----:B------:R-:W-:Y:S02]  /*2180*/  SEL R59, R152, R59, P3 ;  /* 0x0000003b983b7207 */ /* 0x000fe40001800000 */
[----:B-1----:R-:W-:Y:S02]  /*2190*/  @P1 IADD3 R3, R149, 0x40, RZ ;  /* 0x0000004095031810 */ /* 0x002fe40007ffe0ff */
[----:B------:R-:W-:Y:S01]  /*21a0*/  @P1 F2FP.BF16.PACK_AB R152, RZ, R152 ;  /* 0x00000098ff98123e */ /* 0x000fe200000010ff */
[----:B------:R-:W-:Y:S01]  /*21b0*/  @P0 STG.E.128 [R68.64+0x10], R56 ;  /* 0x0000103844000986 */ /* 0x000fe2000c101d04 */
[----:B------:R-:W-:Y:S01]  /*21c0*/  @P1 F2FP.BF16.PACK_AB R154, RZ, R154 ;  /* 0x0000009aff9a123e */ /* 0x000fe200000010ff */
[----:B------:R-:W-:Y:S01]  /*21d0*/  @P1 IMAD.WIDE.U32 R2, R3, R156, c[0x0][0x250] ;  /* 0x0000940003021625 */ /* 0x000fe200078e009c */
        /* <DEDUP_REMOVED lines=10> */
[----:B------:R-:W-:Y:S02]  /*2280*/  @P1 PRMT R60, R60, 0x5410, R96 ;  /* 0x000054103c3c1816 */ /* 0x000fe40000000060 */
[----:B0-----:R-:W-:-:S03]  /*2290*/  MOV R65, c[0x0][0x160] ;  /* 0x0000580000417a02 */ /* 0x001fc60000000f00 */
[----:B------:R0:W-:Y:S01]  /*22a0*/  @P1 STG.E.128 [R2.64], R60 ;  /* 0x0000003c02001986 */ /* 0x0001e2000c101d04 */
[----:B------:R-:W-:-:S04]  /*22b0*/  LEA R144, R65, R144, 0x2 ;  /* 0x0000009041907211 */ /* 0x000fc800078e10ff */
[----:B------:R-:W-:-:S13]  /*22c0*/  ISETP.GE.AND P0, PT, R144, c[0x0][0x164], PT ;  /* 0x0000590090007a0c */ /* 0x000fda0003f06270 */
[----:B0-----:R-:W-:Y:S01]  /*22d0*/  @P0 CALL.REL.NOINC `(.L_x_913) ;  /* 0x0000001000000944 */ /* 0x001fe20003c00000 */
[----:B------:R-:W-:Y:S05]  /*22e0*/  BRA `(.L_x_914) ;  /* 0xffffe1a000007947 */ /* 0x000fea000383ffff */
.L_x_913:
[----:B------:R-:W-:Y:S05]  /*22f0*/  BSYNC B1 ;  /* 0x0000000000017941 */ /* 0x000fea0003800000 */
.L_x_910:
        /* <DEDUP_REMOVED lines=46> */
.L_x_909:
[----:B------:R-:W-:Y:S05]  /*25e0*/  BSYNC B0 ;  /* 0x0000000000007941 */ /* 0x000fea0003800000 */
.L_x_907:
        /* <DEDUP_REMOVED lines=57> */
[----:B------:R-:W-:Y:S01]  /*2980*/  STS.128 [R0], R144 ;  /* 0x0000009000007388 */ /* 0x000fe20000000c00 */
[----:B------:R-:W-:-:S03]  /*2990*/  FADD.FTZ R29, R16, R29 ;  /* 0x0000001d101d7221 */ /* 0x000fc60000010000 */
[----:B------:R0:W-:Y:S01]  /*29a0*/  STS.128 [R0+0x10], R4 ;  /* 0x0000100400007388 */ /* 0x0001e20000000c00 */
[----:B-1----:R-:W-:-:S03]  /*29b0*/  FADD.FTZ R17, R17, R30 ;  /* 0x0000001e11117221 */ /* 0x002fc60000010000 */
[----:B------:R-:W-:Y:S01]  /*29c0*/  STS.128 [R0+0x400], R8 ;  /* 0x0004000800007388 */ /* 0x000fe20000000c00 */
[----:B--2---:R-:W-:-:S03]  /*29d0*/  FADD.FTZ R31, R18, R31 ;  /* 0x0000001f121f7221 */ /* 0x004fc60000010000 */
[----:B------:R-:W-:Y:S01]  /*29e0*/  STS.128 [R0+0x410], R12 ;  /* 0x0004100c00007388 */ /* 0x000fe20000000c00 */
[----:B---3--:R-:W-:-:S03]  /*29f0*/  FADD.FTZ R19, R19, R32 ;  /* 0x0000002013137221 */ /* 0x008fc60000010000 */
[----:B------:R-:W-:Y:S04]  /*2a00*/  STS.128 [R0+0x800], R116 ;  /* 0x0008007400007388 */ /* 0x000fe80000000c00 */
[----:B------:R-:W-:Y:S01]  /*2a10*/  STS.128 [R0+0x810], R36 ;  /* 0x0008102400007388 */ /* 0x000fe20000000c00 */
[----:B0-----:R-:W-:Y:S02]  /*2a20*/  FADD.FTZ R7, R3, R28 ;  /* 0x0000001c03077221 */ /* 0x001fe40000010000 */
[----:B------:R-:W-:Y:S01]  /*2a30*/  IMAD R3, R42, c[0x0][0x168], RZ ;  /* 0x00005a002a037a24 */ /* 0x000fe200078e02ff */
[----:B------:R-:W-:Y:S04]  /*2a40*/  BAR.SYNC.DEFER_BLOCKING 0x0 ;  /* 0x0000000000007b1d */ /* 0x000fe80000010000 */
        /* <DEDUP_REMOVED lines=69> */
.L_x_911:
[----:B------:R-:W-:Y:S01]  /*2ea0*/  HFMA2.MMA R167, -RZ, RZ, 0, 5.9604644775390625e-08 ;  /* 0x00000001ffa77435 */ /* 0x000fe200000001ff */
[----:B------:R-:W-:-:S02]  /*2eb0*/  MOV R164, R168 ;  /* 0x000000a800a47202 */ /* 0x000fc40000000f00 */
[----:B------:R-:W-:Y:S02]  /*2ec0*/  MOV R166, 0x1f ;  /* 0x0000001f00a67802 */ /* 0x000fe40000000f00 */
[----:B------:R-:W-:Y:S02]  /*2ed0*/  MOV R169, 0xffffffff ;  /* 0xffffffff00a97802 */ /* 0x000fe40000000f00 */
[----:B------:R-:W-:Y:S02]  /*2ee0*/  MOV R2, 0x2f00 ;  /* 0x00002f0000027802 */ /* 0x000fe40000000f00 */
[----:B-----5:R-:W-:Y:S05]  /*2ef0*/  CALL.REL.NOINC `($__internal_51_$__cuda_sm70_shflsync_bfly_p) ;  /* 0x0000046000007944 */ /* 0x020fea0003c00000 */
[----:B-1----:R-:W-:Y:S01]  /*2f00*/  MOV R159, R164 ;  /* 0x000000a4009f7202 */ /* 0x002fe20000000f00 */
[----:B0-----:R-:W-:Y:S05]  /*2f10*/  BRA `(.L_x_915) ;  /* 0xffffe44000007947 */ /* 0x001fea000383ffff */
.L_x_912:
[----:B------:R-:W-:Y:S01]  /*2f20*/  HFMA2.MMA R167, -RZ, RZ, 0, 5.9604644775390625e-08 ;  /* 0x00000001ffa77435 */ /* 0x000fe200000001ff */
[----:B------:R-:W-:Y:S02]  /*2f30*/  MOV R164, R163 ;  /* 0x000000a300a47202 */ /* 0x000fe40000000f00 */
[----:B------:R-:W-:Y:S02]  /*2f40*/  MOV R166, 0x1f ;  /* 0x0000001f00a67802 */ /* 0x000fe40000000f00 */
[----:B------:R-:W-:-:S02]  /*2f50*/  MOV R169, 0xffffffff ;  /* 0xffffffff00a97802 */ /* 0x000fc40000000f00 */
[----:B------:R-:W-:Y:S02]  /*2f60*/  MOV R2, 0x2f80 ;  /* 0x00002f8000027802 */ /* 0x000fe40000000f00 */
[----:B01---5:R-:W-:Y:S05]  /*2f70*/  CALL.REL.NOINC `($__internal_51_$__cuda_sm70_shflsync_bfly_p) ;  /* 0x000003e000007944 */ /* 0x023fea0003c00000 */
[----:B------:R-:W-:Y:S01]  /*2f80*/  FADD.FTZ R168, R168, R159 ;  /* 0x0000009fa8a87221 */ /* 0x000fe20000010000 */
[----:B0-----:R-:W-:Y:S01]  /*2f90*/  HFMA2.MMA R167, -RZ, RZ, 0, 1.1920928955078125e-07 ;  /* 0x00000002ffa77435 */ /* 0x001fe200000001ff */
[----:B-1----:R-:W-:Y:S01]  /*2fa0*/  FADD.FTZ R163, R163, R164 ;  /* 0x000000a4a3a37221 */ /* 0x002fe20000010000 */
[----:B------:R-:W-:Y:S02]  /*2fb0*/  MOV R166, 0x1f ;  /* 0x0000001f00a67802 */ /* 0x000fe40000000f00 */
[----:B------:R-:W-:Y:S02]  /*2fc0*/  MOV R169, 0xffffffff ;  /* 0xffffffff00a97802 */ /* 0x000fe40000000f00 */
[----:B------:R-:W-:Y:S02]  /*2fd0*/  MOV R164, R168 ;  /* 0x000000a800a47202 */ /* 0x000fe40000000f00 */
[----:B------:R-:W-:Y:S02]  /*2fe0*/  MOV R2, 0x3000 ;  /* 0x0000300000027802 */ /* 0x000fe40000000f00 */
[----:B------:R-:W-:Y:S05]  /*2ff0*/  CALL.REL.NOINC `($__internal_51_$__cuda_sm70_shflsync_bfly_p) ;  /* 0x0000036000007944 */ /* 0x000fea0003c00000 */
[----:B0-----:R-:W-:Y:S01]  /*3000*/  HFMA2.MMA R167, -RZ, RZ, 0, 1.1920928955078125e-07 ;  /* 0x00000002ffa77435 */ /* 0x001fe200000001ff */
[----:B-1----:R-:W-:-:S02]  /*3010*/  MOV R159, R164 ;  /* 0x000000a4009f7202 */ /* 0x002fc40000000f00 */
[----:B------:R-:W-:Y:S02]  /*3020*/  MOV R164, R163 ;  /* 0x000000a300a47202 */ /* 0x000fe40000000f00 */
[----:B------:R-:W-:Y:S02]  /*3030*/  MOV R166, 0x1f ;  /* 0x0000001f00a67802 */ /* 0x000fe40000000f00 */
[----:B------:R-:W-:Y:S02]  /*3040*/  MOV R169, 0xffffffff ;  /* 0xffffffff00a97802 */ /* 0x000fe40000000f00 */
[----:B------:R-:W-:Y:S02]  /*3050*/  MOV R2, 0x3070 ;  /* 0x0000307000027802 */ /* 0x000fe40000000f00 */
[----:B------:R-:W-:Y:S05]  /*3060*/  CALL.REL.NOINC `($__internal_51_$__cuda_sm70_shflsync_bfly_p) ;  /* 0x000002f000007944 */ /* 0x000fea0003c00000 */
[----:B------:R-:W-:Y:S01]  /*3070*/  FADD.FTZ R168, R159, R168 ;  /* 0x000000a89fa87221 */ /* 0x000fe20000010000 */
[----:B0-----:R-:W-:Y:S01]  /*3080*/  HFMA2.MMA R167, -RZ, RZ, 0, 2.384185791015625e-07 ;  /* 0x00000004ffa77435 */ /* 0x001fe200000001ff */
[----:B-1----:R-:W-:Y:S01]  /*3090*/  FADD.FTZ R163, R163, R164 ;  /* 0x000000a4a3a37221 */ /* 0x002fe20000010000 */
[----:B------:R-:W-:Y:S02]  /*30a0*/  MOV R166, 0x1f ;  /* 0x0000001f00a67802 */ /* 0x000fe40000000f00 */
[----:B------:R-:W-:-:S02]  /*30b0*/  MOV R169, 0xffffffff ;  /* 0xffffffff00a97802 */ /* 0x000fc40000000f00 */
[----:B------:R-:W-:Y:S02]  /*30c0*/  MOV R164, R168 ;  /* 0x000000a800a47202 */ /* 0x000fe40000000f00 */
[----:B------:R-:W-:Y:S02]  /*30d0*/  MOV R2, 0x30f0 ;  /* 0x000030f000027802 */ /* 0x000fe40000000f00 */
[----:B------:R-:W-:Y:S05]  /*30e0*/  CALL.REL.NOINC `($__internal_51_$__cuda_sm70_shflsync_bfly_p) ;  /* 0x0000027000007944 */ /* 0x000fea0003c00000 */
[----:B0-----:R-:W-:Y:S01]  /*30f0*/  HFMA2.MMA R167, -RZ, RZ, 0, 2.384185791015625e-07 ;  /* 0x00000004ffa77435 */ /* 0x001fe200000001ff */
[----:B-1----:R-:W-:Y:S02]  /*3100*/  MOV R159, R164 ;  /* 0x000000a4009f7202 */ /* 0x002fe40000000f00 */
[----:B------:R-:W-:Y:S02]  /*3110*/  MOV R164, R163 ;  /* 0x000000a300a47202 */ /* 0x000fe40000000f00 */
[----:B------:R-:W-:Y:S02]  /*3120*/  MOV R166, 0x1f ;  /* 0x0000001f00a67802 */ /* 0x000fe40000000f00 */
[----:B------:R-:W-:Y:S02]  /*3130*/  MOV R169, 0xffffffff ;  /* 0xffffffff00a97802 */ /* 0x000fe40000000f00 */
[----:B------:R-:W-:-:S02]  /*3140*/  MOV R2, 0x3160 ;  /* 0x0000316000027802 */ /* 0x000fc40000000f00 */
[----:B------:R-:W-:Y:S05]  /*3150*/  CALL.REL.NOINC `($__internal_51_$__cuda_sm70_shflsync_bfly_p) ;  /* 0x0000020000007944 */ /* 0x000fea0003c00000 */
[----:B------:R-:W-:Y:S01]  /*3160*/  FADD.FTZ R168, R159, R168 ;  /* 0x000000a89fa87221 */ /* 0x000fe20000010000 */
[----:B0-----:R-:W-:Y:S01]  /*3170*/  HFMA2.MMA R167, -RZ, RZ, 0, 4.76837158203125e-07 ;  /* 0x00000008ffa77435 */ /* 0x001fe200000001ff */
[----:B-1----:R-:W-:Y:S01]  /*3180*/  FADD.FTZ R165, R163, R164 ;  /* 0x000000a4a3a57221 */ /* 0x002fe20000010000 */
[----:B------:R-:W-:-:S02]  /*3190*/  MOV R166, 0x1f ;  /* 0x0000001f00a67802 */ /* 0x000fc40000000f00 */
[----:B------:R-:W-:Y:S02]  /*31a0*/  MOV R169, 0xffffffff ;  /* 0xffffffff00a97802 */ /* 0x000fe40000000f00 */
[----:B------:R-:W-:Y:S02]  /*31b0*/  MOV R164, R168 ;  /* 0x000000a800a47202 */ /* 0x000fe40000000f00 */
[----:B------:R-:W-:Y:S02]  /*31c0*/  MOV R2, 0x31e0 ;  /* 0x000031e000027802 */ /* 0x000fe40000000f00 */
[----:B------:R-:W-:Y:S05]  /*31d0*/  CALL.REL.NOINC `($__internal_51_$__cuda_sm70_shflsync_bfly_p) ;  /* 0x0000018000007944 */ /* 0x000fea0003c00000 */
[----:B0-----:R-:W-:Y:S01]  /*31e0*/  HFMA2.MMA R167, -RZ, RZ, 0, 4.76837158203125e-07 ;  /* 0x00000008ffa77435 */ /* 0x001fe200000001ff */
[----:B-1----:R-:W-:Y:S02]  /*31f0*/  MOV R159, R164 ;  /* 0x000000a4009f7202 */ /* 0x002fe40000000f00 */
[----:B------:R-:W-:Y:S02]  /*3200*/  MOV R164, R165 ;  /* 0x000000a500a47202 */ /* 0x000fe40000000f00 */
[----:B------:R-:W-:Y:S02]  /*3210*/  MOV R166, 0x1f ;  /* 0x0000001f00a67802 */ /* 0x000fe40000000f00 */
[----:B------:R-:W-:-:S02]  /*3220*/  MOV R169, 0xffffffff ;  /* 0xffffffff00a97802 */ /* 0x000fc40000000f00 */
[----:B------:R-:W-:Y:S02]  /*3230*/  MOV R2, 0x3250 ;  /* 0x0000325000027802 */ /* 0x000fe40000000f00 */
[----:B------:R-:W-:Y:S05]  /*3240*/  CALL.REL.NOINC `($__internal_51_$__cuda_sm70_shflsync_bfly_p) ;  /* 0x0000011000007944 */ /* 0x000fea0003c00000 */
[----:B------:R-:W-:Y:S01]  /*3250*/  FADD.FTZ R163, R159, R168 ;  /* 0x000000a89fa37221 */ /* 0x000fe20000010000 */
[----:B0-----:R-:W-:Y:S01]  /*3260*/  HFMA2.MMA R167, -RZ, RZ, 0, 9.5367431640625e-07 ;  /* 0x00000010ffa77435 */ /* 0x001fe200000001ff */
[----:B-1----:R-:W-:Y:S01]  /*3270*/  FADD.FTZ R165, R165, R164 ;  /* 0x000000a4a5a57221 */ /* 0x002fe20000010000 */
[----:B------:R-:W-:Y:S02]  /*3280*/  MOV R166, 0x1f ;  /* 0x0000001f00a67802 */ /* 0x000fe40000000f00 */
[----:B------:R-:W-:Y:S02]  /*3290*/  MOV R169, 0xffffffff ;  /* 0xffffffff00a97802 */ /* 0x000fe40000000f00 */
[----:B------:R-:W-:Y:S02]  /*32a0*/  MOV R164, R163 ;  /* 0x000000a300a47202 */ /* 0x000fe40000000f00 */
[----:B------:R-:W-:Y:S02]  /*32b0*/  MOV R2, 0x32d0 ;  /* 0x000032d000027802 */ /* 0x000fe40000000f00 */
[----:B------:R-:W-:Y:S05]  /*32c0*/  CALL.REL.NOINC `($__internal_51_$__cuda_sm70_shflsync_bfly_p) ;  /* 0x0000009000007944 */ /* 0x000fea0003c00000 */
[----:B0-----:R-:W-:Y:S01]  /*32d0*/  HFMA2.MMA R167, -RZ, RZ, 0, 9.5367431640625e-07 ;  /* 0x00000010ffa77435 */ /* 0x001fe200000001ff */
[----:B-1----:R-:W-:-:S02]  /*32e0*/  MOV R168, R164 ;  /* 0x000000a400a87202 */ /* 0x002fc40000000f00 */
[----:B------:R-:W-:Y:S02]  /*32f0*/  MOV R164, R165 ;  /* 0x000000a500a47202 */ /* 0x000fe40000000f00 */
[----:B------:R-:W-:Y:S02]  /*3300*/  MOV R166, 0x1f ;  /* 0x0000001f00a67802 */ /* 0x000fe40000000f00 */
[----:B------:R-:W-:Y:S02]  /*3310*/  MOV R169, 0xffffffff ;  /* 0xffffffff00a97802 */ /* 0x000fe40000000f00 */
[----:B------:R-:W-:Y:S02]  /*3320*/  MOV R2, 0x3340 ;  /* 0x0000334000027802 */ /* 0x000fe40000000f00 */
[----:B------:R-:W-:Y:S05]  /*3330*/  CALL.REL.NOINC `($__internal_51_$__cuda_sm70_shflsync_bfly_p) ;  /* 0x0000002000007944 */ /* 0x000fea0003c00000 */
[----:B-1----:R-:W-:Y:S01]  /*3340*/  MOV R2, R164 ;  /* 0x000000a400027202 */ /* 0x002fe20000000f00 */
[----:B0-----:R-:W-:Y:S05]  /*3350*/  BRA `(.L_x_916) ;  /* 0xffffe12000007947 */ /* 0x001fea000383ffff */
        .weak           $__internal_51_$__cuda_sm70_shflsync_bfly_p
        .type           $__internal_51_$__cuda_sm70_shflsync_bfly_p,@function
        .size           $__internal_51_$__cuda_sm70_shflsync_bfly_p,(.L_x_2288 - $__internal_51_$__cuda_sm70_shflsync_bfly_p)
$__internal_51_$__cuda_sm70_shflsync_bfly_p:
[----:B------:R-:W-:Y:S01]  /*3360*/  HFMA2.MMA R3, -RZ, RZ, 0, 0 ;  /* 0x00000000ff037435 */ /* 0x000fe200000001ff */
[----:B------:R-:W-:Y:S04]  /*3370*/  WARPSYNC R169 ;  /* 0x000000a900007348 */ /* 0x000fe80003800000 */
[----:B------:R0:W1:Y:S01]  /*3380*/  SHFL.BFLY PT, R164, R164, R167, R166 ;  /* 0x0c0000a7a4a47389 */ /* 0x00006200000e00a6 */
[----:B------:R-:W-:Y:S05]  /*3390*/  RET.REL.NODEC R2 `(_ZN10layer_norm31ln_parallel_residual_bwd_kernelINS_13Kernel_traitsIf13__nv_bfloat16fS2_fjLj768ELj1ELj4ELj1ELj16ENS_18Kernel_traits_baseILj768EfS2_fS2_fjLj128EEEEELb0ELb1ELb1EEEvNS_9BwdParamsE) ;  /* 0xffffcc6002007950 */ /* 0x000fea0003c3ffff */
.L_x_917:
        /* <DEDUP_REMOVED lines=14> */
.L_x_2288:


//--------------------- .text._ZN10layer_norm31ln_parallel_residual_bwd_kernelINS_13Kernel_traitsIf13__nv_bfloat16fS2_fjLj768ELj1ELj4ELj1ELj16ENS_18Kernel_traits_baseILj768EfS2_fS2_fjLj128EEEEELb1ELb0ELb0EEEvNS_9BwdParamsE --------------------------
	.section	.text._ZN10layer_norm31ln_parallel_residual_bwd_kernelINS_13Kernel_traitsIf13__nv_bfloat16fS2_fjLj768ELj1ELj4ELj1ELj16ENS_18Kernel_traits_baseILj768EfS2_fS2_fjLj128EEEEELb1ELb0ELb0EEEvNS_9BwdParamsE,"ax",@progbits
	.sectioninfo	@"SHI_REGISTERS=255"
	.align	128
        .global         _ZN10layer_norm31ln_parallel_residual_bwd_kernelINS_13Kernel_traitsIf13__nv_bfloat16fS2_fjLj768ELj1ELj4ELj1ELj16ENS_18Kernel_traits_baseILj768EfS2_fS2_fjLj128EEEEELb1ELb0ELb0EEEvNS_9BwdParamsE
        .type           _ZN10layer_norm31ln_parallel_residual_bwd_kernelINS_13Kernel_traitsIf13__nv_bfloat16fS2_fjLj768ELj1ELj4ELj1ELj16ENS_18Kernel_traits_baseILj768EfS2_fS2_fjLj128EEEEELb1ELb0ELb0EEEvNS_9BwdParamsE,@function
        .size           _ZN10layer_norm31ln_parallel_residual_bwd_kernelINS_13Kernel_traitsIf13__nv_bfloat16fS2_fjLj768ELj1ELj4ELj1ELj16ENS_18Kernel_traits_baseILj768EfS2_fS2_fjLj128EEEEELb1ELb0ELb0EEEvNS_9BwdParamsE,(.L_x_2289 - _ZN10layer_norm31ln_parallel_residual_bwd_kernelINS_13Kernel_traitsIf13__nv_bfloat16fS2_fjLj768ELj1ELj4ELj1ELj16ENS_18Kernel_traits_baseILj768EfS2_fS2_fjLj128EEEEELb1ELb0ELb0EEEvNS_9BwdParamsE)
        .other          _ZN10layer_norm31ln_parallel_residual_bwd_kernelINS_13Kernel_traitsIf13__nv_bfloat16fS2_fjLj768ELj1ELj4ELj1ELj16ENS_18Kernel_traits_baseILj768EfS2_fS2_fjLj128EEEEELb1ELb0ELb0EEEvNS_9BwdParamsE,@"STO_CUDA_ENTRY STV_DEFAULT"
_ZN10layer_norm31ln_parallel_residual_bwd_kernelINS_13Kernel_traitsIf13__nv_bfloat16fS2_fjLj768ELj1ELj4ELj1ELj16ENS_18Kernel_traits_baseILj768EfS2_fS2_fjLj128EEEEELb1ELb0ELb0EEEvNS_9BwdParamsE:
.text._ZN10layer_norm31ln_parallel_residual_bwd_kernelINS_13Kernel_traitsIf13__nv_bfloat16fS2_fjLj768ELj1ELj4ELj1ELj16ENS_18Kernel_traits_baseILj768EfS2_fS2_fjLj128EEEEELb1ELb0ELb0EEEvNS_9BwdParamsE:
        /* <DEDUP_REMOVED lines=23> */
[----:B------:R1:W5:Y:S01]  /*0170*/  @P0 LDG.E.128 R164, [R4.64+0x10] ;  /* 0x0000100404a40981 */ /* 0x000362000c1e1d00 */
[----:B------:R-:W-:-:S03]  /*0180*/  @P1 IADD3 R8, R8, 0x20, RZ ;  /* 0x0000002008081810 */ /* 0x000fc60007ffe0ff */
[----:B------:R1:W5:Y:S04]  /*0190*/  @P1 LDG.E.128 R160, [R10.64] ;  /* 0x000000040aa01981 */ /* 0x000368000c1e1d00 */
[----:B------:R1:W5:Y:S04]  /*01a0*/  @P1 LDG.E.128 R156, [R10.64+0x10] ;  /* 0x000010040a9c1981 */ /* 0x000368000c1e1d00 */
[----:B------:R1:W5:Y:S04]  /*01b0*/  @P1 LDG.E.128 R152, [R12.64] ;  /* 0x000000040c981981 */ /* 0x000368000c1e1d00 */
[----:B------:R1:W5:Y:S04]  /*01c0*/  @P1 LDG.E.128 R148, [R12.64+0x10] ;  /* 0x000010040c941981 */ /* 0x000368000c1e1d00 */
[----:B------:R0:W5:Y:S04]  /*01d0*/  @P0 LDG.E.128 R172, [R2.64+0x10] ;  /* 0x0000100402ac0981 */ /* 0x000168000c1e1d00 */
[----:B0-----:R-:W0:Y:S01]  /*01e0*/  S2R R3, SR_CTAID.X ;  /* 0x0000000000037919 */ /* 0x001e220000002500 */
[----:B------:R-:W-:Y:S01]  /*01f0*/  SHF.R.U32.HI R0, RZ, 0x5, R14 ;  /* 0x00000005ff007819 */ /* 0x000fe2000001160e */
[----:B------:R-:W-:-:S04]  /*0200*/  @P2 IMAD.WIDE.U32 R6, R8, R9, c[0x0][0x1b0] ;  /* 0x00006c0008062625 */ /* 0x000fc800078e0009 */
[----:B------:R-:W-:Y:S01]  /*0210*/  @P2 IMAD.WIDE.U32 R8, R8, R9, c[0x0][0x1b8] ;  /* 0x00006e0008082625 */ /* 0x000fe200078e0009 */
[----:B------:R1:W5:Y:S04]  /*0220*/  @P2 LDG.E.128 R144, [R6.64] ;  /* 0x0000000406902981 */ /* 0x000368000c1e1d00 */
[----:B------:R1:W5:Y:S04]  /*0230*/  @P2 LDG.E.128 R140, [R6.64+0x10] ;  /* 0x00001004068c2981 */ /* 0x000368000c1e1d00 */
[----:B------:R1:W5:Y:S04]  /*0240*/  @P2 LDG.E.128 R136, [R8.64] ;  /* 0x0000000408882981 */ /* 0x000368000c1e1d00 */
[----:B------:R1:W5:Y:S01]  /*0250*/  @P2 LDG.E.128 R132, [R8.64+0x10] ;  /* 0x0000100408842981 */ /* 0x000362000c1e1d00 */
[----:B0-----:R-:W-:-:S04]  /*0260*/  LEA R0, R3, R0, 0x2 ;  /* 0x0000000003007211 */ /* 0x001fc800078e10ff */
[----:B------:R-:W-:Y:S01]  /*0270*/  ISETP.GE.AND P2, PT, R0, c[0x0][0x164], PT ;  /* 0x0000590000007a0c */ /* 0x000fe20003f46270 */
        /* <DEDUP_REMOVED lines=50> */
[----:B-1----:R-:W-:Y:S02]  /*05a0*/  HFMA2.MMA R129, -RZ, RZ, 0, 0 ;  /* 0x00000000ff817435 */ /* 0x002fe400000001ff */
.L_x_934:
[----:B------:R-:W-:-:S04]  /*05b0*/  IMAD.MOV.U32 R3, RZ, RZ, 0x4 ;  /* 0x00000004ff037424 */ /* 0x000fc800078e00ff */
[CC--:B------:R-:W-:Y:S01]  /*05c0*/  IMAD.WIDE R200, R0.reuse, R3.reuse, c[0x0][0x1a0] ;  /* 0x0000680000c87625 */ /* 0x0c0fe200078e0203 */
[----:B------:R-:W0:Y:S03]  /*05d0*/  S2R R204, SR_TID.X ;  /* 0x0000000000cc7919 */ /* 0x000e260000002100 */
[C---:B------:R-:W-:Y:S01]  /*05e0*/  IMAD R202, R0.reuse, c[0x0][0x168], RZ ;  /* 0x00005a0000ca7a24 */ /* 0x040fe200078e02ff */
[----:B-----5:R1:W5:Y:S01]  /*05f0*/  LDG.E R240, [R200.64] ;  /* 0x00000004c8f07981 */ /* 0x020362000c1e1900 */
[----:B------:R-:W-:-:S03]  /*0600*/  IMAD.WIDE R2, R0, R3, c[0x0][0x1a8] ;  /* 0x00006a0000027625 */ /* 0x000fc600078e0203 */
[----:B------:R-:W-:Y:S01]  /*0610*/  SHF.R.S32.HI R203, RZ, 0x1f, R202 ;  /* 0x0000001fffcb7819 */ /* 0x000fe200000114ca */
[----:B------:R-:W-:Y:S02]  /*0620*/  BSSY B1, `(.L_x_920) ;  /* 0x000008a000017945 */ /* 0x000fe40003800000 */
[----:B------:R2:W5:Y:S01]  /*0630*/  LDG.E R2, [R2.64] ;  /* 0x0000000402027981 */ /* 0x000562000c1e1900 */
[----:B------:R-:W-:Y:S02]  /*0640*/  LEA.HI R203, R203, R202, RZ, 0x3 ;  /* 0x000000cacbcb7211 */ /* 0x000fe400078f18ff */
[----:B------:R-:W-:Y:S02]  /*0650*/  MOV R236, RZ ;  /* 0x000000ff00ec7202 */ /* 0x000fe40000000f00 */
[----:B------:R-:W-:Y:S02]  /*0660*/  MOV R235, RZ ;  /* 0x000000ff00eb7202 */ /* 0x000fe40000000f00 */
[----:B0-----:R-:W-:-:S04]  /*0670*/  LOP3.LUT R202, R204, 0x1f, RZ, 0xc0, !PT ;  /* 0x0000001fccca7812 */ /* 0x001fc800078ec0ff */
[----:B--2---:R-:W-:-:S04]  /*0680*/  LEA.HI.SX32 R3, R203, R202, 0x1d ;  /* 0x000000cacb037211 */ /* 0x004fc800078feaff */
        /* <DEDUP_REMOVED lines=8> */
[----:B------:R0:W3:Y:S04]  /*0710*/  LDG.E.128 R200, [R204.64] ;  /* 0x00000004ccc87981 */ /* 0x0000e8000c1e1d00 */
[----:B------:R-:W4:Y:S01]  /*0720*/  LDG.E.128 R212, [R212.64] ;  /* 0x00000004d4d47981 */ /* 0x000f22000c1e1d00 */
[----:B------:R-:W-:-:S03]  /*0730*/  ISETP.NE.U32.AND P3, PT, RZ, c[0x0][0x250], PT ;  /* 0x00009400ff007a0c */ /* 0x000fc60003f65070 */
[----:B0-----:R-:W4:Y:S01]  /*0740*/  LDG.E.128 R204, [R204.64+0x10] ;  /* 0x00001004cccc7981 */ /* 0x001f22000c1e1d00 */
        /* <DEDUP_REMOVED lines=11> */
[----:B------:R0:W5:Y:S02]  /*0800*/  @P2 LDG.E.128 R28, [R10.64+0x10] ;  /* 0x000010040a1c2981 */ /* 0x000164000c1e1d00 */
[----:B0-----:R-:W-:-:S04]  /*0810*/  IADD3 R10, P2, R219, c[0x0][0x190], RZ ;  /* 0x00006400db0a7a10 */ /* 0x001fc80007f5e0ff */
[----:B------:R-:W-:-:S06]  /*0820*/  IADD3.X R11, R218, c[0x0][0x194], RZ, P2, !PT ;  /* 0x00006500da0b7a10 */ /* 0x000fcc00017fe4ff */
[----:B------:R-:W5:Y:S01]  /*0830*/  LDG.E.64 R10, [R10.64] ;  /* 0x000000040a0a7981 */ /* 0x000f62000c1e1b00 */
[----:B------:R-:W0:Y:S02]  /*0840*/  LDC.U8 R247, c[0x0][0x1f0] ;  /* 0x00007c00fff77b82 */ /* 0x000e240000000000 */
[----:B0-----:R-:W-:-:S04]  /*0850*/  ISETP.NE.AND P2, PT, R247, RZ, PT ;  /* 0x000000fff700720c */ /* 0x001fc80003f45270 */
[----:B-----5:R-:W-:Y:S02]  /*0860*/  FSEL R218, R240, RZ, !P2 ;  /* 0x000000fff0da7208 */ /* 0x020fe40005000000 */
[----:B--2---:R-:W-:-:S03]  /*0870*/  PRMT R225, RZ, 0x5410, R208 ;  /* 0x00005410ffe17816 */ /* 0x004fc600000000d0 */
[----:B---3--:R-:W-:Y:S01]  /*0880*/  FADD.FTZ R200, R200, -R218 ;  /* 0x800000dac8c87221 */ /* 0x008fe20000010000 */
[----:B------:R-:W-:Y:S01]  /*0890*/  PRMT R208, RZ, 0x7610, R208 ;  /* 0x00007610ffd07816 */ /* 0x000fe200000000d0 */
[----:B------:R-:W-:Y:S01]  /*08a0*/  FADD.FTZ R201, R201, -R218 ;  /* 0x800000dac9c97221 */ /* 0x000fe20000010000 */
[--C-:B----4-:R-:W-:Y:S01]  /*08b0*/  PRMT R219, RZ, 0x5410, R212.reuse ;  /* 0x00005410ffdb7816 */ /* 0x110fe200000000d4 */
[----:B------:R-:W-:Y:S02]  /*08c0*/  FMUL.FTZ R227, R2, R200 ;  /* 0x000000c802e37220 */ /* 0x000fe40000410000 */
[----:B------:R-:W-:Y:S01]  /*08d0*/  FMUL.FTZ R242, R168, R225 ;  /* 0x000000e1a8f27220 */ /* 0x000fe20000410000 */
[----:B------:R-:W-:Y:S01]  /*08e0*/  PRMT R212, RZ, 0x7610, R212 ;  /* 0x00007610ffd47816 */ /* 0x000fe200000000d4 */
[----:B------:R-:W-:Y:S02]  /*08f0*/  FADD.FTZ R104, R104, R219 ;  /* 0x000000db68687221 */ /* 0x000fe40000010000 */
[----:B------:R-:W-:-:S02]  /*0900*/  FFMA.FTZ R128, R227, R219, R128 ;  /* 0x000000dbe3807223 */ /* 0x000fc40000010080 */
[----:B------:R-:W-:Y:S01]  /*0910*/  FFMA.FTZ R242, R176, R219, R242 ;  /* 0x000000dbb0f27223 */ /* 0x000fe200000100f2 */
[----:B------:R-:W-:Y:S01]  /*0920*/  PRMT R219, RZ, 0x5410, R209 ;  /* 0x00005410ffdb7816 */ /* 0x000fe200000000d1 */
[----:B------:R-:W-:Y:S02]  /*0930*/  FMUL.FTZ R238, R2, R201 ;  /* 0x000000c902ee7220 */ /* 0x000fe40000410000 */
[----:B------:R-:W-:Y:S02]  /*0940*/  FMUL.FTZ R200, R169, R208 ;  /* 0x000000d0a9c87220 */ /* 0x000fe40000410000 */
[----:B------:R-:W-:Y:S01]  /*0950*/  FADD.FTZ R202, R202, -R218 ;  /* 0x800000dacaca7221 */ /* 0x000fe20000010000 */
[----:B------:R-:W-:Y:S01]  /*0960*/  PRMT R201, RZ, 0x5410, R213 ;  /* 0x00005410ffc97816 */ /* 0x000fe200000000d5 */
[----:B------:R-:W-:Y:S02]  /*0970*/  FADD.FTZ R105, R105, R212 ;  /* 0x000000d469697221 */ /* 0x000fe40000010000 */
[----:B------:R-:W-:-:S02]  /*0980*/  FFMA.FTZ R129, R238, R212, R129 ;  /* 0x000000d4ee817223 */ /* 0x000fc40000010081 */
[----:B------:R-:W-:Y:S02]  /*0990*/  FFMA.FTZ R212, R177, R212, R200 ;  /* 0x000000d4b1d47223 */ /* 0x000fe400000100c8 */
[----:B------:R-:W-:Y:S01]  /*09a0*/  FMUL.FTZ R232, R2, R202 ;  /* 0x000000ca02e87220 */ /* 0x000fe20000410000 */
[----:B------:R-:W-:Y:S01]  /*09b0*/  PRMT R202, RZ, 0x7610, R209 ;  /* 0x00007610ffca7816 */ /* 0x000fe200000000d1 */
[----:B------:R-:W-:Y:S02]  /*09c0*/  FMUL.FTZ R200, R170, R219 ;  /* 0x000000dbaac87220 */ /* 0x000fe40000410000 */
[--C-:B------:R-:W-:Y:S02]  /*09d0*/  FADD.FTZ R203, R203, -R218.reuse ;  /* 0x800000dacbcb7221 */ /* 0x100fe40000010000 */
[----:B------:R-:W-:Y:S02]  /*09e0*/  FADD.FTZ R204, R204, -R218 ;  /* 0x800000dacccc7221 */ /* 0x000fe40000010000 */
[----:B------:R-:W-:Y:S01]  /*09f0*/  FFMA.FTZ R236, R178, R201, R200 ;  /* 0x000000c9b2ec7223 */ /* 0x000fe200000100c8 */
[----:B------:R-:W-:Y:S01]  /*0a00*/  PRMT R200, RZ, 0x7610, R213 ;  /* 0x00007610ffc87816 */ /* 0x000fe200000000d5 */
[----:B------:R-:W-:-:S02]  /*0a10*/  FADD.FTZ R106, R106, R201 ;  /* 0x000000c96a6a7221 */ /* 0x000fc40000010000 */
[----:B------:R-:W-:Y:S02]  /*0a20*/  FFMA.FTZ R130, R232, R201, R130 ;  /* 0x000000c9e8827223 */ /* 0x000fe40000010082 */
[----:B------:R-:W-:Y:S01]  /*0a30*/  FMUL.FTZ R226, R2, R203 ;  /* 0x000000cb02e27220 */ /* 0x000fe20000410000 */
[----:B------:R-:W-:Y:S01]  /*0a40*/  PRMT R203, RZ, 0x5410, R210 ;  /* 0x00005410ffcb7816 */ /* 0x000fe200000000d2 */
[----:B------:R-:W-:Y:S02]  /*0a50*/  FMUL.FTZ R201, R171, R202 ;  /* 0x000000caabc97220 */ /* 0x000fe40000410000 */
[----:B------:R-:W-:Y:S02]  /*0a60*/  FADD.FTZ R56, R56, R225 ;  /* 0x000000e138387221 */ /* 0x000fe40000010000 */
[----:B------:R-:W-:Y:S02]  /*0a70*/  FFMA.FTZ R80, R227, R225, R80 ;  /* 0x000000e1e3507223 */ /* 0x000fe40000010050 */
[----:B------:R-:W-:-:S02]  /*0a80*/  FMUL.FTZ R225, R2, R204 ;  /* 0x000000cc02e17220 */ /* 0x000fc40000410000 */
[-C--:B------:R-:W-:Y:S01]  /*0a90*/  FFMA.FTZ R235, R179, R200.reuse, R201 ;  /* 0x000000c8b3eb7223 */ /* 0x080fe200000100c9 */
[----:B------:R-:W-:Y:S01]  /*0aa0*/  PRMT R201, RZ, 0x5410, R214 ;  /* 0x00005410ffc97816 */ /* 0x000fe200000000d6 */
[----:B------:R-:W-:Y:S02]  /*0ab0*/  FADD.FTZ R107, R107, R200 ;  /* 0x000000c86b6b7221 */ /* 0x000fe40000010000 */
[C---:B------:R-:W-:Y:S02]  /*0ac0*/  FFMA.FTZ R131, R226.reuse, R200, R131 ;  /* 0x000000c8e2837223 */ /* 0x040fe40000010083 */
[----:B------:R-:W-:Y:S02]  /*0ad0*/  FADD.FTZ R59, R59, R202 ;  /* 0x000000ca3b3b7221 */ /* 0x000fe40000010000 */
[----:B------:R-:W-:Y:S01]  /*0ae0*/  FFMA.FTZ R83, R226, R202, R83 ;  /* 0x000000cae2537223 */ /* 0x000fe20000010053 */
[----:B------:R-:W-:Y:S01]  /*0af0*/  PRMT R202, RZ, 0x7610, R211 ;  /* 0x00007610ffca7816 */ /* 0x000fe200000000d3 */
[----:B------:R-:W-:-:S02]  /*0b00*/  FMUL.FTZ R200, R164, R203 ;  /* 0x000000cba4c87220 */ /* 0x000fc40000410000 */
[----:B------:R-:W-:Y:S02]  /*0b10*/  FADD.FTZ R52, R52, R203 ;  /* 0x000000cb34347221 */ /* 0x000fe40000010000 */
[----:B------:R-:W-:Y:S01]  /*0b20*/  FFMA.FTZ R76, R225, R203, R76 ;  /* 0x000000cbe14c7223 */ /* 0x000fe2000001004c */
[----:B------:R-:W-:Y:S01]  /*0b30*/  PRMT R203, RZ, 0x5410, R211 ;  /* 0x00005410ffcb7816 */ /* 0x000fe200000000d3 */
[--C-:B------:R-:W-:Y:S02]  /*0b40*/  FADD.FTZ R206, R206, -R218.reuse ;  /* 0x800000dacece7221 */ /* 0x100fe40000010000 */
[----:B------:R-:W-:Y:S02]  /*0b50*/  FADD.FTZ R207, R207, -R218 ;  /* 0x800000dacfcf7221 */ /* 0x000fe40000010000 */
[----:B------:R-:W-:Y:S02]  /*0b60*/  FADD.FTZ R100, R100, R201 ;  /* 0x000000c964647221 */ /* 0x000fe40000010000 */
[----:B------:R-:W-:-:S02]  /*0b70*/  FFMA.FTZ R124, R225, R201, R124 ;  /* 0x000000c9e17c7223 */ /* 0x000fc4000001007c */
[----:B------:R-:W-:Y:S01]  /*0b80*/  FFMA.FTZ R234, R172, R201, R200 ;  /* 0x000000c9acea7223 */ /* 0x000fe200000100c8 */
[--C-:B------:R-:W-:Y:S01]  /*0b90*/  PRMT R201, RZ, 0x5410, R215.reuse ;  /* 0x00005410ffc97816 */ /* 0x100fe200000000d7 */
[----:B------:R-:W-:Y:S01]  /*0ba0*/  FADD.FTZ R205, R205, -R218 ;  /* 0x800000dacdcd7221 */ /* 0x000fe20000010000 */
[----:B------:R-:W-:Y:S01]  /*0bb0*/  PRMT R200, RZ, 0x7610, R215 ;  /* 0x00007610ffc87816 */ /* 0x000fe200000000d7 */
        /* <DEDUP_REMOVED lines=11> */
[----:B------:R-:W-:Y:S02]  /*0c70*/  FFMA.FTZ R201, R227, R242, RZ ;  /* 0x000000f2e3c97223 */ /* 0x000fe400000100ff */
[----:B------:R-:W-:Y:S02]  /*0c80*/  FADD.FTZ R200, R200, R212 ;  /* 0x000000d4c8c87221 */ /* 0x000fe40000010000 */
[----:B------:R-:W-:Y:S01]  /*0c90*/  FFMA.FTZ R201, R238, R212, R201 ;  /* 0x000000d4eec97223 */ /* 0x000fe200000100c9 */
[----:B------:R-:W-:Y:S01]  /*0ca0*/  PRMT R210, RZ, 0x7610, R210 ;  /* 0x00007610ffd27816 */ /* 0x000fe200000000d2 */
[----:B------:R-:W-:Y:S02]  /*0cb0*/  FADD.FTZ R200, R200, R236 ;  /* 0x000000ecc8c87221 */ /* 0x000fe40000010000 */
[----:B------:R-:W-:Y:S01]  /*0cc0*/  FFMA.FTZ R201, R232, R236, R201 ;  /* 0x000000ece8c97223 */ /* 0x000fe200000100c9 */
[----:B------:R-:W-:Y:S01]  /*0cd0*/  PRMT R214, RZ, 0x7610, R214 ;  /* 0x00007610ffd67816 */ /* 0x000fe200000000d6 */
        /* <DEDUP_REMOVED lines=8> */
[----:B------:R-:W-:Y:S02]  /*0d60*/  FFMA.FTZ R249, R173, R214, R249 ;  /* 0x000000d6adf97223 */ /* 0x000fe400000100f9 */
[----:B------:R-:W-:Y:S02]  /*0d70*/  FADD.FTZ R200, R200, R234 ;  /* 0x000000eac8c87221 */ /* 0x000fe40000010000 */
[----:B------:R-:W-:Y:S02]  /*0d80*/  FFMA.FTZ R202, R225, R234, R202 ;  /* 0x000000eae1ca7223 */ /* 0x000fe400000100ca */
[----:B------:R-:W-:Y:S02]  /*0d90*/  FADD.FTZ R54, R54, R203 ;  /* 0x000000cb36367221 */ /* 0x000fe40000010000 */
[----:B------:R-:W-:-:S02]  /*0da0*/  FFMA.FTZ R78, R218, R203, R78 ;  /* 0x000000cbda4e7223 */ /* 0x000fc4000001004e */
[----:B------:R-:W-:Y:S02]  /*0db0*/  FADD.FTZ R201, R200, R249 ;  /* 0x000000f9c8c97221 */ /* 0x000fe40000010000 */
[----:B------:R-:W-:Y:S01]  /*0dc0*/  FFMA.FTZ R203, R219, R249, R202 ;  /* 0x000000f9dbcb7223 */ /* 0x000fe200000100ca */
[----:B------:R-:W-:Y:S03]  /*0dd0*/  STL [R1+0x20], R212 ;  /* 0x000020d401007387 */ /* 0x000fe60000100800 */
[----:B------:R-:W-:Y:S01]  /*0de0*/  FFMA.FTZ R203, R218, R248, R203 ;  /* 0x000000f8dacb7223 */ /* 0x000fe200000100cb */
[----:B------:R0:W-:Y:S01]  /*0df0*/  STL [R1+0x1c], R236 ;  /* 0x00001cec01007387 */ /* 0x0001e20000100800 */
[----:B------:R-:W-:-:S03]  /*0e00*/  FADD.FTZ R57, R57, R208 ;  /* 0x000000d039397221 */ /* 0x000fc60000010000 */
[----:B------:R-:W-:Y:S01]  /*0e10*/  STL [R1+0x8], R235 ;  /* 0x000008eb01007387 */ /* 0x000fe20000100800 */
[----:B------:R-:W-:Y:S02]  /*0e20*/  FFMA.FTZ R81, R238, R208, R81 ;  /* 0x000000d0ee517223 */ /* 0x000fe40000010051 */
[----:B0-----:R-:W-:Y:S01]  /*0e30*/  FADD.FTZ R236, R201, R248 ;  /* 0x000000f8c9ec7221 */ /* 0x001fe20000010000 */
[----:B------:R0:W-:Y:S01]  /*0e40*/  STL [R1+0x4], R234 ;  /* 0x000004ea01007387 */ /* 0x0001e20000100800 */
[----:B------:R-:W-:Y:S02]  /*0e50*/  FADD.FTZ R101, R101, R214 ;  /* 0x000000d665657221 */ /* 0x000fe40000010000 */
[----:B------:R-:W-:Y:S02]  /*0e60*/  FFMA.FTZ R125, R219, R214, R125 ;  /* 0x000000d6db7d7223 */ /* 0x000fe4000001007d */
[----:B------:R-:W-:Y:S02]  /*0e70*/  FADD.FTZ R53, R53, R210 ;  /* 0x000000d235357221 */ /* 0x000fe40000010000 */
[----:B------:R-:W-:-:S02]  /*0e80*/  FFMA.FTZ R77, R219, R210, R77 ;  /* 0x000000d2db4d7223 */ /* 0x000fc4000001004d */
[----:B------:R-:W-:Y:S01]  /*0e90*/  FADD.FTZ R236, R236, R247 ;  /* 0x000000f7ecec7221 */ /* 0x000fe20000010000 */
[----:B0-----:R-:W-:Y:S01]  /*0ea0*/  IADD3 R234, R3, 0x20, RZ ;  /* 0x0000002003ea7810 */ /* 0x001fe20007ffe0ff */
[----:B------:R-:W-:Y:S02]  /*0eb0*/  FFMA.FTZ R235, R222, R247, R203 ;  /* 0x000000f7deeb7223 */ /* 0x000fe400000100cb */
.L_x_921:
[----:B-1----:R-:W-:Y:S05]  /*0ec0*/  BSYNC B1 ;  /* 0x0000000000017941 */ /* 0x002fea0003800000 */
.L_x_920:
        /* <DEDUP_REMOVED lines=10> */
[----:B0-----:R-:W3:Y:S01]  /*0f70*/  LDG.E.128 R212, [R212.64+0x10] ;  /* 0x00001004d4d47981 */ /* 0x001ee2000c1e1d00 */
        /* <DEDUP_REMOVED lines=16> */
[----:B------:R-:W1:Y:S02]  /*1080*/  LDC.U8 R241, c[0x0][0x1f0] ;  /* 0x00007c00fff17b82 */ /* 0x000e640000000000 */
[----:B-1----:R-:W-:-:S04]  /*1090*/  ISETP.NE.AND P2, PT, R241, RZ, PT ;  /* 0x000000fff100720c */ /* 0x002fc80003f45270 */
[----:B0----5:R-:W-:Y:S02]  /*10a0*/  FSEL R6, R240, RZ, !P2 ;  /* 0x000000fff0067208 */ /* 0x021fe40005000000 */
[----:B------:R-:W-:-:S03]  /*10b0*/  IADD3 R234, R234, 0x20, RZ ;  /* 0x00000020eaea7810 */ /* 0x000fc60007ffe0ff */
[C---:B--2---:R-:W-:Y:S02]  /*10c0*/  FADD.FTZ R208, -R6.reuse, R208 ;  /* 0x000000d006d07221 */ /* 0x044fe40000010100 */
[C---:B------:R-:W-:Y:S02]  /*10d0*/  FADD.FTZ R209, -R6.reuse, R209 ;  /* 0x000000d106d17221 */ /* 0x040fe40000010100 */
[C---:B------:R-:W-:Y:S02]  /*10e0*/  FADD.FTZ R210, -R6.reuse, R210 ;  /* 0x000000d206d27221 */ /* 0x040fe40000010100 */
[----:B------:R-:W-:Y:S02]  /*10f0*/  FADD.FTZ R7, -R6, R211 ;  /* 0x000000d306077221 */ /* 0x000fe40000010100 */
[----:B------:R-:W-:Y:S01]  /*1100*/  FMUL.FTZ R237, R2, R208 ;  /* 0x000000d002ed7220 */ /* 0x000fe20000410000 */
[----:B----4-:R-:W-:Y:S01]  /*1110*/  PRMT R211, RZ, 0x5410, R204 ;  /* 0x00005410ffd37816 */ /* 0x010fe200000000cc */
[----:B---3--:R-:W-:-:S02]  /*1120*/  FADD.FTZ R212, -R6, R212 ;  /* 0x000000d406d47221 */ /* 0x008fc40000010100 */
[C---:B------:R-:W-:Y:S02]  /*1130*/  FADD.FTZ R9, -R6.reuse, R213 ;  /* 0x000000d506097221 */ /* 0x040fe40000010100 */
[C---:B------:R-:W-:Y:S02]  /*1140*/  FADD.FTZ R8, -R6.reuse, R214 ;  /* 0x000000d606087221 */ /* 0x040fe40000010100 */
[----:B------:R-:W-:Y:S01]  /*1150*/  FADD.FTZ R215, -R6, R215 ;  /* 0x000000d706d77221 */ /* 0x000fe20000010100 */
[--C-:B------:R-:W-:Y:S02]  /*1160*/  PRMT R6, RZ, 0x5410, R200.reuse ;  /* 0x00005410ff067816 */ /* 0x100fe400000000c8 */
[----:B------:R-:W-:Y:S02]  /*1170*/  PRMT R200, RZ, 0x7610, R200 ;  /* 0x00007610ffc87816 */ /* 0x000fe400000000c8 */
[----:B------:R-:W-:Y:S01]  /*1180*/  PRMT R204, RZ, 0x7610, R204 ;  /* 0x00007610ffcc7816 */ /* 0x000fe200000000cc */
[----:B------:R-:W-:-:S02]  /*1190*/  FMUL.FTZ R208, R152, R6 ;  /* 0x0000000698d07220 */ /* 0x000fc40000410000 */
[----:B------:R-:W-:Y:S02]  /*11a0*/  FADD.FTZ R48, R48, R6 ;  /* 0x0000000630307221 */ /* 0x000fe40000010000 */
[----:B------:R-:W-:Y:S02]  /*11b0*/  FFMA.FTZ R72, R237, R6, R72 ;  /* 0x00000006ed487223 */ /* 0x000fe40000010048 */
[----:B------:R-:W-:Y:S02]  /*11c0*/  FMUL.FTZ R6, R153, R200 ;  /* 0x000000c899067220 */ /* 0x000fe40000410000 */
[----:B------:R-:W-:Y:S02]  /*11d0*/  FADD.FTZ R96, R96, R211 ;  /* 0x000000d360607221 */ /* 0x000fe40000010000 */
[-C--:B------:R-:W-:Y:S02]  /*11e0*/  FFMA.FTZ R120, R237, R211.reuse, R120 ;  /* 0x000000d3ed787223 */ /* 0x080fe40000010078 */
[----:B------:R-:W-:-:S02]  /*11f0*/  FFMA.FTZ R211, R160, R211, R208 ;  /* 0x000000d3a0d37223 */ /* 0x000fc400000100d0 */
[C---:B------:R-:W-:Y:S02]  /*1200*/  FMUL.FTZ R231, R2.reuse, R209 ;  /* 0x000000d102e77220 */ /* 0x040fe40000410000 */
[----:B------:R-:W-:Y:S01]  /*1210*/  FFMA.FTZ R208, R161, R204, R6 ;  /* 0x000000cca1d07223 */ /* 0x000fe20000010006 */
[--C-:B------:R-:W-:Y:S01]  /*1220*/  PRMT R6, RZ, 0x5410, R201.reuse ;  /* 0x00005410ff067816 */ /* 0x100fe200000000c9 */
[----:B------:R-:W-:Y:S01]  /*1230*/  FMUL.FTZ R230, R2, R210 ;  /* 0x000000d202e67220 */ /* 0x000fe20000410000 */
[----:B------:R-:W-:Y:S01]  /*1240*/  PRMT R201, RZ, 0x7610, R201 ;  /* 0x00007610ffc97816 */ /* 0x000fe200000000c9 */
[----:B------:R-:W-:Y:S02]  /*1250*/  FADD.FTZ R97, R97, R204 ;  /* 0x000000cc61617221 */ /* 0x000fe40000010000 */
[----:B------:R-:W-:Y:S01]  /*1260*/  FFMA.FTZ R121, R231, R204, R121 ;  /* 0x000000cce7797223 */ /* 0x000fe20000010079 */
[--C-:B------:R-:W-:Y:S01]  /*1270*/  PRMT R204, RZ, 0x5410, R205.reuse ;  /* 0x00005410ffcc7816 */ /* 0x100fe200000000cd */
[----:B------:R-:W-:Y:S01]  /*1280*/  FADD.FTZ R49, R49, R200 ;  /* 0x000000c831317221 */ /* 0x000fe20000010000 */
[----:B------:R-:W-:Y:S01]  /*1290*/  PRMT R205, RZ, 0x7610, R205 ;  /* 0x00007610ffcd7816 */ /* 0x000fe200000000cd */
[----:B------:R-:W-:-:S02]  /*12a0*/  FFMA.FTZ R73, R231, R200, R73 ;  /* 0x000000c8e7497223 */ /* 0x000fc40000010049 */
[-C--:B------:R-:W-:Y:S02]  /*12b0*/  FMUL.FTZ R200, R154, R6.reuse ;  /* 0x000000069ac87220 */ /* 0x080fe40000410000 */
[----:B------:R-:W-:Y:S02]  /*12c0*/  FADD.FTZ R50, R50, R6 ;  /* 0x0000000632327221 */ /* 0x000fe40000010000 */
[----:B------:R-:W-:Y:S02]  /*12d0*/  FFMA.FTZ R74, R230, R6, R74 ;  /* 0x00000006e64a7223 */ /* 0x000fe4000001004a */
[----:B------:R-:W-:Y:S02]  /*12e0*/  FMUL.FTZ R6, R155, R201 ;  /* 0x000000c99b067220 */ /* 0x000fe40000410000 */
[----:B------:R-:W-:Y:S01]  /*12f0*/  FFMA.FTZ R214, R162, R204, R200 ;  /* 0x000000cca2d67223 */ /* 0x000fe200000100c8 */
[----:B------:R-:W-:Y:S01]  /*1300*/  PRMT R200, RZ, 0x5410, R202 ;  /* 0x00005410ffc87816 */ /* 0x000fe200000000ca */
[----:B------:R-:W-:-:S02]  /*1310*/  FMUL.FTZ R7, R2, R7 ;  /* 0x0000000702077220 */ /* 0x000fc40000410000 */
[----:B------:R-:W-:Y:S02]  /*1320*/  FFMA.FTZ R213, R163, R205, R6 ;  /* 0x000000cda3d57223 */ /* 0x000fe40000010006 */
[----:B------:R-:W-:Y:S02]  /*1330*/  FMUL.FTZ R6, R2, R212 ;  /* 0x000000d402067220 */ /* 0x000fe40000410000 */
[----:B------:R-:W-:Y:S02]  /*1340*/  FADD.FTZ R51, R51, R201 ;  /* 0x000000c933337221 */ /* 0x000fe40000010000 */
[----:B------:R-:W-:Y:S01]  /*1350*/  FFMA.FTZ R75, R7, R201, R75 ;  /* 0x000000c9074b7223 */ /* 0x000fe2000001004b */
[----:B------:R-:W-:Y:S01]  /*1360*/  PRMT R201, RZ, 0x5410, R206 ;  /* 0x00005410ffc97816 */ /* 0x000fe200000000ce */
[----:B------:R-:W-:Y:S02]  /*1370*/  FMUL.FTZ R252, R148, R200 ;  /* 0x000000c894fc7220 */ /* 0x000fe40000410000 */
[----:B------:R-:W-:-:S02]  /*1380*/  FADD.FTZ R44, R44, R200 ;  /* 0x000000c82c2c7221 */ /* 0x000fc40000010000 */
[----:B------:R-:W-:Y:S01]  /*1390*/  FFMA.FTZ R68, R6, R200, R68 ;  /* 0x000000c806447223 */ /* 0x000fe20000010044 */
[--C-:B------:R-:W-:Y:S01]  /*13a0*/  PRMT R200, RZ, 0x5410, R203.reuse ;  /* 0x00005410ffc87816 */ /* 0x100fe200000000cb */
[----:B------:R-:W-:Y:S01]  /*13b0*/  FMUL.FTZ R8, R2, R8 ;  /* 0x0000000802087220 */ /* 0x000fe20000410000 */
[----:B------:R-:W-:Y:S01]  /*13c0*/  PRMT R203, RZ, 0x7610, R203 ;  /* 0x00007610ffcb7816 */ /* 0x000fe200000000cb */
[----:B------:R-:W-:Y:S02]  /*13d0*/  FADD.FTZ R92, R92, R201 ;  /* 0x000000c95c5c7221 */ /* 0x000fe40000010000 */
[-C--:B------:R-:W-:Y:S02]  /*13e0*/  FFMA.FTZ R116, R6, R201.reuse, R116 ;  /* 0x000000c906747223 */ /* 0x080fe40000010074 */
[----:B------:R-:W-:Y:S01]  /*13f0*/  FFMA.FTZ R252, R156, R201, R252 ;  /* 0x000000c99cfc7223 */ /* 0x000fe200000100fc */
[--C-:B------:R-:W-:Y:S01]  /*1400*/  PRMT R201, RZ, 0x5410, R207.reuse ;  /* 0x00005410ffc97816 */ /* 0x100fe200000000cf */
[----:B------:R-:W-:Y:S01]  /*1410*/  FMUL.FTZ R244, R150, R200 ;  /* 0x000000c896f47220 */ /* 0x000fe20000410000 */
[----:B------:R-:W-:Y:S01]  /*1420*/  PRMT R207, RZ, 0x7610, R207 ;  /* 0x00007610ffcf7816 */ /* 0x000fe200000000cf */
[----:B------:R-:W-:-:S02]  /*1430*/  FADD.FTZ R46, R46, R200 ;  /* 0x000000c82e2e7221 */ /* 0x000fc40000010000 */
[----:B------:R-:W-:Y:S02]  /*1440*/  FFMA.FTZ R70, R8, R200, R70 ;  /* 0x000000c808467223 */ /* 0x000fe40000010046 */
[----:B------:R-:W-:Y:S02]  /*1450*/  FMUL.FTZ R200, R151, R203 ;  /* 0x000000cb97c87220 */ /* 0x000fe40000410000 */
[----:B------:R-:W-:Y:S02]  /*1460*/  FADD.FTZ R236, R236, R211 ;  /* 0x000000d3ecec7221 */ /* 0x000fe40000010000 */
[----:B------:R-:W-:Y:S02]  /*1470*/  FFMA.FTZ R241, R159, R207, R200 ;  /* 0x000000cf9ff17223 */ /* 0x000fe400000100c8 */
[----:B------:R-:W-:Y:S02]  /*1480*/  FFMA.FTZ R200, R237, R211, R235 ;  /* 0x000000d3edc87223 */ /* 0x000fe400000100eb */
[----:B------:R-:W-:-:S02]  /*1490*/  FADD.FTZ R94, R94, R201 ;  /* 0x000000c95e5e7221 */ /* 0x000fc40000010000 */
[-C--:B------:R-:W-:Y:S02]  /*14a0*/  FFMA.FTZ R118, R8, R201.reuse, R118 ;  /* 0x000000c908767223 */ /* 0x080fe40000010076 */
[----:B------:R-:W-:Y:S01]  /*14b0*/  FFMA.FTZ R244, R158, R201, R244 ;  /* 0x000000c99ef47223 */ /* 0x000fe200000100f4 */
[----:B------:R0:W-:Y:S01]  /*14c0*/  STL [R1+0x28], R211 ;  /* 0x000028d301007387 */ /* 0x0001e20000100800 */
[----:B------:R-:W-:Y:S02]  /*14d0*/  FADD.FTZ R236, R236, R208 ;  /* 0x000000d0ecec7221 */ /* 0x000fe40000010000 */
[----:B------:R-:W-:Y:S01]  /*14e0*/  FFMA.FTZ R201, R231, R208, R200 ;  /* 0x000000d0e7c97223 */ /* 0x000fe200000100c8 */
[----:B------:R0:W-:Y:S01]  /*14f0*/  STL [R1+0x18], R208 ;  /* 0x000018d001007387 */ /* 0x0001e20000100800 */
[----:B------:R-:W-:Y:S01]  /*1500*/  PRMT R202, RZ, 0x7610, R202 ;  /* 0x00007610ffca7816 */ /* 0x000fe200000000ca */
[----:B------:R-:W-:Y:S02]  /*1510*/  FMUL.FTZ R223, R2, R215 ;  /* 0x000000d702df7220 */ /* 0x000fe40000410000 */
[----:B------:R0:W-:Y:S01]  /*1520*/  STL [R1+0x14], R214 ;  /* 0x000014d601007387 */ /* 0x0001e20000100800 */
[----:B------:R-:W-:-:S02]  /*1530*/  FADD.FTZ R236, R236, R214 ;  /* 0x000000d6ecec7221 */ /* 0x000fc40000010000 */
[----:B------:R-:W-:Y:S01]  /*1540*/  FFMA.FTZ R200, R230, R214, R201 ;  /* 0x000000d6e6c87223 */ /* 0x000fe200000100c9 */
[----:B------:R0:W-:Y:S01]  /*1550*/  STL [R1], R213 ;  /* 0x000000d501007387 */ /* 0x0001e20000100800 */
[----:B------:R-:W-:Y:S01]  /*1560*/  PRMT R206, RZ, 0x7610, R206 ;  /* 0x00007610ffce7816 */ /* 0x000fe200000000ce */
[----:B------:R-:W-:Y:S02]  /*1570*/  FADD.FTZ R47, R47, R203 ;  /* 0x000000cb2f2f7221 */ /* 0x000fe40000010000 */
[----:B------:R-:W-:Y:S02]  /*1580*/  FFMA.FTZ R71, R223, R203, R71 ;  /* 0x000000cbdf477223 */ /* 0x000fe40000010047 */
[----:B------:R-:W-:Y:S02]  /*1590*/  FMUL.FTZ R246, R149, R202 ;  /* 0x000000ca95f67220 */ /* 0x000fe40000410000 */
        /* <DEDUP_REMOVED lines=22> */
.L_x_923:
[----:B0-----:R-:W-:Y:S05]  /*1700*/  BSYNC B1 ;  /* 0x0000000000017941 */ /* 0x001fea0003800000 */
.L_x_922:
[----:B------:R-:W0:Y:S01]  /*1710*/  S2R R200, SR_TID.X ;  /* 0x0000000000c87919 */ /* 0x000e220000002100 */
[----:B------:R-:W-:Y:S01]  /*1720*/  BSSY B1, `(.L_x_924) ;  /* 0x0000087000017945 */ /* 0x000fe20003800000 */
[----:B0-----:R-:W-:Y:S01]  /*1730*/  LOP3.LUT R201, R200, 0x1f, RZ, 0xc, !PT ;  /* 0x0000001fc8c97812 */ /* 0x001fe200078e0cff */
[----:B------:R-:W-:-:S05]  /*1740*/  IMAD.MOV.U32 R200, RZ, RZ, c[0x0][0x168] ;  /* 0x00005a00ffc87624 */ /* 0x000fca00078e00ff */
[----:B------:R-:W-:-:S04]  /*1750*/  SHF.R.S32.HI R200, RZ, 0x1f, R200 ;  /* 0x0000001fffc87819 */ /* 0x000fc800000114c8 */
[----:B------:R-:W-:-:S04]  /*1760*/  LEA.HI R200, R200, c[0x0][0x168], RZ, 0x3 ;  /* 0x00005a00c8c87a11 */ /* 0x000fc800078f18ff */
[----:B------:R-:W-:-:S04]  /*1770*/  LEA.HI.SX32 R200, R200, R201, 0x1d ;  /* 0x000000c9c8c87211 */ /* 0x000fc800078feaff */
[----:B------:R-:W-:-:S13]  /*1780*/  ISETP.GE.U32.AND P2, PT, R200, 0x60, PT ;  /* 0x00000060c800780c */ /* 0x000fda0003f46070 */
        /* <DEDUP_REMOVED lines=28> */
[----:B-----5:R-:W-:-:S05]  /*1950*/  FSEL R240, R240, RZ, !P2 ;  /* 0x000000fff0f07208 */ /* 0x020fca0005000000 */
[C---:B--2---:R-:W-:Y:S02]  /*1960*/  FADD.FTZ R208, -R240.reuse, R208 ;  /* 0x000000d0f0d07221 */ /* 0x044fe40000010100 */
[----:B0-----:R-:W-:Y:S01]  /*1970*/  FADD.FTZ R5, -R240, R211 ;  /* 0x000000d3f0057221 */ /* 0x001fe20000010100 */
[----:B---3--:R-:W-:Y:S01]  /*1980*/  PRMT R221, RZ, 0x5410, R200 ;  /* 0x00005410ffdd7816 */ /* 0x008fe200000000c8 */
[----:B------:R-:W-:Y:S01]  /*1990*/  FMUL.FTZ R233, R2, R208 ;  /* 0x000000d002e97220 */ /* 0x000fe20000410000 */
[----:B----4-:R-:W-:-:S03]  /*19a0*/  PRMT R211, RZ, 0x5410, R204 ;  /* 0x00005410ffd37816 */ /* 0x010fc600000000cc */
[----:B------:R-:W-:Y:S02]  /*19b0*/  FMUL.FTZ R208, R136, R221 ;  /* 0x000000dd88d07220 */ /* 0x000fe40000410000 */
[C---:B------:R-:W-:Y:S01]  /*19c0*/  FADD.FTZ R209, -R240.reuse, R209 ;  /* 0x000000d1f0d17221 */ /* 0x040fe20000010100 */
[----:B------:R-:W-:Y:S01]  /*19d0*/  PRMT R200, RZ, 0x7610, R200 ;  /* 0x00007610ffc87816 */ /* 0x000fe200000000c8 */
[C---:B------:R-:W-:Y:S02]  /*19e0*/  FADD.FTZ R210, -R240.reuse, R210 ;  /* 0x000000d2f0d27221 */ /* 0x040fe40000010100 */
[C---:B------:R-:W-:Y:S02]  /*19f0*/  FADD.FTZ R4, -R240.reuse, R212 ;  /* 0x000000d4f0047221 */ /* 0x040fe40000010100 */
[C---:B------:R-:W-:Y:S02]  /*1a00*/  FADD.FTZ R213, -R240.reuse, R213 ;  /* 0x000000d5f0d57221 */ /* 0x040fe40000010100 */
[----:B------:R-:W-:-:S02]  /*1a10*/  FADD.FTZ R214, -R240, R214 ;  /* 0x000000d6f0d67221 */ /* 0x000fc40000010100 */
        /* <DEDUP_REMOVED lines=8> */
[----:B------:R-:W-:Y:S02]  /*1aa0*/  FADD.FTZ R41, R41, R200 ;  /* 0x000000c829297221 */ /* 0x000fe40000010000 */
[----:B------:R-:W-:Y:S02]  /*1ab0*/  FFMA.FTZ R65, R229, R200, R65 ;  /* 0x000000c8e5417223 */ /* 0x000fe40000010041 */
[----:B------:R-:W-:Y:S01]  /*1ac0*/  FMUL.FTZ R200, R138, R211 ;  /* 0x000000d38ac87220 */ /* 0x000fe20000410000 */
[----:B------:R-:W-:-:S03]  /*1ad0*/  PRMT R204, RZ, 0x7610, R204 ;  /* 0x00007610ffcc7816 */ /* 0x000fc600000000cc */
[----:B------:R-:W-:Y:S01]  /*1ae0*/  FFMA.FTZ R234, R146, R209, R200 ;  /* 0x000000d192ea7223 */ /* 0x000fe200000100c8 */
[----:B------:R-:W-:Y:S02]  /*1af0*/  PRMT R200, RZ, 0x7610, R205 ;  /* 0x00007610ffc87816 */ /* 0x000fe400000000cd */
[----:B------:R-:W-:Y:S01]  /*1b00*/  PRMT R205, RZ, 0x5410, R202 ;  /* 0x00005410ffcd7816 */ /* 0x000fe200000000ca */
[----:B------:R-:W-:Y:S02]  /*1b10*/  FADD.FTZ R89, R89, R204 ;  /* 0x000000cc59597221 */ /* 0x000fe40000010000 */
[-C--:B------:R-:W-:Y:S02]  /*1b20*/  FFMA.FTZ R113, R229, R204.reuse, R113 ;  /* 0x000000cce5717223 */ /* 0x080fe40000010071 */
[----:B------:R-:W-:Y:S01]  /*1b30*/  FFMA.FTZ R212, R145, R204, R208 ;  /* 0x000000cc91d47223 */ /* 0x000fe200000100d0 */
[----:B------:R-:W-:Y:S01]  /*1b40*/  PRMT R204, RZ, 0x7610, R201 ;  /* 0x00007610ffcc7816 */ /* 0x000fe200000000c9 */
[----:B------:R-:W-:Y:S01]  /*1b50*/  FMUL.FTZ R4, R2, R4 ;  /* 0x0000000402047220 */ /* 0x000fe20000410000 */
[----:B------:R-:W-:Y:S01]  /*1b60*/  PRMT R201, RZ, 0x5410, R206 ;  /* 0x00005410ffc97816 */ /* 0x000fe200000000ce */
[----:B------:R-:W-:Y:S01]  /*1b70*/  FMUL.FTZ R250, R132, R205 ;  /* 0x000000cd84fa7220 */ /* 0x000fe20000410000 */
[----:B------:R-:W-:Y:S01]  /*1b80*/  PRMT R202, RZ, 0x7610, R202 ;  /* 0x00007610ffca7816 */ /* 0x000fe200000000ca */
[----:B------:R-:W-:-:S02]  /*1b90*/  FMUL.FTZ R5, R2, R5 ;  /* 0x0000000502057220 */ /* 0x000fc40000410000 */
[----:B------:R-:W-:Y:S02]  /*1ba0*/  FADD.FTZ R84, R84, R201 ;  /* 0x000000c954547221 */ /* 0x000fe40000010000 */
[-C--:B------:R-:W-:Y:S02]  /*1bb0*/  FFMA.FTZ R108, R4, R201.reuse, R108 ;  /* 0x000000c9046c7223 */ /* 0x080fe4000001006c */
[----:B------:R-:W-:Y:S01]  /*1bc0*/  FFMA.FTZ R250, R140, R201, R250 ;  /* 0x000000c98cfa7223 */ /* 0x000fe200000100fa */
[----:B------:R-:W-:Y:S01]  /*1bd0*/  PRMT R201, RZ, 0x5410, R203 ;  /* 0x00005410ffc97816 */ /* 0x000fe200000000cb */
[----:B------:R-:W-:Y:S02]  /*1be0*/  FMUL.FTZ R251, R139, R204 ;  /* 0x000000cc8bfb7220 */ /* 0x000fe40000410000 */
[----:B------:R-:W-:Y:S01]  /*1bf0*/  FMUL.FTZ R220, R2, R213 ;  /* 0x000000d502dc7220 */ /* 0x000fe20000410000 */
[----:B------:R-:W-:Y:S01]  /*1c00*/  PRMT R243, RZ, 0x5410, R207 ;  /* 0x00005410fff37816 */ /* 0x000fe200000000cf */
[----:B------:R-:W-:-:S02]  /*1c10*/  FADD.FTZ R40, R40, R221 ;  /* 0x000000dd28287221 */ /* 0x000fc40000010000 */
[----:B------:R-:W-:Y:S02]  /*1c20*/  FFMA.FTZ R64, R233, R221, R64 ;  /* 0x000000dde9407223 */ /* 0x000fe40000010040 */
[----:B------:R-:W-:Y:S02]  /*1c30*/  FADD.FTZ R91, R91, R200 ;  /* 0x000000c85b5b7221 */ /* 0x000fe40000010000 */
[-C--:B------:R-:W-:Y:S02]  /*1c40*/  FFMA.FTZ R115, R5, R200.reuse, R115 ;  /* 0x000000c805737223 */ /* 0x080fe40000010073 */
[----:B------:R-:W-:Y:S02]  /*1c50*/  FFMA.FTZ R251, R147, R200, R251 ;  /* 0x000000c893fb7223 */ /* 0x000fe400000100fb */
[----:B------:R-:W-:Y:S02]  /*1c60*/  FMUL.FTZ R221, R2, R214 ;  /* 0x000000d602dd7220 */ /* 0x000fe40000410000 */
[----:B------:R-:W-:-:S02]  /*1c70*/  FMUL.FTZ R245, R133, R202 ;  /* 0x000000ca85f57220 */ /* 0x000fc40000410000 */
[----:B------:R-:W-:Y:S02]  /*1c80*/  FADD.FTZ R37, R37, R202 ;  /* 0x000000ca25257221 */ /* 0x000fe40000010000 */
        /* <DEDUP_REMOVED lines=11> */
[----:B------:R-:W-:Y:S02]  /*1d40*/  FFMA.FTZ R239, R143, R200, R239 ;  /* 0x000000c88fef7223 */ /* 0x000fe400000100ef */
[----:B------:R-:W-:Y:S02]  /*1d50*/  FADD.FTZ R236, R236, R240 ;  /* 0x000000f0ecec7221 */ /* 0x000fe40000010000 */
[----:B------:R-:W-:-:S02]  /*1d60*/  FFMA.FTZ R200, R233, R240, R235 ;  /* 0x000000f0e9c87223 */ /* 0x000fc400000100eb */
[----:B------:R-:W-:Y:S02]  /*1d70*/  FADD.FTZ R38, R38, R201 ;  /* 0x000000c926267221 */ /* 0x000fe40000010000 */
[----:B------:R-:W-:Y:S02]  /*1d80*/  FFMA.FTZ R62, R221, R201, R62 ;  /* 0x000000c9dd3e7223 */ /* 0x000fe4000001003e */
[----:B------:R-:W-:Y:S02]  /*1d90*/  FMUL.FTZ R228, R2, R210 ;  /* 0x000000d202e47220 */ /* 0x000fe40000410000 */
[----:B------:R-:W-:Y:S02]  /*1da0*/  FADD.FTZ R236, R236, R212 ;  /* 0x000000d4ecec7221 */ /* 0x000fe40000010000 */
[----:B------:R-:W-:Y:S01]  /*1db0*/  FFMA.FTZ R201, R229, R212, R200 ;  /* 0x000000d4e5c97223 */ /* 0x000fe200000100c8 */
[----:B------:R0:W-:Y:S01]  /*1dc0*/  STL [R1+0x24], R240 ;  /* 0x000024f001007387 */ /* 0x0001e20000100800 */
[----:B------:R-:W-:-:S02]  /*1dd0*/  FADD.FTZ R236, R236, R234 ;  /* 0x000000eaecec7221 */ /* 0x000fc40000010000 */
[----:B------:R-:W-:Y:S01]  /*1de0*/  FFMA.FTZ R200, R228, R234, R201 ;  /* 0x000000eae4c87223 */ /* 0x000fe200000100c9 */
[----:B------:R0:W-:Y:S01]  /*1df0*/  STL [R1+0x10], R212 ;  /* 0x000010d401007387 */ /* 0x0001e20000100800 */
[----:B------:R-:W-:-:S03]  /*1e00*/  PRMT R206, RZ, 0x7610, R206 ;  /* 0x00007610ffce7816 */ /* 0x000fc600000000ce */
[----:B------:R0:W-:Y:S01]  /*1e10*/  STL [R1+0xc], R234 ;  /* 0x00000cea01007387 */ /* 0x0001e20000100800 */
        /* <DEDUP_REMOVED lines=23> */
.L_x_925:
[----:B0-----:R-:W-:Y:S05]  /*1f90*/  BSYNC B1 ;  /* 0x0000000000017941 */ /* 0x001fea0003800000 */
.L_x_924:
[----:B------:R-:W-:Y:S05]  /*1fa0*/  BRA.DIV ~URZ, `(.L_x_926) ;  /* 0x000031f27f007947 */ /* 0x000fea000b800000 */
[----:B------:R0:W1:Y:S02]  /*1fb0*/  SHFL.BFLY PT, R203, R236, 0x1, 0x1f ;  /* 0x0c201f00eccb7f89 */ /* 0x00006400000e0000 */
.L_x_945:
        /* <DEDUP_REMOVED lines=18> */
.L_x_946:
[----:B------:R-:W3:Y:S01]  /*20e0*/  LDC.U8 R212, c[0x0][0x1f0] ;  /* 0x00007c00ffd47b82 */ /* 0x000ee20000000000 */
[----:B-1----:R-:W-:Y:S01]  /*20f0*/  FADD.FTZ R203, R203, R236 ;  /* 0x000000eccbcb7221 */ /* 0x002fe20000010000 */
[----:B------:R-:W-:Y:S01]  /*2100*/  BSSY B1, `(.L_x_928) ;  /* 0x0000082000017945 */ /* 0x000fe20003800000 */
[----:B--2---:R-:W-:Y:S02]  /*2110*/  FADD.FTZ R200, R200, R235 ;  /* 0x000000ebc8c87221 */ /* 0x004fe40000010000 */
[----:B------:R-:W-:Y:S02]  /*2120*/  FMUL.FTZ R206, R203, c[0x0][0x1e0] ;  /* 0x00007800cbce7a20 */ /* 0x000fe40000410000 */
[----:B------:R-:W-:Y:S01]  /*2130*/  FMUL.FTZ R207, R200, c[0x0][0x1e0] ;  /* 0x00007800c8cf7a20 */ /* 0x000fe20000410000 */
[----:B------:R-:W-:Y:S05]  /*2140*/  @!P0 BRA `(.L_x_929) ;  /* 0x000007d000008947 */ /* 0x000fea0003800000 */
[----:B------:R-:W2:Y:S01]  /*2150*/  LDL R204, [R1+0x1c] ;  /* 0x00001c0001cc7983 */ /* 0x000ea20000100800 */
[----:B------:R-:W-:-:S03]  /*2160*/  ISETP.NE.U32.AND P2, PT, RZ, c[0x0][0x250], PT ;  /* 0x00009400ff007a0c */ /* 0x000fc60003f45070 */
[----:B------:R-:W4:Y:S01]  /*2170*/  LDL R210, [R1+0x20] ;  /* 0x0000200001d27983 */ /* 0x000f220000100800 */
[----:B------:R-:W-:Y:S02]  /*2180*/  ISETP.NE.AND.EX P2, PT, RZ, c[0x0][0x254], PT, P2 ;  /* 0x00009500ff007a0c */ /* 0x000fe40003f45320 */
[----:B---3--:R-:W-:Y:S01]  /*2190*/  ISETP.NE.AND P4, PT, R212, RZ, PT ;  /* 0x000000ffd400720c */ /* 0x008fe20003f85270 */
[----:B------:R-:W3:Y:S01]  /*21a0*/  LDL R211, [R1+0x8] ;  /* 0x0000080001d37983 */ /* 0x000ee20000100800 */
[----:B------:R-:W-:-:S04]  /*21b0*/  ISETP.NE.U32.AND P5, PT, RZ, c[0x0][0x218], PT ;  /* 0x00008600ff007a0c */ /* 0x000fc80003fa5070 */
[----:B------:R-:W-:-:S05]  /*21c0*/  ISETP.NE.AND.EX P5, PT, RZ, c[0x0][0x21c], PT, P5 ;  /* 0x00008700ff007a0c */ /* 0x000fca0003fa5350 */
[----:B------:R-:W-:-:S04]  /*21d0*/  @P2 MOV R200, R12 ;  /* 0x0000000c00c82202 */ /* 0x000fc80000000f00 */
[----:B------:R-:W-:Y:S02]  /*21e0*/  @P2 LOP3.LUT P3, RZ, R200, 0xff, RZ, 0xc0, !PT ;  /* 0x000000ffc8ff2812 */ /* 0x000fe4000786c0ff */
[----:B------:R-:W-:-:S05]  /*21f0*/  FSEL R200, R206, RZ, !P4 ;  /* 0x000000ffcec87208 */ /* 0x000fca0006000000 */
[-CC-:B------:R-:W-:Y:S02]  /*2200*/  FFMA.FTZ R202, R232, R207.reuse, R200.reuse ;  /* 0x000000cfe8ca7223 */ /* 0x180fe400000100c8 */
[----:B------:R-:W-:-:S04]  /*2210*/  FFMA.FTZ R201, R227, R207, R200 ;  /* 0x000000cfe3c97223 */ /* 0x000fc800000100c8 */
[----:B------:R-:W-:Y:S02]  /*2220*/  FADD.FTZ R201, R242, -R201 ;  /* 0x800000c9f2c97221 */ /* 0x000fe40000010000 */
[----:B--2---:R-:W-:Y:S02]  /*2230*/  FADD.FTZ R209, R204, -R202 ;  /* 0x800000caccd17221 */ /* 0x004fe40000010000 */
[----:B------:R-:W2:Y:S01]  /*2240*/  LDL R204, [R1+0x4] ;  /* 0x0000040001cc7983 */ /* 0x000ea20000100800 */
[----:B-----5:R-:W-:Y:S01]  /*2250*/  FMUL.FTZ R208, R2, R201 ;  /* 0x000000c902d07220 */ /* 0x020fe20000410000 */
[----:B------:R-:W-:Y:S01]  /*2260*/  ISETP.NE.U32.AND P4, PT, RZ, c[0x0][0x258], PT ;  /* 0x00009600ff007a0c */ /* 0x000fe20003f85070 */
[----:B------:R-:W-:Y:S01]  /*2270*/  FFMA.FTZ R205, R238, R207, R200 ;  /* 0x000000cfeecd7223 */ /* 0x000fe200000100c8 */
[----:B------:R-:W-:Y:S01]  /*2280*/  @P2 LOP3.LUT P6, RZ, R13, 0xff, RZ, 0xc0, !PT ;  /* 0x000000ff0dff2812 */ /* 0x000fe200078cc0ff */
[----:B------:R-:W-:Y:S01]  /*2290*/  @P5 FADD.FTZ R208, R32, R208 ;  /* 0x000000d020d05221 */ /* 0x000fe20000010000 */
[----:B------:R-:W-:Y:S01]  /*22a0*/  ISETP.NE.AND.EX P4, PT, RZ, c[0x0][0x25c], PT, P4 ;  /* 0x00009700ff007a0c */ /* 0x000fe20003f85340 */
[----:B------:R-:W-:-:S02]  /*22b0*/  FMUL.FTZ R209, R2, R209 ;  /* 0x000000d102d17220 */ /* 0x000fc40000410000 */
[----:B----4-:R-:W-:Y:S01]  /*22c0*/  FADD.FTZ R205, R210, -R205 ;  /* 0x800000cdd2cd7221 */ /* 0x010fe20000010000 */
[----:B------:R-:W-:Y:S01]  /*22d0*/  SEL R188, R208, R188, P4 ;  /* 0x000000bcd0bc7207 */ /* 0x000fe20002000000 */
[----:B------:R-:W-:Y:S02]  /*22e0*/  FFMA.FTZ R210, R226, R207, R200 ;  /* 0x000000cfe2d27223 */ /* 0x000fe400000100c8 */
[----:B------:R-:W-:Y:S02]  /*22f0*/  FMUL.FTZ R208, R208, c[0x0][0x1e8] ;  /* 0x00007a00d0d07a20 */ /* 0x000fe40000410000 */
[----:B------:R-:W-:Y:S02]  /*2300*/  @P5 FADD.FTZ R209, R34, R209 ;  /* 0x000000d122d15221 */ /* 0x000fe40000010000 */
[----:B------:R-:W-:Y:S01]  /*2310*/  FMUL.FTZ R205, R2, R205 ;  /* 0x000000cd02cd7220 */ /* 0x000fe20000410000 */
[----:B------:R-:W-:Y:S01]  /*2320*/  @P2 FSEL R202, R208, RZ, P3 ;  /* 0x000000ffd0ca2208 */ /* 0x000fe20001800000 */
[----:B---3--:R-:W-:Y:S01]  /*2330*/  FADD.FTZ R210, R211, -R210 ;  /* 0x800000d2d3d27221 */ /* 0x008fe20000010000 */
        /* <DEDUP_REMOVED lines=15> */
[----:B------:R-:W-:Y:S02]  /*2430*/  @P2 F2FP.BF16.PACK_AB R201, RZ, R201 ;  /* 0x000000c9ffc9223e */ /* 0x000fe400000010ff */
[----:B------:R-:W-:Y:S02]  /*2440*/  @P2 FSEL R203, R205, RZ, P3 ;  /* 0x000000ffcdcb2208 */ /* 0x000fe40001800000 */
[----:B------:R-:W-:Y:S02]  /*2450*/  @P2 LOP3.LUT P3, RZ, R12, 0xff000000, RZ, 0xc0, !PT ;  /* 0xff0000000cff2812 */ /* 0x000fe4000786c0ff */
[----:B------:R-:W-:Y:S02]  /*2460*/  @P2 PRMT R193, R201, 0x7610, R193 ;  /* 0x00007610c9c12816 */ /* 0x000fe400000000c1 */
[----:B------:R-:W-:-:S02]  /*2470*/  @P2 FSEL R201, R210, RZ, P3 ;  /* 0x000000ffd2c92208 */ /* 0x000fc40001800000 */
[----:B------:R-:W-:Y:S02]  /*2480*/  @P2 F2FP.BF16.PACK_AB R203, RZ, R203 ;  /* 0x000000cbffcb223e */ /* 0x000fe400000010ff */
[----:B------:R-:W-:Y:S02]  /*2490*/  @P2 F2FP.BF16.PACK_AB R201, RZ, R201 ;  /* 0x000000c9ffc9223e */ /* 0x000fe400000010ff */
[----:B------:R-:W-:Y:S01]  /*24a0*/  @P2 PRMT R192, R192, 0x5410, R203 ;  /* 0x00005410c0c02816 */ /* 0x000fe200000000cb */
[----:B------:R-:W-:Y:S01]  /*24b0*/  FFMA.FTZ R203, R218, R207, R200 ;  /* 0x000000cfdacb7223 */ /* 0x000fe200000100c8 */
[----:B------:R-:W-:Y:S02]  /*24c0*/  @P2 PRMT R193, R193, 0x5410, R201 ;  /* 0x00005410c1c12816 */ /* 0x000fe400000000c9 */
[----:B------:R-:W-:Y:S01]  /*24d0*/  MOV R201, R10 ;  /* 0x0000000a00c97202 */ /* 0x000fe20000000f00 */
[----:B------:R-:W-:-:S03]  /*24e0*/  FADD.FTZ R203, R248, -R203 ;  /* 0x800000cbf8cb7221 */ /* 0x000fc60000010000 */
[----:B------:R-:W-:Y:S01]  /*24f0*/  LOP3.LUT P3, RZ, R201, 0xff, RZ, 0xc0, !PT ;  /* 0x000000ffc9ff7812 */ /* 0x000fe2000786c0ff */
[----:B------:R-:W-:-:S03]  /*2500*/  FMUL.FTZ R203, R2, R203 ;  /* 0x000000cb02cb7220 */ /* 0x000fc60000410000 */
[----:B------:R-:W-:Y:S01]  /*2510*/  FSEL R208, R208, RZ, P3 ;  /* 0x000000ffd0d07208 */ /* 0x000fe20001800000 */
[----:B------:R-:W-:Y:S01]  /*2520*/  @P5 FADD.FTZ R203, R30, R203 ;  /* 0x000000cb1ecb5221 */ /* 0x000fe20000010000 */
[----:B------:R-:W-:-:S04]  /*2530*/  LOP3.LUT P3, RZ, R10, 0xff00, RZ, 0xc0, !PT ;  /* 0x0000ff000aff7812 */ /* 0x000fc8000786c0ff */
[C---:B------:R-:W-:Y:S01]  /*2540*/  SEL R198, R203.reuse, R198, P4 ;  /* 0x000000c6cbc67207 */ /* 0x040fe20002000000 */
[----:B------:R-:W-:Y:S02]  /*2550*/  FMUL.FTZ R203, R203, c[0x0][0x1e8] ;  /* 0x00007a00cbcb7a20 */ /* 0x000fe40000410000 */
[----:B--2---:R-:W-:Y:S02]  /*2560*/  FADD.FTZ R202, R204, -R202 ;  /* 0x800000caccca7221 */ /* 0x004fe40000010000 */
[----:B------:R-:W-:Y:S02]  /*2570*/  FFMA.FTZ R204, R222, R207, R200 ;  /* 0x000000cfdecc7223 */ /* 0x000fe400000100c8 */
[----:B------:R-:W-:Y:S02]  /*2580*/  FMUL.FTZ R202, R2, R202 ;  /* 0x000000ca02ca7220 */ /* 0x000fe40000410000 */
[----:B------:R-:W-:Y:S02]  /*2590*/  FADD.FTZ R204, R247, -R204 ;  /* 0x800000ccf7cc7221 */ /* 0x000fe40000010000 */
[----:B------:R-:W-:-:S02]  /*25a0*/  @P5 FADD.FTZ R202, R28, R202 ;  /* 0x000000ca1cca5221 */ /* 0x000fc40000010000 */
[----:B------:R-:W-:-:S03]  /*25b0*/  FMUL.FTZ R204, R2, R204 ;  /* 0x000000cc02cc7220 */ /* 0x000fc60000410000 */
[C---:B------:R-:W-:Y:S01]  /*25c0*/  SEL R196, R202.reuse, R196, P4 ;  /* 0x000000c4cac47207 */ /* 0x040fe20002000000 */
[----:B------:R-:W-:Y:S02]  /*25d0*/  FMUL.FTZ R202, R202, c[0x0][0x1e8] ;  /* 0x00007a00caca7a20 */ /* 0x000fe40000410000 */
[----:B------:R-:W-:-:S03]  /*25e0*/  @P5 FADD.FTZ R204, R31, R204 ;  /* 0x000000cc1fcc5221 */ /* 0x000fc60000010000 */
[----:B------:R-:W-:Y:S02]  /*25f0*/  @P2 FSEL R201, R202, RZ, P6 ;  /* 0x000000ffcac92208 */ /* 0x000fe40003000000 */
[----:B------:R-:W-:Y:S02]  /*2600*/  @P2 LOP3.LUT P6, RZ, R13, 0xff00, RZ, 0xc0, !PT ;  /* 0x0000ff000dff2812 */ /* 0x000fe400078cc0ff */
[----:B------:R-:W-:Y:S02]  /*2610*/  @P2 F2FP.BF16.PACK_AB R201, RZ, R201 ;  /* 0x000000c9ffc9223e */ /* 0x000fe400000010ff */
[----:B------:R-:W-:Y:S02]  /*2620*/  SEL R199, R204, R199, P4 ;  /* 0x000000c7ccc77207 */ /* 0x000fe40002000000 */
[----:B------:R-:W-:Y:S01]  /*2630*/  @P2 PRMT R194, R201, 0x7610, R194 ;  /* 0x00007610c9c22816 */ /* 0x000fe200000000c2 */
[----:B------:R-:W-:Y:S01]  /*2640*/  FFMA.FTZ R201, R219, R207, R200 ;  /* 0x000000cfdbc97223 */ /* 0x000fe200000100c8 */
[----:B------:R-:W-:-:S03]  /*2650*/  @P4 MOV R200, 0x20 ;  /* 0x0000002000c84802 */ /* 0x000fc60000000f00 */
[----:B------:R-:W-:-:S04]  /*2660*/  FADD.FTZ R201, R249, -R201 ;  /* 0x800000c9f9c97221 */ /* 0x000fc80000010000 */
[----:B------:R-:W-:-:S04]  /*2670*/  FMUL.FTZ R201, R2, R201 ;  /* 0x000000c902c97220 */ /* 0x000fc80000410000 */
[----:B------:R-:W-:Y:S01]  /*2680*/  @P5 FADD.FTZ R201, R29, R201 ;  /* 0x000000c91dc95221 */ /* 0x000fe20000010000 */
[----:B------:R-:W-:-:S03]  /*2690*/  LOP3.LUT P5, RZ, R10, 0xff000000, RZ, 0xc0, !PT ;  /* 0xff0000000aff7812 */ /* 0x000fc600078ac0ff */
[C---:B------:R-:W-:Y:S01]  /*26a0*/  FMUL.FTZ R211, R201.reuse, c[0x0][0x1e8] ;  /* 0x00007a00c9d37a20 */ /* 0x040fe20000410000 */
[----:B------:R-:W-:Y:S02]  /*26b0*/  SEL R197, R201, R197, P4 ;  /* 0x000000c5c9c57207 */ /* 0x000fe40002000000 */
[----:B------:R-:W-:Y:S02]  /*26c0*/  FSEL R210, R210, RZ, P5 ;  /* 0x000000ffd2d27208 */ /* 0x000fe40002800000 */
[----:B------:R-:W-:Y:S02]  /*26d0*/  @P2 FSEL R201, R211, RZ, P6 ;  /* 0x000000ffd3c92208 */ /* 0x000fe40003000000 */
[----:B------:R-:W-:Y:S02]  /*26e0*/  @P2 LOP3.LUT P6, RZ, R13, 0xff0000, RZ, 0xc0, !PT ;  /* 0x00ff00000dff2812 */ /* 0x000fe400078cc0ff */
[----:B------:R-:W-:-:S04]  /*26f0*/  @P2 F2FP.BF16.PACK_AB R201, RZ, R201 ;  /* 0x000000c9ffc9223e */ /* 0x000fc800000010ff */
[----:B------:R-:W-:Y:S02]  /*2700*/  @P2 PRMT R194, R194, 0x5410, R201 ;  /* 0x00005410c2c22816 */ /* 0x000fe400000000c9 */
[----:B------:R-:W-:-:S04]  /*2710*/  @P2 FSEL R201, R203, RZ, P6 ;  /* 0x000000ffcbc92208 */ /* 0x000fc80003000000 */
[----:B------:R-:W-:-:S04]  /*2720*/  @P2 F2FP.BF16.PACK_AB R201, RZ, R201 ;  /* 0x000000c9ffc9223e */ /* 0x000fc800000010ff */
[----:B------:R-:W-:Y:S01]  /*2730*/  @P2 PRMT R195, R201, 0x7610, R195 ;  /* 0x00007610c9c32816 */ /* 0x000fe200000000c3 */
[----:B------:R-:W-:-:S05]  /*2740*/  @P4 IMAD.WIDE.U32 R200, R3, R200, c[0x0][0x258] ;  /* 0x0000960003c84625 */ /* 0x000fca00078e00c8 */
[----:B------:R-:W-:Y:S04]  /*2750*/  @P4 STG.E.128 [R200.64], R188 ;  /* 0x000000bcc8004986 */ /* 0x000fe8000c101d04 */
[----:B------:R1:W-:Y:S01]  /*2760*/  @P4 STG.E.128 [R200.64+0x10], R196 ;  /* 0x000010c4c8004986 */ /* 0x0003e2000c101d04 */
[----:B------:R-:W-:-:S04]  /*2770*/  LOP3.LUT P4, RZ, R11, 0xff, RZ, 0xc0, !PT ;  /* 0x000000ff0bff7812 */ /* 0x000fc8000788c0ff */
[----:B-1----:R-:W-:Y:S02]  /*2780*/  FSEL R200, R202, RZ, P4 ;  /* 0x000000ffcac87208 */ /* 0x002fe40002000000 */
[----:B------:R-:W-:-:S04]  /*2790*/  LOP3.LUT P4, RZ, R11, 0xff00, RZ, 0xc0, !PT ;  /* 0x0000ff000bff7812 */ /* 0x000fc8000788c0ff */
[----:B------:R-:W-:Y:S02]  /*27a0*/  FSEL R202, R211, RZ, P4 ;  /* 0x000000ffd3ca7208 */ /* 0x000fe40002000000 */
[----:B------:R-:W-:Y:S02]  /*27b0*/  LOP3.LUT P4, RZ, R10, 0xff0000, RZ, 0xc0, !PT ;  /* 0x00ff00000aff7812 */ /* 0x000fe4000788c0ff */
[----:B------:R-:W-:Y:S02]  /*27c0*/  F2FP.BF16.PACK_AB R202, R202, R200 ;  /* 0x000000c8caca723e */ /* 0x000fe400000010ff */
[----:B------:R-:W-:Y:S01]  /*27d0*/  FSEL R200, R205, RZ, P3 ;  /* 0x000000ffcdc87208 */ /* 0x000fe20001800000 */
[----:B------:R-:W-:Y:S01]  /*27e0*/  HFMA2.MMA R205, -RZ, RZ, 0, 9.5367431640625e-07 ;  /* 0x00000010ffcd7435 */ /* 0x000fe200000001ff */
[----:B------:R-:W-:Y:S02]  /*27f0*/  FSEL R201, R209, RZ, P4 ;  /* 0x000000ffd1c97208 */ /* 0x000fe40002000000 */
[----:B------:R-:W-:Y:S01]  /*2800*/  F2FP.BF16.PACK_AB R200, R200, R208 ;  /* 0x000000d0c8c8723e */ /* 0x000fe200000010ff */
[----:B------:R-:W-:Y:S01]  /*2810*/  FMUL.FTZ R208, R204, c[0x0][0x1e8] ;  /* 0x00007a00ccd07a20 */ /* 0x000fe20000410000 */
[----:B------:R-:W-:-:S02]  /*2820*/  LOP3.LUT P3, RZ, R11, 0xff0000, RZ, 0xc0, !PT ;  /* 0x00ff00000bff7812 */ /* 0x000fc4000786c0ff */
[----:B------:R-:W-:Y:S02]  /*2830*/  LOP3.LUT P4, RZ, R11, 0xff000000, RZ, 0xc0, !PT ;  /* 0xff0000000bff7812 */ /* 0x000fe4000788c0ff */
[----:B------:R-:W-:Y:S02]  /*2840*/  FSEL R203, R203, RZ, P3 ;  /* 0x000000ffcbcb7208 */ /* 0x000fe40001800000 */
[----:B------:R-:W-:Y:S02]  /*2850*/  FSEL R204, R208, RZ, P4 ;  /* 0x000000ffd0cc7208 */ /* 0x000fe40002000000 */
[----:B------:R-:W-:Y:S02]  /*2860*/  @P2 LOP3.LUT P3, RZ, R13, 0xff000000, RZ, 0xc0, !PT ;  /* 0xff0000000dff2812 */ /* 0x000fe4000786c0ff */
[----:B------:R-:W-:Y:S01]  /*2870*/  F2FP.BF16.PACK_AB R203, R204, R203 ;  /* 0x000000cbcccb723e */ /* 0x000fe200000010ff */
[----:B------:R-:W-:Y:S01]  /*2880*/  IMAD.WIDE.U32 R204, R3, R205, c[0x0][0x248] ;  /* 0x0000920003cc7625 */ /* 0x000fe200078e00cd */
[----:B------:R-:W-:-:S02]  /*2890*/  F2FP.BF16.PACK_AB R201, R210, R201 ;  /* 0x000000c9d2c9723e */ /* 0x000fc400000010ff */
        /* <DEDUP_REMOVED lines=8> */
.L_x_929:
[----:B------:R-:W-:Y:S05]  /*2920*/  BSYNC B1 ;  /* 0x0000000000017941 */ /* 0x000fea0003800000 */
.L_x_928:
[----:B------:R-:W-:Y:S01]  /*2930*/  BSSY B1, `(.L_x_930) ;  /* 0x000007f000017945 */ /* 0x000fe20003800000 */
[----:B------:R-:W-:Y:S05]  /*2940*/  @!P1 BRA `(.L_x_931) ;  /* 0x000007d000009947 */ /* 0x000fea0003800000 */
[----:B------:R-:W2:Y:S04]  /*2950*/  LDL R208, [R1+0x28] ;  /* 0x0000280001d07983 */ /* 0x000ea80000100800 */
[----:B------:R-:W4:Y:S04]  /*2960*/  LDL R205, [R1+0x14] ;  /* 0x0000140001cd7983 */ /* 0x000f280000100800 */
[----:B---3--:R-:W3:Y:S04]  /*2970*/  LDL R204, [R1+0x18] ;  /* 0x0000180001cc7983 */ /* 0x008ee80000100800 */
[----:B------:R-:W3:Y:S01]  /*2980*/  LDL R203, [R1] ;  /* 0x0000000001cb7983 */ /* 0x000ee20000100800 */
[----:B------:R-:W-:-:S02]  /*2990*/  ISETP.NE.U32.AND P2, PT, RZ, c[0x0][0x250], PT ;  /* 0x00009400ff007a0c */ /* 0x000fc40003f45070 */
[----:B------:R-:W-:Y:S02]  /*29a0*/  ISETP.NE.AND P4, PT, R212, RZ, PT ;  /* 0x000000ffd400720c */ /* 0x000fe40003f85270 */
[----:B------:R-:W-:Y:S02]  /*29b0*/  ISETP.NE.AND.EX P2, PT, RZ, c[0x0][0x254], PT, P2 ;  /* 0x00009500ff007a0c */ /* 0x000fe40003f45320 */
[----:B------:R-:W-:-:S04]  /*29c0*/  ISETP.NE.U32.AND P5, PT, RZ, c[0x0][0x218], PT ;  /* 0x00008600ff007a0c */ /* 0x000fc80003fa5070 */
[----:B------:R-:W-:-:S07]  /*29d0*/  ISETP.NE.AND.EX P5, PT, RZ, c[0x0][0x21c], PT, P5 ;  /* 0x00008700ff007a0c */ /* 0x000fce0003fa5350 */
[----:B-1----:R-:W-:Y:S02]  /*29e0*/  @P2 MOV R200, R14 ;  /* 0x0000000e00c82202 */ /* 0x002fe40000000f00 */
[----:B------:R-:W-:Y:S02]  /*29f0*/  @P2 LOP3.LUT P6, RZ, R15, 0xff, RZ, 0xc0, !PT ;  /* 0x000000ff0fff2812 */ /* 0x000fe400078cc0ff */
[----:B------:R-:W-:Y:S02]  /*2a00*/  @P2 LOP3.LUT P3, RZ, R200, 0xff, RZ, 0xc0, !PT ;  /* 0x000000ffc8ff2812 */ /* 0x000fe4000786c0ff */
[----:B------:R-:W-:Y:S02]  /*2a10*/  FSEL R200, R206, RZ, !P4 ;  /* 0x000000ffcec87208 */ /* 0x000fe40006000000 */
[----:B------:R-:W-:-:S03]  /*2a20*/  ISETP.NE.U32.AND P4, PT, RZ, c[0x0][0x258], PT ;  /* 0x00009600ff007a0c */ /* 0x000fc60003f85070 */
[-CC-:B------:R-:W-:Y:S01]  /*2a30*/  FFMA.FTZ R201, R237, R207.reuse, R200.reuse ;  /* 0x000000cfedc97223 */ /* 0x180fe200000100c8 */
[----:B------:R-:W-:Y:S01]  /*2a40*/  ISETP.NE.AND.EX P4, PT, RZ, c[0x0][0x25c], PT, P4 ;  /* 0x00009700ff007a0c */ /* 0x000fe20003f85340 */
[-CC-:B------:R-:W-:Y:S02]  /*2a50*/  FFMA.FTZ R202, R230, R207.reuse, R200.reuse ;  /* 0x000000cfe6ca7223 */ /* 0x180fe400000100c8 */
[----:B------:R-:W-:Y:S02]  /*2a60*/  FFMA.FTZ R210, R7, R207, R200 ;  /* 0x000000cf07d27223 */ /* 0x000fe400000100c8 */
[----:B--2---:R-:W-:-:S04]  /*2a70*/  FADD.FTZ R201, R208, -R201 ;  /* 0x800000c9d0c97221 */ /* 0x004fc80000010000 */
[----:B-----5:R-:W-:Y:S02]  /*2a80*/  FMUL.FTZ R208, R2, R201 ;  /* 0x000000c902d07220 */ /* 0x020fe40000410000 */
[----:B----4-:R-:W-:Y:S02]  /*2a90*/  FADD.FTZ R209, R205, -R202 ;  /* 0x800000cacdd17221 */ /* 0x010fe40000010000 */
[----:B------:R-:W-:Y:S02]  /*2aa0*/  FFMA.FTZ R205, R231, R207, R200 ;  /* 0x000000cfe7cd7223 */ /* 0x000fe400000100c8 */
[----:B------:R-:W-:Y:S02]  /*2ab0*/  @P5 FADD.FTZ R208, R24, R208 ;  /* 0x000000d018d05221 */ /* 0x000fe40000010000 */
[----:B------:R-:W-:Y:S02]  /*2ac0*/  FMUL.FTZ R209, R2, R209 ;  /* 0x000000d102d17220 */ /* 0x000fe40000410000 */
[----:B---3--:R-:W-:Y:S01]  /*2ad0*/  FADD.FTZ R205, R204, -R205 ;  /* 0x800000cdcccd7221 */ /* 0x008fe20000010000 */
[C---:B------:R-:W-:Y:S01]  /*2ae0*/  SEL R188, R208.reuse, R188, P4 ;  /* 0x000000bcd0bc7207 */ /* 0x040fe20002000000 */
        /* <DEDUP_REMOVED lines=15> */
[----:B------:R-:W-:Y:S01]  /*2be0*/  @P2 LOP3.LUT P3, RZ, R14, 0xff00, RZ, 0xc0, !PT ;  /* 0x0000ff000eff2812 */ /* 0x000fe2000786c0ff */
[-C--:B------:R-:W-:Y:S01]  /*2bf0*/  FFMA.FTZ R204, R223, R207.reuse, R200 ;  /* 0x000000cfdfcc7223 */ /* 0x080fe200000100c8 */
[----:B------:R-:W-:Y:S01]  /*2c00*/  @P2 PRMT R192, R202, 0x7610, R192 ;  /* 0x00007610cac02816 */ /* 0x000fe200000000c0 */
[----:B------:R-:W-:Y:S01]  /*2c10*/  FFMA.FTZ R202, R6, R207, R200 ;  /* 0x000000cf06ca7223 */ /* 0x000fe200000100c8 */
[C---:B------:R-:W-:Y:S01]  /*2c20*/  SEL R191, R210.reuse, R191, P4 ;  /* 0x000000bfd2bf7207 */ /* 0x040fe20002000000 */
[----:B------:R-:W-:Y:S01]  /*2c30*/  FMUL.FTZ R210, R210, c[0x0][0x1e8] ;  /* 0x00007a00d2d27a20 */ /* 0x000fe20000410000 */
[----:B------:R-:W-:Y:S01]  /*2c40*/  @P2 F2FP.BF16.PACK_AB R201, RZ, R201 ;  /* 0x000000c9ffc9223e */ /* 0x000fe200000010ff */
[----:B------:R-:W-:Y:S01]  /*2c50*/  FADD.FTZ R202, R252, -R202 ;  /* 0x800000cafcca7221 */ /* 0x000fe20000010000 */
[----:B------:R-:W-:Y:S01]  /*2c60*/  @P2 FSEL R203, R205, RZ, P3 ;  /* 0x000000ffcdcb2208 */ /* 0x000fe20001800000 */
[----:B------:R-:W-:Y:S01]  /*2c70*/  FADD.FTZ R204, R241, -R204 ;  /* 0x800000ccf1cc7221 */ /* 0x000fe20000010000 */
[----:B------:R-:W-:Y:S01]  /*2c80*/  @P2 LOP3.LUT P3, RZ, R14, 0xff000000, RZ, 0xc0, !PT ;  /* 0xff0000000eff2812 */ /* 0x000fe2000786c0ff */
[C---:B------:R-:W-:Y:S01]  /*2c90*/  FMUL.FTZ R202, R2.reuse, R202 ;  /* 0x000000ca02ca7220 */ /* 0x040fe20000410000 */
[----:B------:R-:W-:Y:S01]  /*2ca0*/  @P2 PRMT R193, R201, 0x7610, R193 ;  /* 0x00007610c9c12816 */ /* 0x000fe200000000c1 */
[----:B------:R-:W-:Y:S01]  /*2cb0*/  FMUL.FTZ R204, R2, R204 ;  /* 0x000000cc02cc7220 */ /* 0x000fe20000410000 */
[----:B------:R-:W-:Y:S01]  /*2cc0*/  @P2 FSEL R201, R210, RZ, P3 ;  /* 0x000000ffd2c92208 */ /* 0x000fe20001800000 */
[----:B------:R-:W-:Y:S01]  /*2cd0*/  @P5 FADD.FTZ R202, R20, R202 ;  /* 0x000000ca14ca5221 */ /* 0x000fe20000010000 */
[----:B------:R-:W-:Y:S01]  /*2ce0*/  @P2 F2FP.BF16.PACK_AB R203, RZ, R203 ;  /* 0x000000cbffcb223e */ /* 0x000fe200000010ff */
[----:B------:R-:W-:Y:S01]  /*2cf0*/  @P5 FADD.FTZ R204, R23, R204 ;  /* 0x000000cc17cc5221 */ /* 0x000fe20000010000 */
[----:B------:R-:W-:-:S02]  /*2d00*/  @P2 F2FP.BF16.PACK_AB R201, RZ, R201 ;  /* 0x000000c9ffc9223e */ /* 0x000fc400000010ff */
[C---:B------:R-:W-:Y:S01]  /*2d10*/  SEL R196, R202.reuse, R196, P4 ;  /* 0x000000c4cac47207 */ /* 0x040fe20002000000 */
[----:B------:R-:W-:Y:S01]  /*2d20*/  FMUL.FTZ R202, R202, c[0x0][0x1e8] ;  /* 0x00007a00caca7a20 */ /* 0x000fe20000410000 */
[----:B------:R-:W-:Y:S01]  /*2d30*/  @P2 PRMT R193, R193, 0x5410, R201 ;  /* 0x00005410c1c12816 */ /* 0x000fe200000000c9 */
[----:B------:R-:W-:Y:S01]  /*2d40*/  IMAD.MOV.U32 R201, RZ, RZ, R16 ;  /* 0x000000ffffc97224 */ /* 0x000fe200078e0010 */
[----:B------:R-:W-:Y:S01]  /*2d50*/  @P2 PRMT R192, R192, 0x5410, R203 ;  /* 0x00005410c0c02816 */ /* 0x000fe200000000cb */
[----:B------:R-:W-:Y:S01]  /*2d60*/  FFMA.FTZ R203, R8, R207, R200 ;  /* 0x000000cf08cb7223 */ /* 0x000fe200000100c8 */
[----:B------:R-:W-:Y:S02]  /*2d70*/  SEL R199, R204, R199, P4 ;  /* 0x000000c7ccc77207 */ /* 0x000fe40002000000 */
[----:B------:R-:W-:Y:S01]  /*2d80*/  LOP3.LUT P3, RZ, R201, 0xff, RZ, 0xc0, !PT ;  /* 0x000000ffc9ff7812 */ /* 0x000fe2000786c0ff */
[----:B------:R-:W-:Y:S01]  /*2d90*/  FADD.FTZ R203, R244, -R203 ;  /* 0x800000cbf4cb7221 */ /* 0x000fe20000010000 */
[----:B------:R-:W-:-:S02]  /*2da0*/  @P2 FSEL R201, R202, RZ, P6 ;  /* 0x000000ffcac92208 */ /* 0x000fc40003000000 */
[----:B------:R-:W-:Y:S01]  /*2db0*/  @P2 LOP3.LUT P6, RZ, R15, 0xff00, RZ, 0xc0, !PT ;  /* 0x0000ff000fff2812 */ /* 0x000fe200078cc0ff */
[----:B------:R-:W-:Y:S01]  /*2dc0*/  FMUL.FTZ R203, R2, R203 ;  /* 0x000000cb02cb7220 */ /* 0x000fe20000410000 */
[----:B------:R-:W-:Y:S02]  /*2dd0*/  @P2 F2FP.BF16.PACK_AB R201, RZ, R201 ;  /* 0x000000c9ffc9223e */ /* 0x000fe400000010ff */
[----:B------:R-:W-:Y:S01]  /*2de0*/  FSEL R208, R208, RZ, P3 ;  /* 0x000000ffd0d07208 */ /* 0x000fe20001800000 */
[----:B------:R-:W-:Y:S01]  /*2df0*/  @P5 FADD.FTZ R203, R22, R203 ;  /* 0x000000cb16cb5221 */ /* 0x000fe20000010000 */
[----:B------:R-:W-:Y:S01]  /*2e00*/  @P2 PRMT R194, R201, 0x7610, R194 ;  /* 0x00007610c9c22816 */ /* 0x000fe200000000c2 */
[----:B------:R-:W-:Y:S01]  /*2e10*/  FFMA.FTZ R201, R9, R207, R200 ;  /* 0x000000cf09c97223 */ /* 0x000fe200000100c8 */
[----:B------:R-:W-:Y:S02]  /*2e20*/  @P4 MOV R200, 0x20 ;  /* 0x0000002000c84802 */ /* 0x000fe40000000f00 */
[C---:B------:R-:W-:Y:S01]  /*2e30*/  SEL R198, R203.reuse, R198, P4 ;  /* 0x000000c6cbc67207 */ /* 0x040fe20002000000 */
[----:B------:R-:W-:Y:S01]  /*2e40*/  FADD.FTZ R201, R246, -R201 ;  /* 0x800000c9f6c97221 */ /* 0x000fe20000010000 */
[----:B------:R-:W-:Y:S01]  /*2e50*/  LOP3.LUT P3, RZ, R16, 0xff00, RZ, 0xc0, !PT ;  /* 0x0000ff0010ff7812 */ /* 0x000fe2000786c0ff */
[----:B------:R-:W-:-:S02]  /*2e60*/  FMUL.FTZ R203, R203, c[0x0][0x1e8] ;  /* 0x00007a00cbcb7a20 */ /* 0x000fc40000410000 */
        /* <DEDUP_REMOVED lines=43> */
.L_x_931:
[----:B------:R-:W-:Y:S05]  /*3120*/  BSYNC B1 ;  /* 0x0000000000017941 */ /* 0x000fea0003800000 */
.L_x_930:
[----:B-1----:R-:W1:Y:S01]  /*3130*/  S2R R200, SR_TID.X ;  /* 0x0000000000c87919 */ /* 0x002e620000002100 */
[----:B------:R-:W-:Y:S01]  /*3140*/  BSSY B1, `(.L_x_932) ;  /* 0x0000083000017945 */ /* 0x000fe20003800000 */
[----:B-1----:R-:W-:Y:S02]  /*3150*/  LOP3.LUT R201, R200, 0x1f, RZ, 0xc, !PT ;  /* 0x0000001fc8c97812 */ /* 0x002fe400078e0cff */
[----:B------:R-:W-:-:S04]  /*3160*/  MOV R200, c[0x0][0x168] ;  /* 0x00005a0000c87a02 */ /* 0x000fc80000000f00 */
[----:B------:R-:W-:-:S04]  /*3170*/  SHF.R.S32.HI R200, RZ, 0x1f, R200 ;  /* 0x0000001fffc87819 */ /* 0x000fc800000114c8 */
[----:B------:R-:W-:-:S04]  /*3180*/  LEA.HI R200, R200, c[0x0][0x168], RZ, 0x3 ;  /* 0x00005a00c8c87a11 */ /* 0x000fc800078f18ff */
[----:B------:R-:W-:-:S04]  /*3190*/  LEA.HI.SX32 R200, R200, R201, 0x1d ;  /* 0x000000c9c8c87211 */ /* 0x000fc800078feaff */
[----:B------:R-:W-:-:S13]  /*31a0*/  ISETP.GE.U32.AND P2, PT, R200, 0x60, PT ;  /* 0x00000060c800780c */ /* 0x000fda0003f46070 */
[----:B------:R-:W-:Y:S05]  /*31b0*/  @!P2 BRA `(.L_x_933) ;  /* 0x000007b00000a947 */ /* 0x000fea0003800000 */
[----:B------:R-:W2:Y:S04]  /*31c0*/  LDL R205, [R1+0x24] ;  /* 0x0000240001cd7983 */ /* 0x000ea80000100800 */
[----:B------:R-:W4:Y:S04]  /*31d0*/  LDL R204, [R1+0x10] ;  /* 0x0000100001cc7983 */ /* 0x000f280000100800 */
[----:B---3--:R-:W3:Y:S01]  /*31e0*/  LDL R203, [R1+0xc] ;  /* 0x00000c0001cb7983 */ /* 0x008ee20000100800 */
[----:B------:R-:W-:Y:S02]  /*31f0*/  ISETP.NE.U32.AND P2, PT, RZ, c[0x0][0x250], PT ;  /* 0x00009400ff007a0c */ /* 0x000fe40003f45070 */
[----:B------:R-:W-:-:S02]  /*3200*/  ISETP.NE.AND P3, PT, R212, RZ, PT ;  /* 0x000000ffd400720c */ /* 0x000fc40003f65270 */
[----:B------:R-:W-:Y:S02]  /*3210*/  ISETP.NE.AND.EX P2, PT, RZ, c[0x0][0x254], PT, P2 ;  /* 0x00009500ff007a0c */ /* 0x000fe40003f45320 */
[----:B------:R-:W-:Y:S02]  /*3220*/  ISETP.NE.U32.AND P5, PT, RZ, c[0x0][0x218], PT ;  /* 0x00008600ff007a0c */ /* 0x000fe40003fa5070 */
[----:B------:R-:W-:Y:S02]  /*3230*/  FSEL R200, R206, RZ, !P3 ;  /* 0x000000ffcec87208 */ /* 0x000fe40005800000 */
[----:B------:R-:W-:Y:S02]  /*3240*/  ISETP.NE.AND.EX P5, PT, RZ, c[0x0][0x21c], PT, P5 ;  /* 0x00008700ff007a0c */ /* 0x000fe40003fa5350 */
[----:B------:R-:W-:Y:S01]  /*3250*/  ISETP.NE.U32.AND P4, PT, RZ, c[0x0][0x258], PT ;  /* 0x00009600ff007a0c */ /* 0x000fe20003f85070 */
[----:B------:R-:W-:-:S03]  /*3260*/  FFMA.FTZ R202, R229, R207, R200 ;  /* 0x000000cfe5ca7223 */ /* 0x000fc600000100c8 */
[----:B------:R-:W-:Y:S02]  /*3270*/  ISETP.NE.AND.EX P4, PT, RZ, c[0x0][0x25c], PT, P4 ;  /* 0x00009700ff007a0c */ /* 0x000fe40003f85340 */
[----:B------:R-:W-:Y:S02]  /*3280*/  @P2 MOV R201, R18 ;  /* 0x0000001200c92202 */ /* 0x000fe40000000f00 */
[----:B------:R-:W-:Y:S02]  /*3290*/  @P2 LOP3.LUT P6, RZ, R18, 0xff000000, RZ, 0xc0, !PT ;  /* 0xff00000012ff2812 */ /* 0x000fe400078cc0ff */
[----:B------:R-:W-:Y:S01]  /*32a0*/  @P2 LOP3.LUT P3, RZ, R201, 0xff, RZ, 0xc0, !PT ;  /* 0x000000ffc9ff2812 */ /* 0x000fe2000786c0ff */
[----:B------:R-:W-:-:S04]  /*32b0*/  FFMA.FTZ R201, R233, R207, R200 ;  /* 0x000000cfe9c97223 */ /* 0x000fc800000100c8 */
[----:B--2---:R-:W-:Y:S02]  /*32c0*/  FADD.FTZ R205, R205, -R201 ;  /* 0x800000c9cdcd7221 */ /* 0x004fe40000010000 */
[----:B----4-:R-:W-:Y:S02]  /*32d0*/  FADD.FTZ R201, R204, -R202 ;  /* 0x800000caccc97221 */ /* 0x010fe40000010000 */
[----:B------:R-:W-:Y:S02]  /*32e0*/  FFMA.FTZ R202, R228, R207, R200 ;  /* 0x000000cfe4ca7223 */ /* 0x000fe400000100c8 */
[----:B-----5:R-:W-:Y:S02]  /*32f0*/  FMUL.FTZ R205, R2, R205 ;  /* 0x000000cd02cd7220 */ /* 0x020fe40000410000 */
[----:B---3--:R-:W-:Y:S02]  /*3300*/  FADD.FTZ R203, R203, -R202 ;  /* 0x800000cacbcb7221 */ /* 0x008fe40000010000 */
[----:B------:R-:W-:-:S02]  /*3310*/  @P5 FADD.FTZ R205, R180, R205 ;  /* 0x000000cdb4cd5221 */ /* 0x000fc40000010000 */
[C---:B------:R-:W-:Y:S02]  /*3320*/  FMUL.FTZ R204, R2.reuse, R201 ;  /* 0x000000c902cc7220 */ /* 0x040fe40000410000 */
[----:B------:R-:W-:Y:S01]  /*3330*/  FMUL.FTZ R203, R2, R203 ;  /* 0x000000cb02cb7220 */ /* 0x000fe20000410000 */
[----:B------:R-:W-:Y:S01]  /*3340*/  SEL R188, R205, R188, P4 ;  /* 0x000000bccdbc7207 */ /* 0x000fe20002000000 */
[----:B------:R-:W-:Y:S02]  /*3350*/  @P5 FADD.FTZ R204, R181, R204 ;  /* 0x000000ccb5cc5221 */ /* 0x000fe40000010000 */
        /* <DEDUP_REMOVED lines=20> */
[----:B------:R-:W-:Y:S01]  /*34a0*/  FMUL.FTZ R208, R203, c[0x0][0x1e8] ;  /* 0x00007a00cbd07a20 */ /* 0x000fe20000410000 */
        /* <DEDUP_REMOVED lines=33> */
[----:B------:R-:W-:Y:S01]  /*36c0*/  FMUL.FTZ R2, R2, R200 ;  /* 0x000000c802027220 */ /* 0x000fe20000410000 */
[----:B------:R-:W-:Y:S01]  /*36d0*/  @P4 MOV R200, 0x20 ;  /* 0x0000002000c84802 */ /* 0x000fe20000000f00 */
[----:B------:R-:W-:-:S02]  /*36e0*/  @P5 FADD.FTZ R201, R186, R201 ;  /* 0x000000c9bac95221 */ /* 0x000fc40000010000 */
[----:B------:R-:W-:Y:S01]  /*36f0*/  @P5 FADD.FTZ R2, R187, R2 ;  /* 0x00000002bb025221 */ /* 0x000fe20000010000 */
[----:B------:R-:W-:Y:S01]  /*3700*/  LOP3.LUT P5, RZ, R216, 0xff000000, RZ, 0xc0, !PT ;  /* 0xff000000d8ff7812 */ /* 0x000fe200078ac0ff */
[C---:B------:R-:W-:Y:S01]  /*3710*/  FMUL.FTZ R203, R201.reuse, c[0x0][0x1e8] ;  /* 0x00007a00c9cb7a20 */ /* 0x040fe20000410000 */
[----:B------:R-:W-:Y:S02]  /*3720*/  SEL R198, R201, R198, P4 ;  /* 0x000000c6c9c67207 */ /* 0x000fe40002000000 */
[C---:B------:R-:W-:Y:S01]  /*3730*/  SEL R199, R2.reuse, R199, P4 ;  /* 0x000000c702c77207 */ /* 0x040fe20002000000 */
[----:B------:R-:W-:Y:S01]  /*3740*/  FMUL.FTZ R2, R2, c[0x0][0x1e8] ;  /* 0x00007a0002027a20 */ /* 0x000fe20000410000 */
[----:B------:R-:W-:Y:S02]  /*3750*/  @P2 FSEL R201, R203, RZ, P6 ;  /* 0x000000ffcbc92208 */ /* 0x000fe40003000000 */
[----:B------:R-:W-:Y:S02]  /*3760*/  FSEL R208, R208, RZ, P5 ;  /* 0x000000ffd0d07208 */ /* 0x000fe40002800000 */
[----:B------:R-:W-:-:S04]  /*3770*/  @P2 F2FP.BF16.PACK_AB R201, RZ, R201 ;  /* 0x000000c9ffc9223e */ /* 0x000fc800000010ff */
[----:B------:R-:W-:Y:S01]  /*3780*/  @P2 PRMT R195, R201, 0x7610, R195 ;  /* 0x00007610c9c32816 */ /* 0x000fe200000000c3 */
        /* <DEDUP_REMOVED lines=9> */
[----:B-1----:R-:W-:Y:S02]  /*3820*/  FSEL R200, R205, RZ, P3 ;  /* 0x000000ffcdc87208 */ /* 0x002fe40001800000 */
[----:B------:R-:W-:Y:S02]  /*3830*/  LOP3.LUT P3, RZ, R216, 0xff00, RZ, 0xc0, !PT ;  /* 0x0000ff00d8ff7812 */ /* 0x000fe4000786c0ff */
[----:B------:R-:W-:-:S02]  /*3840*/  FSEL R201, R206, RZ, P4 ;  /* 0x000000ffcec97208 */ /* 0x000fc40002000000 */
[----:B------:R-:W-:Y:S02]  /*3850*/  FSEL R204, R204, RZ, P3 ;  /* 0x000000ffcccc7208 */ /* 0x000fe40001800000 */
[C---:B------:R-:W-:Y:S02]  /*3860*/  LOP3.LUT P3, RZ, R217.reuse, 0xff0000, RZ, 0xc0, !PT ;  /* 0x00ff0000d9ff7812 */ /* 0x040fe4000786c0ff */
[----:B------:R-:W-:Y:S02]  /*3870*/  LOP3.LUT P4, RZ, R217, 0xff000000, RZ, 0xc0, !PT ;  /* 0xff000000d9ff7812 */ /* 0x000fe4000788c0ff */
[----:B------:R-:W-:Y:S02]  /*3880*/  FSEL R203, R203, RZ, P3 ;  /* 0x000000ffcbcb7208 */ /* 0x000fe40001800000 */
[----:B------:R-:W-:Y:S02]  /*3890*/  FSEL R206, R2, RZ, P4 ;  /* 0x000000ff02ce7208 */ /* 0x000fe40002000000 */
[----:B------:R-:W-:Y:S01]  /*38a0*/  F2FP.BF16.PACK_AB R200, R204, R200 ;  /* 0x000000c8ccc8723e */ /* 0x000fe200000010ff */
[----:B------:R-:W-:Y:S01]  /*38b0*/  HFMA2.MMA R204, -RZ, RZ, 0, 9.5367431640625e-07 ;  /* 0x00000010ffcc7435 */ /* 0x000fe200000001ff */
[----:B------:R-:W-:-:S02]  /*38c0*/  @P2 LOP3.LUT P3, RZ, R19, 0xff000000, RZ, 0xc0, !PT ;  /* 0xff00000013ff2812 */ /* 0x000fc4000786c0ff */
[----:B------:R-:W-:Y:S02]  /*38d0*/  F2FP.BF16.PACK_AB R203, R206, R203 ;  /* 0x000000cbcecb723e */ /* 0x000fe400000010ff */
[----:B------:R-:W-:Y:S02]  /*38e0*/  @P2 FSEL R206, R2, RZ, P3 ;  /* 0x000000ff02ce2208 */ /* 0x000fe40001800000 */
[C---:B------:R-:W-:Y:S02]  /*38f0*/  @P2 LEA R2, P3, R3.reuse, c[0x0][0x250], 0x4 ;  /* 0x0000940003022a11 */ /* 0x040fe400078620ff */
[----:B------:R-:W-:Y:S01]  /*3900*/  @P2 F2FP.BF16.PACK_AB R206, RZ, R206 ;  /* 0x000000ceffce223e */ /* 0x000fe200000010ff */
[C---:B------:R-:W-:Y:S01]  /*3910*/  IMAD.WIDE.U32 R204, R3.reuse, R204, c[0x0][0x248] ;  /* 0x0000920003cc7625 */ /* 0x040fe200078e00cc */
[----:B------:R-:W-:Y:S02]  /*3920*/  F2FP.BF16.PACK_AB R201, R208, R201 ;  /* 0x000000c9d0c9723e */ /* 0x000fe400000010ff */
[----:B------:R-:W-:-:S02]  /*3930*/  @P2 LEA.HI.X R3, R3, c[0x0][0x254], RZ, 0x4, P3 ;  /* 0x0000950003032a11 */ /* 0x000fc400018f24ff */
[----:B------:R-:W-:Y:S01]  /*3940*/  @P2 PRMT R195, R195, 0x5410, R206 ;  /* 0x00005410c3c32816 */ /* 0x000fe200000000ce */
[----:B------:R1:W-:Y:S04]  /*3950*/  STG.E.128 [R204.64], R200 ;  /* 0x000000c8cc007986 */ /* 0x0003e8000c101d04 */
[----:B------:R1:W-:Y:S02]  /*3960*/  @P2 STG.E.128 [R2.64], R192 ;  /* 0x000000c002002986 */ /* 0x0003e4000c101d04 */
.L_x_933:
[----:B------:R-:W-:Y:S05]  /*3970*/  BSYNC B1 ;  /* 0x0000000000017941 */ /* 0x000fea0003800000 */
.L_x_932:
[----:B-1----:R-:W-:-:S05]  /*3980*/  IMAD.MOV.U32 R3, RZ, RZ, c[0x0][0x160] ;  /* 0x00005800ff037624 */ /* 0x002fca00078e00ff */
[----:B------:R-:W-:-:S04]  /*3990*/  LEA R0, R3, R0, 0x2 ;  /* 0x0000000003007211 */ /* 0x000fc800078e10ff */
[----:B------:R-:W-:-:S13]  /*39a0*/  ISETP.GE.AND P2, PT, R0, c[0x0][0x164], PT ;  /* 0x0000590000007a0c */ /* 0x000fda0003f46270 */
[----:B0--3-5:R-:W-:Y:S01]  /*39b0*/  @P2 CALL.REL.NOINC `(.L_x_919) ;  /* 0x0000001000002944 */ /* 0x029fe20003c00000 */
[----:B------:R-:W-:Y:S05]  /*39c0*/  BRA `(.L_x_934) ;  /* 0xffffcbe000007947 */ /* 0x000fea000383ffff */
.L_x_919:
[----:B-1----:R-:W-:Y:S05]  /*39d0*/  BSYNC B0 ;  /* 0x0000000000007941 */ /* 0x002fea0003800000 */
.L_x_918:
        /* <DEDUP_REMOVED lines=261> */
[----:B------:R-:W-:Y:S02]  /*4a30*/  IADD3 R16, P6, R16, 0x200, RZ ;  /* 0x0000020010107810 */ /* 0x000fe40007fde0ff */
[----:B-1----:R-:W-:Y:S02]  /*4a40*/  MOV R2, R10 ;  /* 0x0000000a00027202 */ /* 0x002fe40000000f00 */
[----:B------:R-:W-:Y:S02]  /*4a50*/  MOV R3, R35 ;  /* 0x0000002300037202 */ /* 0x000fe40000000f00 */
[----:B------:R-:W-:Y:S02]  /*4a60*/  IADD3 R10, P5, R10, 0x200, RZ ;  /* 0x000002000a0a7810 */ /* 0x000fe40007fbe0ff */
[----:B------:R-:W-:Y:S01]  /*4a70*/  IADD3.X R37, RZ, R37, RZ, P6, !PT ;  /* 0x00000025ff257210 */ /* 0x000fe200037fe4ff */
[----:B------:R2:W-:Y:S02]  /*4a80*/  STG.E [R2.64], R25 ;  /* 0x0000001902007986 */ /* 0x0005e4000c101904 */
[----:B------:R-:W-:-:S03]  /*4a90*/  IMAD.X R35, RZ, RZ, R35, P5 ;  /* 0x000000ffff237224 */ /* 0x000fc600028e0623 */
.L_x_936:
[----:B-1----:R-:W-:Y:S05]  /*4aa0*/  BSYNC B0 ;  /* 0x0000000000007941 */ /* 0x002fea0003800000 */
.L_x_935:
        /* <DEDUP_REMOVED lines=15> */
[----:B------:R-:W-:Y:S01]  /*4ba0*/  IADD3 R16, P0, R16, 0x200, RZ ;  /* 0x0000020010107810 */ /* 0x000fe20007f1e0ff */
[----:B-1----:R-:W-:Y:S01]  /*4bb0*/  IMAD.MOV.U32 R3, RZ, RZ, R35 ;  /* 0x000000ffff037224 */ /* 0x002fe200078e0023 */
[----:B------:R-:W-:Y:S02]  /*4bc0*/  MOV R2, R10 ;  /* 0x0000000a00027202 */ /* 0x000fe40000000f00 */
[----:B------:R-:W-:Y:S02]  /*4bd0*/  IADD3 R10, P6, R10, 0x200, RZ ;  /* 0x000002000a0a7810 */ /* 0x000fe40007fde0ff */
[----:B------:R-:W-:Y:S01]  /*4be0*/  IADD3.X R39, RZ, R39, RZ, P5, !PT ;  /* 0x00000027ff277210 */ /* 0x000fe20002ffe4ff */
[----:B------:R2:W-:Y:S01]  /*4bf0*/  STG.E [R2.64], R23 ;  /* 0x0000001702007986 */ /* 0x0005e2000c101904 */
[----:B------:R-:W-:Y:S02]  /*4c00*/  IADD3.X R37, RZ, R37, RZ, P0, !PT ;  /* 0x00000025ff257210 */ /* 0x000fe400007fe4ff */
[----:B------:R-:W-:-:S02]  /*4c10*/  IADD3.X R35, RZ, R35, RZ, P6, !PT ;  /* 0x00000023ff237210 */ /* 0x000fc400037fe4ff */
.L_x_938:
[----:B------:R-:W-:Y:S05]  /*4c20*/  BSYNC B0 ;  /* 0x0000000000007941 */ /* 0x000fea0003800000 */
.L_x_937:
        /* <DEDUP_REMOVED lines=20> */
[----:B------:R-:W-:Y:S01]  /*4d70*/  IADD3.X R37, RZ, R37, RZ, P5, !PT ;  /* 0x00000025ff257210 */ /* 0x000fe20002ffe4ff */
[----:B------:R2:W-:Y:S02]  /*4d80*/  STG.E [R2.64], R31 ;  /* 0x0000001f02007986 */ /* 0x0005e4000c101904 */
[----:B------:R-:W-:-:S03]  /*4d90*/  IMAD.X R35, RZ, RZ, R35, P6 ;  /* 0x000000ffff237224 */ /* 0x000fc600030e0623 */
.L_x_940:
[----:B------:R-:W-:Y:S05]  /*4da0*/  BSYNC B0 ;  /* 0x0000000000007941 */ /* 0x000fea0003800000 */
.L_x_939:
        /* <DEDUP_REMOVED lines=23> */
.L_x_942:
[----:B------:R-:W-:Y:S05]  /*4f20*/  BSYNC B0 ;  /* 0x0000000000007941 */ /* 0x000fea0003800000 */
.L_x_941:
        /* <DEDUP_REMOVED lines=20> */
[----:B------:R-:W-:Y:S01]  /*5070*/  IADD3.X R37, RZ, R37, RZ, P2, !PT ;  /* 0x00000025ff257210 */ /* 0x000fe200017fe4ff */
[----:B------:R1:W-:Y:S02]  /*5080*/  STG.E [R2.64], R33 ;  /* 0x0000002102007986 */ /* 0x0003e4000c101904 */
[----:B------:R-:W-:-:S03]  /*5090*/  IMAD.X R35, RZ, RZ, R35, P3 ;  /* 0x000000ffff237224 */ /* 0x000fc600018e0623 */
.L_x_944:
[----:B------:R-:W-:Y:S05]  /*50a0*/  BSYNC B0 ;  /* 0x0000000000007941 */ /* 0x000fea0003800000 */
.L_x_943:
        /* <DEDUP_REMOVED lines=15> */
.L_x_926:
[----:B------:R-:W-:Y:S01]  /*51a0*/  HFMA2.MMA R202, -RZ, RZ, 0, 5.9604644775390625e-08 ;  /* 0x00000001ffca7435 */ /* 0x000fe200000001ff */
[----:B------:R-:W-:Y:S02]  /*51b0*/  MOV R201, R236 ;  /* 0x000000ec00c97202 */ /* 0x000fe40000000f00 */
[----:B------:R-:W-:Y:S02]  /*51c0*/  MOV R205, 0x1f ;  /* 0x0000001f00cd7802 */ /* 0x000fe40000000f00 */
[----:B------:R-:W-:-:S02]  /*51d0*/  MOV R204, 0xffffffff ;  /* 0xffffffff00cc7802 */ /* 0x000fc40000000f00 */
[----:B------:R-:W-:Y:S02]  /*51e0*/  MOV R200, 0x5200 ;  /* 0x0000520000c87802 */ /* 0x000fe40000000f00 */
[----:B-----5:R-:W-:Y:S05]  /*51f0*/  CALL.REL.NOINC `($__internal_52_$__cuda_sm70_shflsync_bfly_p) ;  /* 0x0000046000007944 */ /* 0x020fea0003c00000 */
[----:B-1----:R-:W-:Y:S01]  /*5200*/  MOV R203, R202 ;  /* 0x000000ca00cb7202 */ /* 0x002fe20000000f00 */
[----:B------:R-:W-:Y:S05]  /*5210*/  BRA `(.L_x_945) ;  /* 0xffffcda000007947 */ /* 0x000fea000383ffff */
.L_x_927:
[----:B------:R-:W-:Y:S01]  /*5220*/  HFMA2.MMA R202, -RZ, RZ, 0, 5.9604644775390625e-08 ;  /* 0x00000001ffca7435 */ /* 0x000fe200000001ff */
[----:B------:R-:W-:Y:S01]  /*5230*/  MOV R201, R235 ;  /* 0x000000eb00c97202 */ /* 0x000fe20000000f00 */
[----:B------:R-:W-:Y:S01]  /*5240*/  IMAD.MOV.U32 R205, RZ, RZ, 0x1f ;  /* 0x0000001fffcd7424 */ /* 0x000fe200078e00ff */
[----:B------:R-:W-:Y:S02]  /*5250*/  MOV R204, 0xffffffff ;  /* 0xffffffff00cc7802 */ /* 0x000fe40000000f00 */
[----:B------:R-:W-:Y:S02]  /*5260*/  MOV R200, 0x5280 ;  /* 0x0000528000c87802 */ /* 0x000fe40000000f00 */
[----:B01---5:R-:W-:Y:S05]  /*5270*/  CALL.REL.NOINC `($__internal_52_$__cuda_sm70_shflsync_bfly_p) ;  /* 0x000003e000007944 */ /* 0x023fea0003c00000 */
[----:B------:R-:W-:Y:S01]  /*5280*/  FADD.FTZ R236, R203, R236 ;  /* 0x000000eccbec7221 */ /* 0x000fe20000010000 */
[----:B------:R-:W-:Y:S01]  /*5290*/  MOV R205, 0x1f ;  /* 0x0000001f00cd7802 */ /* 0x000fe20000000f00 */
[----:B-1----:R-:W-:Y:S01]  /*52a0*/  FADD.FTZ R235, R235, R202 ;  /* 0x000000caebeb7221 */ /* 0x002fe20000010000 */
[----:B------:R-:W-:Y:S01]  /*52b0*/  HFMA2.MMA R202, -RZ, RZ, 0, 1.1920928955078125e-07 ;  /* 0x00000002ffca7435 */ /* 0x000fe200000001ff */
[----:B------:R-:W-:-:S02]  /*52c0*/  MOV R204, 0xffffffff ;  /* 0xffffffff00cc7802 */ /* 0x000fc40000000f00 */
[----:B------:R-:W-:Y:S02]  /*52d0*/  MOV R201, R236 ;  /* 0x000000ec00c97202 */ /* 0x000fe40000000f00 */
[----:B------:R-:W-:Y:S02]  /*52e0*/  MOV R200, 0x5300 ;  /* 0x0000530000c87802 */ /* 0x000fe40000000f00 */
[----:B------:R-:W-:Y:S05]  /*52f0*/  CALL.REL.NOINC `($__internal_52_$__cuda_sm70_shflsync_bfly_p) ;  /* 0x0000036000007944 */ /* 0x000fea0003c00000 */
[----:B------:R-:W-:Y:S01]  /*5300*/  HFMA2.MMA R205, -RZ, RZ, 0, 1.847743988037109375e-06 ;  /* 0x0000001fffcd7435 */ /* 0x000fe200000001ff */
[----:B-1----:R-:W-:Y:S01]  /*5310*/  MOV R203, R202 ;  /* 0x000000ca00cb7202 */ /* 0x002fe20000000f00 */
[----:B------:R-:W-:Y:S01]  /*5320*/  IMAD.MOV.U32 R202, RZ, RZ, 0x2 ;  /* 0x00000002ffca7424 */ /* 0x000fe200078e00ff */
[----:B------:R-:W-:Y:S02]  /*5330*/  MOV R201, R235 ;  /* 0x000000eb00c97202 */ /* 0x000fe40000000f00 */
[----:B------:R-:W-:Y:S02]  /*5340*/  MOV R204, 0xffffffff ;  /* 0xffffffff00cc7802 */ /* 0x000fe40000000f00 */
[----:B------:R-:W-:Y:S02]  /*5350*/  MOV R200, 0x5370 ;  /* 0x0000537000c87802 */ /* 0x000fe40000000f00 */
[----:B------:R-:W-:Y:S05]  /*5360*/  CALL.REL.NOINC `($__internal_52_$__cuda_sm70_shflsync_bfly_p) ;  /* 0x000002f000007944 */ /* 0x000fea0003c00000 */
[----:B------:R-:W-:Y:S01]  /*5370*/  FADD.FTZ R236, R203, R236 ;  /* 0x000000eccbec7221 */ /* 0x000fe20000010000 */
[----:B------:R-:W-:Y:S01]  /*5380*/  MOV R205, 0x1f ;  /* 0x0000001f00cd7802 */ /* 0x000fe20000000f00 */
[----:B-1----:R-:W-:Y:S01]  /*5390*/  FADD.FTZ R235, R235, R202 ;  /* 0x000000caebeb7221 */ /* 0x002fe20000010000 */
[----:B------:R-:W-:Y:S01]  /*53a0*/  HFMA2.MMA R202, -RZ, RZ, 0, 2.384185791015625e-07 ;  /* 0x00000004ffca7435 */ /* 0x000fe200000001ff */
[----:B------:R-:W-:-:S02]  /*53b0*/  MOV R204, 0xffffffff ;  /* 0xffffffff00cc7802 */ /* 0x000fc40000000f00 */
[----:B------:R-:W-:Y:S02]  /*53c0*/  MOV R201, R236 ;  /* 0x000000ec00c97202 */ /* 0x000fe40000000f00 */
[----:B------:R-:W-:Y:S02]  /*53d0*/  MOV R200, 0x53f0 ;  /* 0x000053f000c87802 */ /* 0x000fe40000000f00 */
[----:B------:R-:W-:Y:S05]  /*53e0*/  CALL.REL.NOINC `($__internal_52_$__cuda_sm70_shflsync_bfly_p) ;  /* 0x0000027000007944 */ /* 0x000fea0003c00000 */
[----:B-1----:R-:W-:Y:S01]  /*53f0*/  MOV R203, R202 ;  /* 0x000000ca00cb7202 */ /* 0x002fe20000000f00 */
[----:B------:R-:W-:Y:S01]  /*5400*/  HFMA2.MMA R202, -RZ, RZ, 0, 2.384185791015625e-07 ;  /* 0x00000004ffca7435 */ /* 0x000fe200000001ff */
[----:B------:R-:W-:Y:S01]  /*5410*/  IMAD.MOV.U32 R201, RZ, RZ, R235 ;  /* 0x000000ffffc97224 */ /* 0x000fe200078e00eb */
[----:B------:R-:W-:Y:S02]  /*5420*/  MOV R205, 0x1f ;  /* 0x0000001f00cd7802 */ /* 0x000fe40000000f00 */
[----:B------:R-:W-:Y:S02]  /*5430*/  MOV R204, 0xffffffff ;  /* 0xffffffff00cc7802 */ /* 0x000fe40000000f00 */
[----:B------:R-:W-:Y:S02]  /*5440*/  MOV R200, 0x5460 ;  /* 0x0000546000c87802 */ /* 0x000fe40000000f00 */
[----:B------:R-:W-:Y:S05]  /*5450*/  CALL.REL.NOINC `($__internal_52_$__cuda_sm70_shflsync_bfly_p) ;  /* 0x0000020000007944 */ /* 0x000fea0003c00000 */
[----:B------:R-:W-:Y:S01]  /*5460*/  FADD.FTZ R236, R203, R236 ;  /* 0x000000eccbec7221 */ /* 0x000fe20000010000 */
[----:B------:R-:W-:Y:S01]  /*5470*/  MOV R205, 0x1f ;  /* 0x0000001f00cd7802 */ /* 0x000fe20000000f00 */
[----:B-1----:R-:W-:Y:S01]  /*5480*/  FADD.FTZ R235, R235, R202 ;  /* 0x000000caebeb7221 */ /* 0x002fe20000010000 */
[----:B------:R-:W-:Y:S01]  /*5490*/  HFMA2.MMA R202, -RZ, RZ, 0, 4.76837158203125e-07 ;  /* 0x00000008ffca7435 */ /* 0x000fe200000001ff */
[----:B------:R-:W-:-:S02]  /*54a0*/  MOV R204, 0xffffffff ;  /* 0xffffffff00cc7802 */ /* 0x000fc40000000f00 */
[----:B------:R-:W-:Y:S02]  /*54b0*/  MOV R201, R236 ;  /* 0x000000ec00c97202 */ /* 0x000fe40000000f00 */
[----:B------:R-:W-:Y:S02]  /*54c0*/  MOV R200, 0x54e0 ;  /* 0x000054e000c87802 */ /* 0x000fe40000000f00 */
[----:B------:R-:W-:Y:S05]  /*54d0*/  CALL.REL.NOINC `($__internal_52_$__cuda_sm70_shflsync_bfly_p) ;  /* 0x0000018000007944 */ /* 0x000fea0003c00000 */
[----:B-1----:R-:W-:Y:S01]  /*54e0*/  IMAD.MOV.U32 R203, RZ, RZ, R202 ;  /* 0x000000ffffcb7224 */ /* 0x002fe200078e00ca */
[----:B------:R-:W-:Y:S01]  /*54f0*/  HFMA2.MMA R202, -RZ, RZ, 0, 4.76837158203125e-07 ;  /* 0x00000008ffca7435 */ /* 0x000fe200000001ff */
[----:B------:R-:W-:Y:S02]  /*5500*/  MOV R201, R235 ;  /* 0x000000eb00c97202 */ /* 0x000fe40000000f00 */
[----:B------:R-:W-:Y:S02]  /*5510*/  MOV R205, 0x1f ;  /* 0x0000001f00cd7802 */ /* 0x000fe40000000f00 */
[----:B------:R-:W-:Y:S02]  /*5520*/  MOV R204, 0xffffffff ;  /* 0xffffffff00cc7802 */ /* 0x000fe40000000f00 */
[----:B------:R-:W-:-:S02]  /*5530*/  MOV R200, 0x5550 ;  /* 0x0000555000c87802 */ /* 0x000fc40000000f00 */
[----:B------:R-:W-:Y:S05]  /*5540*/  CALL.REL.NOINC `($__internal_52_$__cuda_sm70_shflsync_bfly_p) ;  /* 0x0000011000007944 */ /* 0x000fea0003c00000 */
[----:B------:R-:W-:Y:S01]  /*5550*/  FADD.FTZ R236, R203, R236 ;  /* 0x000000eccbec7221 */ /* 0x000fe20000010000 */
[----:B------:R-:W-:Y:S01]  /*5560*/  MOV R205, 0x1f ;  /* 0x0000001f00cd7802 */ /* 0x000fe20000000f00 */
[----:B-1----:R-:W-:Y:S01]  /*5570*/  FADD.FTZ R235, R235, R202 ;  /* 0x000000caebeb7221 */ /* 0x002fe20000010000 */
[----:B------:R-:W-:Y:S01]  /*5580*/  HFMA2.MMA R202, -RZ, RZ, 0, 9.5367431640625e-07 ;  /* 0x00000010ffca7435 */ /* 0x000fe200000001ff */
[----:B------:R-:W-:Y:S01]  /*5590*/  MOV R204, 0xffffffff ;  /* 0xffffffff00cc7802 */ /* 0x000fe20000000f00 */
[----:B------:R-:W-:Y:S01]  /*55a0*/  IMAD.MOV.U32 R201, RZ, RZ, R236 ;  /* 0x000000ffffc97224 */ /* 0x000fe200078e00ec */
[----:B------:R-:W-:-:S03]  /*55b0*/  MOV R200, 0x55d0 ;  /* 0x000055d000c87802 */ /* 0x000fc60000000f00 */
[----:B------:R-:W-:Y:S05]  /*55c0*/  CALL.REL.NOINC `($__internal_52_$__cuda_sm70_shflsync_bfly_p) ;  /* 0x0000009000007944 */ /* 0x000fea0003c00000 */
[----:B-1----:R-:W-:Y:S01]  /*55d0*/  MOV R203, R202 ;  /* 0x000000ca00cb7202 */ /* 0x002fe20000000f00 */
[----:B------:R-:W-:Y:S01]  /*55e0*/  HFMA2.MMA R202, -RZ, RZ, 0, 9.5367431640625e-07 ;  /* 0x00000010ffca7435 */ /* 0x000fe200000001ff */
[----:B------:R-:W-:-:S02]  /*55f0*/  MOV R201, R235 ;  /* 0x000000eb00c97202 */ /* 0x000fc40000000f00 */
[----:B------:R-:W-:Y:S02]  /*5600*/  MOV R205, 0x1f ;  /* 0x0000001f00cd7802 */ /* 0x000fe40000000f00 */
[----:B------:R-:W-:Y:S02]  /*5610*/  MOV R204, 0xffffffff ;  /* 0xffffffff00cc7802 */ /* 0x000fe40000000f00 */
[----:B------:R-:W-:Y:S02]  /*5620*/  MOV R200, 0x5640 ;  /* 0x0000564000c87802 */ /* 0x000fe40000000f00 */
[----:B------:R-:W-:Y:S05]  /*5630*/  CALL.REL.NOINC `($__internal_52_$__cuda_sm70_shflsync_bfly_p) ;  /* 0x0000002000007944 */ /* 0x000fea0003c00000 */
[----:B-1----:R-:W-:Y:S01]  /*5640*/  MOV R200, R202 ;  /* 0x000000ca00c87202 */ /* 0x002fe20000000f00 */
[----:B------:R-:W-:Y:S05]  /*5650*/  BRA `(.L_x_946) ;  /* 0xffffca8000007947 */ /* 0x000fea000383ffff */
        .weak           $__internal_52_$__cuda_sm70_shflsync_bfly_p
        .type           $__internal_52_$__cuda_sm70_shflsync_bfly_p,@function
        .size           $__internal_52_$__cuda_sm70_shflsync_bfly_p,(.L_x_2289 - $__internal_52_$__cuda_sm70_shflsync_bfly_p)
$__internal_52_$__cuda_sm70_shflsync_bfly_p:
[----:B------:R-:W-:Y:S04]  /*5660*/  WARPSYNC R204 ;  /* 0x000000cc00007348 */ /* 0x000fe80003800000 */
[----:B------:R0:W1:Y:S02]  /*5670*/  SHFL.BFLY PT, R202, R201, R202, R205 ;  /* 0x0c0000cac9ca7389 */ /* 0x00006400000e00cd */
[----:B0-----:R-:W-:-:S06]  /*5680*/  HFMA2.MMA R201, -RZ, RZ, 0, 0 ;  /* 0x00000000ffc97435 */ /* 0x001fcc00000001ff */
[----:B------:R-:W-:Y:S05]  /*5690*/  RET.REL.NODEC R200 `(_ZN10layer_norm31ln_parallel_residual_bwd_kernelINS_13Kernel_traitsIf13__nv_bfloat16fS2_fjLj768ELj1ELj4ELj1ELj16ENS_18Kernel_traits_baseILj768EfS2_fS2_fjLj128EEEEELb1ELb0ELb0EEEvNS_9BwdParamsE) ;  /* 0xffffa960c8007950 */ /* 0x000fea0003c3ffff */
.L_x_947:
        /* <DEDUP_REMOVED lines=14> */
.L_x_2289:


//--------------------- .text._ZN10layer_norm31ln_parallel_residual_bwd_kernelINS_13Kernel_traitsIf13__nv_bfloat16fS2_fjLj768ELj1ELj4ELj1ELj16ENS_18Kernel_traits_baseILj768EfS2_fS2_fjLj128EEEEELb1ELb0ELb1EEEvNS_9BwdParamsE --------------------------
	.section	.text._ZN10layer_norm31ln_parallel_residual_bwd_kernelINS_13Kernel_traitsIf13__nv_bfloat16fS2_fjLj768ELj1ELj4ELj1ELj16ENS_18Kernel_traits_baseILj768EfS2_fS2_fjLj128EEEEELb1ELb0ELb1EEEvNS_9BwdParamsE,"ax",@progbits
	.sectioninfo	@"SHI_REGISTERS=255"
	.align	128
        .global         _ZN10layer_norm31ln_parallel_residual_bwd_kernelINS_13Kernel_traitsIf13__nv_bfloat16fS2_fjLj768ELj1ELj4ELj1ELj16ENS_18Kernel_traits_baseILj768EfS2_fS2_fjLj128EEEEELb1ELb0ELb1EEEvNS_9BwdParamsE
        .type           _ZN10layer_norm31ln_parallel_residual_bwd_kernelINS_13Kernel_traitsIf13__nv_bfloat16fS2_fjLj768ELj1ELj4ELj1ELj16ENS_18Kernel_traits_baseILj768EfS2_fS2_fjLj128EEEEELb1ELb0ELb1EEEvNS_9BwdParamsE,@function
        .size           _ZN10layer_norm31ln_parallel_residual_bwd_kernelINS_13Kernel_traitsIf13__nv_bfloat16fS2_fjLj768ELj1ELj4ELj1ELj16ENS_18Kernel_traits_baseILj768EfS2_fS2_fjLj128EEEEELb1ELb0ELb1EEEvNS_9BwdParamsE,(.L_x_2290 - _ZN10layer_norm31ln_parallel_residual_bwd_kernelINS_13Kernel_traitsIf13__nv_bfloat16fS2_fjLj768ELj1ELj4ELj1ELj16ENS_18Kernel_traits_baseILj768EfS2_fS2_fjLj128EEEEELb1ELb0ELb1EEEvNS_9BwdParamsE)
        .other          _ZN10layer_norm31ln_parallel_residual_bwd_kernelINS_13Kernel_traitsIf13__nv_bfloat16fS2_fjLj768ELj1ELj4ELj1ELj16ENS_18Kernel_traits_baseILj768EfS2_fS2_fjLj128EEEEELb1ELb0ELb1EEEvNS_9BwdParamsE,@"STO_CUDA_ENTRY STV_DEFAULT"
_ZN10layer_norm31ln_parallel_residual_bwd_kernelINS_13Kernel_traitsIf13__nv_bfloat16fS2_fjLj768ELj1ELj4ELj1ELj16ENS_18Kernel_traits_baseILj768EfS2_fS2_fjLj128EEEEELb1ELb0ELb1EEEvNS_9BwdParamsE:
.text._ZN10layer_norm31ln_parallel_residual_bwd_kernelINS_13Kernel_traitsIf13__nv_bfloat16fS2_fjLj768ELj1ELj4ELj1ELj16ENS_18Kernel_traits_baseILj768EfS2_fS2_fjLj128EEEEELb1ELb0ELb1EEEvNS_9BwdParamsE:
        /* <DEDUP_REMOVED lines=58> */
.L_x_949:
        /* <DEDUP_REMOVED lines=34> */
[----:B------:R-:W-:Y:S01]  /*05c0*/  MOV R206, RZ ;  /* 0x000000ff00ce7202 */ /* 0x000fe20000000f00 */
[----:B------:R-:W-:Y:S01]  /*05d0*/  CS2R R200, SRZ ;  /* 0x0000000000c87805 */ /* 0x000fe2000001ff00 */
[----:B------:R-:W-:Y:S01]  /*05e0*/  CS2R R6, SRZ ;  /* 0x0000000000067805 */ /* 0x000fe2000001ff00 */
[----:B------:R1:W5:Y:S01]  /*05f0*/  LDG.E.128 R48, [R4.64+0x10] ;  /* 0x0000100404307981 */ /* 0x000362000c1e1d00 */
[----:B------:R-:W-:Y:S01]  /*0600*/  CS2R R8, SRZ ;  /* 0x0000000000087805 */ /* 0x000fe2000001ff00 */
[----:B0-----:R-:W-:Y:S01]  /*0610*/  CS2R R2, SRZ ;  /* 0x0000000000027805 */ /* 0x001fe2000001ff00 */
        /* <DEDUP_REMOVED lines=28> */
[----:B------:R-:W-:-:S02]  /*07e0*/  MOV R196, RZ ;  /* 0x000000ff00c47202 */ /* 0x000fc40000000f00 */
.L_x_955:
[----:B------:R-:W-:Y:S01]  /*07f0*/  IMAD R116, R0, c[0x0][0x168], RZ ;  /* 0x00005a0000747a24 */ /* 0x000fe200078e02ff */
[----:B------:R-:W-:-:S02]  /*0800*/  MOV R123, 0x4 ;  /* 0x00000004007b7802 */ /* 0x000fc40000000f00 */
[----:B------:R-:W-:Y:S02]  /*0810*/  LOP3.LUT R118, R252, 0x1f, RZ, 0xc0, !PT ;  /* 0x0000001ffc767812 */ /* 0x000fe400078ec0ff */
[----:B------:R-:W-:Y:S02]  /*0820*/  SHF.R.S32.HI R117, RZ, 0x1f, R116 ;  /* 0x0000001fff757819 */ /* 0x000fe40000011474 */
[----:B------:R-:W-:Y:S02]  /*0830*/  MOV R236, 0x20 ;  /* 0x0000002000ec7802 */ /* 0x000fe40000000f00 */
[----:B------:R-:W-:Y:S01]  /*0840*/  LEA.HI R197, R117, R116, RZ, 0x3 ;  /* 0x0000007475c57211 */ /* 0x000fe200078f18ff */
[----:B------:R-:W-:-:S03]  /*0850*/  IMAD.WIDE R116, R0, R123, c[0x0][0x1a0] ;  /* 0x0000680000747625 */ /* 0x000fc600078e027b */
[----:B------:R-:W-:Y:S02]  /*0860*/  LEA.HI.SX32 R197, R197, R118, 0x1d ;  /* 0x00000076c5c57211 */ /* 0x000fe400078feaff */
[----:B------:R-:W-:Y:S01]  /*0870*/  MOV R156, 0x10 ;  /* 0x00000010009c7802 */ /* 0x000fe20000000f00 */
        /* <DEDUP_REMOVED lines=21> */
[CC--:B------:R-:W-:Y:S01]  /*09d0*/  IMAD.WIDE.U32 R152, R235.reuse, R156.reuse, c[0x0][0x210] ;  /* 0x00008400eb987625 */ /* 0x0c0fe200078e009c */
[----:B------:R0:W3:Y:S05]  /*09e0*/  LDG.E.128 R148, [R160.64] ;  /* 0x00000004a0947981 */ /* 0x0000ea000c1e1d00 */
[----:B------:R-:W3:Y:S01]  /*09f0*/  LDG.E.128 R152, [R152.64] ;  /* 0x0000000498987981 */ /* 0x000ee2000c1e1d00 */
[----:B------:R-:W-:-:S03]  /*0a00*/  IMAD.WIDE.U32 R156, R235, R156, c[0x0][0x208] ;  /* 0x00008200eb9c7625 */ /* 0x000fc600078e009c */
[----:B0-----:R-:W3:Y:S04]  /*0a10*/  LDG.E.128 R160, [R160.64+0x10] ;  /* 0x00001004a0a07981 */ /* 0x001ee8000c1e1d00 */
[----:B------:R-:W3:Y:S01]  /*0a20*/  LDG.E.128 R156, [R156.64] ;  /* 0x000000049c9c7981 */ /* 0x000ee2000c1e1d00 */
[----:B------:R-:W-:-:S04]  /*0a30*/  ISETP.NE.U32.AND P1, PT, RZ, c[0x0][0x218], PT ;  /* 0x00008600ff007a0c */ /* 0x000fc80003f25070 */
[----:B------:R-:W-:Y:S01]  /*0a40*/  ISETP.NE.AND.EX P1, PT, RZ, c[0x0][0x21c], PT, P1 ;  /* 0x00008700ff007a0c */ /* 0x000fe20003f25310 */
[----:B------:R-:W0:Y:S01]  /*0a50*/  LDC.U8 R237, c[0x0][0x1f0] ;  /* 0x00007c00ffed7b82 */ /* 0x000e220000000000 */
[----:B------:R-:W-:-:S04]  /*0a60*/  ISETP.NE.U32.AND P0, PT, RZ, c[0x0][0x250], PT ;  /* 0x00009400ff007a0c */ /* 0x000fc80003f05070 */
[----:B------:R-:W-:-:S07]  /*0a70*/  ISETP.NE.AND.EX P0, PT, RZ, c[0x0][0x254], PT, P0 ;  /* 0x00009500ff007a0c */ /* 0x000fce0003f05300 */
[----:B------:R-:W-:-:S05]  /*0a80*/  @P1 IMAD.WIDE.U32 R194, R197, R236, c[0x0][0x218] ;  /* 0x00008600c5c21625 */ /* 0x000fca00078e00ec */
[----:B-----5:R1:W5:Y:S04]  /*0a90*/  @P1 LDG.E.128 R80, [R194.64] ;  /* 0x00000004c2501981 */ /* 0x020368000c1e1d00 */
        /* <DEDUP_REMOVED lines=16> */
[----:B----4-:R-:W-:-:S04]  /*0ba0*/  FADD.FTZ R116, R116, -R224 ;  /* 0x800000e074747221 */ /* 0x010fc80000010000 */
[----:B---3--:R-:W-:Y:S01]  /*0bb0*/  FMUL.FTZ R195, R207, R116 ;  /* 0x00000074cfc37220 */ /* 0x008fe20000410000 */
[----:B------:R-:W-:Y:S01]  /*0bc0*/  PRMT R116, RZ, 0x5410, R120 ;  /* 0x00005410ff747816 */ /* 0x000fe20000000078 */
[----:B------:R-:W-:Y:S01]  /*0bd0*/  FADD.FTZ R236, R117, -R224 ;  /* 0x800000e075ec7221 */ /* 0x000fe20000010000 */
[----:B------:R-:W-:-:S03]  /*0be0*/  PRMT R194, RZ, 0x5410, R124 ;  /* 0x00005410ffc27816 */ /* 0x000fc6000000007c */
[----:B------:R-:W-:Y:S01]  /*0bf0*/  FMUL.FTZ R235, R52, R116 ;  /* 0x0000007434eb7220 */ /* 0x000fe20000410000 */
[----:B------:R-:W-:Y:S01]  /*0c00*/  PRMT R117, RZ, 0x7610, R120 ;  /* 0x00007610ff757816 */ /* 0x000fe20000000078 */
[----:B------:R-:W-:Y:S02]  /*0c10*/  FADD.FTZ R31, R194, R31 ;  /* 0x0000001fc21f7221 */ /* 0x000fe40000010000 */
[CC--:B------:R-:W-:Y:S02]  /*0c20*/  FFMA.FTZ R193, R195.reuse, R194.reuse, R193 ;  /* 0x000000c2c3c17223 */ /* 0x0c0fe400000100c1 */
[----:B------:R-:W-:Y:S01]  /*0c30*/  FFMA.FTZ R194, R76, R194, R235 ;  /* 0x000000c24cc27223 */ /* 0x000fe200000100eb */
[----:B------:R-:W-:Y:S01]  /*0c40*/  PRMT R235, RZ, 0x7610, R124 ;  /* 0x00007610ffeb7816 */ /* 0x000fe2000000007c */
[----:B------:R-:W-:Y:S02]  /*0c50*/  FADD.FTZ R203, R116, R203 ;  /* 0x000000cb74cb7221 */ /* 0x000fe40000010000 */
[----:B------:R-:W-:-:S02]  /*0c60*/  FFMA.FTZ R7, R195, R116, R7 ;  /* 0x00000074c3077223 */ /* 0x000fc40000010007 */
[----:B------:R-:W-:Y:S02]  /*0c70*/  FMUL.FTZ R236, R207, R236 ;  /* 0x000000eccfec7220 */ /* 0x000fe40000410000 */
[----:B------:R-:W-:Y:S02]  /*0c80*/  FMUL.FTZ R116, R53, R117 ;  /* 0x0000007535747220 */ /* 0x000fe40000410000 */
[----:B------:R-:W-:Y:S02]  /*0c90*/  FADD.FTZ R118, R118, -R224 ;  /* 0x800000e076767221 */ /* 0x000fe40000010000 */
[----:B------:R-:W-:Y:S02]  /*0ca0*/  FADD.FTZ R164, R235, R164 ;  /* 0x000000a4eba47221 */ /* 0x000fe40000010000 */
[-C--:B------:R-:W-:Y:S02]  /*0cb0*/  FFMA.FTZ R196, R236, R235.reuse, R196 ;  /* 0x000000ebecc47223 */ /* 0x080fe400000100c4 */
[----:B------:R-:W-:Y:S01]  /*0cc0*/  FFMA.FTZ R235, R77, R235, R116 ;  /* 0x000000eb4deb7223 */ /* 0x000fe20000010074 */
[--C-:B------:R-:W-:Y:S01]  /*0cd0*/  PRMT R116, RZ, 0x5410, R121.reuse ;  /* 0x00005410ff747816 */ /* 0x100fe20000000079 */
[----:B------:R-:W-:Y:S01]  /*0ce0*/  FMUL.FTZ R237, R207, R118 ;  /* 0x00000076cfed7220 */ /* 0x000fe20000410000 */
[----:B------:R-:W-:-:S03]  /*0cf0*/  PRMT R121, RZ, 0x7610, R121 ;  /* 0x00007610ff797816 */ /* 0x000fc60000000079 */
[----:B------:R-:W-:Y:S02]  /*0d00*/  FADD.FTZ R205, R116, R205 ;  /* 0x000000cd74cd7221 */ /* 0x000fe40000010000 */
[-C--:B------:R-:W-:Y:S02]  /*0d10*/  FFMA.FTZ R5, R237, R116.reuse, R5 ;  /* 0x00000074ed057223 */ /* 0x080fe40000010005 */
[----:B------:R-:W-:Y:S01]  /*0d20*/  FMUL.FTZ R239, R54, R116 ;  /* 0x0000007436ef7220 */ /* 0x000fe20000410000 */
[--C-:B------:R-:W-:Y:S01]  /*0d30*/  PRMT R116, RZ, 0x5410, R125.reuse ;  /* 0x00005410ff747816 */ /* 0x100fe2000000007d */
[----:B------:R-:W-:Y:S01]  /*0d40*/  FADD.FTZ R128, R128, -R224 ;  /* 0x800000e080807221 */ /* 0x000fe20000010000 */
[----:B------:R-:W-:Y:S01]  /*0d50*/  PRMT R125, RZ, 0x7610, R125 ;  /* 0x00007610ff7d7816 */ /* 0x000fe2000000007d */
[----:B------:R-:W-:Y:S02]  /*0d60*/  FADD.FTZ R202, R117, R202 ;  /* 0x000000ca75ca7221 */ /* 0x000fe40000010000 */
[----:B------:R-:W-:-:S02]  /*0d70*/  FADD.FTZ R29, R116, R29 ;  /* 0x0000001d741d7221 */ /* 0x000fc40000010000 */
[-C--:B------:R-:W-:Y:S02]  /*0d80*/  FFMA.FTZ R191, R237, R116.reuse, R191 ;  /* 0x00000074edbf7223 */ /* 0x080fe400000100bf */
[----:B------:R-:W-:Y:S02]  /*0d90*/  FFMA.FTZ R239, R78, R116, R239 ;  /* 0x000000744eef7223 */ /* 0x000fe400000100ef */
[----:B------:R-:W-:Y:S02]  /*0da0*/  FMUL.FTZ R116, R55, R121 ;  /* 0x0000007937747220 */ /* 0x000fe40000410000 */
[----:B------:R-:W-:Y:S01]  /*0db0*/  FFMA.FTZ R8, R236, R117, R8 ;  /* 0x00000075ec087223 */ /* 0x000fe20000010008 */
[--C-:B------:R-:W-:Y:S01]  /*0dc0*/  PRMT R117, RZ, 0x5410, R122.reuse ;  /* 0x00005410ff757816 */ /* 0x100fe2000000007a */
[----:B------:R-:W-:Y:S01]  /*0dd0*/  FMUL.FTZ R240, R207, R128 ;  /* 0x00000080cff07220 */ /* 0x000fe20000410000 */
[----:B------:R-:W-:Y:S01]  /*0de0*/  PRMT R118, RZ, 0x7610, R122 ;  /* 0x00007610ff767816 */ /* 0x000fe2000000007a */
[----:B------:R-:W-:-:S02]  /*0df0*/  FFMA.FTZ R241, R79, R125, R116 ;  /* 0x0000007d4ff17223 */ /* 0x000fc40000010074 */
[--C-:B------:R-:W-:Y:S02]  /*0e00*/  FADD.FTZ R238, R119, -R224.reuse ;  /* 0x800000e077ee7221 */ /* 0x100fe40000010000 */
[----:B------:R-:W-:Y:S01]  /*0e10*/  FADD.FTZ R116, R129, -R224 ;  /* 0x800000e081747221 */ /* 0x000fe20000010000 */
[----:B------:R-:W-:Y:S01]  /*0e20*/  PRMT R128, RZ, 0x5410, R126 ;  /* 0x00005410ff807816 */ /* 0x000fe2000000007e */
[-C--:B------:R-:W-:Y:S02]  /*0e30*/  FMUL.FTZ R119, R48, R117.reuse ;  /* 0x0000007530777220 */ /* 0x080fe40000410000 */
[----:B------:R-:W-:Y:S02]  /*0e40*/  FADD.FTZ R216, R117, R216 ;  /* 0x000000d875d87221 */ /* 0x000fe40000010000 */
[----:B------:R-:W-:Y:S01]  /*0e50*/  FFMA.FTZ R3, R240, R117, R3 ;  /* 0x00000075f0037223 */ /* 0x000fe20000010003 */
[----:B------:R-:W-:Y:S01]  /*0e60*/  PRMT R117, RZ, 0x7610, R126 ;  /* 0x00007610ff757816 */ /* 0x000fe2000000007e */
[----:B------:R-:W-:-:S02]  /*0e70*/  FMUL.FTZ R238, R207, R238 ;  /* 0x000000eecfee7220 */ /* 0x000fc40000410000 */
[----:B------:R-:W-:Y:S02]  /*0e80*/  FMUL.FTZ R126, R207, R116 ;  /* 0x00000074cf7e7220 */ /* 0x000fe40000410000 */
[----:B------:R-:W-:Y:S02]  /*0e90*/  FMUL.FTZ R122, R49, R118 ;  /* 0x00000076317a7220 */ /* 0x000fe40000410000 */
[----:B------:R-:W-:Y:S02]  /*0ea0*/  FADD.FTZ R204, R121, R204 ;  /* 0x000000cc79cc7221 */ /* 0x000fe40000010000 */
[C---:B------:R-:W-:Y:S02]  /*0eb0*/  FFMA.FTZ R6, R238.reuse, R121, R6 ;  /* 0x00000079ee067223 */ /* 0x040fe40000010006 */
[----:B------:R-:W-:Y:S02]  /*0ec0*/  FADD.FTZ R30, R125, R30 ;  /* 0x0000001e7d1e7221 */ /* 0x000fe40000010000 */
[----:B------:R-:W-:-:S02]  /*0ed0*/  FFMA.FTZ R192, R238, R125, R192 ;  /* 0x0000007deec07223 */ /* 0x000fc400000100c0 */
[----:B------:R-:W-:Y:S02]  /*0ee0*/  FADD.FTZ R28, R117, R28 ;  /* 0x0000001c751c7221 */ /* 0x000fe40000010000 */
[-C--:B------:R-:W-:Y:S02]  /*0ef0*/  FFMA.FTZ R190, R126, R117.reuse, R190 ;  /* 0x000000757ebe7223 */ /* 0x080fe400000100be */
[----:B------:R-:W-:Y:S02]  /*0f00*/  FFMA.FTZ R122, R73, R117, R122 ;  /* 0x00000075497a7223 */ /* 0x000fe4000001007a */
[----:B------:R-:W-:-:S04]  /*0f10*/  IMAD.WIDE.U32 R120, R234, R242, c[0x0][0x190] ;  /* 0x00006400ea787625 */ /* 0x000fc800078e00f2 */
[-C--:B------:R-:W-:Y:S02]  /*0f20*/  IMAD.WIDE.U32 R116, R197, R242.reuse, c[0x0][0x190] ;  /* 0x00006400c5747625 */ /* 0x080fe400078e00f2 */
[----:B------:R-:W5:Y:S02]  /*0f30*/  LDG.E.64 R120, [R120.64] ;  /* 0x0000000478787981 */ /* 0x000f64000c1e1b00 */
[----:B------:R-:W-:Y:S02]  /*0f40*/  IMAD.WIDE.U32 R124, R198, R242, c[0x0][0x190] ;  /* 0x00006400c67c7625 */ /* 0x000fe400078e00f2 */
[----:B------:R-:W5:Y:S04]  /*0f50*/  LDG.E.64 R116, [R116.64] ;  /* 0x0000000474747981 */ /* 0x000f68000c1e1b00 */
[----:B------:R-:W5:Y:S01]  /*0f60*/  LDG.E.64 R124, [R124.64] ;  /* 0x000000047c7c7981 */ /* 0x000f62000c1e1b00 */
[----:B------:R-:W-:-:S02]  /*0f70*/  FADD.FTZ R130, R130, -R224 ;  /* 0x800000e082827221 */ /* 0x000fc40000010000 */
[----:B------:R-:W-:Y:S02]  /*0f80*/  FADD.FTZ R27, R128, R27 ;  /* 0x0000001b801b7221 */ /* 0x000fe40000010000 */
[----:B------:R-:W-:Y:S02]  /*0f90*/  FFMA.FTZ R189, R240, R128, R189 ;  /* 0x00000080f0bd7223 */ /* 0x000fe400000100bd */
[----:B------:R-:W-:Y:S02]  /*0fa0*/  FADD.FTZ R215, R118, R215 ;  /* 0x000000d776d77221 */ /* 0x000fe40000010000 */
[----:B------:R-:W-:Y:S02]  /*0fb0*/  FFMA.FTZ R4, R126, R118, R4 ;  /* 0x000000767e047223 */ /* 0x000fe40000010004 */
[----:B------:R-:W-:Y:S01]  /*0fc0*/  FMUL.FTZ R242, R207, R130 ;  /* 0x00000082cff27220 */ /* 0x000fe20000410000 */
[----:B------:R-:W-:Y:S01]  /*0fd0*/  PRMT R130, RZ, 0x7610, R123 ;  /* 0x00007610ff827816 */ /* 0x000fe2000000007b */
[----:B------:R-:W-:Y:S01]  /*0fe0*/  FFMA.FTZ R128, R72, R128, R119 ;  /* 0x0000008048807223 */ /* 0x000fe20000010077 */
[----:B------:R-:W-:Y:S01]  /*0ff0*/  PRMT R119, RZ, 0x5410, R123 ;  /* 0x00005410ff777816 */ /* 0x000fe2000000007b */
[----:B------:R-:W-:Y:S01]  /*1000*/  FADD.FTZ R118, R131, -R224 ;  /* 0x800000e083767221 */ /* 0x000fe20000010000 */
[----:B------:R-:W-:-:S02]  /*1010*/  PRMT R234, RZ, 0x5410, R127 ;  /* 0x00005410ffea7816 */ /* 0x000fc4000000007f */
[----:B------:R-:W-:Y:S01]  /*1020*/  PRMT R127, RZ, 0x7610, R127 ;  /* 0x00007610ff7f7816 */ /* 0x000fe2000000007f */
[----:B------:R-:W-:Y:S02]  /*1030*/  FMUL.FTZ R243, R207, R118 ;  /* 0x00000076cff37220 */ /* 0x000fe40000410000 */
[----:B------:R-:W-:Y:S02]  /*1040*/  FMUL.FTZ R118, R51, R130 ;  /* 0x0000008233767220 */ /* 0x000fe40000410000 */
[----:B------:R-:W-:Y:S02]  /*1050*/  FMUL.FTZ R129, R50, R119 ;  /* 0x0000007732817220 */ /* 0x000fe40000410000 */
[----:B------:R-:W-:Y:S02]  /*1060*/  FADD.FTZ R132, -R224, R132 ;  /* 0x00000084e0847221 */ /* 0x000fe40000010100 */
[----:B------:R-:W-:Y:S02]  /*1070*/  FADD.FTZ R25, R234, R25 ;  /* 0x00000019ea197221 */ /* 0x000fe40000010000 */
[----:B------:R-:W-:-:S02]  /*1080*/  FFMA.FTZ R187, R242, R234, R187 ;  /* 0x000000eaf2bb7223 */ /* 0x000fc400000100bb */
[-C--:B------:R-:W-:Y:S01]  /*1090*/  FFMA.FTZ R123, R75, R127.reuse, R118 ;  /* 0x0000007f4b7b7223 */ /* 0x080fe20000010076 */
[----:B------:R-:W-:Y:S01]  /*10a0*/  PRMT R118, RZ, 0x5410, R136 ;  /* 0x00005410ff767816 */ /* 0x000fe20000000088 */
[----:B------:R-:W-:Y:S02]  /*10b0*/  FFMA.FTZ R234, R74, R234, R129 ;  /* 0x000000ea4aea7223 */ /* 0x000fe40000010081 */
[----:B------:R-:W-:Y:S02]  /*10c0*/  FMUL.FTZ R129, R207, R132 ;  /* 0x00000084cf817220 */ /* 0x000fe40000410000 */
[----:B------:R-:W-:Y:S02]  /*10d0*/  FADD.FTZ R26, R127, R26 ;  /* 0x0000001a7f1a7221 */ /* 0x000fe40000010000 */
[----:B------:R-:W-:Y:S02]  /*10e0*/  FFMA.FTZ R188, R243, R127, R188 ;  /* 0x0000007ff3bc7223 */ /* 0x000fe400000100bc */
[----:B------:R-:W-:-:S02]  /*10f0*/  FADD.FTZ R227, R118, R227 ;  /* 0x000000e376e37221 */ /* 0x000fc40000010000 */
[-C--:B------:R-:W-:Y:S02]  /*1100*/  FFMA.FTZ R201, R129, R118.reuse, R201 ;  /* 0x0000007681c97223 */ /* 0x080fe400000100c9 */
[----:B------:R-:W-:Y:S01]  /*1110*/  FMUL.FTZ R127, R44, R118 ;  /* 0x000000762c7f7220 */ /* 0x000fe20000410000 */
[----:B------:R-:W-:Y:S01]  /*1120*/  PRMT R118, RZ, 0x5410, R140 ;  /* 0x00005410ff767816 */ /* 0x000fe2000000008c */
[----:B------:R-:W-:Y:S01]  /*1130*/  FADD.FTZ R132, -R224, R134 ;  /* 0x00000086e0847221 */ /* 0x000fe20000010100 */
[----:B------:R-:W-:-:S03]  /*1140*/  PRMT R136, RZ, 0x7610, R136 ;  /* 0x00007610ff887816 */ /* 0x000fc60000000088 */
[----:B------:R-:W-:Y:S02]  /*1150*/  FADD.FTZ R23, R118, R23 ;  /* 0x0000001776177221 */ /* 0x000fe40000010000 */
[-C--:B------:R-:W-:Y:S02]  /*1160*/  FFMA.FTZ R185, R129, R118.reuse, R185 ;  /* 0x0000007681b97223 */ /* 0x080fe400000100b9 */
[----:B------:R-:W-:Y:S02]  /*1170*/  FFMA.FTZ R127, R68, R118, R127 ;  /* 0x00000076447f7223 */ /* 0x000fe4000001007f */
[----:B------:R-:W-:Y:S02]  /*1180*/  FADD.FTZ R118, -R224, R133 ;  /* 0x00000085e0767221 */ /* 0x000fe40000010100 */
[----:B------:R-:W-:Y:S02]  /*1190*/  FADD.FTZ R217, R130, R217 ;  /* 0x000000d982d97221 */ /* 0x000fe40000010000 */
[----:B------:R-:W-:Y:S01]  /*11a0*/  FFMA.FTZ R2, R243, R130, R2 ;  /* 0x00000082f3027223 */ /* 0x000fe20000010002 */
[----:B------:R-:W-:Y:S01]  /*11b0*/  PRMT R130, RZ, 0x7610, R140 ;  /* 0x00007610ff827816 */ /* 0x000fe2000000008c */
[----:B------:R-:W-:-:S02]  /*11c0*/  FADD.FTZ R218, R119, R218 ;  /* 0x000000da77da7221 */ /* 0x000fc40000010000 */
[----:B------:R-:W-:Y:S01]  /*11d0*/  FFMA.FTZ R199, R242, R119, R199 ;  /* 0x00000077f2c77223 */ /* 0x000fe200000100c7 */
[----:B------:R-:W-:Y:S01]  /*11e0*/  PRMT R119, RZ, 0x5410, R137 ;  /* 0x00005410ff777816 */ /* 0x000fe20000000089 */
[----:B------:R-:W-:Y:S02]  /*11f0*/  FMUL.FTZ R131, R207, R118 ;  /* 0x00000076cf837220 */ /* 0x000fe40000410000 */
[----:B------:R-:W-:Y:S02]  /*1200*/  FMUL.FTZ R118, R45, R136 ;  /* 0x000000882d767220 */ /* 0x000fe40000410000 */
[----:B------:R-:W-:Y:S01]  /*1210*/  FMUL.FTZ R132, R207, R132 ;  /* 0x00000084cf847220 */ /* 0x000fe20000410000 */
[----:B------:R-:W-:Y:S01]  /*1220*/  PRMT R134, RZ, 0x5410, R141 ;  /* 0x00005410ff867816 */ /* 0x000fe2000000008d */
[----:B------:R-:W-:Y:S02]  /*1230*/  FADD.FTZ R24, R130, R24 ;  /* 0x0000001882187221 */ /* 0x000fe40000010000 */
[-C--:B------:R-:W-:Y:S01]  /*1240*/  FFMA.FTZ R186, R131, R130.reuse, R186 ;  /* 0x0000008283ba7223 */ /* 0x080fe200000100ba */
[----:B------:R-:W-:Y:S01]  /*1250*/  PRMT R137, RZ, 0x7610, R137 ;  /* 0x00007610ff897816 */ /* 0x000fe20000000089 */
[----:B------:R-:W-:-:S02]  /*1260*/  FFMA.FTZ R130, R69, R130, R118 ;  /* 0x0000008245827223 */ /* 0x000fc40000010076 */
[----:B------:R-:W-:Y:S02]  /*1270*/  FADD.FTZ R229, R119, R229 ;  /* 0x000000e577e57221 */ /* 0x000fe40000010000 */
[-C--:B------:R-:W-:Y:S02]  /*1280*/  FFMA.FTZ R208, R132, R119.reuse, R208 ;  /* 0x0000007784d07223 */ /* 0x080fe400000100d0 */
[----:B------:R-:W-:Y:S02]  /*1290*/  FADD.FTZ R118, -R224, R135 ;  /* 0x00000087e0767221 */ /* 0x000fe40000010100 */
[----:B------:R-:W-:Y:S01]  /*12a0*/  FMUL.FTZ R119, R46, R119 ;  /* 0x000000772e777220 */ /* 0x000fe20000410000 */
[----:B------:R-:W-:Y:S01]  /*12b0*/  PRMT R141, RZ, 0x7610, R141 ;  /* 0x00007610ff8d7816 */ /* 0x000fe2000000008d */
[----:B------:R-:W-:Y:S02]  /*12c0*/  FADD.FTZ R21, R134, R21 ;  /* 0x0000001586157221 */ /* 0x000fe40000010000 */
[----:B------:R-:W-:-:S02]  /*12d0*/  FFMA.FTZ R183, R132, R134, R183 ;  /* 0x0000008684b77223 */ /* 0x000fc400000100b7 */
[----:B------:R-:W-:Y:S02]  /*12e0*/  FADD.FTZ R226, R136, R226 ;  /* 0x000000e288e27221 */ /* 0x000fe40000010000 */
[----:B------:R-:W-:Y:S02]  /*12f0*/  FFMA.FTZ R200, R131, R136, R200 ;  /* 0x0000008883c87223 */ /* 0x000fe400000100c8 */
[----:B------:R-:W-:Y:S01]  /*1300*/  FFMA.FTZ R134, R70, R134, R119 ;  /* 0x0000008646867223 */ /* 0x000fe20000010077 */
[----:B------:R-:W-:Y:S01]  /*1310*/  PRMT R119, RZ, 0x5410, R138 ;  /* 0x00005410ff777816 */ /* 0x000fe2000000008a */
[----:B------:R-:W-:Y:S02]  /*1320*/  FMUL.FTZ R133, R207, R118 ;  /* 0x00000076cf857220 */ /* 0x000fe40000410000 */
[----:B------:R-:W-:Y:S02]  /*1330*/  FMUL.FTZ R118, R47, R137 ;  /* 0x000000892f767220 */ /* 0x000fe40000410000 */
[----:B------:R-:W-:Y:S01]  /*1340*/  FADD.FTZ R136, -R224, R144 ;  /* 0x00000090e0887221 */ /* 0x000fe20000010100 */
[----:B------:R-:W-:Y:S01]  /*1350*/  PRMT R135, RZ, 0x5410, R142 ;  /* 0x00005410ff877816 */ /* 0x000fe2000000008e */
[----:B------:R-:W-:-:S02]  /*1360*/  FADD.FTZ R228, R137, R228 ;  /* 0x000000e489e47221 */ /* 0x000fc40000010000 */
[----:B------:R-:W-:Y:S02]  /*1370*/  FFMA.FTZ R206, R133, R137, R206 ;  /* 0x0000008985ce7223 */ /* 0x000fe400000100ce */
[----:B------:R-:W-:Y:S02]  /*1380*/  FFMA.FTZ R137, R71, R141, R118 ;  /* 0x0000008d47897223 */ /* 0x000fe40000010076 */
[----:B------:R-:W-:Y:S02]  /*1390*/  FMUL.FTZ R136, R207, R136 ;  /* 0x00000088cf887220 */ /* 0x000fe40000410000 */
[----:B------:R-:W-:Y:S02]  /*13a0*/  FMUL.FTZ R118, R40, R119 ;  /* 0x0000007728767220 */ /* 0x000fe40000410000 */
[----:B------:R-:W-:Y:S02]  /*13b0*/  FADD.FTZ R19, R135, R19 ;  /* 0x0000001387137221 */ /* 0x000fe40000010000 */
[----:B------:R-:W-:-:S02]  /*13c0*/  FFMA.FTZ R175, R136, R135, R175 ;  /* 0x0000008788af7223 */ /* 0x000fc400000100af */
[----:B------:R-:W-:Y:S01]  /*13d0*/  FFMA.FTZ R135, R64, R135, R118 ;  /* 0x0000008740877223 */ /* 0x000fe20000010076 */
[----:B------:R-:W-:Y:S01]  /*13e0*/  PRMT R118, RZ, 0x7610, R138 ;  /* 0x00007610ff767816 */ /* 0x000fe2000000008a */
[----:B------:R-:W-:Y:S02]  /*13f0*/  FADD.FTZ R140, -R224, R145 ;  /* 0x00000091e08c7221 */ /* 0x000fe40000010100 */
[----:B------:R-:W-:Y:S02]  /*1400*/  FADD.FTZ R231, R119, R231 ;  /* 0x000000e777e77221 */ /* 0x000fe40000010000 */
[----:B------:R-:W-:Y:S01]  /*1410*/  FFMA.FTZ R210, R136, R119, R210 ;  /* 0x0000007788d27223 */ /* 0x000fe200000100d2 */
[----:B------:R-:W-:Y:S01]  /*1420*/  PRMT R119, RZ, 0x7610, R142 ;  /* 0x00007610ff777816 */ /* 0x000fe2000000008e */
[----:B------:R-:W-:Y:S02]  /*1430*/  FMUL.FTZ R140, R207, R140 ;  /* 0x0000008ccf8c7220 */ /* 0x000fe40000410000 */
[----:B------:R-:W-:-:S02]  /*1440*/  FMUL.FTZ R138, R41, R118 ;  /* 0x00000076298a7220 */ /* 0x000fc40000410000 */
[----:B------:R-:W-:Y:S02]  /*1450*/  FADD.FTZ R20, R119, R20 ;  /* 0x0000001477147221 */ /* 0x000fe40000010000 */
[-C--:B------:R-:W-:Y:S02]  /*1460*/  FFMA.FTZ R182, R140, R119.reuse, R182 ;  /* 0x000000778cb67223 */ /* 0x080fe400000100b6 */
[----:B------:R-:W-:Y:S01]  /*1470*/  FFMA.FTZ R138, R65, R119, R138 ;  /* 0x00000077418a7223 */ /* 0x000fe2000001008a */
[----:B------:R-:W-:Y:S01]  /*1480*/  PRMT R119, RZ, 0x5410, R139 ;  /* 0x00005410ff777816 */ /* 0x000fe2000000008b */
[----:B------:R-:W-:Y:S02]  /*1490*/  FADD.FTZ R142, -R224, R146 ;  /* 0x00000092e08e7221 */ /* 0x000fe40000010100 */
        /* <DEDUP_REMOVED lines=8> */
[-C--:B------:R-:W-:Y:S01]  /*1520*/  FFMA.FTZ R173, R142, R141.reuse, R173 ;  /* 0x0000008d8ead7223 */ /* 0x080fe200000100ad */
[----:B------:R-:W-:Y:S01]  /*1530*/  PRMT R144, RZ, 0x7610, R139 ;  /* 0x00007610ff907816 */ /* 0x000fe2000000008b */
[----:B------:R-:W-:-:S02]  /*1540*/  FFMA.FTZ R141, R66, R141, R118 ;  /* 0x0000008d428d7223 */ /* 0x000fc40000010076 */
[----:B------:R-:W-:Y:S02]  /*1550*/  FADD.FTZ R118, -R224, R147 ;  /* 0x00000093e0767221 */ /* 0x000fe40000010100 */
[----:B------:R-:W-:Y:S02]  /*1560*/  FADD.FTZ R233, R119, R233 ;  /* 0x000000e977e97221 */ /* 0x000fe40000010000 */
[----:B------:R-:W-:Y:S01]  /*1570*/  FFMA.FTZ R212, R142, R119, R212 ;  /* 0x000000778ed47223 */ /* 0x000fe200000100d4 */
[----:B------:R-:W-:Y:S01]  /*1580*/  PRMT R119, RZ, 0x7610, R143 ;  /* 0x00007610ff777816 */ /* 0x000fe2000000008f */
[----:B------:R-:W-:Y:S02]  /*1590*/  FMUL.FTZ R143, R207, R118 ;  /* 0x00000076cf8f7220 */ /* 0x000fe40000410000 */
[----:B------:R-:W-:Y:S02]  /*15a0*/  FMUL.FTZ R118, R43, R144 ;  /* 0x000000902b767220 */ /* 0x000fe40000410000 */
[----:B------:R-:W-:-:S02]  /*15b0*/  FADD.FTZ R148, -R224, R148 ;  /* 0x00000094e0947221 */ /* 0x000fc40000010100 */
[-C--:B------:R-:W-:Y:S01]  /*15c0*/  FFMA.FTZ R139, R67, R119.reuse, R118 ;  /* 0x00000077438b7223 */ /* 0x080fe20000010076 */
[----:B------:R-:W-:Y:S01]  /*15d0*/  PRMT R118, RZ, 0x5410, R152 ;  /* 0x00005410ff767816 */ /* 0x000fe20000000098 */
[----:B------:R-:W-:Y:S02]  /*15e0*/  FMUL.FTZ R145, R207, R148 ;  /* 0x00000094cf917220 */ /* 0x000fe40000410000 */
[----:B------:R-:W-:Y:S02]  /*15f0*/  FADD.FTZ R18, R119, R18 ;  /* 0x0000001277127221 */ /* 0x000fe40000010000 */
[----:B------:R-:W-:Y:S01]  /*1600*/  FFMA.FTZ R174, R143, R119, R174 ;  /* 0x000000778fae7223 */ /* 0x000fe200000100ae */
[----:B------:R-:W-:Y:S01]  /*1610*/  PRMT R152, RZ, 0x7610, R152 ;  /* 0x00007610ff987816 */ /* 0x000fe20000000098 */
[----:B------:R-:W-:Y:S02]  /*1620*/  FADD.FTZ R245, R118, R245 ;  /* 0x000000f576f57221 */ /* 0x000fe40000010000 */
[----:B------:R-:W-:-:S02]  /*1630*/  FFMA.FTZ R214, R145, R118, R214 ;  /* 0x0000007691d67223 */ /* 0x000fc400000100d6 */
[----:B------:R-:W-:Y:S02]  /*1640*/  FMUL.FTZ R119, R36, R118 ;  /* 0x0000007624777220 */ /* 0x000fe40000410000 */
[----:B------:R-:W-:Y:S01]  /*1650*/  FADD.FTZ R118, -R224, R149 ;  /* 0x00000095e0767221 */ /* 0x000fe20000010100 */
[----:B------:R-:W-:-:S03]  /*1660*/  PRMT R146, RZ, 0x7610, R156 ;  /* 0x00007610ff927816 */ /* 0x000fc6000000009c */
[----:B------:R-:W-:Y:S02]  /*1670*/  FMUL.FTZ R147, R207, R118 ;  /* 0x00000076cf937220 */ /* 0x000fe40000410000 */
[----:B------:R-:W-:Y:S02]  /*1680*/  FMUL.FTZ R118, R37, R152 ;  /* 0x0000009825767220 */ /* 0x000fe40000410000 */
[----:B------:R-:W-:Y:S02]  /*1690*/  FADD.FTZ R16, R146, R16 ;  /* 0x0000001092107221 */ /* 0x000fe40000010000 */
[-C--:B------:R-:W-:Y:S02]  /*16a0*/  FFMA.FTZ R172, R147, R146.reuse, R172 ;  /* 0x0000009293ac7223 */ /* 0x080fe400000100ac */
[----:B------:R-:W-:Y:S02]  /*16b0*/  FFMA.FTZ R146, R61, R146, R118 ;  /* 0x000000923d927223 */ /* 0x000fe40000010076 */
[----:B------:R-:W-:-:S04]  /*16c0*/  FADD.FTZ R118, -R224, R151 ;  /* 0x00000097e0767221 */ /* 0x000fc80000010100 */
[----:B------:R-:W-:Y:S01]  /*16d0*/  FMUL.FTZ R149, R207, R118 ;  /* 0x00000076cf957220 */ /* 0x000fe20000410000 */
[----:B------:R-:W-:Y:S01]  /*16e0*/  PRMT R118, RZ, 0x7610, R153 ;  /* 0x00007610ff767816 */ /* 0x000fe20000000099 */
[----:B------:R-:W-:Y:S02]  /*16f0*/  FADD.FTZ R232, R144, R232 ;  /* 0x000000e890e87221 */ /* 0x000fe40000010000 */
[----:B------:R-:W-:Y:S01]  /*1700*/  FFMA.FTZ R211, R143, R144, R211 ;  /* 0x000000908fd37223 */ /* 0x000fe200000100d3 */
[----:B------:R-:W-:Y:S01]  /*1710*/  PRMT R144, RZ, 0x5410, R156 ;  /* 0x00005410ff907816 */ /* 0x000fe2000000009c */
[----:B------:R-:W-:Y:S01]  /*1720*/  FADD.FTZ R246, R118, R246 ;  /* 0x000000f676f67221 */ /* 0x000fe20000010000 */
[----:B------:R-:W-:Y:S01]  /*1730*/  PRMT R151, RZ, 0x7610, R157 ;  /* 0x00007610ff977816 */ /* 0x000fe2000000009d */
[-C--:B------:R-:W-:Y:S02]  /*1740*/  FFMA.FTZ R219, R149, R118.reuse, R219 ;  /* 0x0000007695db7223 */ /* 0x080fe400000100db */
        /* <DEDUP_REMOVED lines=9> */
[----:B------:R-:W-:Y:S02]  /*17e0*/  FMUL.FTZ R148, R207, R148 ;  /* 0x00000094cf947220 */ /* 0x000fe40000410000 */
[----:B------:R-:W-:Y:S01]  /*17f0*/  FADD.FTZ R118, -R224, R160 ;  /* 0x000000a0e0767221 */ /* 0x000fe20000010100 */
[----:B------:R-:W-:Y:S01]  /*1800*/  PRMT R150, RZ, 0x5410, R157 ;  /* 0x00005410ff967816 */ /* 0x000fe2000000009d */
[----:B------:R-:W-:Y:S02]  /*1810*/  FADD.FTZ R247, R119, R247 ;  /* 0x000000f777f77221 */ /* 0x000fe40000010000 */
[-C--:B------:R-:W-:Y:S02]  /*1820*/  FFMA.FTZ R220, R148, R119.reuse, R220 ;  /* 0x0000007794dc7223 */ /* 0x080fe400000100dc */
[----:B------:R-:W-:Y:S01]  /*1830*/  FMUL.FTZ R153, R207, R118 ;  /* 0x00000076cf997220 */ /* 0x000fe20000410000 */
[----:B------:R-:W-:Y:S01]  /*1840*/  PRMT R118, RZ, 0x5410, R154 ;  /* 0x00005410ff767816 */ /* 0x000fe2000000009a */
[----:B------:R-:W-:-:S02]  /*1850*/  FMUL.FTZ R119, R38, R119 ;  /* 0x0000007726777220 */ /* 0x000fc40000410000 */
        /* <DEDUP_REMOVED lines=22> */
[----:B------:R-:W-:Y:S02]  /*19c0*/  FFMA.FTZ R158, R57, R119, R158 ;  /* 0x00000077399e7223 */ /* 0x000fe4000001009e */
[-C--:B------:R-:W-:Y:S02]  /*19d0*/  FMUL.FTZ R119, R34, R118.reuse ;  /* 0x0000007622777220 */ /* 0x080fe40000410000 */
[----:B------:R-:W-:Y:S02]  /*19e0*/  FADD.FTZ R251, R118, R251 ;  /* 0x000000fb76fb7221 */ /* 0x000fe40000010000 */
[----:B------:R-:W-:Y:S01]  /*19f0*/  FFMA.FTZ R225, R157, R118, R225 ;  /* 0x000000769de17223 */ /* 0x000fe200000100e1 */
[----:B------:R-:W-:Y:S01]  /*1a00*/  PRMT R118, RZ, 0x7610, R155 ;  /* 0x00007610ff767816 */ /* 0x000fe2000000009b */
[----:B------:R-:W-:Y:S01]  /*1a10*/  FADD.FTZ R224, -R224, R163 ;  /* 0x000000a3e0e07221 */ /* 0x000fe20000010100 */
[--C-:B------:R-:W-:Y:S01]  /*1a20*/  PRMT R156, RZ, 0x5410, R159.reuse ;  /* 0x00005410ff9c7816 */ /* 0x100fe2000000009f */
        /* <DEDUP_REMOVED lines=10> */
[----:B------:R-:W-:Y:S02]  /*1ad0*/  FADD.FTZ R154, RZ, R194 ;  /* 0x000000c2ff9a7221 */ /* 0x000fe40000010000 */
[----:B------:R-:W-:Y:S02]  /*1ae0*/  FFMA.FTZ R118, R195, R194, RZ ;  /* 0x000000c2c3767223 */ /* 0x000fe400000100ff */
[----:B------:R-:W-:Y:S02]  /*1af0*/  FADD.FTZ R154, R235, R154 ;  /* 0x0000009aeb9a7221 */ /* 0x000fe40000010000 */
[----:B------:R-:W-:Y:S02]  /*1b00*/  FFMA.FTZ R118, R236, R235, R118 ;  /* 0x000000ebec767223 */ /* 0x000fe40000010076 */
[----:B------:R-:W-:-:S02]  /*1b10*/  FADD.FTZ R154, R239, R154 ;  /* 0x0000009aef9a7221 */ /* 0x000fc40000010000 */
[----:B------:R-:W-:Y:S02]  /*1b20*/  FFMA.FTZ R118, R237, R239, R118 ;  /* 0x000000efed767223 */ /* 0x000fe40000010076 */
        /* <DEDUP_REMOVED lines=47> */
.L_x_956:
        /* <DEDUP_REMOVED lines=18> */
.L_x_957:
        /* <DEDUP_REMOVED lines=16> */
[----:B------:R-:W-:Y:S02]  /*2040*/  FMUL.FTZ R236, R207, R118 ;  /* 0x00000076cfec7220 */ /* 0x000fe40000410000 */
[----:B------:R-:W-:-:S02]  /*2050*/  FFMA.FTZ R194, R237, R163, R162 ;  /* 0x000000a3edc27223 */ /* 0x000fc400000100a2 */
[----:B------:R-:W-:Y:S02]  /*2060*/  FMUL.FTZ R118, R207, R224 ;  /* 0x000000e0cf767220 */ /* 0x000fe40000410000 */
[----:B------:R-:W-:Y:S02]  /*2070*/  @P1 FADD.FTZ R236, R80, R236 ;  /* 0x000000ec50ec1221 */ /* 0x000fe40000010000 */
[----:B------:R-:W-:Y:S02]  /*2080*/  FADD.FTZ R194, R239, -R194 ;  /* 0x800000c2efc27221 */ /* 0x000fe40000010000 */
[----:B------:R-:W-:Y:S02]  /*2090*/  FMUL.FTZ R195, R236, c[0x0][0x1e8] ;  /* 0x00007a00ecc37a20 */ /* 0x000fe40000410000 */
[----:B------:R-:W-:Y:S02]  /*20a0*/  @P1 FADD.FTZ R118, R81, R118 ;  /* 0x0000007651761221 */ /* 0x000fe40000010000 */
[----:B------:R-:W-:Y:S01]  /*20b0*/  FFMA.FTZ R235, R240, R163, R162 ;  /* 0x000000a3f0eb7223 */ /* 0x000fe200000100a2 */
[----:B------:R-:W-:Y:S01]  /*20c0*/  @P0 FSEL R119, R195, RZ, P2 ;  /* 0x000000ffc3770208 */ /* 0x000fe20001000000 */
[----:B------:R-:W-:Y:S01]  /*20d0*/  FMUL.FTZ R240, R207, R194 ;  /* 0x000000c2cff07220 */ /* 0x000fe20000410000 */
[----:B------:R-:W-:Y:S01]  /*20e0*/  @P0 LOP3.LUT P2, RZ, R176, 0xff0000, RZ, 0xc0, !PT ;  /* 0x00ff0000b0ff0812 */ /* 0x000fe2000784c0ff */
[----:B------:R-:W-:Y:S01]  /*20f0*/  FMUL.FTZ R155, R118, c[0x0][0x1e8] ;  /* 0x00007a00769b7a20 */ /* 0x000fe20000410000 */
[----:B------:R-:W-:Y:S01]  /*2100*/  @P0 F2FP.BF16.PACK_AB R119, RZ, R119 ;  /* 0x00000077ff77023e */ /* 0x000fe200000010ff */
[----:B------:R-:W-:-:S02]  /*2110*/  @P1 FADD.FTZ R240, R82, R240 ;  /* 0x000000f052f01221 */ /* 0x000fc40000010000 */
[-C--:B------:R-:W-:Y:S01]  /*2120*/  FFMA.FTZ R154, R238, R163.reuse, R162 ;  /* 0x000000a3ee9a7223 */ /* 0x080fe200000100a2 */
[----:B------:R-:W-:Y:S01]  /*2130*/  @P0 PRMT R112, R119, 0x7610, R112 ;  /* 0x0000761077700816 */ /* 0x000fe20000000070 */
[----:B------:R-:W-:Y:S01]  /*2140*/  FMUL.FTZ R194, R240, c[0x0][0x1e8] ;  /* 0x00007a00f0c27a20 */ /* 0x000fe20000410000 */
[----:B------:R-:W-:Y:S01]  /*2150*/  @P0 FSEL R224, R155, RZ, P3 ;  /* 0x000000ff9be00208 */ /* 0x000fe20001800000 */
[----:B------:R-:W-:Y:S01]  /*2160*/  FADD.FTZ R154, R241, -R154 ;  /* 0x8000009af19a7221 */ /* 0x000fe20000010000 */
[----:B------:R-:W-:Y:S01]  /*2170*/  MOV R119, R116 ;  /* 0x0000007400777202 */ /* 0x000fe20000000f00 */
[----:B------:R-:W-:Y:S01]  /*2180*/  FADD.FTZ R128, R128, -R235 ;  /* 0x800000eb80807221 */ /* 0x000fe20000010000 */
[----:B------:R-:W-:Y:S01]  /*2190*/  @P0 F2FP.BF16.PACK_AB R224, RZ, R224 ;  /* 0x000000e0ffe0023e */ /* 0x000fe200000010ff */
[-CC-:B------:R-:W-:Y:S01]  /*21a0*/  FFMA.FTZ R131, R131, R163.reuse, R162.reuse ;  /* 0x000000a383837223 */ /* 0x180fe200000100a2 */
[----:B------:R-:W-:Y:S01]  /*21b0*/  LOP3.LUT P5, RZ, R119, 0xff, RZ, 0xc0, !PT ;  /* 0x000000ff77ff7812 */ /* 0x000fe200078ac0ff */
[----:B------:R-:W-:Y:S01]  /*21c0*/  FFMA.FTZ R136, R136, R163, R162 ;  /* 0x000000a388887223 */ /* 0x000fe200000100a2 */
[----:B------:R-:W-:Y:S01]  /*21d0*/  @P0 FSEL R119, R194, RZ, P2 ;  /* 0x000000ffc2770208 */ /* 0x000fe20001000000 */
[----:B------:R-:W-:Y:S01]  /*21e0*/  FADD.FTZ R130, R130, -R131 ;  /* 0x8000008382827221 */ /* 0x000fe20000010000 */
[----:B------:R-:W-:Y:S01]  /*21f0*/  @P0 PRMT R112, R112, 0x5410, R224 ;  /* 0x0000541070700816 */ /* 0x000fe200000000e0 */
[----:B------:R-:W-:Y:S01]  /*2200*/  FADD.FTZ R136, R135, -R136 ;  /* 0x8000008887887221 */ /* 0x000fe20000010000 */
[----:B------:R-:W-:Y:S01]  /*2210*/  @P0 F2FP.BF16.PACK_AB R224, RZ, R119 ;  /* 0x00000077ffe0023e */ /* 0x000fe200000010ff */
[----:B------:R-:W-:Y:S01]  /*2220*/  FMUL.FTZ R119, R207, R154 ;  /* 0x0000009acf777220 */ /* 0x000fe20000410000 */
[----:B------:R-:W-:Y:S01]  /*2230*/  @P0 LOP3.LUT P2, RZ, R176, 0xff000000, RZ, 0xc0, !PT ;  /* 0xff000000b0ff0812 */ /* 0x000fe2000784c0ff */
[-CC-:B------:R-:W-:Y:S01]  /*2240*/  FFMA.FTZ R142, R142, R163.reuse, R162.reuse ;  /* 0x000000a38e8e7223 */ /* 0x180fe200000100a2 */
[----:B------:R-:W-:Y:S01]  /*2250*/  @P0 PRMT R113, R224, 0x7610, R113 ;  /* 0x00007610e0710816 */ /* 0x000fe20000000071 */
[----:B------:R-:W-:Y:S01]  /*2260*/  @P1 FADD.FTZ R119, R83, R119 ;  /* 0x0000007753771221 */ /* 0x000fe20000010000 */
[----:B------:R-:W-:Y:S01]  /*2270*/  LOP3.LUT P3, RZ, R116, 0xff000000, RZ, 0xc0, !PT ;  /* 0xff00000074ff7812 */ /* 0x000fe2000786c0ff */
[----:B------:R-:W-:Y:S01]  /*2280*/  FFMA.FTZ R145, R145, R163, R162 ;  /* 0x000000a391917223 */ /* 0x000fe200000100a2 */
[----:B------:R-:W-:Y:S01]  /*2290*/  FSEL R194, R194, RZ, P6 ;  /* 0x000000ffc2c27208 */ /* 0x000fe20003000000 */
[----:B------:R-:W-:Y:S01]  /*22a0*/  FMUL.FTZ R154, R119, c[0x0][0x1e8] ;  /* 0x00007a00779a7a20 */ /* 0x000fe20000410000 */
[----:B------:R-:W-:Y:S01]  /*22b0*/  LOP3.LUT P6, RZ, R117, 0xff0000, RZ, 0xc0, !PT ;  /* 0x00ff000075ff7812 */ /* 0x000fe200078cc0ff */
[----:B------:R-:W-:-:S02]  /*22c0*/  FADD.FTZ R144, R144, -R145 ;  /* 0x8000009190907221 */ /* 0x000fc40000010000 */
[-CC-:B------:R-:W-:Y:S01]  /*22d0*/  FFMA.FTZ R153, R153, R163.reuse, R162.reuse ;  /* 0x000000a399997223 */ /* 0x180fe200000100a2 */
[----:B------:R-:W-:Y:S01]  /*22e0*/  @P0 FSEL R224, R154, RZ, P2 ;  /* 0x000000ff9ae00208 */ /* 0x000fe20001000000 */
[-CC-:B------:R-:W-:Y:S01]  /*22f0*/  FFMA.FTZ R157, R157, R163.reuse, R162.reuse ;  /* 0x000000a39d9d7223 */ /* 0x180fe200000100a2 */
[----:B------:R-:W-:Y:S01]  /*2300*/  @P0 LOP3.LUT P2, RZ, R177, 0xff, RZ, 0xc0, !PT ;  /* 0x000000ffb1ff0812 */ /* 0x000fe2000784c0ff */
[----:B------:R-:W-:Y:S01]  /*2310*/  FADD.FTZ R152, R152, -R153 ;  /* 0x8000009998987221 */ /* 0x000fe20000010000 */
[----:B------:R-:W-:Y:S01]  /*2320*/  @P0 F2FP.BF16.PACK_AB R235, RZ, R224 ;  /* 0x000000e0ffeb023e */ /* 0x000fe200000010ff */
[----:B------:R-:W-:Y:S02]  /*2330*/  FMUL.FTZ R224, R207, R128 ;  /* 0x00000080cfe07220 */ /* 0x000fe40000410000 */
[-CC-:B------:R-:W-:Y:S01]  /*2340*/  FFMA.FTZ R147, R147, R163.reuse, R162.reuse ;  /* 0x000000a393937223 */ /* 0x180fe200000100a2 */
[----:B------:R-:W-:Y:S01]  /*2350*/  @P0 PRMT R113, R113, 0x5410, R235 ;  /* 0x0000541071710816 */ /* 0x000fe200000000eb */
[----:B------:R-:W-:Y:S01]  /*2360*/  FFMA.FTZ R235, R126, R163, R162 ;  /* 0x000000a37eeb7223 */ /* 0x000fe200000100a2 */
[----:B------:R-:W-:Y:S01]  /*2370*/  FSEL R126, R195, RZ, P5 ;  /* 0x000000ffc37e7208 */ /* 0x000fe20002800000 */
[----:B------:R-:W-:Y:S01]  /*2380*/  @P1 FADD.FTZ R224, R84, R224 ;  /* 0x000000e054e01221 */ /* 0x000fe20000010000 */
[----:B------:R-:W-:Y:S01]  /*2390*/  @P0 LOP3.LUT P5, RZ, R177, 0xff00, RZ, 0xc0, !PT ;  /* 0x0000ff00b1ff0812 */ /* 0x000fe200078ac0ff */
[----:B------:R-:W-:-:S02]  /*23a0*/  FADD.FTZ R122, R122, -R235 ;  /* 0x800000eb7a7a7221 */ /* 0x000fc40000010000 */
[----:B------:R-:W-:Y:S02]  /*23b0*/  FMUL.FTZ R237, R224, c[0x0][0x1e8] ;  /* 0x00007a00e0ed7a20 */ /* 0x000fe40000410000 */
[----:B------:R-:W-:Y:S02]  /*23c0*/  FMUL.FTZ R235, R207, R122 ;  /* 0x0000007acfeb7220 */ /* 0x000fe40000410000 */
[-C--:B------:R-:W-:Y:S01]  /*23d0*/  FFMA.FTZ R122, R243, R163.reuse, R162 ;  /* 0x000000a3f37a7223 */ /* 0x080fe200000100a2 */
[----:B------:R-:W-:Y:S01]  /*23e0*/  @P0 FSEL R128, R237, RZ, P2 ;  /* 0x000000ffed800208 */ /* 0x000fe20001000000 */
[----:B------:R-:W-:Y:S01]  /*23f0*/  @P1 FADD.FTZ R235, R85, R235 ;  /* 0x000000eb55eb1221 */ /* 0x000fe20000010000 */
[----:B------:R-:W-:Y:S01]  /*2400*/  LOP3.LUT P2, RZ, R117, 0xff, RZ, 0xc0, !PT ;  /* 0x000000ff75ff7812 */ /* 0x000fe2000784c0ff */
[----:B------:R-:W-:Y:S01]  /*2410*/  FADD.FTZ R122, R123, -R122 ;  /* 0x8000007a7b7a7221 */ /* 0x000fe20000010000 */
[----:B------:R-:W-:Y:S01]  /*2420*/  @P0 F2FP.BF16.PACK_AB R128, RZ, R128 ;  /* 0x00000080ff80023e */ /* 0x000fe200000010ff */
[----:B------:R-:W-:Y:S01]  /*2430*/  FMUL.FTZ R195, R235, c[0x0][0x1e8] ;  /* 0x00007a00ebc37a20 */ /* 0x000fe20000410000 */
[----:B------:R-:W-:Y:S01]  /*2440*/  FSEL R237, R237, RZ, P2 ;  /* 0x000000ffeded7208 */ /* 0x000fe20001000000 */
[----:B------:R-:W-:Y:S01]  /*2450*/  FMUL.FTZ R241, R207, R122 ;  /* 0x0000007acff17220 */ /* 0x000fe20000410000 */
[----:B------:R-:W-:Y:S01]  /*2460*/  @P0 PRMT R114, R128, 0x7610, R114 ;  /* 0x0000761080720816 */ /* 0x000fe20000000072 */
[----:B------:R-:W-:Y:S01]  /*2470*/  FADD.FTZ R156, R156, -R157 ;  /* 0x8000009d9c9c7221 */ /* 0x000fe20000010000 */
[----:B------:R-:W-:Y:S01]  /*2480*/  FSEL R128, R155, RZ, P4 ;  /* 0x000000ff9b807208 */ /* 0x000fe20002000000 */
[----:B------:R-:W-:Y:S01]  /*2490*/  @P1 FADD.FTZ R241, R87, R241 ;  /* 0x000000f157f11221 */ /* 0x000fe20000010000 */
[----:B------:R-:W-:Y:S01]  /*24a0*/  @P0 FSEL R116, R195, RZ, P5 ;  /* 0x000000ffc3740208 */ /* 0x000fe20002800000 */
[----:B------:R-:W-:Y:S01]  /*24b0*/  FADD.FTZ R146, R146, -R147 ;  /* 0x8000009392927221 */ /* 0x000fe20000010000 */
[----:B------:R-:W-:Y:S01]  /*24c0*/  LOP3.LUT P4, RZ, R117, 0xff00, RZ, 0xc0, !PT ;  /* 0x0000ff0075ff7812 */ /* 0x000fe2000788c0ff */
[----:B------:R-:W-:Y:S01]  /*24d0*/  FMUL.FTZ R239, R241, c[0x0][0x1e8] ;  /* 0x00007a00f1ef7a20 */ /* 0x000fe20000410000 */
[----:B------:R-:W-:Y:S01]  /*24e0*/  LOP3.LUT P5, RZ, R117, 0xff000000, RZ, 0xc0, !PT ;  /* 0xff00000075ff7812 */ /* 0x000fe200078ac0ff */
[----:B------:R-:W-:Y:S01]  /*24f0*/  FFMA.FTZ R117, R242, R163, R162 ;  /* 0x000000a3f2757223 */ /* 0x000fe200000100a2 */
[----:B------:R-:W-:-:S02]  /*2500*/  ISETP.NE.U32.AND P2, PT, RZ, c[0x0][0x258], PT ;  /* 0x00009600ff007a0c */ /* 0x000fc40003f45070 */
[----:B------:R-:W-:Y:S01]  /*2510*/  @P0 F2FP.BF16.PACK_AB R116, RZ, R116 ;  /* 0x00000074ff74023e */ /* 0x000fe200000010ff */
[----:B------:R-:W-:Y:S01]  /*2520*/  FADD.FTZ R234, R234, -R117 ;  /* 0x80000075eaea7221 */ /* 0x000fe20000010000 */
[----:B------:R-:W-:Y:S02]  /*2530*/  ISETP.NE.AND.EX P2, PT, RZ, c[0x0][0x25c], PT, P2 ;  /* 0x00009700ff007a0c */ /* 0x000fe40003f45320 */
[----:B------:R-:W-:Y:S01]  /*2540*/  @P0 PRMT R114, R114, 0x5410, R116 ;  /* 0x0000541072720816 */ /* 0x000fe20000000074 */
[----:B------:R-:W-:Y:S01]  /*2550*/  FMUL.FTZ R242, R207, R234 ;  /* 0x000000eacff27220 */ /* 0x000fe20000410000 */
[----:B------:R-:W-:Y:S02]  /*2560*/  FSEL R234, R154, RZ, P3 ;  /* 0x000000ff9aea7208 */ /* 0x000fe40001800000 */
[----:B------:R-:W-:Y:S01]  /*2570*/  @P0 LOP3.LUT P3, RZ, R177, 0xff0000, RZ, 0xc0, !PT ;  /* 0x00ff0000b1ff0812 */ /* 0x000fe2000786c0ff */
[----:B------:R-:W-:-:S04]  /*2580*/  @P1 FADD.FTZ R242, R86, R242 ;  /* 0x000000f256f21221 */ /* 0x000fc80000010000 */
[----:B------:R-:W-:Y:S02]  /*2590*/  FMUL.FTZ R238, R242, c[0x0][0x1e8] ;  /* 0x00007a00f2ee7a20 */ /* 0x000fe40000410000 */
[----:B------:R-:W-:-:S03]  /*25a0*/  @P2 MOV R122, 0x20 ;  /* 0x00000020007a2802 */ /* 0x000fc60000000f00 */
[----:B------:R-:W-:Y:S02]  /*25b0*/  @P0 FSEL R155, R238, RZ, P3 ;  /* 0x000000ffee9b0208 */ /* 0x000fe40001800000 */
[----:B------:R-:W-:Y:S01]  /*25c0*/  @P0 LOP3.LUT P3, RZ, R177, 0xff000000, RZ, 0xc0, !PT ;  /* 0xff000000b1ff0812 */ /* 0x000fe2000786c0ff */
[----:B------:R-:W-:Y:S01]  /*25d0*/  @P2 IMAD.WIDE.U32 R122, R197, R122, c[0x0][0x258] ;  /* 0x00009600c57a2625 */ /* 0x000fe200078e007a */
[----:B------:R-:W-:Y:S02]  /*25e0*/  @P0 F2FP.BF16.PACK_AB R155, RZ, R155 ;  /* 0x0000009bff9b023e */ /* 0x000fe400000010ff */
[----:B------:R-:W-:Y:S02]  /*25f0*/  @P0 FSEL R154, R239, RZ, P3 ;  /* 0x000000ffef9a0208 */ /* 0x000fe40001800000 */
[----:B------:R-:W-:Y:S02]  /*2600*/  ISETP.NE.U32.AND P3, PT, RZ, c[0x0][0x258], PT ;  /* 0x00009600ff007a0c */ /* 0x000fe40003f65070 */
[----:B------:R-:W-:-:S02]  /*2610*/  @P0 F2FP.BF16.PACK_AB R154, RZ, R154 ;  /* 0x0000009aff9a023e */ /* 0x000fc400000010ff */
[----:B------:R-:W-:Y:S02]  /*2620*/  ISETP.NE.AND.EX P3, PT, RZ, c[0x0][0x25c], PT, P3 ;  /* 0x00009700ff007a0c */ /* 0x000fe40003f65330 */
[----:B------:R-:W-:Y:S02]  /*2630*/  @P0 PRMT R115, R155, 0x7610, R115 ;  /* 0x000076109b730816 */ /* 0x000fe40000000073 */
[----:B------:R-:W-:Y:S02]  /*2640*/  SEL R117, R118, R105, P3 ;  /* 0x0000006976757207 */ /* 0x000fe40001800000 */
[----:B------:R-:W-:Y:S02]  /*2650*/  SEL R118, R240, R106, P3 ;  /* 0x0000006af0767207 */ /* 0x000fe40001800000 */
[----:B------:R-:W-:Y:S02]  /*2660*/  SEL R119, R119, R107, P3 ;  /* 0x0000006b77777207 */ /* 0x000fe40001800000 */
[----:B------:R-:W-:-:S02]  /*2670*/  @P2 SEL R116, R236, R104, P3 ;  /* 0x00000068ec742207 */ /* 0x000fc40001800000 */
[----:B------:R-:W-:-:S03]  /*2680*/  @P0 PRMT R115, R115, 0x5410, R154 ;  /* 0x0000541073730816 */ /* 0x000fc6000000009a */
[----:B------:R0:W-:Y:S02]  /*2690*/  @P2 STG.E.128 [R122.64], R116 ;  /* 0x000000747a002986 */ /* 0x0001e4000c101d04 */
[----:B0-----:R-:W-:Y:S01]  /*26a0*/  SEL R116, R224, R108, P3 ;  /* 0x0000006ce0747207 */ /* 0x001fe20001800000 */
[----:B------:R-:W-:Y:S01]  /*26b0*/  FFMA.FTZ R224, R129, R163, R162 ;  /* 0x000000a381e07223 */ /* 0x000fe200000100a2 */
[----:B------:R-:W-:Y:S02]  /*26c0*/  SEL R117, R235, R109, P3 ;  /* 0x0000006deb757207 */ /* 0x000fe40001800000 */
[----:B------:R-:W-:Y:S01]  /*26d0*/  SEL R118, R242, R110, P3 ;  /* 0x0000006ef2767207 */ /* 0x000fe20001800000 */
[----:B------:R-:W-:Y:S01]  /*26e0*/  FADD.FTZ R224, R127, -R224 ;  /* 0x800000e07fe07221 */ /* 0x000fe20000010000 */
[----:B------:R-:W-:Y:S01]  /*26f0*/  SEL R119, R241, R111, P3 ;  /* 0x0000006ff1777207 */ /* 0x000fe20001800000 */
[-CC-:B------:R-:W-:Y:S02]  /*2700*/  FFMA.FTZ R127, R132, R163.reuse, R162.reuse ;  /* 0x000000a3847f7223 */ /* 0x180fe400000100a2 */
[----:B------:R-:W-:-:S02]  /*2710*/  FFMA.FTZ R132, R133, R163, R162 ;  /* 0x000000a385847223 */ /* 0x000fc400000100a2 */
[----:B------:R0:W-:Y:S01]  /*2720*/  @P2 STG.E.128 [R122.64+0x10], R116 ;  /* 0x000010747a002986 */ /* 0x0001e2000c101d04 */
[----:B------:R-:W-:Y:S02]  /*2730*/  FADD.FTZ R134, R134, -R127 ;  /* 0x8000007f86867221 */ /* 0x000fe40000010000 */
[C---:B------:R-:W-:Y:S02]  /*2740*/  FMUL.FTZ R127, R207.reuse, R224 ;  /* 0x000000e0cf7f7220 */ /* 0x040fe40000410000 */
[----:B------:R-:W-:Y:S02]  /*2750*/  FMUL.FTZ R224, R207, R130 ;  /* 0x00000082cfe07220 */ /* 0x000fe40000410000 */
[----:B------:R-:W-:Y:S02]  /*2760*/  @P1 FADD.FTZ R127, R88, R127 ;  /* 0x0000007f587f1221 */ /* 0x000fe40000010000 */
[----:B------:R-:W-:Y:S02]  /*2770*/  @P1 FADD.FTZ R224, R89, R224 ;  /* 0x000000e059e01221 */ /* 0x000fe40000010000 */
[----:B------:R-:W-:-:S02]  /*2780*/  FMUL.FTZ R235, R207, R134 ;  /* 0x00000086cfeb7220 */ /* 0x000fc40000410000 */
[----:B------:R-:W-:Y:S02]  /*2790*/  FMUL.FTZ R135, R224, c[0x0][0x1e8] ;  /* 0x00007a00e0877a20 */ /* 0x000fe40000410000 */
[----:B------:R-:W-:Y:S02]  /*27a0*/  @P1 FADD.FTZ R235, R90, R235 ;  /* 0x000000eb5aeb1221 */ /* 0x000fe40000010000 */
[----:B------:R-:W-:Y:S01]  /*27b0*/  FADD.FTZ R132, R137, -R132 ;  /* 0x8000008489847221 */ /* 0x000fe20000010000 */
[----:B0-----:R-:W-:Y:S01]  /*27c0*/  MOV R116, R124 ;  /* 0x0000007c00747202 */ /* 0x001fe20000000f00 */
[----:B------:R-:W-:Y:S01]  /*27d0*/  FMUL.FTZ R117, R127, c[0x0][0x1e8] ;  /* 0x00007a007f757a20 */ /* 0x000fe20000410000 */
[----:B------:R-:W-:Y:S01]  /*27e0*/  FSEL R118, R195, RZ, P4 ;  /* 0x000000ffc3767208 */ /* 0x000fe20002000000 */
[C---:B------:R-:W-:Y:S01]  /*27f0*/  FMUL.FTZ R236, R207.reuse, R132 ;  /* 0x00000084cfec7220 */ /* 0x040fe20000410000 */
[----:B------:R-:W-:Y:S01]  /*2800*/  LOP3.LUT P4, RZ, R116, 0xff, RZ, 0xc0, !PT ;  /* 0x000000ff74ff7812 */ /* 0x000fe2000788c0ff */
[----:B------:R-:W-:Y:S01]  /*2810*/  FMUL.FTZ R133, R207, R136 ;  /* 0x00000088cf857220 */ /* 0x000fe20000410000 */
[----:B------:R-:W-:Y:S01]  /*2820*/  @P0 MOV R116, R178 ;  /* 0x000000b200740202 */ /* 0x000fe20000000f00 */
[----:B------:R-:W-:Y:S01]  /*2830*/  @P1 FADD.FTZ R236, R91, R236 ;  /* 0x000000ec5bec1221 */ /* 0x000fe20000010000 */
[----:B------:R-:W-:Y:S01]  /*2840*/  FSEL R119, R238, RZ, P6 ;  /* 0x000000ffee777208 */ /* 0x000fe20003000000 */
[----:B------:R-:W-:Y:S01]  /*2850*/  @P1 FADD.FTZ R133, R92, R133 ;  /* 0x000000855c851221 */ /* 0x000fe20000010000 */
[----:B------:R-:W-:Y:S01]  /*2860*/  @P0 LOP3.LUT P6, RZ, R116, 0xff, RZ, 0xc0, !PT ;  /* 0x000000ff74ff0812 */ /* 0x000fe200078cc0ff */
[----:B------:R-:W-:Y:S01]  /*2870*/  FMUL.FTZ R137, R236, c[0x0][0x1e8] ;  /* 0x00007a00ec897a20 */ /* 0x000fe20000410000 */
[----:B------:R-:W-:Y:S01]  /*2880*/  FSEL R116, R239, RZ, P5 ;  /* 0x000000ffef747208 */ /* 0x000fe20002800000 */
[----:B------:R-:W-:Y:S01]  /*2890*/  FADD.FTZ R238, R141, -R142 ;  /* 0x8000008e8dee7221 */ /* 0x000fe20000010000 */
[----:B------:R-:W-:Y:S01]  /*28a0*/  LOP3.LUT P5, RZ, R124, 0xff00, RZ, 0xc0, !PT ;  /* 0x0000ff007cff7812 */ /* 0x000fe200078ac0ff */
[----:B------:R-:W-:Y:S01]  /*28b0*/  FMUL.FTZ R195, R133, c[0x0][0x1e8] ;  /* 0x00007a0085c37a20 */ /* 0x000fe20000410000 */
[----:B------:R-:W-:Y:S01]  /*28c0*/  FSEL R129, R117, RZ, P4 ;  /* 0x000000ff75817208 */ /* 0x000fe20002000000 */
[----:B------:R-:W-:Y:S01]  /*28d0*/  FMUL.FTZ R145, R207, R238 ;  /* 0x000000eecf917220 */ /* 0x000fe20000410000 */
[----:B------:R-:W-:Y:S01]  /*28e0*/  @P0 LOP3.LUT P4, RZ, R178, 0xff00, RZ, 0xc0, !PT ;  /* 0x0000ff00b2ff0812 */ /* 0x000fe2000788c0ff */
[-CC-:B------:R-:W-:Y:S01]  /*28f0*/  FFMA.FTZ R122, R149, R163.reuse, R162.reuse ;  /* 0x000000a3957a7223 */ /* 0x180fe200000100a2 */
[----:B------:R-:W-:Y:S01]  /*2900*/  @P0 FSEL R134, R117, RZ, P6 ;  /* 0x000000ff75860208 */ /* 0x000fe20003000000 */
[----:B------:R-:W-:Y:S01]  /*2910*/  FMUL.FTZ R117, R235, c[0x0][0x1e8] ;  /* 0x00007a00eb757a20 */ /* 0x000fe20000410000 */
[----:B------:R-:W-:Y:S01]  /*2920*/  FSEL R130, R135, RZ, P5 ;  /* 0x000000ff87827208 */ /* 0x000fe20002800000 */
[----:B------:R-:W-:Y:S01]  /*2930*/  @P1 FADD.FTZ R145, R94, R145 ;  /* 0x000000915e911221 */ /* 0x000fe20000010000 */
[----:B------:R-:W-:Y:S01]  /*2940*/  LOP3.LUT P6, RZ, R124, 0xff0000, RZ, 0xc0, !PT ;  /* 0x00ff00007cff7812 */ /* 0x000fe200078cc0ff */
[----:B------:R-:W-:Y:S01]  /*2950*/  FFMA.FTZ R123, R160, R163, R162 ;  /* 0x000000a3a07b7223 */ /* 0x000fe200000100a2 */
[----:B------:R-:W-:Y:S01]  /*2960*/  @P0 LOP3.LUT P5, RZ, R178, 0xff0000, RZ, 0xc0, !PT ;  /* 0x00ff0000b2ff0812 */ /* 0x000fe200078ac0ff */
[----:B------:R-:W-:Y:S01]  /*2970*/  FMUL.FTZ R153, R145, c[0x0][0x1e8] ;  /* 0x00007a0091997a20 */ /* 0x000fe20000410000 */
[----:B------:R-:W-:Y:S01]  /*2980*/  @P0 FSEL R135, R135, RZ, P4 ;  /* 0x000000ff87870208 */ /* 0x000fe20002000000 */
[----:B------:R-:W-:Y:S01]  /*2990*/  FADD.FTZ R160, R151, -R122 ;  /* 0x8000007a97a07221 */ /* 0x000fe20000010000 */
[----:B------:R-:W-:Y:S01]  /*29a0*/  LOP3.LUT P4, RZ, R124, 0xff000000, RZ, 0xc0, !PT ;  /* 0xff0000007cff7812 */ /* 0x000fe2000788c0ff */
[----:B------:R-:W-:Y:S01]  /*29b0*/  FADD.FTZ R158, R158, -R123 ;  /* 0x8000007b9e9e7221 */ /* 0x000fe20000010000 */
[----:B------:R-:W-:-:S02]  /*29c0*/  FSEL R124, R117, RZ, P6 ;  /* 0x000000ff757c7208 */ /* 0x000fc40003000000 */
[----:B------:R-:W-:Y:S01]  /*29d0*/  @P0 FSEL R136, R117, RZ, P5 ;  /* 0x000000ff75880208 */ /* 0x000fe20002800000 */
[-CC-:B------:R-:W-:Y:S01]  /*29e0*/  FFMA.FTZ R117, R140, R163.reuse, R162.reuse ;  /* 0x000000a38c757223 */ /* 0x180fe200000100a2 */
[----:B------:R-:W-:Y:S01]  /*29f0*/  LOP3.LUT P5, RZ, R125, 0xff, RZ, 0xc0, !PT ;  /* 0x000000ff7dff7812 */ /* 0x000fe200078ac0ff */
[----:B------:R-:W-:Y:S01]  /*2a00*/  FFMA.FTZ R140, R143, R163, R162 ;  /* 0x000000a38f8c7223 */ /* 0x000fe200000100a2 */
[----:B------:R-:W-:Y:S01]  /*2a10*/  FSEL R131, R137, RZ, P4 ;  /* 0x000000ff89837208 */ /* 0x000fe20002000000 */
[----:B------:R-:W-:Y:S01]  /*2a20*/  FADD.FTZ R138, R138, -R117 ;  /* 0x800000758a8a7221 */ /* 0x000fe20000010000 */
[----:B------:R-:W-:Y:S01]  /*2a30*/  @P0 LOP3.LUT P6, RZ, R178, 0xff000000, RZ, 0xc0, !PT ;  /* 0xff000000b2ff0812 */ /* 0x000fe200078cc0ff */
[----:B------:R-:W-:Y:S01]  /*2a40*/  FADD.FTZ R142, R139, -R140 ;  /* 0x8000008c8b8e7221 */ /* 0x000fe20000010000 */
[----:B------:R-:W-:Y:S01]  /*2a50*/  @P0 LOP3.LUT P4, RZ, R179, 0xff, RZ, 0xc0, !PT ;  /* 0x000000ffb3ff0812 */ /* 0x000fe2000788c0ff */
[----:B------:R-:W-:Y:S01]  /*2a60*/  FMUL.FTZ R140, R207, R138 ;  /* 0x0000008acf8c7220 */ /* 0x000fe20000410000 */
[----:B------:R-:W-:Y:S01]  /*2a70*/  FSEL R132, R195, RZ, P5 ;  /* 0x000000ffc3847208 */ /* 0x000fe20002800000 */
[----:B------:R-:W-:Y:S01]  /*2a80*/  HFMA2.MMA R138, -RZ, RZ, 0, 9.5367431640625e-07 ;  /* 0x00000010ff8a7435 */ /* 0x000fe200000001ff */
[----:B------:R-:W-:Y:S01]  /*2a90*/  @P0 FSEL R137, R137, RZ, P6 ;  /* 0x000000ff89890208 */ /* 0x000fe20003000000 */
[----:B------:R-:W-:Y:S01]  /*2aa0*/  @P1 FADD.FTZ R140, R93, R140 ;  /* 0x0000008c5d8c1221 */ /* 0x000fe20000010000 */
[----:B------:R-:W-:-:S02]  /*2ab0*/  @P0 FSEL R195, R195, RZ, P4 ;  /* 0x000000ffc3c30208 */ /* 0x000fc40002000000 */
[C---:B------:R-:W-:Y:S01]  /*2ac0*/  LOP3.LUT P6, RZ, R125.reuse, 0xff00, RZ, 0xc0, !PT ;  /* 0x0000ff007dff7812 */ /* 0x040fe200078cc0ff */
[----:B------:R-:W-:Y:S01]  /*2ad0*/  FMUL.FTZ R139, R140, c[0x0][0x1e8] ;  /* 0x00007a008c8b7a20 */ /* 0x000fe20000410000 */
[C---:B------:R-:W-:Y:S02]  /*2ae0*/  LOP3.LUT P5, RZ, R125.reuse, 0xff0000, RZ, 0xc0, !PT ;  /* 0x00ff00007dff7812 */ /* 0x040fe400078ac0ff */
[----:B------:R-:W-:Y:S01]  /*2af0*/  LOP3.LUT P4, RZ, R125, 0xff000000, RZ, 0xc0, !PT ;  /* 0xff0000007dff7812 */ /* 0x000fe2000788c0ff */
[--C-:B------:R-:W-:Y:S01]  /*2b00*/  FFMA.FTZ R125, R148, R163, R162.reuse ;  /* 0x000000a3947d7223 */ /* 0x100fe200000100a2 */
[----:B------:R-:W-:Y:S01]  /*2b10*/  F2FP.BF16.PACK_AB R119, R116, R119 ;  /* 0x000000777477723e */ /* 0x000fe200000010ff */
[----:B------:R-:W-:Y:S01]  /*2b20*/  FFMA.FTZ R162, R159, R163, R162 ;  /* 0x000000a39fa27223 */ /* 0x000fe200000100a2 */
[----:B------:R-:W-:Y:S01]  /*2b30*/  F2FP.BF16.PACK_AB R116, R128, R126 ;  /* 0x0000007e8074723e */ /* 0x000fe200000010ff */
[----:B------:R-:W-:Y:S01]  /*2b40*/  FADD.FTZ R148, R150, -R125 ;  /* 0x8000007d96947221 */ /* 0x000fe20000010000 */
[----:B------:R-:W-:Y:S01]  /*2b50*/  FSEL R125, R139, RZ, P6 ;  /* 0x000000ff8b7d7208 */ /* 0x000fe20003000000 */
[----:B------:R-:W-:Y:S01]  /*2b60*/  FMUL.FTZ R128, R207, R142 ;  /* 0x0000008ecf807220 */ /* 0x000fe20000410000 */
[----:B------:R-:W-:Y:S01]  /*2b70*/  @P0 LOP3.LUT P6, RZ, R179, 0xff00, RZ, 0xc0, !PT ;  /* 0x0000ff00b3ff0812 */ /* 0x000fe200078cc0ff */
[----:B------:R-:W-:Y:S01]  /*2b80*/  FMUL.FTZ R159, R207, R144 ;  /* 0x00000090cf9f7220 */ /* 0x000fe20000410000 */
[----:B------:R-:W-:Y:S01]  /*2b90*/  MOV R117, R120 ;  /* 0x0000007800757202 */ /* 0x000fe20000000f00 */
[----:B------:R-:W-:Y:S01]  /*2ba0*/  @P1 FADD.FTZ R128, R95, R128 ;  /* 0x000000805f801221 */ /* 0x000fe20000010000 */
[----:B------:R-:W-:Y:S01]  /*2bb0*/  FSEL R126, R153, RZ, P5 ;  /* 0x000000ff997e7208 */ /* 0x000fe20002800000 */
[----:B------:R-:W-:Y:S01]  /*2bc0*/  FADD.FTZ R162, R161, -R162 ;  /* 0x800000a2a1a27221 */ /* 0x000fe20000010000 */
[----:B------:R-:W-:Y:S01]  /*2bd0*/  @P0 FSEL R139, R139, RZ, P6 ;  /* 0x000000ff8b8b0208 */ /* 0x000fe20003000000 */
[----:B------:R-:W-:Y:S01]  /*2be0*/  FMUL.FTZ R161, R207, R148 ;  /* 0x00000094cfa17220 */ /* 0x000fe20000410000 */
[----:B------:R-:W-:Y:S01]  /*2bf0*/  @P0 LOP3.LUT P5, RZ, R179, 0xff0000, RZ, 0xc0, !PT ;  /* 0x00ff0000b3ff0812 */ /* 0x000fe200078ac0ff */
[----:B------:R-:W-:Y:S01]  /*2c00*/  FMUL.FTZ R163, R207, R152 ;  /* 0x00000098cfa37220 */ /* 0x000fe20000410000 */
[----:B------:R-:W-:Y:S01]  /*2c10*/  LOP3.LUT P6, RZ, R117, 0xff, RZ, 0xc0, !PT ;  /* 0x000000ff75ff7812 */ /* 0x000fe200078cc0ff */
[----:B------:R-:W-:Y:S01]  /*2c20*/  IMAD.WIDE.U32 R122, R197, R138, c[0x0][0x248] ;  /* 0x00009200c57a7625 */ /* 0x000fe200078e008a */
[----:B------:R-:W-:-:S02]  /*2c30*/  F2FP.BF16.PACK_AB R118, R118, R237 ;  /* 0x000000ed7676723e */ /* 0x000fc400000010ff */
[----:B------:R-:W-:Y:S01]  /*2c40*/  F2FP.BF16.PACK_AB R117, R234, R194 ;  /* 0x000000c2ea75723e */ /* 0x000fe200000010ff */
[----:B------:R-:W-:Y:S01]  /*2c50*/  FMUL.FTZ R237, R207, R156 ;  /* 0x0000009ccfed7220 */ /* 0x000fe20000410000 */
[----:B------:R-:W-:Y:S01]  /*2c60*/  @P0 FSEL R153, R153, RZ, P5 ;  /* 0x000000ff99990208 */ /* 0x000fe20002800000 */
[----:B------:R-:W-:Y:S01]  /*2c70*/  FMUL.FTZ R156, R128, c[0x0][0x1e8] ;  /* 0x00007a00809c7a20 */ /* 0x000fe20000410000 */
[----:B------:R-:W-:Y:S01]  /*2c80*/  @P0 LOP3.LUT P5, RZ, R179, 0xff000000, RZ, 0xc0, !PT ;  /* 0xff000000b3ff0812 */ /* 0x000fe200078ac0ff */
[----:B------:R-:W-:Y:S01]  /*2c90*/  @P1 FADD.FTZ R159, R96, R159 ;  /* 0x0000009f609f1221 */ /* 0x000fe20000010000 */
[----:B------:R0:W-:Y:S01]  /*2ca0*/  STG.E.128 [R122.64], R116 ;  /* 0x000000747a007986 */ /* 0x0001e2000c101d04 */
[----:B------:R-:W-:Y:S01]  /*2cb0*/  @P1 FADD.FTZ R161, R98, R161 ;  /* 0x000000a162a11221 */ /* 0x000fe20000010000 */
[----:B------:R-:W-:Y:S01]  /*2cc0*/  @P0 F2FP.BF16.PACK_AB R134, RZ, R134 ;  /* 0x00000086ff86023e */ /* 0x000fe200000010ff */
[----:B------:R-:W-:Y:S01]  /*2cd0*/  @P1 FADD.FTZ R163, R100, R163 ;  /* 0x000000a364a31221 */ /* 0x000fe20000010000 */
        /* <DEDUP_REMOVED lines=8> */
[C---:B------:R-:W-:Y:S01]  /*2d60*/  FSEL R207, R156.reuse, RZ, P4 ;  /* 0x000000ff9ccf7208 */ /* 0x040fe20002000000 */
[----:B------:R-:W-:Y:S01]  /*2d70*/  FMUL.FTZ R143, R159, c[0x0][0x1e8] ;  /* 0x00007a009f8f7a20 */ /* 0x000fe20000410000 */
[----:B------:R-:W-:Y:S01]  /*2d80*/  @P0 FSEL R156, R156, RZ, P5 ;  /* 0x000000ff9c9c0208 */ /* 0x000fe20002800000 */
[----:B------:R-:W-:Y:S01]  /*2d90*/  @P1 FADD.FTZ R237, R102, R237 ;  /* 0x000000ed66ed1221 */ /* 0x000fe20000010000 */
[----:B------:R-:W-:Y:S01]  /*2da0*/  LOP3.LUT P4, RZ, R120, 0xff0000, RZ, 0xc0, !PT ;  /* 0x00ff000078ff7812 */ /* 0x000fe2000788c0ff */
[----:B------:R-:W-:Y:S01]  /*2db0*/  FMUL.FTZ R142, R161, c[0x0][0x1e8] ;  /* 0x00007a00a18e7a20 */ /* 0x000fe20000410000 */
[----:B------:R-:W-:Y:S01]  /*2dc0*/  LOP3.LUT P5, RZ, R121, 0xff, RZ, 0xc0, !PT ;  /* 0x000000ff79ff7812 */ /* 0x000fe200078ac0ff */
[----:B0-----:R-:W-:Y:S01]  /*2dd0*/  IMAD R117, R0, c[0x0][0x168], RZ ;  /* 0x00005a0000757a24 */ /* 0x001fe200078e02ff */
[----:B------:R-:W-:Y:S01]  /*2de0*/  FSEL R147, R143, RZ, P6 ;  /* 0x000000ff8f937208 */ /* 0x000fe20003000000 */
[----:B------:R-:W-:Y:S01]  /*2df0*/  FMUL.FTZ R141, R163, c[0x0][0x1e8] ;  /* 0x00007a00a38d7a20 */ /* 0x000fe20000410000 */
[----:B------:R-:W-:Y:S01]  /*2e00*/  LOP3.LUT P6, RZ, R121, 0xff0000, RZ, 0xc0, !PT ;  /* 0x00ff000079ff7812 */ /* 0x000fe200078cc0ff */
[----:B------:R-:W-:Y:S01]  /*2e10*/  FMUL.FTZ R144, R237, c[0x0][0x1e8] ;  /* 0x00007a00ed907a20 */ /* 0x000fe20000410000 */
[----:B------:R-:W-:Y:S01]  /*2e20*/  SHF.R.S32.HI R118, RZ, 0x1f, R117 ;  /* 0x0000001fff767819 */ /* 0x000fe20000011475 */
[----:B------:R-:W-:Y:S01]  /*2e30*/  @P1 FADD.FTZ R150, R97, R150 ;  /* 0x0000009661961221 */ /* 0x000fe20000010000 */
[----:B------:R-:W-:Y:S01]  /*2e40*/  FSEL R149, R142, RZ, P4 ;  /* 0x000000ff8e957208 */ /* 0x000fe20002000000 */
[----:B------:R-:W-:Y:S01]  /*2e50*/  @P1 FADD.FTZ R148, R99, R148 ;  /* 0x0000009463941221 */ /* 0x000fe20000010000 */
[----:B------:R-:W-:Y:S01]  /*2e60*/  FSEL R151, R141, RZ, P5 ;  /* 0x000000ff8d977208 */ /* 0x000fe20002800000 */
[----:B------:R-:W-:Y:S01]  /*2e70*/  @P1 FADD.FTZ R146, R101, R146 ;  /* 0x0000009265921221 */ /* 0x000fe20000010000 */
[C---:B------:R-:W-:Y:S01]  /*2e80*/  LOP3.LUT P4, RZ, R120.reuse, 0xff00, RZ, 0xc0, !PT ;  /* 0x0000ff0078ff7812 */ /* 0x040fe2000788c0ff */
[----:B------:R-:W-:Y:S01]  /*2e90*/  @P1 FADD.FTZ R152, R103, R152 ;  /* 0x0000009867981221 */ /* 0x000fe20000010000 */
[----:B------:R-:W-:-:S02]  /*2ea0*/  LOP3.LUT P5, RZ, R120, 0xff000000, RZ, 0xc0, !PT ;  /* 0xff00000078ff7812 */ /* 0x000fc400078ac0ff */
[----:B------:R-:W-:Y:S02]  /*2eb0*/  SEL R116, R127, R104, P3 ;  /* 0x000000687f747207 */ /* 0x000fe40001800000 */
[----:B------:R-:W-:Y:S02]  /*2ec0*/  SEL R120, R133, R108, P3 ;  /* 0x0000006c85787207 */ /* 0x000fe40001800000 */
[----:B------:R-:W-:Y:S02]  /*2ed0*/  FSEL R157, R144, RZ, P6 ;  /* 0x000000ff909d7208 */ /* 0x000fe40003000000 */
[----:B------:R-:W-:Y:S02]  /*2ee0*/  LEA.HI R158, R118, R117, RZ, 0x3 ;  /* 0x00000075769e7211 */ /* 0x000fe400078f18ff */
[----:B------:R-:W-:Y:S02]  /*2ef0*/  @P0 MOV R127, R180 ;  /* 0x000000b4007f0202 */ /* 0x000fe40000000f00 */
[----:B------:R-:W-:-:S02]  /*2f00*/  LOP3.LUT R133, R252, 0x1f, RZ, 0xc0, !PT ;  /* 0x0000001ffc857812 */ /* 0x000fc400078ec0ff */
[C---:B------:R-:W-:Y:S02]  /*2f10*/  LOP3.LUT P6, RZ, R121.reuse, 0xff00, RZ, 0xc0, !PT ;  /* 0x0000ff0079ff7812 */ /* 0x040fe400078cc0ff */
[----:B------:R-:W-:Y:S02]  /*2f20*/  LOP3.LUT P1, RZ, R121, 0xff000000, RZ, 0xc0, !PT ;  /* 0xff00000079ff7812 */ /* 0x000fe4000782c0ff */
        /* <DEDUP_REMOVED lines=11> */
[C---:B------:R-:W-:Y:S01]  /*2fe0*/  SEL R107, R148.reuse, R107, P3 ;  /* 0x0000006b946b7207 */ /* 0x040fe20001800000 */
[----:B------:R-:W-:Y:S01]  /*2ff0*/  FMUL.FTZ R148, R148, c[0x0][0x1e8] ;  /* 0x00007a0094947a20 */ /* 0x000fe20000410000 */
[C---:B------:R-:W-:Y:S01]  /*3000*/  SEL R109, R146.reuse, R109, P3 ;  /* 0x0000006d926d7207 */ /* 0x040fe20001800000 */
[----:B------:R-:W-:Y:S01]  /*3010*/  FMUL.FTZ R146, R146, c[0x0][0x1e8] ;  /* 0x00007a0092927a20 */ /* 0x000fe20000410000 */
[C---:B------:R-:W-:Y:S01]  /*3020*/  SEL R111, R152.reuse, R111, P3 ;  /* 0x0000006f986f7207 */ /* 0x040fe20001800000 */
[----:B------:R-:W-:Y:S01]  /*3030*/  FMUL.FTZ R152, R152, c[0x0][0x1e8] ;  /* 0x00007a0098987a20 */ /* 0x000fe20000410000 */
[----:B------:R-:W-:Y:S02]  /*3040*/  @P0 LOP3.LUT P3, RZ, R127, 0xff, RZ, 0xc0, !PT ;  /* 0x000000ff7fff0812 */ /* 0x000fe4000786c0ff */
[----:B------:R-:W-:-:S02]  /*3050*/  LEA.HI.SX32 R140, R158, R133, 0x1d ;  /* 0x000000859e8c7211 */ /* 0x000fc400078feaff */
[----:B------:R-:W-:Y:S02]  /*3060*/  F2FP.BF16.PACK_AB R127, R207, R126 ;  /* 0x0000007ecf7f723e */ /* 0x000fe400000010ff */
[----:B------:R-:W-:Y:S02]  /*3070*/  @P2 MOV R133, 0x20 ;  /* 0x0000002000852802 */ /* 0x000fe40000000f00 */
[----:B------:R-:W-:Y:S02]  /*3080*/  F2FP.BF16.PACK_AB R126, R125, R132 ;  /* 0x000000847d7e723e */ /* 0x000fe400000010ff */
[----:B------:R-:W-:Y:S02]  /*3090*/  F2FP.BF16.PACK_AB R125, R131, R124 ;  /* 0x0000007c837d723e */ /* 0x000fe400000010ff */
[----:B------:R-:W-:Y:S01]  /*30a0*/  F2FP.BF16.PACK_AB R124, R130, R129 ;  /* 0x00000081827c723e */ /* 0x000fe200000010ff */
[----:B------:R-:W-:Y:S01]  /*30b0*/  @P0 IMAD.WIDE.U32 R128, R197, R138, c[0x0][0x250] ;  /* 0x00009400c5800625 */ /* 0x000fe200078e008a */
[----:B------:R-:W-:-:S02]  /*30c0*/  @P0 F2FP.BF16.PACK_AB R137, RZ, R137 ;  /* 0x00000089ff89023e */ /* 0x000fc400000010ff */
[----:B------:R-:W-:Y:S01]  /*30d0*/  @P0 F2FP.BF16.PACK_AB R139, RZ, R139 ;  /* 0x0000008bff8b023e */ /* 0x000fe200000010ff */
[C---:B------:R-:W-:Y:S01]  /*30e0*/  @P2 IMAD.WIDE.U32 R130, R198.reuse, R133, c[0x0][0x258] ;  /* 0x00009600c6822625 */ /* 0x040fe200078e0085 */
[----:B------:R0:W-:Y:S01]  /*30f0*/  @P0 STG.E.128 [R128.64], R112 ;  /* 0x0000007080000986 */ /* 0x0001e2000c101d04 */
[----:B------:R-:W-:Y:S02]  /*3100*/  @P0 F2FP.BF16.PACK_AB R156, RZ, R156 ;  /* 0x0000009cff9c023e */ /* 0x000fe400000010ff */
[----:B------:R-:W-:Y:S01]  /*3110*/  IMAD.WIDE.U32 R132, R198, R138, c[0x0][0x248] ;  /* 0x00009200c6847625 */ /* 0x000fe200078e008a */
[----:B------:R1:W-:Y:S01]  /*3120*/  @P2 STG.E.128 [R130.64+0x10], R120 ;  /* 0x0000107882002986 */ /* 0x0003e2000c101d04 */
[----:B------:R-:W-:Y:S02]  /*3130*/  @P0 FSEL R143, R143, RZ, P3 ;  /* 0x000000ff8f8f0208 */ /* 0x000fe40001800000 */
[----:B------:R-:W-:Y:S01]  /*3140*/  @P0 LOP3.LUT P3, RZ, R181, 0xff0000, RZ, 0xc0, !PT ;  /* 0x00ff0000b5ff0812 */ /* 0x000fe2000786c0ff */
[----:B------:R2:W-:Y:S01]  /*3150*/  @P2 STG.E.128 [R130.64], R116 ;  /* 0x0000007482002986 */ /* 0x0005e2000c101d04 */
[----:B------:R-:W-:-:S02]  /*3160*/  @P0 F2FP.BF16.PACK_AB R143, RZ, R143 ;  /* 0x0000008fff8f023e */ /* 0x000fc400000010ff */
[----:B------:R-:W-:Y:S01]  /*3170*/  @P0 FSEL R144, R144, RZ, P3 ;  /* 0x000000ff90900208 */ /* 0x000fe20001800000 */
[----:B------:R3:W-:Y:S03]  /*3180*/  STG.E.128 [R132.64], R124 ;  /* 0x0000007c84007986 */ /* 0x0007e6000c101d04 */
[----:B------:R-:W-:Y:S02]  /*3190*/  @P0 F2FP.BF16.PACK_AB R144, RZ, R144 ;  /* 0x00000090ff90023e */ /* 0x000fe400000010ff */
[----:B0-----:R-:W-:Y:S02]  /*31a0*/  @P0 PRMT R112, R134, 0x7610, R112 ;  /* 0x0000761086700816 */ /* 0x001fe40000000070 */
[----:B------:R-:W-:Y:S02]  /*31b0*/  @P0 PRMT R113, R136, 0x7610, R113 ;  /* 0x0000761088710816 */ /* 0x000fe40000000071 */
[----:B-1----:R-:W-:-:S02]  /*31c0*/  FSEL R122, R152, RZ, P1 ;  /* 0x000000ff987a7208 */ /* 0x002fc40000800000 */
[----:B------:R-:W-:Y:S02]  /*31d0*/  FSEL R120, R148, RZ, P5 ;  /* 0x000000ff94787208 */ /* 0x000fe40002800000 */
[----:B--2---:R-:W-:Y:S02]  /*31e0*/  F2FP.BF16.PACK_AB R119, R122, R157 ;  /* 0x0000009d7a77723e */ /* 0x004fe400000010ff */
[----:B------:R-:W-:Y:S02]  /*31f0*/  @P0 PRMT R114, R195, 0x7610, R114 ;  /* 0x00007610c3720816 */ /* 0x000fe40000000072 */
[----:B------:R-:W-:Y:S01]  /*3200*/  @P0 PRMT R115, R153, 0x7610, R115 ;  /* 0x0000761099730816 */ /* 0x000fe20000000073 */
[----:B---3--:R-:W-:Y:S01]  /*3210*/  FMUL.FTZ R126, R150, c[0x0][0x1e8] ;  /* 0x00007a00967e7a20 */ /* 0x008fe20000410000 */
[----:B------:R-:W-:Y:S02]  /*3220*/  @P2 IADD3 R122, R197, 0x40, RZ ;  /* 0x00000040c57a2810 */ /* 0x000fe40007ffe0ff */
[----:B------:R-:W-:-:S02]  /*3230*/  @P2 MOV R123, 0x20 ;  /* 0x00000020007b2802 */ /* 0x000fc40000000f00 */
[----:B------:R-:W-:Y:S01]  /*3240*/  F2FP.BF16.PACK_AB R117, R120, R149 ;  /* 0x000000957875723e */ /* 0x000fe200000010ff */
[----:B------:R-:W-:Y:S01]  /*3250*/  @P0 IMAD.WIDE.U32 R120, R198, R138, c[0x0][0x250] ;  /* 0x00009400c6780625 */ /* 0x000fe200078e008a */
[----:B------:R-:W-:Y:S02]  /*3260*/  @P0 PRMT R112, R112, 0x5410, R135 ;  /* 0x0000541070700816 */ /* 0x000fe40000000087 */
[----:B------:R-:W-:Y:S01]  /*3270*/  @P0 PRMT R113, R113, 0x5410, R137 ;  /* 0x0000541071710816 */ /* 0x000fe20000000089 */
[----:B------:R-:W-:Y:S01]  /*3280*/  @P2 IMAD.WIDE.U32 R122, R122, R123, c[0x0][0x258] ;  /* 0x000096007a7a2625 */ /* 0x000fe200078e007b */
[----:B------:R-:W-:Y:S02]  /*3290*/  @P0 PRMT R114, R114, 0x5410, R139 ;  /* 0x0000541072720816 */ /* 0x000fe4000000008b */
[----:B------:R-:W-:Y:S02]  /*32a0*/  @P0 PRMT R115, R115, 0x5410, R156 ;  /* 0x0000541073730816 */ /* 0x000fe4000000009c */
[----:B------:R-:W-:-:S02]  /*32b0*/  IADD3 R125, R140, 0x40, RZ ;  /* 0x000000408c7d7810 */ /* 0x000fc40007ffe0ff */
[----:B------:R-:W-:Y:S01]  /*32c0*/  FSEL R118, R146, RZ, P6 ;  /* 0x000000ff92767208 */ /* 0x000fe20003000000 */
[----:B------:R0:W-:Y:S01]  /*32d0*/  @P0 STG.E.128 [R120.64], R112 ;  /* 0x0000007078000986 */ /* 0x0001e2000c101d04 */
[----:B------:R-:W-:Y:S01]  /*32e0*/  FSEL R116, R126, RZ, P4 ;  /* 0x000000ff7e747208 */ /* 0x000fe20002000000 */
[----:B------:R-:W-:Y:S01]  /*32f0*/  IMAD.WIDE.U32 R124, R138, R125, c[0x0][0x248] ;  /* 0x000092008a7c7625 */ /* 0x000fe200078e007d */
[C---:B------:R-:W-:Y:S01]  /*3300*/  @P0 LOP3.LUT P1, RZ, R180.reuse, 0xff00, RZ, 0xc0, !PT ;  /* 0x0000ff00b4ff0812 */ /* 0x040fe2000782c0ff */
[----:B------:R-:W-:Y:S01]  /*3310*/  @P2 STG.E.128 [R122.64], R104 ;  /* 0x000000687a002986 */ /* 0x000fe2000c101d04 */
[----:B------:R-:W-:Y:S02]  /*3320*/  @P0 LOP3.LUT P4, RZ, R180, 0xff000000, RZ, 0xc0, !PT ;  /* 0xff000000b4ff0812 */ /* 0x000fe4000788c0ff */
[----:B------:R-:W-:Y:S01]  /*3330*/  F2FP.BF16.PACK_AB R118, R118, R151 ;  /* 0x000000977676723e */ /* 0x000fe200000010ff */
[----:B------:R-:W-:Y:S01]  /*3340*/  @P2 STG.E.128 [R122.64+0x10], R108 ;  /* 0x0000106c7a002986 */ /* 0x000fe2000c101d04 */
[----:B------:R-:W-:-:S02]  /*3350*/  F2FP.BF16.PACK_AB R116, R116, R147 ;  /* 0x000000937474723e */ /* 0x000fc400000010ff */
[----:B------:R-:W-:Y:S02]  /*3360*/  @P0 LOP3.LUT P2, RZ, R180, 0xff0000, RZ, 0xc0, !PT ;  /* 0x00ff0000b4ff0812 */ /* 0x000fe4000784c0ff */
[----:B------:R-:W-:Y:S01]  /*3370*/  @P0 FSEL R126, R126, RZ, P1 ;  /* 0x000000ff7e7e0208 */ /* 0x000fe20000800000 */
[----:B------:R1:W-:Y:S01]  /*3380*/  STG.E.128 [R124.64], R116 ;  /* 0x000000747c007986 */ /* 0x0003e2000c101d04 */
[----:B------:R-:W-:Y:S02]  /*3390*/  @P0 FSEL R127, R148, RZ, P4 ;  /* 0x000000ff947f0208 */ /* 0x000fe40002000000 */
[C---:B------:R-:W-:Y:S02]  /*33a0*/  @P0 LOP3.LUT P1, RZ, R181.reuse, 0xff, RZ, 0xc0, !PT ;  /* 0x000000ffb5ff0812 */ /* 0x040fe4000782c0ff */
[----:B------:R-:W-:Y:S02]  /*33b0*/  @P0 LOP3.LUT P4, RZ, R181, 0xff000000, RZ, 0xc0, !PT ;  /* 0xff000000b5ff0812 */ /* 0x000fe4000788c0ff */
[----:B------:R-:W-:-:S02]  /*33c0*/  @P0 FSEL R142, R142, RZ, P2 ;  /* 0x000000ff8e8e0208 */ /* 0x000fc40001000000 */
[----:B------:R-:W-:Y:S02]  /*33d0*/  @P0 LOP3.LUT P2, RZ, R181, 0xff00, RZ, 0xc0, !PT ;  /* 0x0000ff00b5ff0812 */ /* 0x000fe4000784c0ff */
[----:B------:R-:W-:Y:S02]  /*33e0*/  @P0 FSEL R141, R141, RZ, P1 ;  /* 0x000000ff8d8d0208 */ /* 0x000fe40000800000 */
[----:B------:R-:W-:Y:S02]  /*33f0*/  @P0 F2FP.BF16.PACK_AB R142, RZ, R142 ;  /* 0x0000008eff8e023e */ /* 0x000fe400000010ff */
[----:B------:R-:W-:Y:S02]  /*3400*/  @P0 F2FP.BF16.PACK_AB R141, RZ, R141 ;  /* 0x0000008dff8d023e */ /* 0x000fe400000010ff */
[----:B0-----:R-:W-:Y:S02]  /*3410*/  @P0 PRMT R115, R144, 0x7610, R115 ;  /* 0x0000761090730816 */ /* 0x001fe40000000073 */
[----:B-1----:R-:W-:-:S02]  /*3420*/  @P0 FSEL R117, R152, RZ, P4 ;  /* 0x000000ff98750208 */ /* 0x002fc40002000000 */
[----:B------:R-:W-:Y:S02]  /*3430*/  @P0 FSEL R116, R146, RZ, P2 ;  /* 0x000000ff92740208 */ /* 0x000fe40001000000 */
[----:B------:R-:W-:Y:S02]  /*3440*/  @P0 F2FP.BF16.PACK_AB R119, RZ, R117 ;  /* 0x00000075ff77023e */ /* 0x000fe400000010ff */
[----:B------:R-:W-:Y:S02]  /*3450*/  @P0 IADD3 R117, R197, 0x40, RZ ;  /* 0x00000040c5750810 */ /* 0x000fe40007ffe0ff */
[----:B------:R-:W-:Y:S02]  /*3460*/  @P0 F2FP.BF16.PACK_AB R126, RZ, R126 ;  /* 0x0000007eff7e023e */ /* 0x000fe400000010ff */
        /* <DEDUP_REMOVED lines=16> */
.L_x_954:
[----:B------:R-:W-:Y:S05]  /*3570*/  BSYNC B1 ;  /* 0x0000000000017941 */ /* 0x000fea0003800000 */
.L_x_951:
        /* <DEDUP_REMOVED lines=91> */
.L_x_950:
[----:B------:R-:W-:Y:S05]  /*3b30*/  BSYNC B0 ;  /* 0x0000000000007941 */ /* 0x000fea0003800000 */
.L_x_948:
        /* <DEDUP_REMOVED lines=143> */
[----:B---3--:R-:W-:-:S03]  /*4430*/  FADD.FTZ R26, R26, R33 ;  /* 0x000000211a1a7221 */ /* 0x008fc60000010000 */
        /* <DEDUP_REMOVED lines=22> */
[----:B----4-:R-:W-:Y:S01]  /*45a0*/  FADD.FTZ R6, R29, R6 ;  /* 0x000000061d067221 */ /* 0x010fe20000010000 */
[----:B------:R-:W-:Y:S01]  /*45b0*/  IADD3.X R29, RZ, RZ, RZ, P0, !PT ;  /* 0x000000ffff1d7210 */ /* 0x000fe200007fe4ff */
[----:B-----5:R-:W-:-:S03]  /*45c0*/  FADD.FTZ R9, R28, R9 ;  /* 0x000000091c097221 */ /* 0x020fc60000010000 */
[C---:B------:R-:W-:Y:S02]  /*45d0*/  SHF.L.U64.HI R22, R20.reuse, 0x2, R29 ;  /* 0x0000000214167819 */ /* 0x040fe4000001021d */
[----:B------:R-:W-:Y:S01]  /*45e0*/  SHF.L.U32 R20, R20, 0x2, RZ ;  /* 0x0000000214147819 */ /* 0x000fe200000006ff */
[----:B------:R-:W-:-:S03]  /*45f0*/  FADD.FTZ R7, R30, R7 ;  /* 0x000000071e077221 */ /* 0x000fc60000010000 */
[----:B------:R-:W-:Y:S01]  /*4600*/  IADD3 R2, P0, R20, c[0x0][0x228], RZ ;  /* 0x00008a0014027a10 */ /* 0x000fe20007f1e0ff */
[----:B------:R-:W-:-:S03]  /*4610*/  FADD.FTZ R32, R32, R3 ;  /* 0x0000000320207221 */ /* 0x000fc60000010000 */
[----:B------:R-:W-:Y:S01]  /*4620*/  IADD3.X R3, R22, c[0x0][0x22c], RZ, P0, !PT ;  /* 0x00008b0016037a10 */ /* 0x000fe200007fe4ff */
[----:B------:R-:W-:Y:S02]  /*4630*/  FADD.FTZ R23, R26, R5 ;  /* 0x000000051a177221 */ /* 0x000fe40000010000 */
[----:B------:R-:W-:Y:S01]  /*4640*/  FADD.FTZ R33, R12, R33 ;  /* 0x000000210c217221 */ /* 0x000fe20000010000 */
[----:B------:R-:W-:Y:S01]  /*4650*/  STS.128 [R0], R40 ;  /* 0x0000002800007388 */ /* 0x000fe20000000c00 */
[----:B------:R-:W-:Y:S01]  /*4660*/  FADD.FTZ R35, R6, R35 ;  /* 0x0000002306237221 */ /* 0x000fe20000010000 */
[C---:B------:R-:W-:Y:S02]  /*4670*/  IADD3 R6, P0, R20.reuse, c[0x0][0x238], RZ ;  /* 0x00008e0014067a10 */ /* 0x040fe40007f1e0ff */
[----:B------:R-:W-:Y:S01]  /*4680*/  STS.128 [R0+0x10], R56 ;  /* 0x0000103800007388 */ /* 0x000fe20000000c00 */
[----:B-1----:R-:W-:Y:S01]  /*4690*/  FADD.FTZ R29, R9, R4 ;  /* 0x00000004091d7221 */ /* 0x002fe20000010000 */
[----:B------:R-:W-:-:S02]  /*46a0*/  IADD3 R4, P1, R20, c[0x0][0x220], RZ ;  /* 0x0000880014047a10 */ /* 0x000fc40007f3e0ff */
[----:B------:R-:W-:Y:S01]  /*46b0*/  STS.128 [R0+0x400], R64 ;  /* 0x0004004000007388 */ /* 0x000fe20000000c00 */
[----:B--2---:R-:W-:Y:S01]  /*46c0*/  FADD.FTZ R37, R7, R8 ;  /* 0x0000000807257221 */ /* 0x004fe20000010000 */
[----:B------:R-:W-:Y:S02]  /*46d0*/  IADD3.X R5, R22, c[0x0][0x224], RZ, P1, !PT ;  /* 0x0000890016057a10 */ /* 0x000fe40000ffe4ff */
[----:B------:R-:W-:Y:S01]  /*46e0*/  STS.128 [R0+0x410], R208 ;  /* 0x000410d000007388 */ /* 0x000fe20000000c00 */
[----:B------:R-:W-:Y:S01]  /*46f0*/  IADD3 R8, P1, R20, c[0x0][0x230], RZ ;  /* 0x00008c0014087a10 */ /* 0x000fe20007f3e0ff */
[----:B0-----:R-:W-:Y:S01]  /*4700*/  FADD.FTZ R39, R32, R39 ;  /* 0x0000002720277221 */ /* 0x001fe20000010000 */
[C---:B------:R-:W-:Y:S01]  /*4710*/  IADD3.X R7, R22.reuse, c[0x0][0x23c], RZ, P0, !PT ;  /* 0x00008f0016077a10 */ /* 0x040fe200007fe4ff */
[----:B------:R-:W-:Y:S01]  /*4720*/  STS.128 [R0+0x800], R212 ;  /* 0x000800d400007388 */ /* 0x000fe20000000c00 */
[----:B------:R-:W-:-:S03]  /*4730*/  IADD3.X R9, R22, c[0x0][0x234], RZ, P1, !PT ;  /* 0x00008d0016097a10 */ /* 0x000fc60000ffe4ff */
        /* <DEDUP_REMOVED lines=75> */
.L_x_952:
[----:B------:R-:W-:Y:S01]  /*4bf0*/  HFMA2.MMA R154, -RZ, RZ, 0, 5.9604644775390625e-08 ;  /* 0x00000001ff9a7435 */ /* 0x000fe200000001ff */
[----:B------:R-:W-:-:S02]  /*4c00*/  MOV R119, R162 ;  /* 0x000000a200777202 */ /* 0x000fc40000000f00 */
[----:B------:R-:W-:Y:S02]  /*4c10*/  MOV R224, 0xffffffff ;  /* 0xffffffff00e07802 */ /* 0x000fe40000000f00 */
[----:B------:R-:W-:Y:S02]  /*4c20*/  MOV R118, 0x4c40 ;  /* 0x00004c4000767802 */ /* 0x000fe40000000f00 */
[----:B-----5:R-:W-:Y:S05]  /*4c30*/  CALL.REL.NOINC `($__internal_53_$__cuda_sm70_shflsync_bfly_p) ;  /* 0x000003d000007944 */ /* 0x020fea0003c00000 */
[----:B-1----:R-:W-:Y:S01]  /*4c40*/  MOV R163, R154 ;  /* 0x0000009a00a37202 */ /* 0x002fe20000000f00 */
[----:B0-----:R-:W-:Y:S05]  /*4c50*/  BRA `(.L_x_956) ;  /* 0xffffd1c000007947 */ /* 0x001fea000383ffff */
.L_x_953:
[----:B------:R-:W-:Y:S01]  /*4c60*/  HFMA2.MMA R154, -RZ, RZ, 0, 5.9604644775390625e-08 ;  /* 0x00000001ff9a7435 */ /* 0x000fe200000001ff */
[----:B------:R-:W-:Y:S02]  /*4c70*/  MOV R119, R155 ;  /* 0x0000009b00777202 */ /* 0x000fe40000000f00 */
[----:B------:R-:W-:Y:S02]  /*4c80*/  MOV R224, 0xffffffff ;  /* 0xffffffff00e07802 */ /* 0x000fe40000000f00 */
[----:B------:R-:W-:Y:S02]  /*4c90*/  MOV R118, 0x4cb0 ;  /* 0x00004cb000767802 */ /* 0x000fe40000000f00 */
[----:B01---5:R-:W-:Y:S05]  /*4ca0*/  CALL.REL.NOINC `($__internal_53_$__cuda_sm70_shflsync_bfly_p) ;  /* 0x0000036000007944 */ /* 0x023fea0003c00000 */
[----:B------:R-:W-:Y:S01]  /*4cb0*/  FADD.FTZ R162, R162, R163 ;  /* 0x000000a3a2a27221 */ /* 0x000fe20000010000 */
[----:B------:R-:W-:Y:S01]  /*4cc0*/  MOV R224, 0xffffffff ;  /* 0xffffffff00e07802 */ /* 0x000fe20000000f00 */
[----:B-1----:R-:W-:Y:S01]  /*4cd0*/  FADD.FTZ R155, R155, R154 ;  /* 0x0000009a9b9b7221 */ /* 0x002fe20000010000 */
[----:B------:R-:W-:Y:S01]  /*4ce0*/  HFMA2.MMA R154, -RZ, RZ, 0, 1.1920928955078125e-07 ;  /* 0x00000002ff9a7435 */ /* 0x000fe200000001ff */
[----:B------:R-:W-:-:S02]  /*4cf0*/  MOV R118, 0x4d20 ;  /* 0x00004d2000767802 */ /* 0x000fc40000000f00 */
[----:B------:R-:W-:-:S03]  /*4d00*/  MOV R119, R162 ;  /* 0x000000a200777202 */ /* 0x000fc60000000f00 */
[----:B0-----:R-:W-:Y:S05]  /*4d10*/  CALL.REL.NOINC `($__internal_53_$__cuda_sm70_shflsync_bfly_p) ;  /* 0x000002f000007944 */ /* 0x001fea0003c00000 */
[----:B-1----:R-:W-:Y:S01]  /*4d20*/  MOV R163, R154 ;  /* 0x0000009a00a37202 */ /* 0x002fe20000000f00 */
[----:B------:R-:W-:Y:S01]  /*4d30*/  HFMA2.MMA R154, -RZ, RZ, 0, 1.1920928955078125e-07 ;  /* 0x00000002ff9a7435 */ /* 0x000fe200000001ff */
[----:B------:R-:W-:Y:S02]  /*4d40*/  MOV R119, R155 ;  /* 0x0000009b00777202 */ /* 0x000fe40000000f00 */
[----:B------:R-:W-:Y:S02]  /*4d50*/  MOV R224, 0xffffffff ;  /* 0xffffffff00e07802 */ /* 0x000fe40000000f00 */
[----:B------:R-:W-:Y:S02]  /*4d60*/  MOV R118, 0x4d80 ;  /* 0x00004d8000767802 */ /* 0x000fe40000000f00 */
[----:B0-----:R-:W-:Y:S05]  /*4d70*/  CALL.REL.NOINC `($__internal_53_$__cuda_sm70_shflsync_bfly_p) ;  /* 0x0000029000007944 */ /* 0x001fea0003c00000 */
[----:B------:R-:W-:Y:S01]  /*4d80*/  FADD.FTZ R162, R163, R162 ;  /* 0x000000a2a3a27221 */ /* 0x000fe20000010000 */
[----:B------:R-:W-:Y:S01]  /*4d90*/  MOV R224, 0xffffffff ;  /* 0xffffffff00e07802 */ /* 0x000fe20000000f00 */
[----:B-1----:R-:W-:Y:S01]  /*4da0*/  FADD.FTZ R155, R155, R154 ;  /* 0x0000009a9b9b7221 */ /* 0x002fe20000010000 */
[----:B------:R-:W-:Y:S01]  /*4db0*/  HFMA2.MMA R154, -RZ, RZ, 0, 2.384185791015625e-07 ;  /* 0x00000004ff9a7435 */ /* 0x000fe200000001ff */
[----:B------:R-:W-:-:S02]  /*4dc0*/  MOV R118, 0x4df0 ;  /* 0x00004df000767802 */ /* 0x000fc40000000f00 */
[----:B------:R-:W-:-:S03]  /*4dd0*/  MOV R119, R162 ;  /* 0x000000a200777202 */ /* 0x000fc60000000f00 */
[----:B0-----:R-:W-:Y:S05]  /*4de0*/  CALL.REL.NOINC `($__internal_53_$__cuda_sm70_shflsync_bfly_p) ;  /* 0x0000022000007944 */ /* 0x001fea0003c00000 */
[----:B-1----:R-:W-:Y:S01]  /*4df0*/  MOV R163, R154 ;  /* 0x0000009a00a37202 */ /* 0x002fe20000000f00 */
[----:B------:R-:W-:Y:S01]  /*4e00*/  HFMA2.MMA R154, -RZ, RZ, 0, 2.384185791015625e-07 ;  /* 0x00000004ff9a7435 */ /* 0x000fe200000001ff */
[----:B------:R-:W-:Y:S02]  /*4e10*/  MOV R119, R155 ;  /* 0x0000009b00777202 */ /* 0x000fe40000000f00 */
[----:B------:R-:W-:Y:S02]  /*4e20*/  MOV R224, 0xffffffff ;  /* 0xffffffff00e07802 */ /* 0x000fe40000000f00 */
[----:B------:R-:W-:Y:S02]  /*4e30*/  MOV R118, 0x4e50 ;  /* 0x00004e5000767802 */ /* 0x000fe40000000f00 */
[----:B0-----:R-:W-:Y:S05]  /*4e40*/  CALL.REL.NOINC `($__internal_53_$__cuda_sm70_shflsync_bfly_p) ;  /* 0x000001c000007944 */ /* 0x001fea0003c00000 */
[----:B------:R-:W-:Y:S01]  /*4e50*/  FADD.FTZ R162, R163, R162 ;  /* 0x000000a2a3a27221 */ /* 0x000fe20000010000 */
[----:B------:R-:W-:Y:S01]  /*4e60*/  MOV R224, 0xffffffff ;  /* 0xffffffff00e07802 */ /* 0x000fe20000000f00 */
[----:B-1----:R-:W-:Y:S01]  /*4e70*/  FADD.FTZ R155, R155, R154 ;  /* 0x0000009a9b9b7221 */ /* 0x002fe20000010000 */
[----:B------:R-:W-:Y:S01]  /*4e80*/  HFMA2.MMA R154, -RZ, RZ, 0, 4.76837158203125e-07 ;  /* 0x00000008ff9a7435 */ /* 0x000fe200000001ff */
[----:B------:R-:W-:-:S02]  /*4e90*/  MOV R118, 0x4ec0 ;  /* 0x00004ec000767802 */ /* 0x000fc40000000f00 */
[----:B------:R-:W-:-:S03]  /*4ea0*/  MOV R119, R162 ;  /* 0x000000a200777202 */ /* 0x000fc60000000f00 */
[----:B0-----:R-:W-:Y:S05]  /*4eb0*/  CALL.REL.NOINC `($__internal_53_$__cuda_sm70_shflsync_bfly_p) ;  /* 0x0000015000007944 */ /* 0x001fea0003c00000 */
[----:B-1----:R-:W-:Y:S01]  /*4ec0*/  MOV R163, R154 ;  /* 0x0000009a00a37202 */ /* 0x002fe20000000f00 */
[----:B------:R-:W-:Y:S01]  /*4ed0*/  HFMA2.MMA R154, -RZ, RZ, 0, 4.76837158203125e-07 ;  /* 0x00000008ff9a7435 */ /* 0x000fe200000001ff */
[----:B------:R-:W-:Y:S02]  /*4ee0*/  MOV R119, R155 ;  /* 0x0000009b00777202 */ /* 0x000fe40000000f00 */
[----:B------:R-:W-:Y:S02]  /*4ef0*/  MOV R224, 0xffffffff ;  /* 0xffffffff00e07802 */ /* 0x000fe40000000f00 */
[----:B------:R-:W-:Y:S02]  /*4f00*/  MOV R118, 0x4f20 ;  /* 0x00004f2000767802 */ /* 0x000fe40000000f00 */
[----:B0-----:R-:W-:Y:S05]  /*4f10*/  CALL.REL.NOINC `($__internal_53_$__cuda_sm70_shflsync_bfly_p) ;  /* 0x000000f000007944 */ /* 0x001fea0003c00000 */
[----:B------:R-:W-:Y:S01]  /*4f20*/  FADD.FTZ R162, R163, R162 ;  /* 0x000000a2a3a27221 */ /* 0x000fe20000010000 */
[----:B------:R-:W-:Y:S01]  /*4f30*/  MOV R224, 0xffffffff ;  /* 0xffffffff00e07802 */ /* 0x000fe20000000f00 */
[----:B-1----:R-:W-:Y:S01]  /*4f40*/  FADD.FTZ R155, R155, R154 ;  /* 0x0000009a9b9b7221 */ /* 0x002fe20000010000 */
[----:B------:R-:W-:Y:S01]  /*4f50*/  HFMA2.MMA R154, -RZ, RZ, 0, 9.5367431640625e-07 ;  /* 0x00000010ff9a7435 */ /* 0x000fe200000001ff */
[----:B------:R-:W-:-:S02]  /*4f60*/  MOV R118, 0x4f90 ;  /* 0x00004f9000767802 */ /* 0x000fc40000000f00 */
[----:B------:R-:W-:-:S03]  /*4f70*/  MOV R119, R162 ;  /* 0x000000a200777202 */ /* 0x000fc60000000f00 */
[----:B0-----:R-:W-:Y:S05]  /*4f80*/  CALL.REL.NOINC `($__internal_53_$__cuda_sm70_shflsync_bfly_p) ;  /* 0x0000008000007944 */ /* 0x001fea0003c00000 */
[----:B-1----:R-:W-:Y:S01]  /*4f90*/  MOV R163, R154 ;  /* 0x0000009a00a37202 */ /* 0x002fe20000000f00 */
[----:B------:R-:W-:Y:S01]  /*4fa0*/  HFMA2.MMA R154, -RZ, RZ, 0, 9.5367431640625e-07 ;  /* 0x00000010ff9a7435 */ /* 0x000fe200000001ff */
[----:B------:R-:W-:Y:S02]  /*4fb0*/  MOV R119, R155 ;  /* 0x0000009b00777202 */ /* 0x000fe40000000f00 */
[----:B------:R-:W-:Y:S02]  /*4fc0*/  MOV R224, 0xffffffff ;  /* 0xffffffff00e07802 */ /* 0x000fe40000000f00 */
[----:B------:R-:W-:Y:S02]  /*4fd0*/  MOV R118, 0x4ff0 ;  /* 0x00004ff000767802 */ /* 0x000fe40000000f00 */
[----:B0-----:R-:W-:Y:S05]  /*4fe0*/  CALL.REL.NOINC `($__internal_53_$__cuda_sm70_shflsync_bfly_p) ;  /* 0x0000002000007944 */ /* 0x001fea0003c00000 */
[----:B-1----:R-:W-:Y:S01]  /*4ff0*/  MOV R118, R154 ;  /* 0x0000009a00767202 */ /* 0x002fe20000000f00 */
[----:B0-----:R-:W-:Y:S05]  /*5000*/  BRA `(.L_x_957) ;  /* 0xffffcf3000007947 */ /* 0x001fea000383ffff */
        .weak           $__internal_53_$__cuda_sm70_shflsync_bfly_p
        .type           $__internal_53_$__cuda_sm70_shflsync_bfly_p,@function
        .size           $__internal_53_$__cuda_sm70_shflsync_bfly_p,(.L_x_2290 - $__internal_53_$__cuda_sm70_shflsync_bfly_p)
$__internal_53_$__cuda_sm70_shflsync_bfly_p:
[----:B------:R-:W-:Y:S01]  /*5010*/  HFMA2.MMA R252, -RZ, RZ, 0, 1.847743988037109375e-06 ;  /* 0x0000001ffffc7435 */ /* 0x000fe200000001ff */
[----:B------:R-:W-:Y:S06]  /*5020*/  WARPSYNC R224 ;  /* 0x000000e000007348 */ /* 0x000fec0003800000 */
[----:B------:R0:W1:Y:S04]  /*5030*/  SHFL.BFLY PT, R154, R119, R154, R252 ;  /* 0x0c00009a779a7389 */ /* 0x00006800000e00fc */
[----:B0-----:R-:W0:Y:S01]  /*5040*/  S2R R252, SR_TID.X ;  /* 0x0000000000fc7919 */ /* 0x001e220000002100 */
[----:B------:R-:W-:-:S04]  /*5050*/  MOV R119, 0x0 ;  /* 0x0000000000777802 */ /* 0x000fc80000000f00 */
[----:B------:R-:W-:Y:S05]  /*5060*/  RET.REL.NODEC R118 `(_ZN10layer_norm31ln_parallel_residual_bwd_kernelINS_13Kernel_traitsIf13__nv_bfloat16fS2_fjLj768ELj1ELj4ELj1ELj16ENS_18Kernel_traits_baseILj768EfS2_fS2_fjLj128EEEEELb1ELb0ELb1EEEvNS_9BwdParamsE) ;  /* 0xffffaf9076007950 */ /* 0x000fea0003c3ffff */
.L_x_958:
        /* <DEDUP_REMOVED lines=9> */
.L_x_2290:


//--------------------- .text._ZN10layer_norm22ln_bwd_finalize_kernelINS_22Kernel_traits_finalizeILj768Ef13__nv_bfloat16fS2_fjLb0ELj1024ELj4ENS_18Kernel_traits_baseILj768EfS2_fS2_fjLj1024EEEEELb0ELb0EEEvNS_9BwdParamsE --------------------------
	.section	.text._ZN10layer_norm22ln_bwd_finalize_kernelINS_22Kernel_traits_finalizeILj768Ef13__nv_bfloat16fS2_fjLb0ELj1024ELj4ENS_18Kernel_traits_baseILj768EfS2_fS2_fjLj1024EEEEELb0ELb0EEEvNS_9BwdParamsE,"ax",@progbits
	.sectioninfo	@"SHI_REGISTERS=30"
	.align	128
        .global         _ZN10layer_norm22ln_bwd_finalize_kernelINS_22Kernel_traits_finalizeILj768Ef13__nv_bfloat16fS2_fjLb0ELj1024ELj4ENS_18Kernel_traits_baseILj768EfS2_fS2_fjLj1024EEEEELb0ELb0EEEvNS_9BwdParamsE
        .type           _ZN10layer_norm22ln_bwd_finalize_kernelINS_22Kernel_traits_finalizeILj768Ef13__nv_bfloat16fS2_fjLb0ELj1024ELj4ENS_18Kernel_traits_baseILj768EfS2_fS2_fjLj1024EEEEELb0ELb0EEEvNS_9BwdParamsE,@function
        .size           _ZN10layer_norm22ln_bwd_finalize_kernelINS_22Kernel_traits_finalizeILj768Ef13__nv_bfloat16fS2_fjLb0ELj1024ELj4ENS_18Kernel_traits_baseILj768EfS2_fS2_fjLj1024EEEEELb0ELb0EEEvNS_9BwdParamsE,(.L_x_2291 - _ZN10layer_norm22ln_bwd_finalize_kernelINS_22Kernel_traits_finalizeILj768Ef13__nv_bfloat16fS2_fjLb0ELj1024ELj4ENS_18Kernel_traits_baseILj768EfS2_fS2_fjLj1024EEEEELb0ELb0EEEvNS_9BwdParamsE)
        .other          _ZN10layer_norm22ln_bwd_finalize_kernelINS_22Kernel_traits_finalizeILj768Ef13__nv_bfloat16fS2_fjLb0ELj1024ELj4ENS_18Kernel_traits_baseILj768EfS2_fS2_fjLj1024EEEEELb0ELb0EEEvNS_9BwdParamsE,@"STO_CUDA_ENTRY STV_DEFAULT"
_ZN10layer_norm22ln_bwd_finalize_kernelINS_22Kernel_traits_finalizeILj768Ef13__nv_bfloat16fS2_fjLb0ELj1024ELj4ENS_18Kernel_traits_baseILj768EfS2_fS2_fjLj1024EEEEELb0ELb0EEEvNS_9BwdParamsE:
.text._ZN10layer_norm22ln_bwd_finalize_kernelINS_22Kernel_traits_finalizeILj768Ef13__nv_bfloat16fS2_fjLb0ELj1024ELj4ENS_18Kernel_traits_baseILj768EfS2_fS2_fjLj1024EEEEELb0ELb0EEEvNS_9BwdParamsE:
        /* <DEDUP_REMOVED lines=19> */
.L_x_972:
        /* <DEDUP_REMOVED lines=28> */
.L_x_963:
        /* <DEDUP_REMOVED lines=35> */
.L_x_962:
[----:B------:R-:W-:Y:S05]  /*0520*/  BSYNC B1 ;  /* 0x0000000000017941 */ /* 0x000fea0003800000 */
.L_x_961:
        /* <DEDUP_REMOVED lines=23> */
.L_x_965:
[----:B------:R-:W-:Y:S05]  /*06a0*/  BSYNC B1 ;  /* 0x0000000000017941 */ /* 0x000fea0003800000 */
.L_x_964:
        /* <DEDUP_REMOVED lines=11> */
.L_x_966:
[----:B------:R-:W-:Y:S05]  /*0760*/  BSYNC B1 ;  /* 0x0000000000017941 */ /* 0x000fea0003800000 */
.L_x_960:
[----:B------:R-:W-:Y:S05]  /*0770*/  BSYNC B0 ;  /* 0x0000000000007941 */ /* 0x000fea0003800000 */
.L_x_959:
        /* <DEDUP_REMOVED lines=11> */
.L_x_973:
        /* <DEDUP_REMOVED lines=18> */
.L_x_974:
[----:B---3--:R-:W-:Y:S02]  /*0950*/  FADD.FTZ R4, R4, R9 ;  /* 0x0000000904047221 */ /* 0x008fe40000010000 */
[----:B-12---:R-:W-:-:S03]  /*0960*/  FADD.FTZ R6, R5, R6 ;  /* 0x0000000605067221 */ /* 0x006fc60000010000 */
[----:B------:R1:W-:Y:S04]  /*0970*/  @!P1 STS [R17.X4+0x2000], R4 ;  /* 0x0020000411009388 */ /* 0x0003e80000004800 */
[----:B------:R1:W-:Y:S02]  /*0980*/  @!P1 STS [R17.X4+0x2080], R6 ;  /* 0x0020800611009388 */ /* 0x0003e40000004800 */
.L_x_967:
        /* <DEDUP_REMOVED lines=15> */
.L_x_971:
[----:B------:R-:W-:Y:S05]  /*0a80*/  BSYNC B0 ;  /* 0x0000000000007941 */ /* 0x000fea0003800000 */
.L_x_970:
[C---:B------:R-:W-:Y:S02]  /*0a90*/  ISETP.GT.U32.AND P1, PT, R18.reuse, -0x301, PT ;  /* 0xfffffcff1200780c */ /* 0x040fe40003f24070 */
[----:B------:R-:W-:Y:S02]  /*0aa0*/  IADD3 R18, R18, 0x300, RZ ;  /* 0x0000030012127810 */ /* 0x000fe40007ffe0ff */
[----:B------:R-:W-:-:S09]  /*0ab0*/  IADD3 R19, R19, 0x180, RZ ;  /* 0x0000018013137810 */ /* 0x000fd20007ffe0ff */
[----:B01----:R-:W-:Y:S05]  /*0ac0*/  @P1 BRA `(.L_x_972) ;  /* 0xfffff66000001947 */ /* 0x003fea000383ffff */
[----:B------:R-:W-:Y:S05]  /*0ad0*/  EXIT ;  /* 0x000000000000794d */ /* 0x000fea0003800000 */
.L_x_968:
[----:B--2---:R-:W-:Y:S01]  /*0ae0*/  IMAD.MOV.U32 R9, RZ, RZ, R5 ;  /* 0x000000ffff097224 */ /* 0x004fe200078e0005 */
[----:B------:R-:W-:Y:S01]  /*0af0*/  MOV R8, 0x1 ;  /* 0x0000000100087802 */ /* 0x000fe20000000f00 */
[----:B------:R-:W-:Y:S01]  /*0b00*/  IMAD.MOV.U32 R7, RZ, RZ, 0x1f ;  /* 0x0000001fff077424 */ /* 0x000fe200078e00ff */
[----:B------:R-:W-:Y:S02]  /*0b10*/  MOV R10, 0xffffffff ;  /* 0xffffffff000a7802 */ /* 0x000fe40000000f00 */
[----:B------:R-:W-:Y:S02]  /*0b20*/  MOV R2, 0xb40 ;  /* 0x00000b4000027802 */ /* 0x000fe40000000f00 */
[----:B01----:R-:W-:Y:S05]  /*0b30*/  CALL.REL.NOINC `($__internal_54_$__cuda_sm70_shflsync_bfly_p) ;  /* 0x000003b000007944 */ /* 0x003fea0003c00000 */
[----:B-1----:R-:W-:Y:S01]  /*0b40*/  IMAD.MOV.U32 R2, RZ, RZ, R7 ;  /* 0x000000ffff027224 */ /* 0x002fe200078e0007 */
[----:B0-----:R-:W-:Y:S05]  /*0b50*/  BRA `(.L_x_973) ;  /* 0xfffffcd000007947 */ /* 0x001fea000383ffff */
.L_x_969:
[----:B------:R-:W-:Y:S01]  /*0b60*/  HFMA2.MMA R8, -RZ, RZ, 0, 1.1920928955078125e-07 ;  /* 0x00000002ff087435 */ /* 0x000fe200000001ff */
[----:B------:R-:W-:Y:S01]  /*0b70*/  MOV R7, 0x1f ;  /* 0x0000001f00077802 */ /* 0x000fe20000000f00 */
[----:B------:R-:W-:Y:S01]  /*0b80*/  IMAD.MOV.U32 R10, RZ, RZ, -0x1 ;  /* 0xffffffffff0a7424 */ /* 0x000fe200078e00ff */
[----:B------:R-:W-:-:S03]  /*0b90*/  MOV R2, 0xbb0 ;  /* 0x00000bb000027802 */ /* 0x000fc60000000f00 */
[----:B012---:R-:W-:Y:S05]  /*0ba0*/  CALL.REL.NOINC `($__internal_54_$__cuda_sm70_shflsync_bfly_p) ;  /* 0x0000034000007944 */ /* 0x007fea0003c00000 */
[----:B0-----:R-:W-:Y:S01]  /*0bb0*/  HFMA2.MMA R8, -RZ, RZ, 0, 2.384185791015625e-07 ;  /* 0x00000004ff087435 */ /* 0x001fe200000001ff */
[----:B-1----:R-:W-:Y:S01]  /*0bc0*/  FADD.FTZ R9, R9, R7 ;  /* 0x0000000709097221 */ /* 0x002fe20000010000 */
[----:B------:R-:W-:Y:S01]  /*0bd0*/  MOV R7, 0x1f ;  /* 0x0000001f00077802 */ /* 0x000fe20000000f00 */
[----:B------:R-:W-:Y:S01]  /*0be0*/  IMAD.MOV.U32 R10, RZ, RZ, -0x1 ;  /* 0xffffffffff0a7424 */ /* 0x000fe200078e00ff */
[----:B------:R-:W-:-:S02]  /*0bf0*/  MOV R2, 0xc10 ;  /* 0x00000c1000027802 */ /* 0x000fc40000000f00 */
[----:B------:R-:W-:Y:S05]  /*0c00*/  CALL.REL.NOINC `($__internal_54_$__cuda_sm70_shflsync_bfly_p) ;  /* 0x000002e000007944 */ /* 0x000fea0003c00000 */
[----:B0-----:R-:W-:Y:S01]  /*0c10*/  HFMA2.MMA R8, -RZ, RZ, 0, 4.76837158203125e-07 ;  /* 0x00000008ff087435 */ /* 0x001fe200000001ff */
[----:B-1----:R-:W-:Y:S01]  /*0c20*/  FADD.FTZ R9, R9, R7 ;  /* 0x0000000709097221 */ /* 0x002fe20000010000 */
[----:B------:R-:W-:Y:S01]  /*0c30*/  MOV R7, 0x1f ;  /* 0x0000001f00077802 */ /* 0x000fe20000000f00 */
[----:B------:R-:W-:Y:S01]  /*0c40*/  IMAD.MOV.U32 R10, RZ, RZ, -0x1 ;  /* 0xffffffffff0a7424 */ /* 0x000fe200078e00ff */
[----:B------:R-:W-:-:S02]  /*0c50*/  MOV R2, 0xc70 ;  /* 0x00000c7000027802 */ /* 0x000fc40000000f00 */
[----:B------:R-:W-:Y:S05]  /*0c60*/  CALL.REL.NOINC `($__internal_54_$__cuda_sm70_shflsync_bfly_p) ;  /* 0x0000028000007944 */ /* 0x000fea0003c00000 */
[----:B-1----:R-:W-:Y:S01]  /*0c70*/  FADD.FTZ R6, R9, R7 ;  /* 0x0000000709067221 */ /* 0x002fe20000010000 */
[----:B0-----:R-:W-:Y:S01]  /*0c80*/  HFMA2.MMA R8, -RZ, RZ, 0, 9.5367431640625e-07 ;  /* 0x00000010ff087435 */ /* 0x001fe200000001ff */
[----:B------:R-:W-:Y:S01]  /*0c90*/  MOV R7, 0x1f ;  /* 0x0000001f00077802 */ /* 0x000fe20000000f00 */
[----:B------:R-:W-:Y:S01]  /*0ca0*/  IMAD.MOV.U32 R10, RZ, RZ, -0x1 ;  /* 0xffffffffff0a7424 */ /* 0x000fe200078e00ff */
[----:B------:R-:W-:-:S02]  /*0cb0*/  MOV R2, 0xce0 ;  /* 0x00000ce000027802 */ /* 0x000fc40000000f00 */
[----:B------:R-:W-:Y:S02]  /*0cc0*/  MOV R9, R6 ;  /* 0x0000000600097202 */ /* 0x000fe40000000f00 */
[----:B------:R-:W-:Y:S05]  /*0cd0*/  CALL.REL.NOINC `($__internal_54_$__cuda_sm70_shflsync_bfly_p) ;  /* 0x0000021000007944 */ /* 0x000fea0003c00000 */
[----:B0-----:R-:W-:Y:S01]  /*0ce0*/  HFMA2.MMA R8, -RZ, RZ, 0, 5.9604644775390625e-08 ;  /* 0x00000001ff087435 */ /* 0x001fe200000001ff */
[----:B-1----:R-:W-:Y:S01]  /*0cf0*/  MOV R5, R7 ;  /* 0x0000000700057202 */ /* 0x002fe20000000f00 */
[----:B------:R-:W-:Y:S01]  /*0d00*/  IMAD.MOV.U32 R9, RZ, RZ, R4 ;  /* 0x000000ffff097224 */ /* 0x000fe200078e0004 */
[----:B------:R-:W-:Y:S01]  /*0d10*/  MOV R7, 0x1f ;  /* 0x0000001f00077802 */ /* 0x000fe20000000f00 */
[----:B------:R-:W-:Y:S01]  /*0d20*/  IMAD.MOV.U32 R10, RZ, RZ, -0x1 ;  /* 0xffffffffff0a7424 */ /* 0x000fe200078e00ff */
[----:B------:R-:W-:Y:S02]  /*0d30*/  MOV R2, 0xd50 ;  /* 0x00000d5000027802 */ /* 0x000fe40000000f00 */
[----:B------:R-:W-:Y:S05]  /*0d40*/  CALL.REL.NOINC `($__internal_54_$__cuda_sm70_shflsync_bfly_p) ;  /* 0x000001a000007944 */ /* 0x000fea0003c00000 */
[----:B0-----:R-:W-:Y:S01]  /*0d50*/  HFMA2.MMA R8, -RZ, RZ, 0, 1.1920928955078125e-07 ;  /* 0x00000002ff087435 */ /* 0x001fe200000001ff */
[----:B-1----:R-:W-:Y:S01]  /*0d60*/  FADD.FTZ R9, R4, R7 ;  /* 0x0000000704097221 */ /* 0x002fe20000010000 */
[----:B------:R-:W-:Y:S01]  /*0d70*/  MOV R7, 0x1f ;  /* 0x0000001f00077802 */ /* 0x000fe20000000f00 */
[----:B------:R-:W-:Y:S01]  /*0d80*/  IMAD.MOV.U32 R10, RZ, RZ, -0x1 ;  /* 0xffffffffff0a7424 */ /* 0x000fe200078e00ff */
[----:B------:R-:W-:Y:S02]  /*0d90*/  MOV R2, 0xdb0 ;  /* 0x00000db000027802 */ /* 0x000fe40000000f00 */
[----:B------:R-:W-:Y:S05]  /*0da0*/  CALL.REL.NOINC `($__internal_54_$__cuda_sm70_shflsync_bfly_p) ;  /* 0x0000014000007944 */ /* 0x000fea0003c00000 */
        /* <DEDUP_REMOVED lines=12> */
[----:B0-----:R-:W-:Y:S01]  /*0e70*/  HFMA2.MMA R8, -RZ, RZ, 0, 9.5367431640625e-07 ;  /* 0x00000010ff087435 */ /* 0x001fe200000001ff */
[----:B-1----:R-:W-:Y:S01]  /*0e80*/  FADD.FTZ R9, R9, R7 ;  /* 0x0000000709097221 */ /* 0x002fe20000010000 */
[----:B------:R-:W-:Y:S01]  /*0e90*/  MOV R7, 0x1f ;  /* 0x0000001f00077802 */ /* 0x000fe20000000f00 */
[----:B------:R-:W-:Y:S01]  /*0ea0*/  IMAD.MOV.U32 R10, RZ, RZ, -0x1 ;  /* 0xffffffffff0a7424 */ /* 0x000fe200078e00ff */
[----:B------:R-:W-:-:S02]  /*0eb0*/  MOV R2, 0xed0 ;  /* 0x00000ed000027802 */ /* 0x000fc40000000f00 */
[----:B------:R-:W-:Y:S05]  /*0ec0*/  CALL.REL.NOINC `($__internal_54_$__cuda_sm70_shflsync_bfly_p) ;  /* 0x0000002000007944 */ /* 0x000fea0003c00000 */
[----:B-1----:R-:W-:Y:S01]  /*0ed0*/  MOV R4, R7 ;  /* 0x0000000700047202 */ /* 0x002fe20000000f00 */
[----:B0-----:R-:W-:Y:S05]  /*0ee0*/  BRA `(.L_x_974) ;  /* 0xfffffa6000007947 */ /* 0x001fea000383ffff */
        .weak           $__internal_54_$__cuda_sm70_shflsync_bfly_p
        .type           $__internal_54_$__cuda_sm70_shflsync_bfly_p,@function
        .size           $__internal_54_$__cuda_sm70_shflsync_bfly_p,(.L_x_2291 - $__internal_54_$__cuda_sm70_shflsync_bfly_p)
$__internal_54_$__cuda_sm70_shflsync_bfly_p:
[----:B------:R-:W-:Y:S01]  /*0ef0*/  HFMA2.MMA R3, -RZ, RZ, 0, 0 ;  /* 0x00000000ff037435 */ /* 0x000fe200000001ff */
[----:B------:R-:W-:Y:S04]  /*0f00*/  WARPSYNC R10 ;  /* 0x0000000a00007348 */ /* 0x000fe80003800000 */
[----:B------:R0:W1:Y:S01]  /*0f10*/  SHFL.BFLY PT, R7, R9, R8, R7 ;  /* 0x0c00000809077389 */ /* 0x00006200000e0007 */
[----:B------:R-:W-:Y:S05]  /*0f20*/  RET.REL.NODEC R2 `(_ZN10layer_norm22ln_bwd_finalize_kernelINS_22Kernel_traits_finalizeILj768Ef13__nv_bfloat16fS2_fjLb0ELj1024ELj4ENS_18Kernel_traits_baseILj768EfS2_fS2_fjLj1024EEEEELb0ELb0EEEvNS_9BwdParamsE) ;  /* 0xfffff0d002007950 */ /* 0x000fea0003c3ffff */
.L_x_975:
        /* <DEDUP_REMOVED lines=13> */
.L_x_2291:


//--------------------- .text._ZN10layer_norm40ln_parallel_residual_bwd_finalize_kernelINS_22Kernel_traits_finalizeILj768Ef13__nv_bfloat16fS2_fjLb0ELj1024ELj4ENS_18Kernel_traits_baseILj768EfS2_fS2_fjLj1024EEEEELb0EEEvNS_9BwdParamsE --------------------------
	.section	.text._ZN10layer_norm40ln_parallel_residual_bwd_finalize_kernelINS_22Kernel_traits_finalizeILj768Ef13__nv_bfloat16fS2_fjLb0ELj1024ELj4ENS_18Kernel_traits_baseILj768EfS2_fS2_fjLj1024EEEEELb0EEEvNS_9BwdParamsE,"ax",@progbits
	.sectioninfo	@"SHI_REGISTERS=32"
	.align	128
        .global         _ZN10layer_norm40ln_parallel_residual_bwd_finalize_kernelINS_22Kernel_traits_finalizeILj768Ef13__nv_bfloat16fS2_fjLb0ELj1024ELj4ENS_18Kernel_traits_baseILj768EfS2_fS2_fjLj1024EEEEELb0EEEvNS_9BwdParamsE
        .type           _ZN10layer_norm40ln_parallel_residual_bwd_finalize_kernelINS_22Kernel_traits_finalizeILj768Ef13__nv_bfloat16fS2_fjLb0ELj1024ELj4ENS_18Kernel_traits_baseILj768EfS2_fS2_fjLj1024EEEEELb0EEEvNS_9BwdParamsE,@function
        .size           _ZN10layer_norm40ln_parallel_residual_bwd_finalize_kernelINS_22Kernel_traits_finalizeILj768Ef13__nv_bfloat16fS2_fjLb0ELj1024ELj4ENS_18Kernel_traits_baseILj768EfS2_fS2_fjLj1024EEEEELb0EEEvNS_9BwdParamsE,(.L_x_2292 - _ZN10layer_norm40ln_parallel_residual_bwd_finalize_kernelINS_22Kernel_traits_finalizeILj768Ef13__nv_bfloat16fS2_fjLb0ELj1024ELj4ENS_18Kernel_traits_baseILj768EfS2_fS2_fjLj1024EEEEELb0EEEvNS_9BwdParamsE)
        .other          _ZN10layer_norm40ln_parallel_residual_bwd_finalize_kernelINS_22Kernel_traits_finalizeILj768Ef13__nv_bfloat16fS2_fjLb0ELj1024ELj4ENS_18Kernel_traits_baseILj768EfS2_fS2_fjLj1024EEEEELb0EEEvNS_9BwdParamsE,@"STO_CUDA_ENTRY STV_DEFAULT"
_ZN10layer_norm40ln_parallel_residual_bwd_finalize_kernelINS_22Kernel_traits_finalizeILj768Ef13__nv_bfloat16fS2_fjLb0ELj1024ELj4ENS_18Kernel_traits_baseILj768EfS2_fS2_fjLj1024EEEEELb0EEEvNS_9BwdParamsE:
.text._ZN10layer_norm40ln_parallel_residual_bwd_finalize_kernelINS_22Kernel_traits_finalizeILj768Ef13__nv_bfloat16fS2_fjLb0ELj1024ELj4ENS_18Kernel_traits_baseILj768EfS2_fS2_fjLj1024EEEEELb0EEEvNS_9BwdParamsE:
        /* <DEDUP_REMOVED lines=19> */
.L_x_990:
        /* <DEDUP_REMOVED lines=36> */
.L_x_980:
        /* <DEDUP_REMOVED lines=59> */
.L_x_979:
[----:B------:R-:W-:Y:S05]  /*0720*/  BSYNC B1 ;  /* 0x0000000000017941 */ /* 0x000fea0003800000 */
.L_x_978:
        /* <DEDUP_REMOVED lines=35> */
.L_x_982:
[----:B------:R-:W-:Y:S05]  /*0960*/  BSYNC B1 ;  /* 0x0000000000017941 */ /* 0x000fea0003800000 */
.L_x_981:
        /* <DEDUP_REMOVED lines=17> */
.L_x_983:
[----:B------:R-:W-:Y:S05]  /*0a80*/  BSYNC B1 ;  /* 0x0000000000017941 */ /* 0x000fea0003800000 */
.L_x_977:
[----:B------:R-:W-:Y:S05]  /*0a90*/  BSYNC B0 ;  /* 0x0000000000007941 */ /* 0x000fea0003800000 */
.L_x_976:
        /* <DEDUP_REMOVED lines=14> */
.L_x_991:
        /* <DEDUP_REMOVED lines=36> */
.L_x_992:
        /* <DEDUP_REMOVED lines=11> */
.L_x_984:
        /* <DEDUP_REMOVED lines=21> */
.L_x_988:
[----:B------:R-:W-:Y:S05]  /*0fc0*/  BSYNC B0 ;  /* 0x0000000000007941 */ /* 0x000fea0003800000 */
.L_x_987:
[C---:B------:R-:W-:Y:S02]  /*0fd0*/  ISETP.GT.U32.AND P1, PT, R4.reuse, -0x301, PT ;  /* 0xfffffcff0400780c */ /* 0x040fe40003f24070 */
[----:B------:R-:W-:-:S02]  /*0fe0*/  IADD3 R4, R4, 0x300, RZ ;  /* 0x0000030004047810 */ /* 0x000fc40007ffe0ff */
[----:B------:R-:W-:-:S09]  /*0ff0*/  IADD3 R5, R5, 0x180, RZ ;  /* 0x0000018005057810 */ /* 0x000fd20007ffe0ff */
[----:B0-----:R-:W-:Y:S01]  /*1000*/  @!P1 CALL.REL.NOINC `(.L_x_989) ;  /* 0x0000001000009944 */ /* 0x001fe20003c00000 */
[----:B------:R-:W-:Y:S05]  /*1010*/  BRA `(.L_x_990) ;  /* 0xfffff11000007947 */ /* 0x000fea000383ffff */
.L_x_989:
[----:B------:R-:W-:Y:S05]  /*1020*/  EXIT ;  /* 0x000000000000794d */ /* 0x000fea0003800000 */
.L_x_985:
[----:B------:R-:W-:Y:S01]  /*1030*/  HFMA2.MMA R17, -RZ, RZ, 0, 1.847743988037109375e-06 ;  /* 0x0000001fff117435 */ /* 0x000fe200000001ff */
[----:B----4-:R-:W-:Y:S01]  /*1040*/  IMAD.MOV.U32 R19, RZ, RZ, R12 ;  /* 0x000000ffff137224 */ /* 0x010fe200078e000c */
[----:B------:R-:W-:Y:S02]  /*1050*/  MOV R16, 0x1 ;  /* 0x0000000100107802 */ /* 0x000fe40000000f00 */
[----:B------:R-:W-:Y:S02]  /*1060*/  MOV R14, 0xffffffff ;  /* 0xffffffff000e7802 */ /* 0x000fe40000000f00 */
[----:B------:R-:W-:Y:S02]  /*1070*/  MOV R8, 0x1090 ;  /* 0x0000109000087802 */ /* 0x000fe40000000f00 */
[----:B0123--:R-:W-:Y:S05]  /*1080*/  CALL.REL.NOINC `($__internal_55_$__cuda_sm70_shflsync_bfly_p) ;  /* 0x000007b000007944 */ /* 0x00ffea0003c00000 */
[----:B01----:R-:W-:Y:S05]  /*1090*/  BRA `(.L_x_991) ;  /* 0xfffffae000007947 */ /* 0x003fea000383ffff */
.L_x_986:
[----:B------:R-:W-:Y:S01]  /*10a0*/  HFMA2.MMA R16, -RZ, RZ, 0, 1.1920928955078125e-07 ;  /* 0x00000002ff107435 */ /* 0x000fe200000001ff */
[----:B------:R-:W-:Y:S01]  /*10b0*/  IMAD.MOV.U32 R19, RZ, RZ, R12 ;  /* 0x000000ffff137224 */ /* 0x000fe200078e000c */
[----:B------:R-:W-:Y:S02]  /*10c0*/  MOV R17, 0x1f ;  /* 0x0000001f00117802 */ /* 0x000fe40000000f00 */
[----:B------:R-:W-:-:S02]  /*10d0*/  MOV R14, 0xffffffff ;  /* 0xffffffff000e7802 */ /* 0x000fc40000000f00 */
[----:B------:R-:W-:Y:S02]  /*10e0*/  MOV R8, 0x1100 ;  /* 0x0000110000087802 */ /* 0x000fe40000000f00 */
[----:B-123--:R-:W-:Y:S05]  /*10f0*/  CALL.REL.NOINC `($__internal_55_$__cuda_sm70_shflsync_bfly_p) ;  /* 0x0000074000007944 */ /* 0x00efea0003c00000 */
[----:B0-----:R-:W-:Y:S01]  /*1100*/  HFMA2.MMA R17, -RZ, RZ, 0, 1.847743988037109375e-06 ;  /* 0x0000001fff117435 */ /* 0x001fe200000001ff */
[----:B-1----:R-:W-:Y:S01]  /*1110*/  FADD.FTZ R19, R12, R14 ;  /* 0x0000000e0c137221 */ /* 0x002fe20000010000 */
[----:B------:R-:W-:Y:S01]  /*1120*/  MOV R14, 0xffffffff ;  /* 0xffffffff000e7802 */ /* 0x000fe20000000f00 */
[----:B------:R-:W-:Y:S01]  /*1130*/  IMAD.MOV.U32 R16, RZ, RZ, 0x4 ;  /* 0x00000004ff107424 */ /* 0x000fe200078e00ff */
[----:B------:R-:W-:Y:S02]  /*1140*/  MOV R8, 0x1160 ;  /* 0x0000116000087802 */ /* 0x000fe40000000f00 */
[----:B------:R-:W-:Y:S05]  /*1150*/  CALL.REL.NOINC `($__internal_55_$__cuda_sm70_shflsync_bfly_p) ;  /* 0x000006e000007944 */ /* 0x000fea0003c00000 */
[----:B0-----:R-:W-:Y:S01]  /*1160*/  HFMA2.MMA R16, -RZ, RZ, 0, 4.76837158203125e-07 ;  /* 0x00000008ff107435 */ /* 0x001fe200000001ff */
[----:B-1----:R-:W-:Y:S01]  /*1170*/  FADD.FTZ R19, R19, R14 ;  /* 0x0000000e13137221 */ /* 0x002fe20000010000 */
[----:B------:R-:W-:Y:S01]  /*1180*/  MOV R14, 0xffffffff ;  /* 0xffffffff000e7802 */ /* 0x000fe20000000f00 */
[----:B------:R-:W-:Y:S01]  /*1190*/  IMAD.MOV.U32 R17, RZ, RZ, 0x1f ;  /* 0x0000001fff117424 */ /* 0x000fe200078e00ff */
[----:B------:R-:W-:Y:S02]  /*11a0*/  MOV R8, 0x11c0 ;  /* 0x000011c000087802 */ /* 0x000fe40000000f00 */
[----:B------:R-:W-:Y:S05]  /*11b0*/  CALL.REL.NOINC `($__internal_55_$__cuda_sm70_shflsync_bfly_p) ;  /* 0x0000068000007944 */ /* 0x000fea0003c00000 */
[----:B-1----:R-:W-:Y:S01]  /*11c0*/  FADD.FTZ R12, R19, R14 ;  /* 0x0000000e130c7221 */ /* 0x002fe20000010000 */
[----:B0-----:R-:W-:Y:S01]  /*11d0*/  HFMA2.MMA R16, -RZ, RZ, 0, 9.5367431640625e-07 ;  /* 0x00000010ff107435 */ /* 0x001fe200000001ff */
[----:B------:R-:W-:Y:S01]  /*11e0*/  MOV R17, 0x1f ;  /* 0x0000001f00117802 */ /* 0x000fe20000000f00 */
[----:B------:R-:W-:Y:S01]  /*11f0*/  IMAD.MOV.U32 R14, RZ, RZ, -0x1 ;  /* 0xffffffffff0e7424 */ /* 0x000fe200078e00ff */
[----:B------:R-:W-:-:S02]  /*1200*/  MOV R8, 0x1230 ;  /* 0x0000123000087802 */ /* 0x000fc40000000f00 */
[----:B------:R-:W-:Y:S02]  /*1210*/  MOV R19, R12 ;  /* 0x0000000c00137202 */ /* 0x000fe40000000f00 */
[----:B------:R-:W-:Y:S05]  /*1220*/  CALL.REL.NOINC `($__internal_55_$__cuda_sm70_shflsync_bfly_p) ;  /* 0x0000061000007944 */ /* 0x000fea0003c00000 */
[----:B0-----:R-:W-:Y:S01]  /*1230*/  HFMA2.MMA R17, -RZ, RZ, 0, 1.847743988037109375e-06 ;  /* 0x0000001fff117435 */ /* 0x001fe200000001ff */
[----:B-1----:R-:W-:Y:S01]  /*1240*/  MOV R15, R14 ;  /* 0x0000000e000f7202 */ /* 0x002fe20000000f00 */
[----:B------:R-:W-:Y:S01]  /*1250*/  IMAD.MOV.U32 R16, RZ, RZ, 0x1 ;  /* 0x00000001ff107424 */ /* 0x000fe200078e00ff */
[----:B------:R-:W-:Y:S02]  /*1260*/  MOV R19, R13 ;  /* 0x0000000d00137202 */ /* 0x000fe40000000f00 */
[----:B------:R-:W-:Y:S02]  /*1270*/  MOV R14, 0xffffffff ;  /* 0xffffffff000e7802 */ /* 0x000fe40000000f00 */
[----:B------:R-:W-:Y:S02]  /*1280*/  MOV R8, 0x12a0 ;  /* 0x000012a000087802 */ /* 0x000fe40000000f00 */
[----:B------:R-:W-:Y:S05]  /*1290*/  CALL.REL.NOINC `($__internal_55_$__cuda_sm70_shflsync_bfly_p) ;  /* 0x000005a000007944 */ /* 0x000fea0003c00000 */
[----:B0-----:R-:W-:Y:S01]  /*12a0*/  HFMA2.MMA R16, -RZ, RZ, 0, 1.1920928955078125e-07 ;  /* 0x00000002ff107435 */ /* 0x001fe200000001ff */
[----:B-1----:R-:W-:Y:S01]  /*12b0*/  FADD.FTZ R19, R13, R14 ;  /* 0x0000000e0d137221 */ /* 0x002fe20000010000 */
[----:B------:R-:W-:Y:S01]  /*12c0*/  MOV R14, 0xffffffff ;  /* 0xffffffff000e7802 */ /* 0x000fe20000000f00 */
[----:B------:R-:W-:Y:S01]  /*12d0*/  IMAD.MOV.U32 R17, RZ, RZ, 0x1f ;  /* 0x0000001fff117424 */ /* 0x000fe200078e00ff */
[----:B------:R-:W-:-:S02]  /*12e0*/  MOV R8, 0x1300 ;  /* 0x0000130000087802 */ /* 0x000fc40000000f00 */
[----:B------:R-:W-:Y:S05]  /*12f0*/  CALL.REL.NOINC `($__internal_55_$__cuda_sm70_shflsync_bfly_p) ;  /* 0x0000054000007944 */ /* 0x000fea0003c00000 */
[----:B0-----:R-:W-:Y:S01]  /*1300*/  HFMA2.MMA R16, -RZ, RZ, 0, 2.384185791015625e-07 ;  /* 0x00000004ff107435 */ /* 0x001fe200000001ff */
[----:B-1----:R-:W-:Y:S01]  /*1310*/  FADD.FTZ R19, R19, R14 ;  /* 0x0000000e13137221 */ /* 0x002fe20000010000 */
[----:B------:R-:W-:Y:S01]  /*1320*/  MOV R17, 0x1f ;  /* 0x0000001f00117802 */ /* 0x000fe20000000f00 */
[----:B------:R-:W-:Y:S01]  /*1330*/  IMAD.MOV.U32 R14, RZ, RZ, -0x1 ;  /* 0xffffffffff0e7424 */ /* 0x000fe200078e00ff */
[----:B------:R-:W-:-:S02]  /*1340*/  MOV R8, 0x1360 ;  /* 0x0000136000087802 */ /* 0x000fc40000000f00 */
[----:B------:R-:W-:Y:S05]  /*1350*/  CALL.REL.NOINC `($__internal_55_$__cuda_sm70_shflsync_bfly_p) ;  /* 0x000004e000007944 */ /* 0x000fea0003c00000 */
[----:B0-----:R-:W-:Y:S01]  /*1360*/  HFMA2.MMA R16, -RZ, RZ, 0, 4.76837158203125e-07 ;  /* 0x00000008ff107435 */ /* 0x001fe200000001ff */
[----:B-1----:R-:W-:Y:S01]  /*1370*/  FADD.FTZ R19, R19, R14 ;  /* 0x0000000e13137221 */ /* 0x002fe20000010000 */
[----:B------:R-:W-:-:S02]  /*1380*/  MOV R17, 0x1f ;  /* 0x0000001f00117802 */ /* 0x000fc40000000f00 */
[----:B------:R-:W-:Y:S02]  /*1390*/  MOV R14, 0xffffffff ;  /* 0xffffffff000e7802 */ /* 0x000fe40000000f00 */
[----:B------:R-:W-:Y:S02]  /*13a0*/  MOV R8, 0x13c0 ;  /* 0x000013c000087802 */ /* 0x000fe40000000f00 */
[----:B------:R-:W-:Y:S05]  /*13b0*/  CALL.REL.NOINC `($__internal_55_$__cuda_sm70_shflsync_bfly_p) ;  /* 0x0000048000007944 */ /* 0x000fea0003c00000 */
[----:B-1----:R-:W-:Y:S01]  /*13c0*/  FADD.FTZ R13, R19, R14 ;  /* 0x0000000e130d7221 */ /* 0x002fe20000010000 */
[----:B0-----:R-:W-:Y:S01]  /*13d0*/  HFMA2.MMA R16, -RZ, RZ, 0, 9.5367431640625e-07 ;  /* 0x00000010ff107435 */ /* 0x001fe200000001ff */
[----:B------:R-:W-:Y:S01]  /*13e0*/  IMAD.MOV.U32 R17, RZ, RZ, 0x1f ;  /* 0x0000001fff117424 */ /* 0x000fe200078e00ff */
[----:B------:R-:W-:Y:S02]  /*13f0*/  MOV R14, 0xffffffff ;  /* 0xffffffff000e7802 */ /* 0x000fe40000000f00 */
[----:B------:R-:W-:Y:S02]  /*1400*/  MOV R19, R13 ;  /* 0x0000000d00137202 */ /* 0x000fe40000000f00 */
[----:B------:R-:W-:Y:S02]  /*1410*/  MOV R8, 0x1430 ;  /* 0x0000143000087802 */ /* 0x000fe40000000f00 */
[----:B------:R-:W-:Y:S05]  /*1420*/  CALL.REL.NOINC `($__internal_55_$__cuda_sm70_shflsync_bfly_p) ;  /* 0x0000041000007944 */ /* 0x000fea0003c00000 */
[----:B0-----:R-:W-:Y:S01]  /*1430*/  HFMA2.MMA R17, -RZ, RZ, 0, 1.847743988037109375e-06 ;  /* 0x0000001fff117435 */ /* 0x001fe200000001ff */
[----:B-1----:R-:W-:Y:S01]  /*1440*/  MOV R18, R14 ;  /* 0x0000000e00127202 */ /* 0x002fe20000000f00 */
[----:B------:R-:W-:Y:S01]  /*1450*/  IMAD.MOV.U32 R16, RZ, RZ, 0x1 ;  /* 0x00000001ff107424 */ /* 0x000fe200078e00ff */
[----:B------:R-:W-:-:S02]  /*1460*/  MOV R19, R11 ;  /* 0x0000000b00137202 */ /* 0x000fc40000000f00 */
[----:B------:R-:W-:Y:S02]  /*1470*/  MOV R14, 0xffffffff ;  /* 0xffffffff000e7802 */ /* 0x000fe40000000f00 */
[----:B------:R-:W-:Y:S02]  /*1480*/  MOV R8, 0x14a0 ;  /* 0x000014a000087802 */ /* 0x000fe40000000f00 */
[----:B------:R-:W-:Y:S05]  /*1490*/  CALL.REL.NOINC `($__internal_55_$__cuda_sm70_shflsync_bfly_p) ;  /* 0x000003a000007944 */ /* 0x000fea0003c00000 */
[----:B0-----:R-:W-:Y:S01]  /*14a0*/  HFMA2.MMA R16, -RZ, RZ, 0, 1.1920928955078125e-07 ;  /* 0x00000002ff107435 */ /* 0x001fe200000001ff */
[----:B-1----:R-:W-:Y:S01]  /*14b0*/  FADD.FTZ R19, R11, R14 ;  /* 0x0000000e0b137221 */ /* 0x002fe20000010000 */
[----:B------:R-:W-:Y:S01]  /*14c0*/  MOV R17, 0x1f ;  /* 0x0000001f00117802 */ /* 0x000fe20000000f00 */
[----:B------:R-:W-:Y:S01]  /*14d0*/  IMAD.MOV.U32 R14, RZ, RZ, -0x1 ;  /* 0xffffffffff0e7424 */ /* 0x000fe200078e00ff */
[----:B------:R-:W-:Y:S02]  /*14e0*/  MOV R8, 0x1500 ;  /* 0x0000150000087802 */ /* 0x000fe40000000f00 */
[----:B------:R-:W-:Y:S05]  /*14f0*/  CALL.REL.NOINC `($__internal_55_$__cuda_sm70_shflsync_bfly_p) ;  /* 0x0000034000007944 */ /* 0x000fea0003c00000 */
[----:B0-----:R-:W-:Y:S01]  /*1500*/  HFMA2.MMA R16, -RZ, RZ, 0, 2.384185791015625e-07 ;  /* 0x00000004ff107435 */ /* 0x001fe200000001ff */
[----:B-1----:R-:W-:Y:S01]  /*1510*/  FADD.FTZ R19, R19, R14 ;  /* 0x0000000e13137221 */ /* 0x002fe20000010000 */
[----:B------:R-:W-:Y:S02]  /*1520*/  MOV R17, 0x1f ;  /* 0x0000001f00117802 */ /* 0x000fe40000000f00 */
[----:B------:R-:W-:-:S02]  /*1530*/  MOV R14, 0xffffffff ;  /* 0xffffffff000e7802 */ /* 0x000fc40000000f00 */
        /* <DEDUP_REMOVED lines=10> */
[----:B------:R-:W-:Y:S02]  /*15e0*/  MOV R17, 0x1f ;  /* 0x0000001f00117802 */ /* 0x000fe40000000f00 */
[----:B------:R-:W-:Y:S01]  /*15f0*/  MOV R14, 0xffffffff ;  /* 0xffffffff000e7802 */ /* 0x000fe20000000f00 */
[----:B------:R-:W-:Y:S01]  /*1600*/  IMAD.MOV.U32 R19, RZ, RZ, R11 ;  /* 0x000000ffff137224 */ /* 0x000fe200078e000b */
[----:B------:R-:W-:-:S02]  /*1610*/  MOV R8, 0x1630 ;  /* 0x0000163000087802 */ /* 0x000fc40000000f00 */
[----:B------:R-:W-:Y:S05]  /*1620*/  CALL.REL.NOINC `($__internal_55_$__cuda_sm70_shflsync_bfly_p) ;  /* 0x0000021000007944 */ /* 0x000fea0003c00000 */
[----:B0-----:R-:W-:Y:S01]  /*1630*/  HFMA2.MMA R16, -RZ, RZ, 0, 5.9604644775390625e-08 ;  /* 0x00000001ff107435 */ /* 0x001fe200000001ff */
[----:B-1----:R-:W-:Y:S01]  /*1640*/  MOV R20, R14 ;  /* 0x0000000e00147202 */ /* 0x002fe20000000f00 */
[----:B------:R-:W-:Y:S01]  /*1650*/  IMAD.MOV.U32 R14, RZ, RZ, -0x1 ;  /* 0xffffffffff0e7424 */ /* 0x000fe200078e00ff */
[----:B------:R-:W-:-:S02]  /*1660*/  MOV R19, R10 ;  /* 0x0000000a00137202 */ /* 0x000fc40000000f00 */
[----:B------:R-:W-:Y:S02]  /*1670*/  MOV R17, 0x1f ;  /* 0x0000001f00117802 */ /* 0x000fe40000000f00 */
[----:B------:R-:W-:Y:S02]  /*1680*/  MOV R8, 0x16a0 ;  /* 0x000016a000087802 */ /* 0x000fe40000000f00 */
[----:B------:R-:W-:Y:S05]  /*1690*/  CALL.REL.NOINC `($__internal_55_$__cuda_sm70_shflsync_bfly_p) ;  /* 0x000001a000007944 */ /* 0x000fea0003c00000 */
[----:B0-----:R-:W-:Y:S01]  /*16a0*/  HFMA2.MMA R16, -RZ, RZ, 0, 1.1920928955078125e-07 ;  /* 0x00000002ff107435 */ /* 0x001fe200000001ff */
[----:B-1----:R-:W-:Y:S01]  /*16b0*/  FADD.FTZ R19, R10, R14 ;  /* 0x0000000e0a137221 */ /* 0x002fe20000010000 */
[----:B------:R-:W-:Y:S02]  /*16c0*/  MOV R17, 0x1f ;  /* 0x0000001f00117802 */ /* 0x000fe40000000f00 */
[----:B------:R-:W-:Y:S02]  /*16d0*/  MOV R14, 0xffffffff ;  /* 0xffffffff000e7802 */ /* 0x000fe40000000f00 */
[----:B------:R-:W-:Y:S02]  /*16e0*/  MOV R8, 0x1700 ;  /* 0x0000170000087802 */ /* 0x000fe40000000f00 */
[----:B------:R-:W-:Y:S05]  /*16f0*/  CALL.REL.NOINC `($__internal_55_$__cuda_sm70_shflsync_bfly_p) ;  /* 0x0000014000007944 */ /* 0x000fea0003c00000 */
[----:B0-----:R-:W-:Y:S01]  /*1700*/  HFMA2.MMA R16, -RZ, RZ, 0, 2.384185791015625e-07 ;  /* 0x00000004ff107435 */ /* 0x001fe200000001ff */
[----:B-1----:R-:W-:Y:S01]  /*1710*/  FADD.FTZ R19, R19, R14 ;  /* 0x0000000e13137221 */ /* 0x002fe20000010000 */
[----:B------:R-:W-:Y:S01]  /*1720*/  MOV R14, 0xffffffff ;  /* 0xffffffff000e7802 */ /* 0x000fe20000000f00 */
[----:B------:R-:W-:Y:S01]  /*1730*/  IMAD.MOV.U32 R17, RZ, RZ, 0x1f ;  /* 0x0000001fff117424 */ /* 0x000fe200078e00ff */
        /* <DEDUP_REMOVED lines=8> */
[----:B0-----:R-:W-:Y:S01]  /*17c0*/  HFMA2.MMA R17, -RZ, RZ, 0, 1.847743988037109375e-06 ;  /* 0x0000001fff117435 */ /* 0x001fe200000001ff */
[----:B-1----:R-:W-:Y:S01]  /*17d0*/  FADD.FTZ R19, R19, R14 ;  /* 0x0000000e13137221 */ /* 0x002fe20000010000 */
[----:B------:R-:W-:Y:S01]  /*17e0*/  MOV R14, 0xffffffff ;  /* 0xffffffff000e7802 */ /* 0x000fe20000000f00 */
[----:B------:R-:W-:Y:S01]  /*17f0*/  IMAD.MOV.U32 R16, RZ, RZ, 0x10 ;  /* 0x00000010ff107424 */ /* 0x000fe200078e00ff */
[----:B------:R-:W-:Y:S02]  /*1800*/  MOV R8, 0x1820 ;  /* 0x0000182000087802 */ /* 0x000fe40000000f00 */
[----:B------:R-:W-:Y:S05]  /*1810*/  CALL.REL.NOINC `($__internal_55_$__cuda_sm70_shflsync_bfly_p) ;  /* 0x0000002000007944 */ /* 0x000fea0003c00000 */
[----:B-1----:R-:W-:Y:S01]  /*1820*/  MOV R8, R14 ;  /* 0x0000000e00087202 */ /* 0x002fe20000000f00 */
[----:B0-----:R-:W-:Y:S05]  /*1830*/  BRA `(.L_x_992) ;  /* 0xfffff58000007947 */ /* 0x001fea000383ffff */
        .weak           $__internal_55_$__cuda_sm70_shflsync_bfly_p
        .type           $__internal_55_$__cuda_sm70_shflsync_bfly_p,@function
        .size           $__internal_55_$__cuda_sm70_shflsync_bfly_p,(.L_x_2292 - $__internal_55_$__cuda_sm70_shflsync_bfly_p)
$__internal_55_$__cuda_sm70_shflsync_bfly_p:
[----:B------:R-:W-:Y:S01]  /*1840*/  HFMA2.MMA R9, -RZ, RZ, 0, 0 ;  /* 0x00000000ff097435 */ /* 0x000fe200000001ff */
[----:B------:R-:W-:Y:S04]  /*1850*/  WARPSYNC R14 ;  /* 0x0000000e00007348 */ /* 0x000fe80003800000 */
[----:B------:R0:W1:Y:S01]  /*1860*/  SHFL.BFLY PT, R14, R19, R16, R17 ;  /* 0x0c000010130e7389 */ /* 0x00006200000e0011 */
[----:B------:R-:W-:Y:S05]  /*1870*/  RET.REL.NODEC R8 `(_ZN10layer_norm40ln_parallel_residual_bwd_finalize_kernelINS_22Kernel_traits_finalizeILj768Ef13__nv_bfloat16fS2_fjLb0ELj1024ELj4ENS_18Kernel_traits_baseILj768EfS2_fS2_fjLj1024EEEEELb0EEEvNS_9BwdParamsE) ;  /* 0xffffe78008007950 */ /* 0x000fea0003c3ffff */
.L_x_993:
        /* <DEDUP_REMOVED lines=16> */
.L_x_2292:


//--------------------- .text._ZN10layer_norm31ln_parallel_residual_bwd_kernelINS_13Kernel_traitsIf13__nv_bfloat16fS2_fjLj768ELj1ELj4ELj1ELj16ENS_18Kernel_traits_baseILj768EfS2_fS2_fjLj128EEEEELb1ELb1ELb0EEEvNS_9BwdParamsE --------------------------
	.section	.text._ZN10layer_norm31ln_parallel_residual_bwd_kernelINS_13Kernel_traitsIf13__nv_bfloat16fS2_fjLj768ELj1ELj4ELj1ELj16ENS_18Kernel_traits_baseILj768EfS2_fS2_fjLj128EEEEELb1ELb1ELb0EEEvNS_9BwdParamsE,"ax",@progbits
	.sectioninfo	@"SHI_REGISTERS=203"
	.align	128
        .global         _ZN10layer_norm31ln_parallel_residual_bwd_kernelINS_13Kernel_traitsIf13__nv_bfloat16fS2_fjLj768ELj1ELj4ELj1ELj16ENS_18Kernel_traits_baseILj768EfS2_fS2_fjLj128EEEEELb1ELb1ELb0EEEvNS_9BwdParamsE
        .type           _ZN10layer_norm31ln_parallel_residual_bwd_kernelINS_13Kernel_traitsIf13__nv_bfloat16fS2_fjLj768ELj1ELj4ELj1ELj16ENS_18Kernel_traits_baseILj768EfS2_fS2_fjLj128EEEEELb1ELb1ELb0EEEvNS_9BwdParamsE,@function
        .size           _ZN10layer_norm31ln_parallel_residual_bwd_kernelINS_13Kernel_traitsIf13__nv_bfloat16fS2_fjLj768ELj1ELj4ELj1ELj16ENS_18Kernel_traits_baseILj768EfS2_fS2_fjLj128EEEEELb1ELb1ELb0EEEvNS_9BwdParamsE,(.L_x_2293 - _ZN10layer_norm31ln_parallel_residual_bwd_kernelINS_13Kernel_traitsIf13__nv_bfloat16fS2_fjLj768ELj1ELj4ELj1ELj16ENS_18Kernel_traits_baseILj768EfS2_fS2_fjLj128EEEEELb1ELb1ELb0EEEvNS_9BwdParamsE)
        .other          _ZN10layer_norm31ln_parallel_residual_bwd_kernelINS_13Kernel_traitsIf13__nv_bfloat16fS2_fjLj768ELj1ELj4ELj1ELj16ENS_18Kernel_traits_baseILj768EfS2_fS2_fjLj128EEEEELb1ELb1ELb0EEEvNS_9BwdParamsE,@"STO_CUDA_ENTRY STV_DEFAULT"
_ZN10layer_norm31ln_parallel_residual_bwd_kernelINS_13Kernel_traitsIf13__nv_bfloat16fS2_fjLj768ELj1ELj4ELj1ELj16ENS_18Kernel_traits_baseILj768EfS2_fS2_fjLj128EEEEELb1ELb1ELb0EEEvNS_9BwdParamsE:
.text._ZN10layer_norm31ln_parallel_residual_bwd_kernelINS_13Kernel_traitsIf13__nv_bfloat16fS2_fjLj768ELj1ELj4ELj1ELj16ENS_18Kernel_traits_baseILj768EfS2_fS2_fjLj128EEEEELb1ELb1ELb0EEEvNS_9BwdParamsE:
        /* <DEDUP_REMOVED lines=19> */
[----:B------:R-:W-:-:S02]  /*0130*/  @P3 IADD3 R4, R4, 0x20, RZ ;  /* 0x0000002004043810 */ /* 0x000fc40007ffe0ff */
        /* <DEDUP_REMOVED lines=37> */
[----:B------:R-:W-:-:S07]  /*0390*/  HFMA2.MMA R73, -RZ, RZ, 0, 0 ;  /* 0x00000000ff497435 */ /* 0x000fce00000001ff */
.L_x_1010:
        /* <DEDUP_REMOVED lines=8> */
[----:B------:R-:W-:-:S02]  /*0420*/  CS2R R186, SRZ ;  /* 0x0000000000ba7805 */ /* 0x000fc4000001ff00 */
[----:B------:R-:W-:-:S04]  /*0430*/  SHF.R.S32.HI R117, RZ, 0x1f, R116 ;  /* 0x0000001fff757819 */ /* 0x000fc80000011474 */
[----:B------:R-:W-:Y:S02]  /*0440*/  LEA.HI R117, R117, R116, RZ, 0x3 ;  /* 0x0000007475757211 */ /* 0x000fe400078f18ff */
[----:B------:R-:W-:-:S04]  /*0450*/  LOP3.LUT R116, R0, 0x1f, RZ, 0xc0, !PT ;  /* 0x0000001f00747812 */ /* 0x000fc800078ec0ff */
[----:B------:R-:W-:-:S05]  /*0460*/  LEA.HI.SX32 R135, R117, R116, 0x1d ;  /* 0x0000007475877211 */ /* 0x000fca00078feaff */
[----:B------:R-:W-:Y:S01]  /*0470*/  IMAD.MOV.U32 R188, RZ, RZ, R135 ;  /* 0x000000ffffbc7224 */ /* 0x000fe200078e0087 */
[----:B--2---:R-:W-:Y:S01]  /*0480*/  FSEL R185, R112, RZ, !P5 ;  /* 0x000000ff70b97208 */ /* 0x004fe20006800000 */
[----:B------:R-:W-:Y:S05]  /*0490*/  @!P2 BRA `(.L_x_997) ;  /* 0x000005800000a947 */ /* 0x000fea0003800000 */
[----:B-1----:R-:W-:Y:S02]  /*04a0*/  MOV R120, 0x10 ;  /* 0x0000001000787802 */ /* 0x002fe40000000f00 */
[----:B------:R-:W-:-:S03]  /*04b0*/  LEA R126, P0, R135, c[0x0][0x188], 0x5 ;  /* 0x00006200877e7a11 */ /* 0x000fc600078028ff */
[C---:B------:R-:W-:Y:S01]  /*04c0*/  IMAD.WIDE.U32 R120, R135.reuse, R120, c[0x0][0x208] ;  /* 0x0000820087787625 */ /* 0x040fe200078e0078 */
[----:B------:R-:W-:-:S05]  /*04d0*/  LEA.HI.X R127, R135, c[0x0][0x18c], RZ, 0x5, P0 ;  /* 0x00006300877f7a11 */ /* 0x000fca00000f2cff */
        /* <DEDUP_REMOVED lines=21> */
[----:B------:R-:W-:Y:S01]  /*0630*/  FADD.FTZ R153, -R185, R116 ;  /* 0x00000074b9997221 */ /* 0x000fe20000010100 */
[--C-:B---3--:R-:W-:Y:S02]  /*0640*/  PRMT R117, RZ, 0x5410, R120.reuse ;  /* 0x00005410ff757816 */ /* 0x108fe40000000078 */
[----:B------:R-:W-:Y:S01]  /*0650*/  PRMT R120, RZ, 0x7610, R120 ;  /* 0x00007610ff787816 */ /* 0x000fe20000000078 */
[----:B-----5:R-:W-:-:S02]  /*0660*/  FMUL.FTZ R153, R136, R153 ;  /* 0x0000009988997220 */ /* 0x020fc40000410000 */
[----:B0-----:R-:W-:Y:S01]  /*0670*/  FMUL.FTZ R156, R96, R117 ;  /* 0x00000075609c7220 */ /* 0x001fe20000410000 */
[----:B------:R-:W-:Y:S01]  /*0680*/  PRMT R116, RZ, 0x7610, R121 ;  /* 0x00007610ff747816 */ /* 0x000fe20000000079 */
[C---:B------:R-:W-:Y:S01]  /*0690*/  FADD.FTZ R163, -R185.reuse, R118 ;  /* 0x00000076b9a37221 */ /* 0x040fe20000010100 */
[----:B------:R-:W-:Y:S01]  /*06a0*/  PRMT R191, RZ, 0x5410, R123 ;  /* 0x00005410ffbf7816 */ /* 0x000fe2000000007b */
[C---:B------:R-:W-:Y:S01]  /*06b0*/  FADD.FTZ R165, -R185.reuse, R119 ;  /* 0x00000077b9a57221 */ /* 0x040fe20000010100 */
[----:B------:R-:W-:Y:S01]  /*06c0*/  PRMT R119, RZ, 0x5410, R121 ;  /* 0x00005410ff777816 */ /* 0x000fe20000000079 */
[C---:B----4-:R-:W-:Y:S01]  /*06d0*/  FADD.FTZ R121, -R185.reuse, R112 ;  /* 0x00000070b9797221 */ /* 0x050fe20000010100 */
[----:B------:R-:W-:Y:S01]  /*06e0*/  PRMT R118, RZ, 0x7610, R123 ;  /* 0x00007610ff767816 */ /* 0x000fe2000000007b */
[----:B------:R-:W-:Y:S02]  /*06f0*/  FADD.FTZ R123, -R185, R113 ;  /* 0x00000071b97b7221 */ /* 0x000fe40000010100 */
[----:B------:R-:W-:-:S02]  /*0700*/  FMUL.FTZ R154, R136, R161 ;  /* 0x000000a1889a7220 */ /* 0x000fc40000410000 */
[----:B------:R-:W-:Y:S02]  /*0710*/  FMUL.FTZ R157, R97, R120 ;  /* 0x00000078619d7220 */ /* 0x000fe40000410000 */
[----:B------:R-:W-:Y:S02]  /*0720*/  FADD.FTZ R112, RZ, R156 ;  /* 0x0000009cff707221 */ /* 0x000fe40000010000 */
[----:B------:R-:W-:Y:S02]  /*0730*/  FFMA.FTZ R113, R153, R156, RZ ;  /* 0x0000009c99717223 */ /* 0x000fe400000100ff */
[----:B------:R-:W-:Y:S02]  /*0740*/  FADD.FTZ R193, -R185, R115 ;  /* 0x00000073b9c17221 */ /* 0x000fe40000010100 */
[----:B------:R-:W-:Y:S02]  /*0750*/  FMUL.FTZ R155, R136, R163 ;  /* 0x000000a3889b7220 */ /* 0x000fe40000410000 */
[----:B------:R-:W-:-:S02]  /*0760*/  FMUL.FTZ R160, R98, R119 ;  /* 0x0000007762a07220 */ /* 0x000fc40000410000 */
[----:B------:R-:W-:Y:S02]  /*0770*/  FADD.FTZ R115, R112, R157 ;  /* 0x0000009d70737221 */ /* 0x000fe40000010000 */
[----:B------:R-:W-:Y:S01]  /*0780*/  FFMA.FTZ R113, R154, R157, R113 ;  /* 0x0000009d9a717223 */ /* 0x000fe20000010071 */
[----:B------:R-:W-:Y:S01]  /*0790*/  PRMT R167, RZ, 0x5410, R122 ;  /* 0x00005410ffa77816 */ /* 0x000fe2000000007a */
[C---:B-1----:R-:W-:Y:S02]  /*07a0*/  FMUL.FTZ R158, R136.reuse, R165 ;  /* 0x000000a5889e7220 */ /* 0x042fe40000410000 */
        /* <DEDUP_REMOVED lines=39> */
.L_x_997:
[----:B-1----:R-:W-:Y:S05]  /*0a20*/  BSYNC B1 ;  /* 0x0000000000017941 */ /* 0x002fea0003800000 */
.L_x_996:
        /* <DEDUP_REMOVED lines=90> */
.L_x_999:
[----:B------:R-:W-:Y:S05]  /*0fd0*/  BSYNC B1 ;  /* 0x0000000000017941 */ /* 0x000fea0003800000 */
.L_x_998:
[----:B------:R-:W-:Y:S01]  /*0fe0*/  BSSY B1, `(.L_x_1000) ;  /* 0x0000059000017945 */ /* 0x000fe20003800000 */
[----:B------:R-:W-:Y:S05]  /*0ff0*/  @!P4 BRA `(.L_x_1001) ;  /* 0x000005700000c947 */ /* 0x000fea0003800000 */
[----:B------:R-:W-:Y:S01]  /*1000*/  HFMA2.MMA R113, -RZ, RZ, 0, 9.5367431640625e-07 ;  /* 0x00000010ff717435 */ /* 0x000fe200000001ff */
[----:B------:R-:W-:-:S04]  /*1010*/  LEA R132, P0, R188, c[0x0][0x188], 0x5 ;  /* 0x00006200bc847a11 */ /* 0x000fc800078028ff */
[----:B------:R-:W-:-:S05]  /*1020*/  LEA.HI.X R133, R188, c[0x0][0x18c], RZ, 0x5, P0 ;  /* 0x00006300bc857a11 */ /* 0x000fca00000f2cff */
[C---:B------:R-:W-:Y:S01]  /*1030*/  IMAD.WIDE.U32 R112, R188.reuse, R113, c[0x0][0x208] ;  /* 0x00008200bc707625 */ /* 0x040fe200078e0071 */
[----:B------:R0:W2:Y:S04]  /*1040*/  LDG.E.128 R116, [R132.64] ;  /* 0x0000000484747981 */ /* 0x0000a8000c1e1d00 */
[----:B------:R0:W3:Y:S04]  /*1050*/  LDG.E.128 R120, [R132.64+0x10] ;  /* 0x0000100484787981 */ /* 0x0000e8000c1e1d00 */
[----:B------:R-:W4:Y:S01]  /*1060*/  LDG.E.128 R112, [R112.64] ;  /* 0x0000000470707981 */ /* 0x000f22000c1e1d00 */
[----:B------:R-:W-:Y:S01]  /*1070*/  ISETP.NE.U32.AND P0, PT, RZ, c[0x0][0x218], PT ;  /* 0x00008600ff007a0c */ /* 0x000fe20003f05070 */
[----:B------:R-:W-:Y:S01]  /*1080*/  IMAD.SHL.U32 R142, R188, 0x8, RZ ;  /* 0x00000008bc8e7824 */ /* 0x000fe200078e00ff */
[----:B------:R-:W-:-:S02]  /*1090*/  ISETP.NE.U32.AND P1, PT, RZ, c[0x0][0x250], PT ;  /* 0x00009400ff007a0c */ /* 0x000fc40003f25070 */
[----:B------:R-:W-:Y:S02]  /*10a0*/  ISETP.NE.AND.EX P0, PT, RZ, c[0x0][0x21c], PT, P0 ;  /* 0x00008700ff007a0c */ /* 0x000fe40003f05300 */
[----:B------:R-:W-:Y:S02]  /*10b0*/  ISETP.NE.AND.EX P1, PT, RZ, c[0x0][0x254], PT, P1 ;  /* 0x00009500ff007a0c */ /* 0x000fe40003f25310 */
[----:B------:R-:W-:-:S09]  /*10c0*/  SHF.R.U32.HI R137, RZ, 0x1d, R188 ;  /* 0x0000001dff897819 */ /* 0x000fd200000116bc */
[----:B------:R-:W-:-:S04]  /*10d0*/  @P0 LEA R138, P6, R188, c[0x0][0x218], 0x5 ;  /* 0x00008600bc8a0a11 */ /* 0x000fc800078c28ff */
        /* <DEDUP_REMOVED lines=10> */
[C---:B------:R-:W-:Y:S02]  /*1180*/  FADD.FTZ R137, -R185.reuse, R116 ;  /* 0x00000074b9897221 */ /* 0x040fe40000010100 */
[C---:B---3--:R-:W-:Y:S01]  /*1190*/  FADD.FTZ R151, -R185.reuse, R120 ;  /* 0x00000078b9977221 */ /* 0x048fe20000010100 */
[--C-:B----4-:R-:W-:Y:S01]  /*11a0*/  PRMT R117, RZ, 0x5410, R112.reuse ;  /* 0x00005410ff757816 */ /* 0x110fe20000000070 */
[C---:B-1---5:R-:W-:Y:S01]  /*11b0*/  FMUL.FTZ R138, R136.reuse, R145 ;  /* 0x00000091888a7220 */ /* 0x062fe20000410000 */
[----:B------:R-:W-:Y:S01]  /*11c0*/  PRMT R112, RZ, 0x7610, R112 ;  /* 0x00007610ff707816 */ /* 0x000fe20000000070 */
[----:B------:R-:W-:Y:S01]  /*11d0*/  FADD.FTZ R149, -R185, R119 ;  /* 0x00000077b9957221 */ /* 0x000fe20000010100 */
[--C-:B------:R-:W-:Y:S01]  /*11e0*/  PRMT R119, RZ, 0x5410, R113.reuse ;  /* 0x00005410ff777816 */ /* 0x100fe20000000071 */
[----:B------:R-:W-:Y:S01]  /*11f0*/  FMUL.FTZ R137, R136, R137 ;  /* 0x0000008988897220 */ /* 0x000fe20000410000 */
[----:B------:R-:W-:Y:S01]  /*1200*/  PRMT R116, RZ, 0x7610, R113 ;  /* 0x00007610ff747816 */ /* 0x000fe20000000071 */
[----:B0-----:R-:W-:Y:S01]  /*1210*/  FMUL.FTZ R140, R80, R117 ;  /* 0x00000075508c7220 */ /* 0x001fe20000410000 */
        /* <DEDUP_REMOVED lines=14> */
[----:B------:R-:W-:Y:S02]  /*1300*/  FFMA.FTZ R186, R138, R141, R186 ;  /* 0x0000008d8aba7223 */ /* 0x000fe400000100ba */
[----:B------:R-:W-:Y:S02]  /*1310*/  FMUL.FTZ R142, R136, R149 ;  /* 0x00000095888e7220 */ /* 0x000fe40000410000 */
[----:B------:R-:W-:Y:S02]  /*1320*/  FMUL.FTZ R143, R83, R116 ;  /* 0x00000074538f7220 */ /* 0x000fe40000410000 */
[----:B------:R-:W-:Y:S02]  /*1330*/  FADD.FTZ R112, R113, R144 ;  /* 0x0000009071707221 */ /* 0x000fe40000010000 */
[----:B------:R-:W-:Y:S01]  /*1340*/  FFMA.FTZ R186, R139, R144, R186 ;  /* 0x000000908bba7223 */ /* 0x000fe200000100ba */
[----:B------:R-:W-:Y:S01]  /*1350*/  PRMT R114, RZ, 0x7610, R114 ;  /* 0x00007610ff727816 */ /* 0x000fe20000000072 */
[----:B------:R-:W-:-:S02]  /*1360*/  FADD.FTZ R121, -R185, R121 ;  /* 0x00000079b9797221 */ /* 0x000fc40000010100 */
[----:B------:R-:W-:Y:S02]  /*1370*/  FADD.FTZ R113, R112, R143 ;  /* 0x0000008f70717221 */ /* 0x000fe40000010000 */
[----:B------:R-:W-:Y:S02]  /*1380*/  FFMA.FTZ R186, R142, R143, R186 ;  /* 0x0000008f8eba7223 */ /* 0x000fe400000100ba */
[C---:B------:R-:W-:Y:S02]  /*1390*/  FADD.FTZ R191, -R185.reuse, R122 ;  /* 0x0000007ab9bf7221 */ /* 0x040fe40000010100 */
[----:B------:R-:W-:Y:S01]  /*13a0*/  FADD.FTZ R185, -R185, R123 ;  /* 0x0000007bb9b97221 */ /* 0x000fe20000010100 */
[----:B------:R-:W-:Y:S01]  /*13b0*/  PRMT R123, RZ, 0x5410, R115 ;  /* 0x00005410ff7b7816 */ /* 0x000fe20000000073 */
        /* <DEDUP_REMOVED lines=27> */
.L_x_1001:
[----:B------:R-:W-:Y:S05]  /*1570*/  BSYNC B1 ;  /* 0x0000000000017941 */ /* 0x000fea0003800000 */
.L_x_1000:
[----:B------:R-:W-:Y:S05]  /*1580*/  BRA.DIV ~URZ, `(.L_x_1002) ;  /* 0x000024d27f007947 */ /* 0x000fea000b800000 */
[----:B------:R0:W1:Y:S02]  /*1590*/  SHFL.BFLY PT, R114, R187, 0x1, 0x1f ;  /* 0x0c201f00bb727f89 */ /* 0x00006400000e0000 */
.L_x_1011:
        /* <DEDUP_REMOVED lines=18> */
.L_x_1012:
[----:B0-2---:R-:W-:Y:S01]  /*16c0*/  FADD.FTZ R116, R119, R116 ;  /* 0x0000007477747221 */ /* 0x005fe20000010000 */
        /* <DEDUP_REMOVED lines=11> */
[----:B------:R-:W-:Y:S01]  /*1780*/  FADD.FTZ R115, R157, -R112 ;  /* 0x800000709d737221 */ /* 0x000fe20000010000 */
[----:B------:R-:W-:Y:S01]  /*1790*/  MOV R112, R126 ;  /* 0x0000007e00707202 */ /* 0x000fe20000000f00 */
        /* <DEDUP_REMOVED lines=112> */
.L_x_1005:
[----:B------:R-:W-:Y:S05]  /*1ea0*/  BSYNC B1 ;  /* 0x0000000000017941 */ /* 0x000fea0003800000 */
.L_x_1004:
        /* <DEDUP_REMOVED lines=8> */
[----:B------:R-:W-:Y:S01]  /*1f30*/  FADD.FTZ R115, R173, -R112 ;  /* 0x80000070ad737221 */ /* 0x000fe20000010000 */
[----:B------:R-:W-:Y:S01]  /*1f40*/  MOV R112, R2 ;  /* 0x0000000200707202 */ /* 0x000fe20000000f00 */
[----:B------:R-:W-:-:S02]  /*1f50*/  FADD.FTZ R113, R172, -R113 ;  /* 0x80000071ac717221 */ /* 0x000fc40000010000 */
[-CC-:B------:R-:W-:Y:S01]  /*1f60*/  FFMA.FTZ R119, R171, R117.reuse, R122.reuse ;  /* 0x00000075ab777223 */ /* 0x180fe2000001007a */
[----:B------:R-:W-:Y:S01]  /*1f70*/  LOP3.LUT P6, RZ, R112, 0xff, RZ, 0xc0, !PT ;  /* 0x000000ff70ff7812 */ /* 0x000fe200078cc0ff */
[----:B------:R-:W-:Y:S02]  /*1f80*/  FFMA.FTZ R112, R174, R117, R122 ;  /* 0x00000075ae707223 */ /* 0x000fe4000001007a */
[----:B-----5:R-:W-:Y:S02]  /*1f90*/  FMUL.FTZ R113, R136, R113 ;  /* 0x0000007188717220 */ /* 0x020fe40000410000 */
[----:B------:R-:W-:Y:S02]  /*1fa0*/  FADD.FTZ R119, R176, -R119 ;  /* 0x80000077b0777221 */ /* 0x000fe40000010000 */
[----:B------:R-:W-:Y:S02]  /*1fb0*/  FMUL.FTZ R114, R136, R115 ;  /* 0x0000007388727220 */ /* 0x000fe40000410000 */
[----:B------:R-:W-:-:S02]  /*1fc0*/  FADD.FTZ R115, R175, -R112 ;  /* 0x80000070af737221 */ /* 0x000fc40000010000 */
[----:B------:R-:W-:Y:S02]  /*1fd0*/  @P1 FADD.FTZ R113, R16, R113 ;  /* 0x0000007110711221 */ /* 0x000fe40000010000 */
[--C-:B------:R-:W-:Y:S02]  /*1fe0*/  FFMA.FTZ R112, R180, R117, R122.reuse ;  /* 0x00000075b4707223 */ /* 0x100fe4000001007a */
[C---:B------:R-:W-:Y:S02]  /*1ff0*/  FMUL.FTZ R119, R136.reuse, R119 ;  /* 0x0000007788777220 */ /* 0x040fe40000410000 */
[----:B------:R-:W-:Y:S02]  /*2000*/  FFMA.FTZ R121, R177, R117, R122 ;  /* 0x00000075b1797223 */ /* 0x000fe4000001007a */
[----:B------:R-:W-:Y:S02]  /*2010*/  FMUL.FTZ R118, R136, R115 ;  /* 0x0000007388767220 */ /* 0x000fe40000410000 */
[----:B------:R-:W-:-:S02]  /*2020*/  FMUL.FTZ R185, R113, c[0x0][0x1e8] ;  /* 0x00007a0071b97a20 */ /* 0x000fc40000410000 */
[----:B------:R-:W-:Y:S02]  /*2030*/  FADD.FTZ R115, R179, -R112 ;  /* 0x80000070b3737221 */ /* 0x000fe40000010000 */
[----:B------:R-:W-:Y:S01]  /*2040*/  @P1 FADD.FTZ R119, R18, R119 ;  /* 0x0000007712771221 */ /* 0x000fe20000010000 */
[----:B------:R-:W-:Y:S01]  /*2050*/  FSEL R186, R185, RZ, P6 ;  /* 0x000000ffb9ba7208 */ /* 0x000fe20003000000 */
[-CC-:B------:R-:W-:Y:S01]  /*2060*/  FFMA.FTZ R123, R181, R117.reuse, R122.reuse ;  /* 0x00000075b57b7223 */ /* 0x180fe2000001007a */
[----:B------:R-:W-:Y:S01]  /*2070*/  LOP3.LUT P6, RZ, R2, 0xff0000, RZ, 0xc0, !PT ;  /* 0x00ff000002ff7812 */ /* 0x000fe200078cc0ff */
[----:B------:R-:W-:Y:S02]  /*2080*/  FFMA.FTZ R112, R184, R117, R122 ;  /* 0x00000075b8707223 */ /* 0x000fe4000001007a */
[----:B------:R-:W-:Y:S02]  /*2090*/  FADD.FTZ R121, R178, -R121 ;  /* 0x80000079b2797221 */ /* 0x000fe40000010000 */
[----:B------:R-:W-:-:S02]  /*20a0*/  @P1 FADD.FTZ R114, R17, R114 ;  /* 0x0000007211721221 */ /* 0x000fc40000010000 */
[----:B------:R-:W-:Y:S02]  /*20b0*/  FMUL.FTZ R120, R136, R115 ;  /* 0x0000007388787220 */ /* 0x000fe40000410000 */
[----:B------:R-:W-:Y:S02]  /*20c0*/  FMUL.FTZ R188, R119, c[0x0][0x1e8] ;  /* 0x00007a0077bc7a20 */ /* 0x000fe40000410000 */
[----:B------:R-:W-:Y:S02]  /*20d0*/  FADD.FTZ R123, R182, -R123 ;  /* 0x8000007bb67b7221 */ /* 0x000fe40000010000 */
[----:B------:R-:W-:Y:S01]  /*20e0*/  FADD.FTZ R115, R183, -R112 ;  /* 0x80000070b7737221 */ /* 0x000fe20000010000 */
[----:B------:R-:W-:Y:S01]  /*20f0*/  FSEL R190, R188, RZ, P6 ;  /* 0x000000ffbcbe7208 */ /* 0x000fe20003000000 */
[----:B------:R-:W-:Y:S01]  /*2100*/  @P1 FADD.FTZ R118, R19, R118 ;  /* 0x0000007613761221 */ /* 0x000fe20000010000 */
[----:B------:R-:W-:Y:S01]  /*2110*/  LOP3.LUT P6, RZ, R2, 0xff000000, RZ, 0xc0, !PT ;  /* 0xff00000002ff7812 */ /* 0x000fe200078cc0ff */
[----:B------:R-:W-:-:S02]  /*2120*/  FMUL.FTZ R121, R136, R121 ;  /* 0x0000007988797220 */ /* 0x000fc40000410000 */
[----:B------:R-:W-:Y:S02]  /*2130*/  FMUL.FTZ R187, R114, c[0x0][0x1e8] ;  /* 0x00007a0072bb7a20 */ /* 0x000fe40000410000 */
[C---:B------:R-:W-:Y:S02]  /*2140*/  FMUL.FTZ R123, R136.reuse, R123 ;  /* 0x0000007b887b7220 */ /* 0x040fe40000410000 */
[----:B------:R-:W-:Y:S01]  /*2150*/  FMUL.FTZ R122, R136, R115 ;  /* 0x00000073887a7220 */ /* 0x000fe20000410000 */
[----:B------:R-:W-:Y:S01]  /*2160*/  FSEL R191, R187, RZ, P0 ;  /* 0x000000ffbbbf7208 */ /* 0x000fe20000000000 */
[----:B------:R-:W-:Y:S01]  /*2170*/  FMUL.FTZ R192, R118, c[0x0][0x1e8] ;  /* 0x00007a0076c07a20 */ /* 0x000fe20000410000 */
[----:B------:R-:W-:Y:S01]  /*2180*/  ISETP.NE.U32.AND P0, PT, RZ, c[0x0][0x250], PT ;  /* 0x00009400ff007a0c */ /* 0x000fe20003f05070 */
[----:B------:R-:W-:Y:S02]  /*2190*/  @P1 FADD.FTZ R121, R12, R121 ;  /* 0x000000790c791221 */ /* 0x000fe40000010000 */
[----:B------:R-:W-:Y:S01]  /*21a0*/  @P1 FADD.FTZ R120, R13, R120 ;  /* 0x000000780d781221 */ /* 0x000fe20000010000 */
[----:B------:R-:W-:Y:S01]  /*21b0*/  FSEL R193, R192, RZ, P6 ;  /* 0x000000ffc0c17208 */ /* 0x000fe20003000000 */
[----:B------:R-:W-:Y:S01]  /*21c0*/  @P1 FADD.FTZ R123, R14, R123 ;  /* 0x0000007b0e7b1221 */ /* 0x000fe20000010000 */
[----:B------:R-:W-:Y:S01]  /*21d0*/  LOP3.LUT P6, RZ, R3, 0xff, RZ, 0xc0, !PT ;  /* 0x000000ff03ff7812 */ /* 0x000fe200078cc0ff */
[----:B------:R-:W-:Y:S01]  /*21e0*/  @P1 FADD.FTZ R122, R15, R122 ;  /* 0x0000007a0f7a1221 */ /* 0x000fe20000010000 */
[----:B------:R-:W-:Y:S01]  /*21f0*/  ISETP.NE.U32.AND P1, PT, RZ, c[0x0][0x258], PT ;  /* 0x00009600ff007a0c */ /* 0x000fe20003f25070 */
[----:B------:R-:W-:Y:S01]  /*2200*/  FMUL.FTZ R194, R121, c[0x0][0x1e8] ;  /* 0x00007a0079c27a20 */ /* 0x000fe20000410000 */
[----:B------:R-:W-:Y:S01]  /*2210*/  ISETP.NE.AND.EX P0, PT, RZ, c[0x0][0x254], PT, P0 ;  /* 0x00009500ff007a0c */ /* 0x000fe20003f05300 */
[----:B------:R-:W-:Y:S01]  /*2220*/  FMUL.FTZ R196, R120, c[0x0][0x1e8] ;  /* 0x00007a0078c47a20 */ /* 0x000fe20000410000 */
[----:B------:R-:W-:Y:S01]  /*2230*/  ISETP.NE.AND.EX P1, PT, RZ, c[0x0][0x25c], PT, P1 ;  /* 0x00009700ff007a0c */ /* 0x000fe20003f25310 */
[----:B------:R-:W-:Y:S01]  /*2240*/  FMUL.FTZ R197, R123, c[0x0][0x1e8] ;  /* 0x00007a007bc57a20 */ /* 0x000fe20000410000 */
[----:B------:R-:W-:Y:S01]  /*2250*/  FSEL R195, R194, RZ, P6 ;  /* 0x000000ffc2c37208 */ /* 0x000fe20003000000 */
[----:B------:R-:W-:Y:S01]  /*2260*/  FMUL.FTZ R199, R122, c[0x0][0x1e8] ;  /* 0x00007a007ac77a20 */ /* 0x000fe20000410000 */
[----:B------:R-:W-:-:S02]  /*2270*/  LOP3.LUT P6, RZ, R3, 0xff00, RZ, 0xc0, !PT ;  /* 0x0000ff0003ff7812 */ /* 0x000fc400078cc0ff */
[----:B------:R-:W-:Y:S02]  /*2280*/  SEL R103, R118, R103, P1 ;  /* 0x0000006776677207 */ /* 0x000fe40000800000 */
[----:B------:R-:W-:Y:S02]  /*2290*/  FSEL R198, R196, RZ, P6 ;  /* 0x000000ffc4c67208 */ /* 0x000fe40003000000 */
[----:B------:R-:W-:Y:S01]  /*22a0*/  LOP3.LUT P6, RZ, R3, 0xff0000, RZ, 0xc0, !PT ;  /* 0x00ff000003ff7812 */ /* 0x000fe200078cc0ff */
[----:B------:R-:W-:Y:S01]  /*22b0*/  @P0 IMAD.MOV.U32 R112, RZ, RZ, R124 ;  /* 0x000000ffff700224 */ /* 0x000fe200078e007c */
[----:B------:R-:W-:Y:S02]  /*22c0*/  SEL R102, R119, R102, P1 ;  /* 0x0000006677667207 */ /* 0x000fe40000800000 */
[----:B------:R-:W-:Y:S02]  /*22d0*/  FSEL R115, R197, RZ, P6 ;  /* 0x000000ffc5737208 */ /* 0x000fe40003000000 */
[----:B------:R-:W-:-:S02]  /*22e0*/  LOP3.LUT P6, RZ, R3, 0xff000000, RZ, 0xc0, !PT ;  /* 0xff00000003ff7812 */ /* 0x000fc400078cc0ff */
[----:B------:R-:W-:Y:S02]  /*22f0*/  @P1 MOV R118, 0x20 ;  /* 0x0000002000761802 */ /* 0x000fe40000000f00 */
[----:B------:R-:W-:Y:S02]  /*2300*/  FSEL R200, R199, RZ, P6 ;  /* 0x000000ffc7c87208 */ /* 0x000fe40003000000 */
[----:B------:R-:W-:Y:S01]  /*2310*/  @P0 LOP3.LUT P6, RZ, R112, 0xff, RZ, 0xc0, !PT ;  /* 0x000000ff70ff0812 */ /* 0x000fe200078cc0ff */
[----:B------:R-:W-:Y:S01]  /*2320*/  @P1 IMAD.WIDE.U32 R118, R135, R118, c[0x0][0x258] ;  /* 0x0000960087761625 */ /* 0x000fe200078e0076 */
[----:B------:R-:W-:Y:S02]  /*2330*/  SEL R100, R113, R100, P1 ;  /* 0x0000006471647207 */ /* 0x000fe40000800000 */
[----:B------:R-:W-:Y:S02]  /*2340*/  SEL R101, R114, R101, P1 ;  /* 0x0000006572657207 */ /* 0x000fe40000800000 */
[----:B------:R-:W-:-:S02]  /*2350*/  SEL R104, R121, R104, P1 ;  /* 0x0000006879687207 */ /* 0x000fc40000800000 */
[----:B------:R-:W-:Y:S01]  /*2360*/  SEL R105, R120, R105, P1 ;  /* 0x0000006978697207 */ /* 0x000fe20000800000 */
[----:B------:R-:W-:Y:S01]  /*2370*/  HFMA2.MMA R120, -RZ, RZ, 0, 9.5367431640625e-07 ;  /* 0x00000010ff787435 */ /* 0x000fe200000001ff */
[----:B------:R-:W-:Y:S01]  /*2380*/  SEL R106, R123, R106, P1 ;  /* 0x0000006a7b6a7207 */ /* 0x000fe20000800000 */
[----:B------:R-:W-:Y:S01]  /*2390*/  @P1 STG.E.128 [R118.64], R100 ;  /* 0x0000006476001986 */ /* 0x000fe2000c101d04 */
[----:B------:R-:W-:Y:S02]  /*23a0*/  SEL R107, R122, R107, P1 ;  /* 0x0000006b7a6b7207 */ /* 0x000fe40000800000 */
[----:B------:R-:W-:Y:S02]  /*23b0*/  @P0 FSEL R122, R185, RZ, P6 ;  /* 0x000000ffb97a0208 */ /* 0x000fe40003000000 */
[C---:B------:R-:W-:Y:S01]  /*23c0*/  @P0 LOP3.LUT P6, RZ, R124.reuse, 0xff00, RZ, 0xc0, !PT ;  /* 0x0000ff007cff0812 */ /* 0x040fe200078cc0ff */
[----:B------:R0:W-:Y:S01]  /*23d0*/  @P1 STG.E.128 [R118.64+0x10], R104 ;  /* 0x0000106876001986 */ /* 0x0001e2000c101d04 */
        /* <DEDUP_REMOVED lines=8> */
[----:B------:R-:W-:-:S02]  /*2460*/  F2FP.BF16.PACK_AB R112, R191, R186 ;  /* 0x000000babf70723e */ /* 0x000fc400000010ff */
[----:B------:R-:W-:Y:S02]  /*2470*/  F2FP.BF16.PACK_AB R115, R200, R115 ;  /* 0x00000073c873723e */ /* 0x000fe400000010ff */
[----:B------:R-:W-:Y:S02]  /*2480*/  @P0 FSEL R186, R192, RZ, P6 ;  /* 0x000000ffc0ba0208 */ /* 0x000fe40003000000 */
[C---:B------:R-:W-:Y:S01]  /*2490*/  @P0 LOP3.LUT P6, RZ, R125.reuse, 0xff00, RZ, 0xc0, !PT ;  /* 0x0000ff007dff0812 */ /* 0x040fe200078cc0ff */
[----:B------:R1:W-:Y:S01]  /*24a0*/  STG.E.128 [R120.64], R112 ;  /* 0x0000007078007986 */ /* 0x0003e2000c101d04 */
[----:B0-----:R-:W-:Y:S02]  /*24b0*/  @P0 FSEL R118, R194, RZ, P1 ;  /* 0x000000ffc2760208 */ /* 0x001fe40000800000 */
[----:B------:R-:W-:Y:S02]  /*24c0*/  @P0 LOP3.LUT P1, RZ, R125, 0xff0000, RZ, 0xc0, !PT ;  /* 0x00ff00007dff0812 */ /* 0x000fe4000782c0ff */
[----:B------:R-:W-:-:S02]  /*24d0*/  @P0 F2FP.BF16.PACK_AB R122, RZ, R122 ;  /* 0x0000007aff7a023e */ /* 0x000fc400000010ff */
[----:B------:R-:W-:Y:S02]  /*24e0*/  @P0 F2FP.BF16.PACK_AB R185, RZ, R185 ;  /* 0x000000b9ffb9023e */ /* 0x000fe400000010ff */
[----:B------:R-:W-:Y:S02]  /*24f0*/  @P0 F2FP.BF16.PACK_AB R118, RZ, R118 ;  /* 0x00000076ff76023e */ /* 0x000fe400000010ff */
[----:B------:R-:W-:Y:S02]  /*2500*/  @P0 F2FP.BF16.PACK_AB R123, RZ, R123 ;  /* 0x0000007bff7b023e */ /* 0x000fe400000010ff */
[----:B------:R-:W-:Y:S02]  /*2510*/  @P0 F2FP.BF16.PACK_AB R186, RZ, R186 ;  /* 0x000000baffba023e */ /* 0x000fe400000010ff */
[----:B------:R-:W-:Y:S02]  /*2520*/  @P0 PRMT R108, R122, 0x7610, R108 ;  /* 0x000076107a6c0816 */ /* 0x000fe4000000006c */
[----:B------:R-:W-:-:S02]  /*2530*/  @P0 PRMT R109, R185, 0x7610, R109 ;  /* 0x00007610b96d0816 */ /* 0x000fc4000000006d */
[----:B-1----:R-:W-:Y:S02]  /*2540*/  @P0 FSEL R112, R196, RZ, P6 ;  /* 0x000000ffc4700208 */ /* 0x002fe40003000000 */
[----:B------:R-:W-:Y:S02]  /*2550*/  @P0 LOP3.LUT P6, RZ, R125, 0xff000000, RZ, 0xc0, !PT ;  /* 0xff0000007dff0812 */ /* 0x000fe400078cc0ff */
[----:B------:R-:W-:Y:S02]  /*2560*/  @P0 FSEL R113, R197, RZ, P1 ;  /* 0x000000ffc5710208 */ /* 0x000fe40000800000 */
[----:B------:R-:W-:Y:S02]  /*2570*/  @P0 FSEL R115, R199, RZ, P6 ;  /* 0x000000ffc7730208 */ /* 0x000fe40003000000 */
[----:B------:R-:W-:Y:S02]  /*2580*/  @P0 F2FP.BF16.PACK_AB R113, RZ, R113 ;  /* 0x00000071ff71023e */ /* 0x000fe400000010ff */
[----:B------:R-:W-:-:S02]  /*2590*/  @P0 F2FP.BF16.PACK_AB R114, RZ, R112 ;  /* 0x00000070ff72023e */ /* 0x000fc400000010ff */
[----:B------:R-:W-:Y:S02]  /*25a0*/  @P0 F2FP.BF16.PACK_AB R115, RZ, R115 ;  /* 0x00000073ff73023e */ /* 0x000fe400000010ff */
[----:B------:R-:W-:Y:S02]  /*25b0*/  @P0 LEA R112, P1, R135, c[0x0][0x250], 0x4 ;  /* 0x0000940087700a11 */ /* 0x000fe400078220ff */
[----:B------:R-:W-:Y:S02]  /*25c0*/  @P0 PRMT R110, R118, 0x7610, R110 ;  /* 0x00007610766e0816 */ /* 0x000fe4000000006e */
[----:B------:R-:W-:Y:S02]  /*25d0*/  @P0 PRMT R111, R113, 0x7610, R111 ;  /* 0x00007610716f0816 */ /* 0x000fe4000000006f */
[----:B------:R-:W-:Y:S02]  /*25e0*/  @P0 LEA.HI.X R113, R135, c[0x0][0x254], RZ, 0x4, P1 ;  /* 0x0000950087710a11 */ /* 0x000fe400008f24ff */
[----:B------:R-:W-:-:S02]  /*25f0*/  @P0 PRMT R108, R108, 0x5410, R123 ;  /* 0x000054106c6c0816 */ /* 0x000fc4000000007b */
[----:B------:R-:W-:Y:S02]  /*2600*/  @P0 PRMT R109, R109, 0x5410, R186 ;  /* 0x000054106d6d0816 */ /* 0x000fe400000000ba */
[----:B------:R-:W-:Y:S02]  /*2610*/  @P0 PRMT R110, R110, 0x5410, R114 ;  /* 0x000054106e6e0816 */ /* 0x000fe40000000072 */
[----:B------:R-:W-:Y:S02]  /*2620*/  @P0 PRMT R111, R111, 0x5410, R115 ;  /* 0x000054106f6f0816 */ /* 0x000fe40000000073 */
[----:B------:R-:W-:-:S03]  /*2630*/  IADD3 R135, R135, 0x20, RZ ;  /* 0x0000002087877810 */ /* 0x000fc60007ffe0ff */
[----:B------:R0:W-:Y:S04]  /*2640*/  @P0 STG.E.128 [R112.64], R108 ;  /* 0x0000006c70000986 */ /* 0x0001e8000c101d04 */
.L_x_1007:
[----:B------:R-:W-:Y:S05]  /*2650*/  BSYNC B1 ;  /* 0x0000000000017941 */ /* 0x000fea0003800000 */
.L_x_1006:
[----:B------:R-:W-:Y:S01]  /*2660*/  BSSY B1, `(.L_x_1008) ;  /* 0x0000079000017945 */ /* 0x000fe20003800000 */
[----:B------:R-:W-:Y:S05]  /*2670*/  @!P4 BRA `(.L_x_1009) ;  /* 0x000007700000c947 */ /* 0x000fea0003800000 */
[----:B------:R-:W-:Y:S01]  /*2680*/  FSEL R120, R116, RZ, !P5 ;  /* 0x000000ff74787208 */ /* 0x000fe20006800000 */
[----:B0-----:R-:W-:Y:S01]  /*2690*/  IMAD.MOV.U32 R112, RZ, RZ, R132 ;  /* 0x000000ffff707224 */ /* 0x001fe200078e0084 */
[----:B------:R-:W-:Y:S02]  /*26a0*/  ISETP.NE.U32.AND P1, PT, RZ, c[0x0][0x218], PT ;  /* 0x00008600ff007a0c */ /* 0x000fe40003f25070 */
[----:B------:R-:W-:Y:S01]  /*26b0*/  ISETP.NE.U32.AND P0, PT, RZ, c[0x0][0x250], PT ;  /* 0x00009400ff007a0c */ /* 0x000fe20003f05070 */
[-CC-:B------:R-:W-:Y:S01]  /*26c0*/  FFMA.FTZ R113, R137, R117.reuse, R120.reuse ;  /* 0x0000007589717223 */ /* 0x180fe20000010078 */
[----:B------:R-:W-:Y:S01]  /*26d0*/  ISETP.NE.AND.EX P1, PT, RZ, c[0x0][0x21c], PT, P1 ;  /* 0x00008700ff007a0c */ /* 0x000fe20003f25310 */
[-CC-:B------:R-:W-:Y:S01]  /*26e0*/  FFMA.FTZ R119, R139, R117.reuse, R120.reuse ;  /* 0x000000758b777223 */ /* 0x180fe20000010078 */
[----:B------:R-:W-:Y:S01]  /*26f0*/  LOP3.LUT P6, RZ, R112, 0xff, RZ, 0xc0, !PT ;  /* 0x000000ff70ff7812 */ /* 0x000fe200078cc0ff */
[----:B------:R-:W-:Y:S01]  /*2700*/  FFMA.FTZ R112, R138, R117, R120 ;  /* 0x000000758a707223 */ /* 0x000fe20000010078 */
[----:B------:R-:W-:Y:S01]  /*2710*/  LOP3.LUT P5, RZ, R132, 0xff00, RZ, 0xc0, !PT ;  /* 0x0000ff0084ff7812 */ /* 0x000fe200078ac0ff */
[----:B------:R-:W-:Y:S01]  /*2720*/  FADD.FTZ R113, R140, -R113 ;  /* 0x800000718c717221 */ /* 0x000fe20000010000 */
[----:B------:R-:W-:Y:S01]  /*2730*/  ISETP.NE.AND.EX P0, PT, RZ, c[0x0][0x254], PT, P0 ;  /* 0x00009500ff007a0c */ /* 0x000fe20003f05300 */
[----:B------:R-:W-:-:S02]  /*2740*/  FADD.FTZ R115, R141, -R112 ;  /* 0x800000708d737221 */ /* 0x000fc40000010000 */
[--C-:B------:R-:W-:Y:S02]  /*2750*/  FFMA.FTZ R116, R142, R117, R120.reuse ;  /* 0x000000758e747223 */ /* 0x100fe40000010078 */
[----:B-----5:R-:W-:Y:S02]  /*2760*/  FMUL.FTZ R113, R136, R113 ;  /* 0x0000007188717220 */ /* 0x020fe40000410000 */
[----:B------:R-:W-:Y:S02]  /*2770*/  FADD.FTZ R119, R144, -R119 ;  /* 0x8000007790777221 */ /* 0x000fe40000010000 */
[----:B------:R-:W-:Y:S02]  /*2780*/  FFMA.FTZ R121, R145, R117, R120 ;  /* 0x0000007591797223 */ /* 0x000fe40000010078 */
[----:B------:R-:W-:Y:S02]  /*2790*/  FMUL.FTZ R114, R136, R115 ;  /* 0x0000007388727220 */ /* 0x000fe40000410000 */
[----:B------:R-:W-:-:S02]  /*27a0*/  @P1 FADD.FTZ R113, R8, R113 ;  /* 0x0000007108711221 */ /* 0x000fc40000010000 */
[----:B------:R-:W-:Y:S02]  /*27b0*/  FADD.FTZ R115, R143, -R116 ;  /* 0x800000748f737221 */ /* 0x000fe40000010000 */
[--C-:B------:R-:W-:Y:S02]  /*27c0*/  FFMA.FTZ R112, R148, R117, R120.reuse ;  /* 0x0000007594707223 */ /* 0x100fe40000010078 */
[----:B------:R-:W-:Y:S02]  /*27d0*/  FMUL.FTZ R119, R136, R119 ;  /* 0x0000007788777220 */ /* 0x000fe40000410000 */
[----:B------:R-:W-:Y:S02]  /*27e0*/  FFMA.FTZ R123, R149, R117, R120 ;  /* 0x00000075957b7223 */ /* 0x000fe40000010078 */
[----:B------:R-:W-:Y:S02]  /*27f0*/  FADD.FTZ R121, R146, -R121 ;  /* 0x8000007992797221 */ /* 0x000fe40000010000 */
[----:B------:R-:W-:-:S02]  /*2800*/  @P1 FADD.FTZ R114, R9, R114 ;  /* 0x0000007209721221 */ /* 0x000fc40000010000 */
[----:B------:R-:W-:Y:S02]  /*2810*/  FMUL.FTZ R122, R113, c[0x0][0x1e8] ;  /* 0x00007a00717a7a20 */ /* 0x000fe40000410000 */
[----:B------:R-:W-:Y:S02]  /*2820*/  FMUL.FTZ R116, R136, R115 ;  /* 0x0000007388747220 */ /* 0x000fe40000410000 */
[----:B------:R-:W-:Y:S02]  /*2830*/  @P1 FADD.FTZ R119, R10, R119 ;  /* 0x000000770a771221 */ /* 0x000fe40000010000 */
[----:B------:R-:W-:Y:S01]  /*2840*/  FADD.FTZ R115, R147, -R112 ;  /* 0x8000007093737221 */ /* 0x000fe20000010000 */
[----:B------:R-:W-:Y:S01]  /*2850*/  @P0 MOV R112, R130 ;  /* 0x0000008200700202 */ /* 0x000fe20000000f00 */
[----:B------:R-:W-:Y:S01]  /*2860*/  FFMA.FTZ R120, R152, R117, R120 ;  /* 0x0000007598787223 */ /* 0x000fe20000010078 */
[----:B------:R-:W-:Y:S01]  /*2870*/  FSEL R117, R122, RZ, P6 ;  /* 0x000000ff7a757208 */ /* 0x000fe20003000000 */
[----:B------:R-:W-:Y:S01]  /*2880*/  FMUL.FTZ R121, R136, R121 ;  /* 0x0000007988797220 */ /* 0x000fe20000410000 */
[----:B------:R-:W-:Y:S01]  /*2890*/  LOP3.LUT P6, RZ, R132, 0xff0000, RZ, 0xc0, !PT ;  /* 0x00ff000084ff7812 */ /* 0x000fe200078cc0ff */
[----:B------:R-:W-:-:S02]  /*28a0*/  FADD.FTZ R123, R150, -R123 ;  /* 0x8000007b967b7221 */ /* 0x000fc40000010000 */
[----:B------:R-:W-:Y:S02]  /*28b0*/  FMUL.FTZ R185, R114, c[0x0][0x1e8] ;  /* 0x00007a0072b97a20 */ /* 0x000fe40000410000 */
[----:B------:R-:W-:Y:S02]  /*28c0*/  @P1 FADD.FTZ R116, R11, R116 ;  /* 0x000000740b741221 */ /* 0x000fe40000010000 */
[----:B------:R-:W-:Y:S01]  /*28d0*/  FMUL.FTZ R187, R119, c[0x0][0x1e8] ;  /* 0x00007a0077bb7a20 */ /* 0x000fe20000410000 */
[----:B------:R-:W-:Y:S01]  /*28e0*/  FSEL R186, R185, RZ, P5 ;  /* 0x000000ffb9ba7208 */ /* 0x000fe20002800000 */
[----:B------:R-:W-:Y:S01]  /*28f0*/  FMUL.FTZ R118, R136, R115 ;  /* 0x0000007388767220 */ /* 0x000fe20000410000 */
[----:B------:R-:W-:Y:S01]  /*2900*/  LOP3.LUT P5, RZ, R132, 0xff000000, RZ, 0xc0, !PT ;  /* 0xff00000084ff7812 */ /* 0x000fe200078ac0ff */
[----:B------:R-:W-:Y:S01]  /*2910*/  @P1 FADD.FTZ R121, R4, R121 ;  /* 0x0000007904791221 */ /* 0x000fe20000010000 */
[----:B------:R-:W-:Y:S01]  /*2920*/  FSEL R188, R187, RZ, P6 ;  /* 0x000000ffbbbc7208 */ /* 0x000fe20003000000 */
[----:B------:R-:W-:Y:S01]  /*2930*/  FADD.FTZ R115, R151, -R120 ;  /* 0x8000007897737221 */ /* 0x000fe20000010000 */
[----:B------:R-:W-:Y:S01]  /*2940*/  LOP3.LUT P6, RZ, R133, 0xff, RZ, 0xc0, !PT ;  /* 0x000000ff85ff7812 */ /* 0x000fe200078cc0ff */
[----:B------:R-:W-:-:S02]  /*2950*/  FMUL.FTZ R123, R136, R123 ;  /* 0x0000007b887b7220 */ /* 0x000fc40000410000 */
[----:B------:R-:W-:Y:S02]  /*2960*/  FMUL.FTZ R190, R116, c[0x0][0x1e8] ;  /* 0x00007a0074be7a20 */ /* 0x000fe40000410000 */
[----:B------:R-:W-:Y:S02]  /*2970*/  FMUL.FTZ R192, R121, c[0x0][0x1e8] ;  /* 0x00007a0079c07a20 */ /* 0x000fe40000410000 */
[----:B------:R-:W-:Y:S01]  /*2980*/  FMUL.FTZ R136, R136, R115 ;  /* 0x0000007388887220 */ /* 0x000fe20000410000 */
[----:B------:R-:W-:Y:S01]  /*2990*/  FSEL R191, R190, RZ, P5 ;  /* 0x000000ffbebf7208 */ /* 0x000fe20002800000 */
[----:B------:R-:W-:Y:S01]  /*29a0*/  @P1 FADD.FTZ R123, R6, R123 ;  /* 0x0000007b067b1221 */ /* 0x000fe20000010000 */
[----:B------:R-:W-:Y:S01]  /*29b0*/  ISETP.NE.U32.AND P5, PT, RZ, c[0x0][0x258], PT ;  /* 0x00009600ff007a0c */ /* 0x000fe20003fa5070 */
[----:B------:R-:W-:Y:S01]  /*29c0*/  @P1 FADD.FTZ R118, R5, R118 ;  /* 0x0000007605761221 */ /* 0x000fe20000010000 */
[----:B------:R-:W-:Y:S01]  /*29d0*/  FSEL R193, R192, RZ, P6 ;  /* 0x000000ffc0c17208 */ /* 0x000fe20003000000 */
[----:B------:R-:W-:Y:S01]  /*29e0*/  @P1 FADD.FTZ R136, R7, R136 ;  /* 0x0000008807881221 */ /* 0x000fe20000010000 */
[----:B------:R-:W-:Y:S01]  /*29f0*/  LOP3.LUT P1, RZ, R133, 0xff0000, RZ, 0xc0, !PT ;  /* 0x00ff000085ff7812 */ /* 0x000fe2000782c0ff */
[----:B------:R-:W-:Y:S01]  /*2a00*/  FMUL.FTZ R195, R123, c[0x0][0x1e8] ;  /* 0x00007a007bc37a20 */ /* 0x000fe20000410000 */
[----:B------:R-:W-:Y:S01]  /*2a10*/  LOP3.LUT P6, RZ, R133, 0xff00, RZ, 0xc0, !PT ;  /* 0x0000ff0085ff7812 */ /* 0x000fe200078cc0ff */
[----:B------:R-:W-:Y:S01]  /*2a20*/  FMUL.FTZ R194, R118, c[0x0][0x1e8] ;  /* 0x00007a0076c27a20 */ /* 0x000fe20000410000 */
[----:B------:R-:W-:Y:S01]  /*2a30*/  ISETP.NE.AND.EX P5, PT, RZ, c[0x0][0x25c], PT, P5 ;  /* 0x00009700ff007a0c */ /* 0x000fe20003fa5350 */
[----:B------:R-:W-:Y:S01]  /*2a40*/  FMUL.FTZ R196, R136, c[0x0][0x1e8] ;  /* 0x00007a0088c47a20 */ /* 0x000fe20000410000 */
[----:B------:R-:W-:-:S02]  /*2a50*/  FSEL R115, R195, RZ, P1 ;  /* 0x000000ffc3737208 */ /* 0x000fc40000800000 */
[----:B------:R-:W-:Y:S02]  /*2a60*/  FSEL R120, R194, RZ, P6 ;  /* 0x000000ffc2787208 */ /* 0x000fe40003000000 */
[----:B------:R-:W-:Y:S02]  /*2a70*/  LOP3.LUT P1, RZ, R133, 0xff000000, RZ, 0xc0, !PT ;  /* 0xff00000085ff7812 */ /* 0x000fe4000782c0ff */
[----:B------:R-:W-:Y:S02]  /*2a80*/  SEL R101, R114, R101, P5 ;  /* 0x0000006572657207 */ /* 0x000fe40002800000 */
[----:B------:R-:W-:Y:S02]  /*2a90*/  SEL R103, R116, R103, P5 ;  /* 0x0000006774677207 */ /* 0x000fe40002800000 */
[----:B------:R-:W-:Y:S01]  /*2aa0*/  F2FP.BF16.PACK_AB R114, R120, R193 ;  /* 0x000000c17872723e */ /* 0x000fe200000010ff */
[----:B------:R-:W-:Y:S01]  /*2ab0*/  IMAD.MOV.U32 R120, RZ, RZ, 0x10 ;  /* 0x00000010ff787424 */ /* 0x000fe200078e00ff */
[----:B------:R-:W-:-:S02]  /*2ac0*/  FSEL R116, R196, RZ, P1 ;  /* 0x000000ffc4747208 */ /* 0x000fc40000800000 */
[----:B------:R-:W-:Y:S02]  /*2ad0*/  @P0 LOP3.LUT P6, RZ, R112, 0xff, RZ, 0xc0, !PT ;  /* 0x000000ff70ff0812 */ /* 0x000fe400078cc0ff */
[----:B------:R-:W-:Y:S02]  /*2ae0*/  F2FP.BF16.PACK_AB R112, R186, R117 ;  /* 0x00000075ba70723e */ /* 0x000fe400000010ff */
[----:B------:R-:W-:Y:S01]  /*2af0*/  F2FP.BF16.PACK_AB R115, R116, R115 ;  /* 0x000000737473723e */ /* 0x000fe200000010ff */
[----:B------:R-:W-:Y:S01]  /*2b00*/  IMAD.WIDE.U32 R116, R135, R120, c[0x0][0x248] ;  /* 0x0000920087747625 */ /* 0x000fe200078e0078 */
[----:B------:R-:W-:Y:S02]  /*2b10*/  @P0 FSEL R120, R122, RZ, P6 ;  /* 0x000000ff7a780208 */ /* 0x000fe40003000000 */
[----:B------:R-:W-:Y:S02]  /*2b20*/  @P0 LOP3.LUT P6, RZ, R130, 0xff0000, RZ, 0xc0, !PT ;  /* 0x00ff000082ff0812 */ /* 0x000fe400078cc0ff */
[----:B------:R-:W-:-:S02]  /*2b30*/  SEL R105, R118, R105, P5 ;  /* 0x0000006976697207 */ /* 0x000fc40002800000 */
[----:B------:R-:W-:Y:S02]  /*2b40*/  @P5 MOV R118, 0x20 ;  /* 0x0000002000765802 */ /* 0x000fe40000000f00 */
[C---:B------:R-:W-:Y:S02]  /*2b50*/  @P0 LOP3.LUT P1, RZ, R130.reuse, 0xff00, RZ, 0xc0, !PT ;  /* 0x0000ff0082ff0812 */ /* 0x040fe4000782c0ff */
[----:B------:R-:W-:Y:S02]  /*2b60*/  @P0 FSEL R122, R187, RZ, P6 ;  /* 0x000000ffbb7a0208 */ /* 0x000fe40003000000 */
[----:B------:R-:W-:Y:S02]  /*2b70*/  @P0 LOP3.LUT P6, RZ, R130, 0xff000000, RZ, 0xc0, !PT ;  /* 0xff00000082ff0812 */ /* 0x000fe400078cc0ff */
[----:B------:R-:W-:Y:S01]  /*2b80*/  SEL R102, R119, R102, P5 ;  /* 0x0000006677667207 */ /* 0x000fe20002800000 */
[----:B------:R-:W-:Y:S01]  /*2b90*/  @P5 IMAD.WIDE.U32 R118, R135, R118, c[0x0][0x258] ;  /* 0x0000960087765625 */ /* 0x000fe200078e0076 */
[----:B------:R-:W-:-:S02]  /*2ba0*/  SEL R100, R113, R100, P5 ;  /* 0x0000006471647207 */ /* 0x000fc40002800000 */
[----:B------:R-:W-:Y:S02]  /*2bb0*/  SEL R104, R121, R104, P5 ;  /* 0x0000006879687207 */ /* 0x000fe40002800000 */
[----:B------:R-:W-:Y:S01]  /*2bc0*/  SEL R106, R123, R106, P5 ;  /* 0x0000006a7b6a7207 */ /* 0x000fe20002800000 */
[----:B------:R-:W-:Y:S01]  /*2bd0*/  @P5 STG.E.128 [R118.64], R100 ;  /* 0x0000006476005986 */ /* 0x000fe2000c101d04 */
[----:B------:R-:W-:Y:S02]  /*2be0*/  SEL R107, R136, R107, P5 ;  /* 0x0000006b886b7207 */ /* 0x000fe40002800000 */
        /* <DEDUP_REMOVED lines=32> */
.L_x_1009:
[----:B------:R-:W-:Y:S05]  /*2df0*/  BSYNC B1 ;  /* 0x0000000000017941 */ /* 0x000fea0003800000 */
.L_x_1008:
[----:B0-----:R-:W-:-:S04]  /*2e00*/  MOV R113, c[0x0][0x160] ;  /* 0x0000580000717a02 */ /* 0x001fc80000000f00 */
[----:B------:R-:W-:-:S04]  /*2e10*/  LEA R134, R113, R134, 0x2 ;  /* 0x0000008671867211 */ /* 0x000fc800078e10ff */
[----:B------:R-:W-:-:S13]  /*2e20*/  ISETP.GE.AND P0, PT, R134, c[0x0][0x164], PT ;  /* 0x0000590086007a0c */ /* 0x000fda0003f06270 */
[----:B-----5:R-:W-:Y:S01]  /*2e30*/  @P0 CALL.REL.NOINC `(.L_x_995) ;  /* 0x0000001000000944 */ /* 0x020fe20003c00000 */
[----:B------:R-:W-:Y:S05]  /*2e40*/  BRA `(.L_x_1010) ;  /* 0xffffd55000007947 */ /* 0x000fea000383ffff */
.L_x_995:
[----:B0-----:R-:W-:Y:S05]  /*2e50*/  BSYNC B0 ;  /* 0x0000000000007941 */ /* 0x001fea0003800000 */
.L_x_994:
        /* <DEDUP_REMOVED lines=78> */
[----:B------:R-:W-:-:S02]  /*3340*/  FADD.FTZ R19, R5, R10 ;  /* 0x0000000a05137221 */ /* 0x000fc40000010000 */
[----:B------:R-:W-:Y:S01]  /*3350*/  @P5 IMAD.MOV.U32 R5, RZ, RZ, R49 ;  /* 0x000000ffff055224 */ /* 0x000fe200078e0031 */
        /* <DEDUP_REMOVED lines=9> */
[----:B0-----:R-:W-:Y:S01]  /*33f0*/  @P5 IMAD.MOV.U32 R2, RZ, RZ, R32 ;  /* 0x000000ffff025224 */ /* 0x001fe200078e0020 */
[----:B------:R-:W-:-:S04]  /*3400*/  @P5 IADD3 R32, P6, R32, 0x200, RZ ;  /* 0x0000020020205810 */ /* 0x000fc80007fde0ff */
[----:B------:R-:W-:Y:S01]  /*3410*/  @P5 IADD3.X R51, RZ, R51, RZ, P6, !PT ;  /* 0x00000033ff335210 */ /* 0x000fe200037fe4ff */
[----:B------:R-:W-:Y:S01]  /*3420*/  @P4 IMAD.MOV.U32 R6, RZ, RZ, R32 ;  /* 0x000000ffff064224 */ /* 0x000fe200078e0020 */
[----:B------:R-:W-:Y:S02]  /*3430*/  @P5 IADD3 R30, P6, R30, 0x200, RZ ;  /* 0x000002001e1e5810 */ /* 0x000fe40007fde0ff */
[----:B------:R-:W-:Y:S02]  /*3440*/  @P4 MOV R7, R51 ;  /* 0x0000003300074202 */ /* 0x000fe40000000f00 */
[----:B------:R-:W-:Y:S01]  /*3450*/  @P5 IADD3.X R49, RZ, R49, RZ, P6, !PT ;  /* 0x00000031ff315210 */ /* 0x000fe200037fe4ff */
[----:B------:R-:W0:Y:S01]  /*3460*/  LDS R24, [R0.X4] ;  /* 0x0000000000187984 */ /* 0x000e220000004800 */
[----:B------:R-:W-:Y:S02]  /*3470*/  @P4 IADD3 R32, P6, R32, 0x200, RZ ;  /* 0x0000020020204810 */ /* 0x000fe40007fde0ff */
[----:B------:R-:W-:Y:S01]  /*3480*/  @P4 MOV R8, R30 ;  /* 0x0000001e00084202 */ /* 0x000fe20000000f00 */
[----:B------:R-:W1:Y:S01]  /*3490*/  LDS R27, [R0.X4+0xc00] ;  /* 0x000c0000001b7984 */ /* 0x000e620000004800 */
[----:B------:R-:W-:-:S02]  /*34a0*/  @P4 IADD3.X R51, RZ, R51, RZ, P6, !PT ;  /* 0x00000033ff334210 */ /* 0x000fc400037fe4ff */
[----:B------:R-:W-:Y:S01]  /*34b0*/  @P4 IADD3 R30, P6, R30, 0x200, RZ ;  /* 0x000002001e1e4810 */ /* 0x000fe20007fde0ff */
        /* <DEDUP_REMOVED lines=32> */
[----:B------:R-:W-:Y:S01]  /*36c0*/  FADD.FTZ R13, R13, R28 ;  /* 0x0000001c0d0d7221 */ /* 0x000fe20000010000 */
[----:B------:R-:W-:-:S02]  /*36d0*/  @P3 IADD3 R32, P6, R32, 0x200, RZ ;  /* 0x0000020020203810 */ /* 0x000fc40007fde0ff */
[----:B------:R-:W4:Y:S01]  /*36e0*/  LDS R47, [R0.X4+0x2c00] ;  /* 0x002c0000002f7984 */ /* 0x000f220000004800 */
[----:B0-----:R-:W-:Y:S01]  /*36f0*/  FADD.FTZ R24, R24, R33 ;  /* 0x0000002118187221 */ /* 0x001fe20000010000 */
[-C--:B------:R-:W-:Y:S02]  /*3700*/  @P3 MOV R11, R51.reuse ;  /* 0x00000033000b3202 */ /* 0x080fe40000000f00 */
[----:B------:R-:W0:Y:S01]  /*3710*/  LDS R27, [R0.X4+0x2200] ;  /* 0x00220000001b7984 */ /* 0x000e220000004800 */
[----:B-1----:R-:W-:Y:S01]  /*3720*/  FADD.FTZ R22, R13, R12 ;  /* 0x0000000c0d167221 */ /* 0x002fe20000010000 */
[----:B------:R-:W-:Y:S01]  /*3730*/  @P3 MOV R12, R30 ;  /* 0x0000001e000c3202 */ /* 0x000fe20000000f00 */
[----:B------:R-:W-:Y:S01]  /*3740*/  @P3 IMAD.MOV.U32 R13, RZ, RZ, R49 ;  /* 0x000000ffff0d3224 */ /* 0x000fe200078e0031 */
[----:B------:R-:W1:Y:S01]  /*3750*/  LDS R29, [R0.X4+0x2e00] ;  /* 0x002e0000001d7984 */ /* 0x000e620000004800 */
[----:B--2---:R-:W-:Y:S01]  /*3760*/  FADD.FTZ R39, R24, R39 ;  /* 0x0000002718277221 */ /* 0x004fe20000010000 */
[----:B------:R-:W-:-:S02]  /*3770*/  @P3 IADD3.X R51, RZ, R51, RZ, P6, !PT ;  /* 0x00000033ff333210 */ /* 0x000fc400037fe4ff */
[----:B------:R-:W-:Y:S01]  /*3780*/  @P3 IADD3 R30, P6, R30, 0x200, RZ ;  /* 0x000002001e1e3810 */ /* 0x000fe20007fde0ff */
[----:B---3--:R-:W-:Y:S01]  /*3790*/  FADD.FTZ R16, RZ, R16 ;  /* 0x00000010ff107221 */ /* 0x008fe20000010000 */
[----:B------:R2:W-:Y:S02]  /*37a0*/  @P5 STG.E [R2.64], R39 ;  /* 0x0000002702005986 */ /* 0x0005e4000c101904 */
[----:B------:R-:W-:Y:S01]  /*37b0*/  @P3 IADD3.X R49, RZ, R49, RZ, P6, !PT ;  /* 0x00000031ff313210 */ /* 0x000fe200037fe4ff */
        /* <DEDUP_REMOVED lines=10> */
[----:B------:R-:W-:Y:S01]  /*3860*/  @P2 MOV R4, R30 ;  /* 0x0000001e00042202 */ /* 0x000fe20000000f00 */
[----:B------:R-:W-:Y:S01]  /*3870*/  FADD.FTZ R16, R16, R37 ;  /* 0x0000002510107221 */ /* 0x000fe20000010000 */
[----:B------:R-:W-:Y:S01]  /*3880*/  @P2 IADD3 R30, P6, R30, 0x200, RZ ;  /* 0x000002001e1e2810 */ /* 0x000fe20007fde0ff */
[----:B------:R2:W-:Y:S01]  /*3890*/  @P4 STG.E [R8.64], R17 ;  /* 0x0000001108004986 */ /* 0x0005e2000c101904 */
[----:B------:R-:W-:Y:S01]  /*38a0*/  @P2 IADD3.X R51, RZ, R51, RZ, P5, !PT ;  /* 0x00000033ff332210 */ /* 0x000fe20002ffe4ff */
[----:B------:R-:W-:Y:S01]  /*38b0*/  FADD.FTZ R45, R14, R45 ;  /* 0x0000002d0e2d7221 */ /* 0x000fe20000010000 */
[----:B------:R-:W-:Y:S01]  /*38c0*/  @P2 IADD3.X R49, RZ, R49, RZ, P6, !PT ;  /* 0x00000031ff312210 */ /* 0x000fe200037fe4ff */
[----:B------:R-:W-:Y:S01]  /*38d0*/  @P3 STG.E [R10.64], R43 ;  /* 0x0000002b0a003986 */ /* 0x000fe2000c101904 */
[----:B----4-:R-:W-:Y:S01]  /*38e0*/  @P1 IMAD.MOV.U32 R6, RZ, RZ, R32 ;  /* 0x000000ffff061224 */ /* 0x010fe200078e0020 */
[-C--:B------:R-:W-:Y:S01]  /*38f0*/  @P1 MOV R7, R51.reuse ;  /* 0x0000003300071202 */ /* 0x080fe20000000f00 */
[----:B------:R-:W-:Y:S01]  /*3900*/  FADD.FTZ R47, R16, R47 ;  /* 0x0000002f102f7221 */ /* 0x000fe20000010000 */
        /* <DEDUP_REMOVED lines=21> */
.L_x_1002:
[----:B------:R-:W-:Y:S01]  /*3a60*/  HFMA2.MMA R120, -RZ, RZ, 0, 5.9604644775390625e-08 ;  /* 0x00000001ff787435 */ /* 0x000fe200000001ff */
[----:B------:R-:W-:Y:S01]  /*3a70*/  MOV R115, R187 ;  /* 0x000000bb00737202 */ /* 0x000fe20000000f00 */
[----:B------:R-:W-:Y:S01]  /*3a80*/  IMAD.MOV.U32 R117, RZ, RZ, 0x1f ;  /* 0x0000001fff757424 */ /* 0x000fe200078e00ff */
[----:B------:R-:W-:-:S02]  /*3a90*/  MOV R122, 0xffffffff ;  /* 0xffffffff007a7802 */ /* 0x000fc40000000f00 */
[----:B------:R-:W-:Y:S02]  /*3aa0*/  MOV R112, 0x3ac0 ;  /* 0x00003ac000707802 */ /* 0x000fe40000000f00 */
[----:B-----5:R-:W-:Y:S05]  /*3ab0*/  CALL.REL.NOINC `($__internal_56_$__cuda_sm70_shflsync_bfly_p) ;  /* 0x0000046000007944 */ /* 0x020fea0003c00000 */
[----:B-1----:R-:W-:Y:S01]  /*3ac0*/  MOV R114, R115 ;  /* 0x0000007300727202 */ /* 0x002fe20000000f00 */
[----:B0-----:R-:W-:Y:S05]  /*3ad0*/  BRA `(.L_x_1011) ;  /* 0xffffdac000007947 */ /* 0x001fea000383ffff */
.L_x_1003:
[----:B------:R-:W-:Y:S01]  /*3ae0*/  HFMA2.MMA R120, -RZ, RZ, 0, 5.9604644775390625e-08 ;  /* 0x00000001ff787435 */ /* 0x000fe200000001ff */
[----:B------:R-:W-:Y:S01]  /*3af0*/  IMAD.MOV.U32 R115, RZ, RZ, R186 ;  /* 0x000000ffff737224 */ /* 0x000fe200078e00ba */
[----:B------:R-:W-:Y:S01]  /*3b00*/  MOV R117, 0x1f ;  /* 0x0000001f00757802 */ /* 0x000fe20000000f00 */
[----:B------:R-:W-:Y:S01]  /*3b10*/  IMAD.MOV.U32 R122, RZ, RZ, -0x1 ;  /* 0xffffffffff7a7424 */ /* 0x000fe200078e00ff */
[----:B------:R-:W-:Y:S02]  /*3b20*/  MOV R112, 0x3b40 ;  /* 0x00003b4000707802 */ /* 0x000fe40000000f00 */
[----:B01---5:R-:W-:Y:S05]  /*3b30*/  CALL.REL.NOINC `($__internal_56_$__cuda_sm70_shflsync_bfly_p) ;  /* 0x000003e000007944 */ /* 0x023fea0003c00000 */
[----:B------:R-:W-:Y:S01]  /*3b40*/  FADD.FTZ R187, R114, R187 ;  /* 0x000000bb72bb7221 */ /* 0x000fe20000010000 */
[----:B0-----:R-:W-:Y:S01]  /*3b50*/  HFMA2.MMA R120, -RZ, RZ, 0, 1.1920928955078125e-07 ;  /* 0x00000002ff787435 */ /* 0x001fe200000001ff */
[----:B-1----:R-:W-:Y:S01]  /*3b60*/  FADD.FTZ R186, R186, R115 ;  /* 0x00000073baba7221 */ /* 0x002fe20000010000 */
[----:B------:R-:W-:Y:S01]  /*3b70*/  MOV R117, 0x1f ;  /* 0x0000001f00757802 */ /* 0x000fe20000000f00 */
[----:B------:R-:W-:Y:S01]  /*3b80*/  IMAD.MOV.U32 R122, RZ, RZ, -0x1 ;  /* 0xffffffffff7a7424 */ /* 0x000fe200078e00ff */
[----:B------:R-:W-:-:S02]  /*3b90*/  MOV R115, R187 ;  /* 0x000000bb00737202 */ /* 0x000fc40000000f00 */
[----:B------:R-:W-:Y:S02]  /*3ba0*/  MOV R112, 0x3bc0 ;  /* 0x00003bc000707802 */ /* 0x000fe40000000f00 */
[----:B------:R-:W-:Y:S05]  /*3bb0*/  CALL.REL.NOINC `($__internal_56_$__cuda_sm70_shflsync_bfly_p) ;  /* 0x0000036000007944 */ /* 0x000fea0003c00000 */
[----:B0-----:R-:W-:Y:S01]  /*3bc0*/  HFMA2.MMA R117, -RZ, RZ, 0, 1.847743988037109375e-06 ;  /* 0x0000001fff757435 */ /* 0x001fe200000001ff */
[----:B-1----:R-:W-:Y:S01]  /*3bd0*/  MOV R114, R115 ;  /* 0x0000007300727202 */ /* 0x002fe20000000f00 */
[----:B------:R-:W-:Y:S01]  /*3be0*/  IMAD.MOV.U32 R120, RZ, RZ, 0x2 ;  /* 0x00000002ff787424 */ /* 0x000fe200078e00ff */
[----:B------:R-:W-:Y:S02]  /*3bf0*/  MOV R115, R186 ;  /* 0x000000ba00737202 */ /* 0x000fe40000000f00 */
[----:B------:R-:W-:Y:S02]  /*3c00*/  MOV R122, 0xffffffff ;  /* 0xffffffff007a7802 */ /* 0x000fe40000000f00 */
[----:B------:R-:W-:Y:S02]  /*3c10*/  MOV R112, 0x3c30 ;  /* 0x00003c3000707802 */ /* 0x000fe40000000f00 */
[----:B------:R-:W-:Y:S05]  /*3c20*/  CALL.REL.NOINC `($__internal_56_$__cuda_sm70_shflsync_bfly_p) ;  /* 0x000002f000007944 */ /* 0x000fea0003c00000 */
[----:B------:R-:W-:Y:S01]  /*3c30*/  FADD.FTZ R187, R114, R187 ;  /* 0x000000bb72bb7221 */ /* 0x000fe20000010000 */
[----:B0-----:R-:W-:Y:S01]  /*3c40*/  HFMA2.MMA R120, -RZ, RZ, 0, 2.384185791015625e-07 ;  /* 0x00000004ff787435 */ /* 0x001fe200000001ff */
[----:B-1----:R-:W-:Y:S01]  /*3c50*/  FADD.FTZ R186, R186, R115 ;  /* 0x00000073baba7221 */ /* 0x002fe20000010000 */
[----:B------:R-:W-:Y:S01]  /*3c60*/  MOV R122, 0xffffffff ;  /* 0xffffffff007a7802 */ /* 0x000fe20000000f00 */
[----:B------:R-:W-:Y:S01]  /*3c70*/  IMAD.MOV.U32 R117, RZ, RZ, 0x1f ;  /* 0x0000001fff757424 */ /* 0x000fe200078e00ff */
[----:B------:R-:W-:-:S02]  /*3c80*/  MOV R115, R187 ;  /* 0x000000bb00737202 */ /* 0x000fc40000000f00 */
[----:B------:R-:W-:Y:S02]  /*3c90*/  MOV R112, 0x3cb0 ;  /* 0x00003cb000707802 */ /* 0x000fe40000000f00 */
[----:B------:R-:W-:Y:S05]  /*3ca0*/  CALL.REL.NOINC `($__internal_56_$__cuda_sm70_shflsync_bfly_p) ;  /* 0x0000027000007944 */ /* 0x000fea0003c00000 */
[----:B0-----:R-:W-:Y:S01]  /*3cb0*/  HFMA2.MMA R120, -RZ, RZ, 0, 2.384185791015625e-07 ;  /* 0x00000004ff787435 */ /* 0x001fe200000001ff */
[----:B-1----:R-:W-:Y:S01]  /*3cc0*/  MOV R114, R115 ;  /* 0x0000007300727202 */ /* 0x002fe20000000f00 */
[----:B------:R-:W-:Y:S01]  /*3cd0*/  IMAD.MOV.U32 R115, RZ, RZ, R186 ;  /* 0x000000ffff737224 */ /* 0x000fe200078e00ba */
[----:B------:R-:W-:Y:S02]  /*3ce0*/  MOV R117, 0x1f ;  /* 0x0000001f00757802 */ /* 0x000fe40000000f00 */
[----:B------:R-:W-:Y:S02]  /*3cf0*/  MOV R122, 0xffffffff ;  /* 0xffffffff007a7802 */ /* 0x000fe40000000f00 */
[----:B------:R-:W-:Y:S02]  /*3d00*/  MOV R112, 0x3d20 ;  /* 0x00003d2000707802 */ /* 0x000fe40000000f00 */
[----:B------:R-:W-:Y:S05]  /*3d10*/  CALL.REL.NOINC `($__internal_56_$__cuda_sm70_shflsync_bfly_p) ;  /* 0x0000020000007944 */ /* 0x000fea0003c00000 */
[----:B------:R-:W-:Y:S01]  /*3d20*/  FADD.FTZ R187, R114, R187 ;  /* 0x000000bb72bb7221 */ /* 0x000fe20000010000 */
[----:B0-----:R-:W-:Y:S01]  /*3d30*/  HFMA2.MMA R117, -RZ, RZ, 0, 1.847743988037109375e-06 ;  /* 0x0000001fff757435 */ /* 0x001fe200000001ff */
[----:B-1----:R-:W-:Y:S01]  /*3d40*/  FADD.FTZ R118, R186, R115 ;  /* 0x00000073ba767221 */ /* 0x002fe20000010000 */
[----:B------:R-:W-:Y:S01]  /*3d50*/  MOV R122, 0xffffffff ;  /* 0xffffffff007a7802 */ /* 0x000fe20000000f00 */
[----:B------:R-:W-:Y:S01]  /*3d60*/  IMAD.MOV.U32 R120, RZ, RZ, 0x8 ;  /* 0x00000008ff787424 */ /* 0x000fe200078e00ff */
[----:B------:R-:W-:-:S02]  /*3d70*/  MOV R115, R187 ;  /* 0x000000bb00737202 */ /* 0x000fc40000000f00 */
[----:B------:R-:W-:Y:S02]  /*3d80*/  MOV R112, 0x3da0 ;  /* 0x00003da000707802 */ /* 0x000fe40000000f00 */
[----:B------:R-:W-:Y:S05]  /*3d90*/  CALL.REL.NOINC `($__internal_56_$__cuda_sm70_shflsync_bfly_p) ;  /* 0x0000018000007944 */ /* 0x000fea0003c00000 */
[----:B0-----:R-:W-:Y:S01]  /*3da0*/  HFMA2.MMA R120, -RZ, RZ, 0, 4.76837158203125e-07 ;  /* 0x00000008ff787435 */ /* 0x001fe200000001ff */
[----:B-1----:R-:W-:Y:S01]  /*3db0*/  IMAD.MOV.U32 R114, RZ, RZ, R115 ;  /* 0x000000ffff727224 */ /* 0x002fe200078e0073 */
[----:B------:R-:W-:Y:S01]  /*3dc0*/  MOV R115, R118 ;  /* 0x0000007600737202 */ /* 0x000fe20000000f00 */
[----:B------:R-:W-:Y:S01]  /*3dd0*/  IMAD.MOV.U32 R122, RZ, RZ, -0x1 ;  /* 0xffffffffff7a7424 */ /* 0x000fe200078e00ff */
[----:B------:R-:W-:Y:S02]  /*3de0*/  MOV R117, 0x1f ;  /* 0x0000001f00757802 */ /* 0x000fe40000000f00 */
[----:B------:R-:W-:Y:S02]  /*3df0*/  MOV R112, 0x3e10 ;  /* 0x00003e1000707802 */ /* 0x000fe40000000f00 */
[----:B------:R-:W-:Y:S05]  /*3e00*/  CALL.REL.NOINC `($__internal_56_$__cuda_sm70_shflsync_bfly_p) ;  /* 0x0000011000007944 */ /* 0x000fea0003c00000 */
[----:B------:R-:W-:Y:S01]  /*3e10*/  FADD.FTZ R116, R114, R187 ;  /* 0x000000bb72747221 */ /* 0x000fe20000010000 */
[----:B0-----:R-:W-:Y:S01]  /*3e20*/  HFMA2.MMA R120, -RZ, RZ, 0, 9.5367431640625e-07 ;  /* 0x00000010ff787435 */ /* 0x001fe200000001ff */
[----:B-1----:R-:W-:Y:S01]  /*3e30*/  FADD.FTZ R118, R118, R115 ;  /* 0x0000007376767221 */ /* 0x002fe20000010000 */
[----:B------:R-:W-:Y:S01]  /*3e40*/  MOV R117, 0x1f ;  /* 0x0000001f00757802 */ /* 0x000fe20000000f00 */
[----:B------:R-:W-:Y:S01]  /*3e50*/  IMAD.MOV.U32 R115, RZ, RZ, R116 ;  /* 0x000000ffff737224 */ /* 0x000fe200078e0074 */
[----:B------:R-:W-:-:S02]  /*3e60*/  MOV R122, 0xffffffff ;  /* 0xffffffff007a7802 */ /* 0x000fc40000000f00 */
[----:B------:R-:W-:Y:S02]  /*3e70*/  MOV R112, 0x3e90 ;  /* 0x00003e9000707802 */ /* 0x000fe40000000f00 */
[----:B------:R-:W-:Y:S05]  /*3e80*/  CALL.REL.NOINC `($__internal_56_$__cuda_sm70_shflsync_bfly_p) ;  /* 0x0000009000007944 */ /* 0x000fea0003c00000 */
[----:B0-----:R-:W-:Y:S01]  /*3e90*/  HFMA2.MMA R120, -RZ, RZ, 0, 9.5367431640625e-07 ;  /* 0x00000010ff787435 */ /* 0x001fe200000001ff */
[----:B-1----:R-:W-:Y:S01]  /*3ea0*/  MOV R119, R115 ;  /* 0x0000007300777202 */ /* 0x002fe20000000f00 */
[----:B------:R-:W-:Y:S01]  /*3eb0*/  IMAD.MOV.U32 R117, RZ, RZ, 0x1f ;  /* 0x0000001fff757424 */ /* 0x000fe200078e00ff */
[----:B------:R-:W-:Y:S02]  /*3ec0*/  MOV R115, R118 ;  /* 0x0000007600737202 */ /* 0x000fe40000000f00 */
[----:B------:R-:W-:Y:S02]  /*3ed0*/  MOV R122, 0xffffffff ;  /* 0xffffffff007a7802 */ /* 0x000fe40000000f00 */
[----:B------:R-:W-:Y:S02]  /*3ee0*/  MOV R112, 0x3f00 ;  /* 0x00003f0000707802 */ /* 0x000fe40000000f00 */
[----:B------:R-:W-:Y:S05]  /*3ef0*/  CALL.REL.NOINC `($__internal_56_$__cuda_sm70_shflsync_bfly_p) ;  /* 0x0000002000007944 */ /* 0x000fea0003c00000 */
[----:B-1----:R-:W-:Y:S01]  /*3f00*/  MOV R113, R115 ;  /* 0x0000007300717202 */ /* 0x002fe20000000f00 */
[----:B0-----:R-:W-:Y:S05]  /*3f10*/  BRA `(.L_x_1012) ;  /* 0xffffd7a000007947 */ /* 0x001fea000383ffff */
        .weak           $__internal_56_$__cuda_sm70_shflsync_bfly_p
        .type           $__internal_56_$__cuda_sm70_shflsync_bfly_p,@function
        .size           $__internal_56_$__cuda_sm70_shflsync_bfly_p,(.L_x_2293 - $__internal_56_$__cuda_sm70_shflsync_bfly_p)
$__internal_56_$__cuda_sm70_shflsync_bfly_p:
[----:B------:R-:W-:Y:S01]  /*3f20*/  HFMA2.MMA R113, -RZ, RZ, 0, 0 ;  /* 0x00000000ff717435 */ /* 0x000fe200000001ff */
[----:B------:R-:W-:Y:S04]  /*3f30*/  WARPSYNC R122 ;  /* 0x0000007a00007348 */ /* 0x000fe80003800000 */
[----:B------:R0:W1:Y:S01]  /*3f40*/  SHFL.BFLY PT, R115, R115, R120, R117 ;  /* 0x0c00007873737389 */ /* 0x00006200000e0075 */
[----:B------:R-:W-:Y:S05]  /*3f50*/  RET.REL.NODEC R112 `(_ZN10layer_norm31ln_parallel_residual_bwd_kernelINS_13Kernel_traitsIf13__nv_bfloat16fS2_fjLj768ELj1ELj4ELj1ELj16ENS_18Kernel_traits_baseILj768EfS2_fS2_fjLj128EEEEELb1ELb1ELb0EEEvNS_9BwdParamsE) ;  /* 0xffffc0a070007950 */ /* 0x000fea0003c3ffff */
.L_x_1013:
        /* <DEDUP_REMOVED lines=10> */
.L_x_2293:


//--------------------- .text._ZN10layer_norm22ln_bwd_finalize_kernelINS_22Kernel_traits_finalizeILj768Ef13__nv_bfloat16fS2_fjLb0ELj1024ELj4ENS_18Kernel_traits_baseILj768EfS2_fS2_fjLj1024EEEEELb0ELb1EEEvNS_9BwdParamsE --------------------------
	.section	.text._ZN10layer_norm22ln_bwd_finalize_kernelINS_22Kernel_traits_finalizeILj768Ef13__nv_bfloat16fS2_fjLb0ELj1024ELj4ENS_18Kernel_traits_baseILj768EfS2_fS2_fjLj1024EEEEELb0ELb1EEEvNS_9BwdParamsE,"ax",@progbits
	.sectioninfo	@"SHI_REGISTERS=32"
	.align	128
        .global         _ZN10layer_norm22ln_bwd_finalize_kernelINS_22Kernel_traits_finalizeILj768Ef13__nv_bfloat16fS2_fjLb0ELj1024ELj4ENS_18Kernel_traits_baseILj768EfS2_fS2_fjLj1024EEEEELb0ELb1EEEvNS_9BwdParamsE
        .type           _ZN10layer_norm22ln_bwd_finalize_kernelINS_22Kernel_traits_finalizeILj768Ef13__nv_bfloat16fS2_fjLb0ELj1024ELj4ENS_18Kernel_traits_baseILj768EfS2_fS2_fjLj1024EEEEELb0ELb1EEEvNS_9BwdParamsE,@function
        .size           _ZN10layer_norm22ln_bwd_finalize_kernelINS_22Kernel_traits_finalizeILj768Ef13__nv_bfloat16fS2_fjLb0ELj1024ELj4ENS_18Kernel_traits_baseILj768EfS2_fS2_fjLj1024EEEEELb0ELb1EEEvNS_9BwdParamsE,(.L_x_2294 - _ZN10layer_norm22ln_bwd_finalize_kernelINS_22Kernel_traits_finalizeILj768Ef13__nv_bfloat16fS2_fjLb0ELj1024ELj4ENS_18Kernel_traits_baseILj768EfS2_fS2_fjLj1024EEEEELb0ELb1EEEvNS_9BwdParamsE)
        .other          _ZN10layer_norm22ln_bwd_finalize_kernelINS_22Kernel_traits_finalizeILj768Ef13__nv_bfloat16fS2_fjLb0ELj1024ELj4ENS_18Kernel_traits_baseILj768EfS2_fS2_fjLj1024EEEEELb0ELb1EEEvNS_9BwdParamsE,@"STO_CUDA_ENTRY STV_DEFAULT"
_ZN10layer_norm22ln_bwd_finalize_kernelINS_22Kernel_traits_finalizeILj768Ef13__nv_bfloat16fS2_fjLb0ELj1024ELj4ENS_18Kernel_traits_baseILj768EfS2_fS2_fjLj1024EEEEELb0ELb1EEEvNS_9BwdParamsE:
.text._ZN10layer_norm22ln_bwd_finalize_kernelINS_22Kernel_traits_finalizeILj768Ef13__nv_bfloat16fS2_fjLb0ELj1024ELj4ENS_18Kernel_traits_baseILj768EfS2_fS2_fjLj1024EEEEELb0ELb1EEEvNS_9BwdParamsE:
        /* <DEDUP_REMOVED lines=19> */
.L_x_1024:
        /* <DEDUP_REMOVED lines=27> */
.L_x_1018:
        /* <DEDUP_REMOVED lines=35> */
.L_x_1017:
[----:B------:R-:W-:Y:S05]  /*0510*/  BSYNC B1 ;  /* 0x0000000000017941 */ /* 0x000fea0003800000 */
.L_x_1016:
        /* <DEDUP_REMOVED lines=23> */
.L_x_1020:
[----:B------:R-:W-:Y:S05]  /*0690*/  BSYNC B1 ;  /* 0x0000000000017941 */ /* 0x000fea0003800000 */
.L_x_1019:
        /* <DEDUP_REMOVED lines=10> */
.L_x_1015:
[----:B------:R-:W-:Y:S05]  /*0740*/  BSYNC B0 ;  /* 0x0000000000007941 */ /* 0x000fea0003800000 */
.L_x_1014:
        /* <DEDUP_REMOVED lines=11> */
.L_x_1025:
        /* <DEDUP_REMOVED lines=18> */
.L_x_1026:
[----:B------:R-:W-:Y:S01]  /*0920*/  @!P1 SHF.R.U32.HI R2, RZ, 0x3, R0 ;  /* 0x00000003ff029819 */ /* 0x000fe20000011600 */
[----:B---3--:R-:W-:Y:S02]  /*0930*/  FADD.FTZ R5, R5, R10 ;  /* 0x0000000a05057221 */ /* 0x008fe40000010000 */
[----:B--2---:R-:W-:Y:S01]  /*0940*/  FADD.FTZ R7, R7, R4 ;  /* 0x0000000407077221 */ /* 0x004fe20000010000 */
[----:B------:R-:W-:-:S05]  /*0950*/  @!P1 LOP3.LUT R2, R2, 0x1ffffffc, RZ, 0xc0, !PT ;  /* 0x1ffffffc02029812 */ /* 0x000fca00078ec0ff */
[----:B------:R2:W-:Y:S04]  /*0960*/  @!P1 STS [R2+0x2000], R5 ;  /* 0x0020000502009388 */ /* 0x0005e80000000800 */
[----:B------:R2:W-:Y:S02]  /*0970*/  @!P1 STS [R2+0x2080], R7 ;  /* 0x0020800702009388 */ /* 0x0005e40000000800 */
.L_x_1021:
        /* <DEDUP_REMOVED lines=14> */
.L_x_1022:
[----:B------:R-:W-:Y:S01]  /*0a60*/  HFMA2.MMA R9, -RZ, RZ, 0, 5.9604644775390625e-08 ;  /* 0x00000001ff097435 */ /* 0x000fe200000001ff */
[----:B--2---:R-:W-:Y:S01]  /*0a70*/  IMAD.MOV.U32 R10, RZ, RZ, R4 ;  /* 0x000000ffff0a7224 */ /* 0x004fe200078e0004 */
[----:B------:R-:W-:Y:S01]  /*0a80*/  MOV R11, 0xffffffff ;  /* 0xffffffff000b7802 */ /* 0x000fe20000000f00 */
[----:B------:R-:W-:Y:S01]  /*0a90*/  IMAD.MOV.U32 R6, RZ, RZ, 0x1f ;  /* 0x0000001fff067424 */ /* 0x000fe200078e00ff */
[----:B------:R-:W-:-:S02]  /*0aa0*/  MOV R2, 0xac0 ;  /* 0x00000ac000027802 */ /* 0x000fc40000000f00 */
[----:B01----:R-:W-:Y:S05]  /*0ab0*/  CALL.REL.NOINC `($__internal_57_$__cuda_sm70_shflsync_bfly_p) ;  /* 0x000003c000007944 */ /* 0x003fea0003c00000 */
[----:B-1----:R-:W-:Y:S01]  /*0ac0*/  MOV R3, R6 ;  /* 0x0000000600037202 */ /* 0x002fe20000000f00 */
[----:B0-----:R-:W-:Y:S05]  /*0ad0*/  BRA `(.L_x_1025) ;  /* 0xfffffd2000007947 */ /* 0x001fea000383ffff */
.L_x_1023:
[----:B------:R-:W-:Y:S01]  /*0ae0*/  HFMA2.MMA R9, -RZ, RZ, 0, 1.1920928955078125e-07 ;  /* 0x00000002ff097435 */ /* 0x000fe200000001ff */
[----:B------:R-:W-:Y:S01]  /*0af0*/  IMAD.MOV.U32 R10, RZ, RZ, R13 ;  /* 0x000000ffff0a7224 */ /* 0x000fe200078e000d */
[----:B------:R-:W-:Y:S01]  /*0b00*/  MOV R6, 0x1f ;  /* 0x0000001f00067802 */ /* 0x000fe20000000f00 */
[----:B------:R-:W-:Y:S01]  /*0b10*/  IMAD.MOV.U32 R11, RZ, RZ, -0x1 ;  /* 0xffffffffff0b7424 */ /* 0x000fe200078e00ff */
[----:B------:R-:W-:-:S02]  /*0b20*/  MOV R2, 0xb40 ;  /* 0x00000b4000027802 */ /* 0x000fc40000000f00 */
[----:B012---:R-:W-:Y:S05]  /*0b30*/  CALL.REL.NOINC `($__internal_57_$__cuda_sm70_shflsync_bfly_p) ;  /* 0x0000034000007944 */ /* 0x007fea0003c00000 */
[----:B0-----:R-:W-:Y:S01]  /*0b40*/  HFMA2.MMA R9, -RZ, RZ, 0, 2.384185791015625e-07 ;  /* 0x00000004ff097435 */ /* 0x001fe200000001ff */
[----:B-1----:R-:W-:Y:S01]  /*0b50*/  FADD.FTZ R10, R13, R6 ;  /* 0x000000060d0a7221 */ /* 0x002fe20000010000 */
[----:B------:R-:W-:Y:S01]  /*0b60*/  MOV R6, 0x1f ;  /* 0x0000001f00067802 */ /* 0x000fe20000000f00 */
[----:B------:R-:W-:Y:S01]  /*0b70*/  IMAD.MOV.U32 R11, RZ, RZ, -0x1 ;  /* 0xffffffffff0b7424 */ /* 0x000fe200078e00ff */
[----:B------:R-:W-:-:S02]  /*0b80*/  MOV R2, 0xba0 ;  /* 0x00000ba000027802 */ /* 0x000fc40000000f00 */
[----:B------:R-:W-:Y:S05]  /*0b90*/  CALL.REL.NOINC `($__internal_57_$__cuda_sm70_shflsync_bfly_p) ;  /* 0x000002e000007944 */ /* 0x000fea0003c00000 */
[----:B0-----:R-:W-:Y:S01]  /*0ba0*/  HFMA2.MMA R9, -RZ, RZ, 0, 4.76837158203125e-07 ;  /* 0x00000008ff097435 */ /* 0x001fe200000001ff */
[----:B-1----:R-:W-:Y:S01]  /*0bb0*/  FADD.FTZ R10, R10, R6 ;  /* 0x000000060a0a7221 */ /* 0x002fe20000010000 */
[----:B------:R-:W-:Y:S01]  /*0bc0*/  MOV R6, 0x1f ;  /* 0x0000001f00067802 */ /* 0x000fe20000000f00 */
[----:B------:R-:W-:Y:S01]  /*0bd0*/  IMAD.MOV.U32 R11, RZ, RZ, -0x1 ;  /* 0xffffffffff0b7424 */ /* 0x000fe200078e00ff */
[----:B------:R-:W-:-:S02]  /*0be0*/  MOV R2, 0xc00 ;  /* 0x00000c0000027802 */ /* 0x000fc40000000f00 */
[----:B------:R-:W-:Y:S05]  /*0bf0*/  CALL.REL.NOINC `($__internal_57_$__cuda_sm70_shflsync_bfly_p) ;  /* 0x0000028000007944 */ /* 0x000fea0003c00000 */
[----:B-1----:R-:W-:Y:S01]  /*0c00*/  FADD.FTZ R4, R10, R6 ;  /* 0x000000060a047221 */ /* 0x002fe20000010000 */
[----:B0-----:R-:W-:Y:S01]  /*0c10*/  HFMA2.MMA R9, -RZ, RZ, 0, 9.5367431640625e-07 ;  /* 0x00000010ff097435 */ /* 0x001fe200000001ff */
[----:B------:R-:W-:Y:S01]  /*0c20*/  MOV R6, 0x1f ;  /* 0x0000001f00067802 */ /* 0x000fe20000000f00 */
[----:B------:R-:W-:Y:S01]  /*0c30*/  IMAD.MOV.U32 R11, RZ, RZ, -0x1 ;  /* 0xffffffffff0b7424 */ /* 0x000fe200078e00ff */
[----:B------:R-:W-:-:S02]  /*0c40*/  MOV R2, 0xc70 ;  /* 0x00000c7000027802 */ /* 0x000fc40000000f00 */
[----:B------:R-:W-:Y:S02]  /*0c50*/  MOV R10, R4 ;  /* 0x00000004000a7202 */ /* 0x000fe40000000f00 */
[----:B------:R-:W-:Y:S05]  /*0c60*/  CALL.REL.NOINC `($__internal_57_$__cuda_sm70_shflsync_bfly_p) ;  /* 0x0000021000007944 */ /* 0x000fea0003c00000 */
[----:B0-----:R-:W-:Y:S01]  /*0c70*/  HFMA2.MMA R9, -RZ, RZ, 0, 5.9604644775390625e-08 ;  /* 0x00000001ff097435 */ /* 0x001fe200000001ff */
[----:B-1----:R-:W-:Y:S01]  /*0c80*/  MOV R7, R6 ;  /* 0x0000000600077202 */ /* 0x002fe20000000f00 */
[----:B------:R-:W-:Y:S01]  /*0c90*/  IMAD.MOV.U32 R10, RZ, RZ, R5 ;  /* 0x000000ffff0a7224 */ /* 0x000fe200078e0005 */
[----:B------:R-:W-:Y:S01]  /*0ca0*/  MOV R6, 0x1f ;  /* 0x0000001f00067802 */ /* 0x000fe20000000f00 */
[----:B------:R-:W-:Y:S01]  /*0cb0*/  IMAD.MOV.U32 R11, RZ, RZ, -0x1 ;  /* 0xffffffffff0b7424 */ /* 0x000fe200078e00ff */
[----:B------:R-:W-:Y:S02]  /*0cc0*/  MOV R2, 0xce0 ;  /* 0x00000ce000027802 */ /* 0x000fe40000000f00 */
[----:B------:R-:W-:Y:S05]  /*0cd0*/  CALL.REL.NOINC `($__internal_57_$__cuda_sm70_shflsync_bfly_p) ;  /* 0x000001a000007944 */ /* 0x000fea0003c00000 */
[----:B0-----:R-:W-:Y:S01]  /*0ce0*/  HFMA2.MMA R9, -RZ, RZ, 0, 1.1920928955078125e-07 ;  /* 0x00000002ff097435 */ /* 0x001fe200000001ff */
[----:B-1----:R-:W-:Y:S01]  /*0cf0*/  FADD.FTZ R10, R5, R6 ;  /* 0x00000006050a7221 */ /* 0x002fe20000010000 */
[----:B------:R-:W-:Y:S01]  /*0d00*/  MOV R6, 0x1f ;  /* 0x0000001f00067802 */ /* 0x000fe20000000f00 */
[----:B------:R-:W-:Y:S01]  /*0d10*/  IMAD.MOV.U32 R11, RZ, RZ, -0x1 ;  /* 0xffffffffff0b7424 */ /* 0x000fe200078e00ff */
[----:B------:R-:W-:Y:S02]  /*0d20*/  MOV R2, 0xd40 ;  /* 0x00000d4000027802 */ /* 0x000fe40000000f00 */
[----:B------:R-:W-:Y:S05]  /*0d30*/  CALL.REL.NOINC `($__internal_57_$__cuda_sm70_shflsync_bfly_p) ;  /* 0x0000014000007944 */ /* 0x000fea0003c00000 */
        /* <DEDUP_REMOVED lines=12> */
[----:B0-----:R-:W-:Y:S01]  /*0e00*/  HFMA2.MMA R9, -RZ, RZ, 0, 9.5367431640625e-07 ;  /* 0x00000010ff097435 */ /* 0x001fe200000001ff */
[----:B-1----:R-:W-:Y:S01]  /*0e10*/  FADD.FTZ R10, R10, R6 ;  /* 0x000000060a0a7221 */ /* 0x002fe20000010000 */
[----:B------:R-:W-:Y:S01]  /*0e20*/  MOV R6, 0x1f ;  /* 0x0000001f00067802 */ /* 0x000fe20000000f00 */
[----:B------:R-:W-:Y:S01]  /*0e30*/  IMAD.MOV.U32 R11, RZ, RZ, -0x1 ;  /* 0xffffffffff0b7424 */ /* 0x000fe200078e00ff */
[----:B------:R-:W-:-:S02]  /*0e40*/  MOV R2, 0xe60 ;  /* 0x00000e6000027802 */ /* 0x000fc40000000f00 */
[----:B------:R-:W-:Y:S05]  /*0e50*/  CALL.REL.NOINC `($__internal_57_$__cuda_sm70_shflsync_bfly_p) ;  /* 0x0000002000007944 */ /* 0x000fea0003c00000 */
[----:B-1----:R-:W-:Y:S01]  /*0e60*/  MOV R5, R6 ;  /* 0x0000000600057202 */ /* 0x002fe20000000f00 */
[----:B0-----:R-:W-:Y:S05]  /*0e70*/  BRA `(.L_x_1026) ;  /* 0xfffffaa000007947 */ /* 0x001fea000383ffff */
        .weak           $__internal_57_$__cuda_sm70_shflsync_bfly_p
        .type           $__internal_57_$__cuda_sm70_shflsync_bfly_p,@function
        .size           $__internal_57_$__cuda_sm70_shflsync_bfly_p,(.L_x_2294 - $__internal_57_$__cuda_sm70_shflsync_bfly_p)
$__internal_57_$__cuda_sm70_shflsync_bfly_p:
[----:B------:R-:W-:Y:S01]  /*0e80*/  HFMA2.MMA R3, -RZ, RZ, 0, 0 ;  /* 0x00000000ff037435 */ /* 0x000fe200000001ff */
[----:B------:R-:W-:Y:S04]  /*0e90*/  WARPSYNC R11 ;  /* 0x0000000b00007348 */ /* 0x000fe80003800000 */
[----:B------:R0:W1:Y:S01]  /*0ea0*/  SHFL.BFLY PT, R6, R10, R9, R6 ;  /* 0x0c0000090a067389 */ /* 0x00006200000e0006 */
[----:B------:R-:W-:Y:S05]  /*0eb0*/  RET.REL.NODEC R2 `(_ZN10layer_norm22ln_bwd_finalize_kernelINS_22Kernel_traits_finalizeILj768Ef13__nv_bfloat16fS2_fjLb0ELj1024ELj4ENS_18Kernel_traits_baseILj768EfS2_fS2_fjLj1024EEEEELb0ELb1EEEvNS_9BwdParamsE) ;  /* 0xfffff14002007950 */ /* 0x000fea0003c3ffff */
.L_x_1027:
        /* <DEDUP_REMOVED lines=12> */
.L_x_2294:


//--------------------- .text._ZN10layer_norm40ln_parallel_residual_bwd_finalize_kernelINS_22Kernel_traits_finalizeILj768Ef13__nv_bfloat16fS2_fjLb0ELj1024ELj4ENS_18Kernel_traits_baseILj768EfS2_fS2_fjLj1024EEEEELb1EEEvNS_9BwdParamsE --------------------------
	.section	.text._ZN10layer_norm40ln_parallel_residual_bwd_finalize_kernelINS_22Kernel_traits_finalizeILj768Ef13__nv_bfloat16fS2_fjLb0ELj1024ELj4ENS_18Kernel_traits_baseILj768EfS2_fS2_fjLj1024EEEEELb1EEEvNS_9BwdParamsE,"ax",@progbits
	.sectioninfo	@"SHI_REGISTERS=32"
	.align	128
        .global         _ZN10layer_norm40ln_parallel_residual_bwd_finalize_kernelINS_22Kernel_traits_finalizeILj768Ef13__nv_bfloat16fS2_fjLb0ELj1024ELj4ENS_18Kernel_traits_baseILj768EfS2_fS2_fjLj1024EEEEELb1EEEvNS_9BwdParamsE
        .type           _ZN10layer_norm40ln_parallel_residual_bwd_finalize_kernelINS_22Kernel_traits_finalizeILj768Ef13__nv_bfloat16fS2_fjLb0ELj1024ELj4ENS_18Kernel_traits_baseILj768EfS2_fS2_fjLj1024EEEEELb1EEEvNS_9BwdParamsE,@function
        .size           _ZN10layer_norm40ln_parallel_residual_bwd_finalize_kernelINS_22Kernel_traits_finalizeILj768Ef13__nv_bfloat16fS2_fjLb0ELj1024ELj4ENS_18Kernel_traits_baseILj768EfS2_fS2_fjLj1024EEEEELb1EEEvNS_9BwdParamsE,(.L_x_2295 - _ZN10layer_norm40ln_parallel_residual_bwd_finalize_kernelINS_22Kernel_traits_finalizeILj768Ef13__nv_bfloat16fS2_fjLb0ELj1024ELj4ENS_18Kernel_traits_baseILj768EfS2_fS2_fjLj1024EEEEELb1EEEvNS_9BwdParamsE)
        .other          _ZN10layer_norm40ln_parallel_residual_bwd_finalize_kernelINS_22Kernel_traits_finalizeILj768Ef13__nv_bfloat16fS2_fjLb0ELj1024ELj4ENS_18Kernel_traits_baseILj768EfS2_fS2_fjLj1024EEEEELb1EEEvNS_9BwdParamsE,@"STO_CUDA_ENTRY STV_DEFAULT"
_ZN10layer_norm40ln_parallel_residual_bwd_finalize_kernelINS_22Kernel_traits_finalizeILj768Ef13__nv_bfloat16fS2_fjLb0ELj1024ELj4ENS_18Kernel_traits_baseILj768EfS2_fS2_fjLj1024EEEEELb1EEEvNS_9BwdParamsE:
.text._ZN10layer_norm40ln_parallel_residual_bwd_finalize_kernelINS_22Kernel_traits_finalizeILj768Ef13__nv_bfloat16fS2_fjLb0ELj1024ELj4ENS_18Kernel_traits_baseILj768EfS2_fS2_fjLj1024EEEEELb1EEEvNS_9BwdParamsE:
        /* <DEDUP_REMOVED lines=19> */
.L_x_1041:
        /* <DEDUP_REMOVED lines=37> */
.L_x_1032:
        /* <DEDUP_REMOVED lines=59> */
.L_x_1031:
[----:B------:R-:W-:Y:S05]  /*0730*/  BSYNC B1 ;  /* 0x0000000000017941 */ /* 0x000fea0003800000 */
.L_x_1030:
        /* <DEDUP_REMOVED lines=35> */
.L_x_1034:
[----:B------:R-:W-:Y:S05]  /*0970*/  BSYNC B1 ;  /* 0x0000000000017941 */ /* 0x000fea0003800000 */
.L_x_1033:
        /* <DEDUP_REMOVED lines=16> */
.L_x_1029:
[----:B------:R-:W-:Y:S05]  /*0a80*/  BSYNC B0 ;  /* 0x0000000000007941 */ /* 0x000fea0003800000 */
.L_x_1028:
        /* <DEDUP_REMOVED lines=14> */
.L_x_1042:
        /* <DEDUP_REMOVED lines=36> */
.L_x_1043:
        /* <DEDUP_REMOVED lines=11> */
.L_x_1035:
        /* <DEDUP_REMOVED lines=19> */
.L_x_1039:
[----:B------:R-:W-:Y:S05]  /*0f90*/  BSYNC B0 ;  /* 0x0000000000007941 */ /* 0x000fea0003800000 */
.L_x_1038:
[C---:B------:R-:W-:Y:S02]  /*0fa0*/  ISETP.GT.U32.AND P1, PT, R4.reuse, -0x301, PT ;  /* 0xfffffcff0400780c */ /* 0x040fe40003f24070 */
[----:B------:R-:W-:-:S02]  /*0fb0*/  IADD3 R4, R4, 0x300, RZ ;  /* 0x0000030004047810 */ /* 0x000fc40007ffe0ff */
[----:B------:R-:W-:-:S09]  /*0fc0*/  IADD3 R5, R5, 0x180, RZ ;  /* 0x0000018005057810 */ /* 0x000fd20007ffe0ff */
[----:B0-----:R-:W-:Y:S01]  /*0fd0*/  @!P1 CALL.REL.NOINC `(.L_x_1040) ;  /* 0x0000001000009944 */ /* 0x001fe20003c00000 */
[----:B------:R-:W-:Y:S05]  /*0fe0*/  BRA `(.L_x_1041) ;  /* 0xfffff14000007947 */ /* 0x000fea000383ffff */
.L_x_1040:
[----:B------:R-:W-:Y:S05]  /*0ff0*/  EXIT ;  /* 0x000000000000794d */ /* 0x000fea0003800000 */
.L_x_1036:
[----:B------:R-:W-:Y:S01]  /*1000*/  HFMA2.MMA R17, -RZ, RZ, 0, 1.847743988037109375e-06 ;  /* 0x0000001fff117435 */ /* 0x000fe200000001ff */
[----:B----4-:R-:W-:Y:S01]  /*1010*/  MOV R19, R12 ;  /* 0x0000000c00137202 */ /* 0x010fe20000000f00 */
[----:B------:R-:W-:Y:S01]  /*1020*/  IMAD.MOV.U32 R16, RZ, RZ, 0x1 ;  /* 0x00000001ff107424 */ /* 0x000fe200078e00ff */
[----:B------:R-:W-:Y:S02]  /*1030*/  MOV R14, 0xffffffff ;  /* 0xffffffff000e7802 */ /* 0x000fe40000000f00 */
[----:B------:R-:W-:Y:S02]  /*1040*/  MOV R8, 0x1060 ;  /* 0x0000106000087802 */ /* 0x000fe40000000f00 */
[----:B0123--:R-:W-:Y:S05]  /*1050*/  CALL.REL.NOINC `($__internal_58_$__cuda_sm70_shflsync_bfly_p) ;  /* 0x000007b000007944 */ /* 0x00ffea0003c00000 */
[----:B01----:R-:W-:Y:S05]  /*1060*/  BRA `(.L_x_1042) ;  /* 0xfffffb0000007947 */ /* 0x003fea000383ffff */
.L_x_1037:
[----:B------:R-:W-:Y:S01]  /*1070*/  HFMA2.MMA R17, -RZ, RZ, 0, 1.847743988037109375e-06 ;  /* 0x0000001fff117435 */ /* 0x000fe200000001ff */
[----:B------:R-:W-:Y:S01]  /*1080*/  MOV R19, R12 ;  /* 0x0000000c00137202 */ /* 0x000fe20000000f00 */
[----:B------:R-:W-:Y:S01]  /*1090*/  IMAD.MOV.U32 R16, RZ, RZ, 0x2 ;  /* 0x00000002ff107424 */ /* 0x000fe200078e00ff */
[----:B------:R-:W-:Y:S02]  /*10a0*/  MOV R14, 0xffffffff ;  /* 0xffffffff000e7802 */ /* 0x000fe40000000f00 */
[----:B------:R-:W-:-:S02]  /*10b0*/  MOV R8, 0x10d0 ;  /* 0x000010d000087802 */ /* 0x000fc40000000f00 */
[----:B-123--:R-:W-:Y:S05]  /*10c0*/  CALL.REL.NOINC `($__internal_58_$__cuda_sm70_shflsync_bfly_p) ;  /* 0x0000074000007944 */ /* 0x00efea0003c00000 */
[----:B0-----:R-:W-:Y:S01]  /*10d0*/  HFMA2.MMA R16, -RZ, RZ, 0, 2.384185791015625e-07 ;  /* 0x00000004ff107435 */ /* 0x001fe200000001ff */
[----:B-1----:R-:W-:Y:S01]  /*10e0*/  FADD.FTZ R19, R12, R14 ;  /* 0x0000000e0c137221 */ /* 0x002fe20000010000 */
[----:B------:R-:W-:Y:S01]  /*10f0*/  MOV R14, 0xffffffff ;  /* 0xffffffff000e7802 */ /* 0x000fe20000000f00 */
[----:B------:R-:W-:Y:S01]  /*1100*/  IMAD.MOV.U32 R17, RZ, RZ, 0x1f ;  /* 0x0000001fff117424 */ /* 0x000fe200078e00ff */
[----:B------:R-:W-:-:S02]  /*1110*/  MOV R8, 0x1130 ;  /* 0x0000113000087802 */ /* 0x000fc40000000f00 */
[----:B------:R-:W-:Y:S05]  /*1120*/  CALL.REL.NOINC `($__internal_58_$__cuda_sm70_shflsync_bfly_p) ;  /* 0x000006e000007944 */ /* 0x000fea0003c00000 */
[----:B0-----:R-:W-:Y:S01]  /*1130*/  HFMA2.MMA R16, -RZ, RZ, 0, 4.76837158203125e-07 ;  /* 0x00000008ff107435 */ /* 0x001fe200000001ff */
[----:B-1----:R-:W-:Y:S01]  /*1140*/  FADD.FTZ R19, R19, R14 ;  /* 0x0000000e13137221 */ /* 0x002fe20000010000 */
[----:B------:R-:W-:Y:S01]  /*1150*/  MOV R17, 0x1f ;  /* 0x0000001f00117802 */ /* 0x000fe20000000f00 */
[----:B------:R-:W-:Y:S01]  /*1160*/  IMAD.MOV.U32 R14, RZ, RZ, -0x1 ;  /* 0xffffffffff0e7424 */ /* 0x000fe200078e00ff */
[----:B------:R-:W-:-:S02]  /*1170*/  MOV R8, 0x1190 ;  /* 0x0000119000087802 */ /* 0x000fc40000000f00 */
[----:B------:R-:W-:Y:S05]  /*1180*/  CALL.REL.NOINC `($__internal_58_$__cuda_sm70_shflsync_bfly_p) ;  /* 0x0000068000007944 */ /* 0x000fea0003c00000 */
[----:B-1----:R-:W-:Y:S01]  /*1190*/  FADD.FTZ R12, R19, R14 ;  /* 0x0000000e130c7221 */ /* 0x002fe20000010000 */
[----:B0-----:R-:W-:Y:S01]  /*11a0*/  HFMA2.MMA R16, -RZ, RZ, 0, 9.5367431640625e-07 ;  /* 0x00000010ff107435 */ /* 0x001fe200000001ff */
[----:B------:R-:W-:-:S02]  /*11b0*/  MOV R17, 0x1f ;  /* 0x0000001f00117802 */ /* 0x000fc40000000f00 */
[----:B------:R-:W-:Y:S01]  /*11c0*/  MOV R14, 0xffffffff ;  /* 0xffffffff000e7802 */ /* 0x000fe20000000f00 */
[----:B------:R-:W-:Y:S01]  /*11d0*/  IMAD.MOV.U32 R19, RZ, RZ, R12 ;  /* 0x000000ffff137224 */ /* 0x000fe200078e000c */
[----:B------:R-:W-:Y:S02]  /*11e0*/  MOV R8, 0x1200 ;  /* 0x0000120000087802 */ /* 0x000fe40000000f00 */
[----:B------:R-:W-:Y:S05]  /*11f0*/  CALL.REL.NOINC `($__internal_58_$__cuda_sm70_shflsync_bfly_p) ;  /* 0x0000061000007944 */ /* 0x000fea0003c00000 */
[----:B0-----:R-:W-:Y:S01]  /*1200*/  HFMA2.MMA R16, -RZ, RZ, 0, 5.9604644775390625e-08 ;  /* 0x00000001ff107435 */ /* 0x001fe200000001ff */
[----:B-1----:R-:W-:Y:S01]  /*1210*/  MOV R15, R14 ;  /* 0x0000000e000f7202 */ /* 0x002fe20000000f00 */
[----:B------:R-:W-:Y:S01]  /*1220*/  IMAD.MOV.U32 R17, RZ, RZ, 0x1f ;  /* 0x0000001fff117424 */ /* 0x000fe200078e00ff */
[----:B------:R-:W-:Y:S02]  /*1230*/  MOV R19, R13 ;  /* 0x0000000d00137202 */ /* 0x000fe40000000f00 */
[----:B------:R-:W-:Y:S02]  /*1240*/  MOV R14, 0xffffffff ;  /* 0xffffffff000e7802 */ /* 0x000fe40000000f00 */
[----:B------:R-:W-:Y:S02]  /*1250*/  MOV R8, 0x1270 ;  /* 0x0000127000087802 */ /* 0x000fe40000000f00 */
[----:B------:R-:W-:Y:S05]  /*1260*/  CALL.REL.NOINC `($__internal_58_$__cuda_sm70_shflsync_bfly_p) ;  /* 0x000005a000007944 */ /* 0x000fea0003c00000 */
[----:B0-----:R-:W-:Y:S01]  /*1270*/  HFMA2.MMA R16, -RZ, RZ, 0, 1.1920928955078125e-07 ;  /* 0x00000002ff107435 */ /* 0x001fe200000001ff */
[----:B-1----:R-:W-:Y:S01]  /*1280*/  FADD.FTZ R19, R13, R14 ;  /* 0x0000000e0d137221 */ /* 0x002fe20000010000 */
[----:B------:R-:W-:Y:S01]  /*1290*/  MOV R17, 0x1f ;  /* 0x0000001f00117802 */ /* 0x000fe20000000f00 */
[----:B------:R-:W-:Y:S01]  /*12a0*/  IMAD.MOV.U32 R14, RZ, RZ, -0x1 ;  /* 0xffffffffff0e7424 */ /* 0x000fe200078e00ff */
[----:B------:R-:W-:-:S02]  /*12b0*/  MOV R8, 0x12d0 ;  /* 0x000012d000087802 */ /* 0x000fc40000000f00 */
[----:B------:R-:W-:Y:S05]  /*12c0*/  CALL.REL.NOINC `($__internal_58_$__cuda_sm70_shflsync_bfly_p) ;  /* 0x0000054000007944 */ /* 0x000fea0003c00000 */
[----:B0-----:R-:W-:Y:S01]  /*12d0*/  HFMA2.MMA R16, -RZ, RZ, 0, 2.384185791015625e-07 ;  /* 0x00000004ff107435 */ /* 0x001fe200000001ff */
[----:B-1----:R-:W-:Y:S01]  /*12e0*/  FADD.FTZ R19, R19, R14 ;  /* 0x0000000e13137221 */ /* 0x002fe20000010000 */
[----:B------:R-:W-:-:S02]  /*12f0*/  MOV R17, 0x1f ;  /* 0x0000001f00117802 */ /* 0x000fc40000000f00 */
[----:B------:R-:W-:Y:S02]  /*1300*/  MOV R14, 0xffffffff ;  /* 0xffffffff000e7802 */ /* 0x000fe40000000f00 */
[----:B------:R-:W-:Y:S02]  /*1310*/  MOV R8, 0x1330 ;  /* 0x0000133000087802 */ /* 0x000fe40000000f00 */
[----:B------:R-:W-:Y:S05]  /*1320*/  CALL.REL.NOINC `($__internal_58_$__cuda_sm70_shflsync_bfly_p) ;  /* 0x000004e000007944 */ /* 0x000fea0003c00000 */
[----:B0-----:R-:W-:Y:S01]  /*1330*/  HFMA2.MMA R17, -RZ, RZ, 0, 1.847743988037109375e-06 ;  /* 0x0000001fff117435 */ /* 0x001fe200000001ff */
[----:B-1----:R-:W-:Y:S01]  /*1340*/  FADD.FTZ R19, R19, R14 ;  /* 0x0000000e13137221 */ /* 0x002fe20000010000 */
[----:B------:R-:W-:Y:S01]  /*1350*/  MOV R14, 0xffffffff ;  /* 0xffffffff000e7802 */ /* 0x000fe20000000f00 */
[----:B------:R-:W-:Y:S01]  /*1360*/  IMAD.MOV.U32 R16, RZ, RZ, 0x8 ;  /* 0x00000008ff107424 */ /* 0x000fe200078e00ff */
[----:B------:R-:W-:Y:S02]  /*1370*/  MOV R8, 0x1390 ;  /* 0x0000139000087802 */ /* 0x000fe40000000f00 */
[----:B------:R-:W-:Y:S05]  /*1380*/  CALL.REL.NOINC `($__internal_58_$__cuda_sm70_shflsync_bfly_p) ;  /* 0x0000048000007944 */ /* 0x000fea0003c00000 */
[----:B-1----:R-:W-:Y:S01]  /*1390*/  FADD.FTZ R13, R19, R14 ;  /* 0x0000000e130d7221 */ /* 0x002fe20000010000 */
[----:B0-----:R-:W-:Y:S01]  /*13a0*/  HFMA2.MMA R16, -RZ, RZ, 0, 9.5367431640625e-07 ;  /* 0x00000010ff107435 */ /* 0x001fe200000001ff */
[----:B------:R-:W-:Y:S01]  /*13b0*/  IMAD.MOV.U32 R17, RZ, RZ, 0x1f ;  /* 0x0000001fff117424 */ /* 0x000fe200078e00ff */
[----:B------:R-:W-:Y:S02]  /*13c0*/  MOV R14, 0xffffffff ;  /* 0xffffffff000e7802 */ /* 0x000fe40000000f00 */
[----:B------:R-:W-:-:S02]  /*13d0*/  MOV R19, R13 ;  /* 0x0000000d00137202 */ /* 0x000fc40000000f00 */
[----:B------:R-:W-:Y:S02]  /*13e0*/  MOV R8, 0x1400 ;  /* 0x0000140000087802 */ /* 0x000fe40000000f00 */
[----:B------:R-:W-:Y:S05]  /*13f0*/  CALL.REL.NOINC `($__internal_58_$__cuda_sm70_shflsync_bfly_p) ;  /* 0x0000041000007944 */ /* 0x000fea0003c00000 */
[----:B0-----:R-:W-:Y:S01]  /*1400*/  HFMA2.MMA R17, -RZ, RZ, 0, 1.847743988037109375e-06 ;  /* 0x0000001fff117435 */ /* 0x001fe200000001ff */
        /* <DEDUP_REMOVED lines=18> */
[----:B0-----:R-:W-:Y:S01]  /*1530*/  HFMA2.MMA R16, -RZ, RZ, 0, 4.76837158203125e-07 ;  /* 0x00000008ff107435 */ /* 0x001fe200000001ff */
[----:B-1----:R-:W-:Y:S01]  /*1540*/  FADD.FTZ R19, R19, R14 ;  /* 0x0000000e13137221 */ /* 0x002fe20000010000 */
[----:B------:R-:W-:Y:S01]  /*1550*/  MOV R14, 0xffffffff ;  /* 0xffffffff000e7802 */ /* 0x000fe20000000f00 */
[----:B------:R-:W-:Y:S01]  /*1560*/  IMAD.MOV.U32 R17, RZ, RZ, 0x1f ;  /* 0x0000001fff117424 */ /* 0x000fe200078e00ff */
[----:B------:R-:W-:Y:S02]  /*1570*/  MOV R8, 0x1590 ;  /* 0x0000159000087802 */ /* 0x000fe40000000f00 */
[----:B------:R-:W-:Y:S05]  /*1580*/  CALL.REL.NOINC `($__internal_58_$__cuda_sm70_shflsync_bfly_p) ;  /* 0x0000028000007944 */ /* 0x000fea0003c00000 */
[----:B-1----:R-:W-:Y:S01]  /*1590*/  FADD.FTZ R11, R19, R14 ;  /* 0x0000000e130b7221 */ /* 0x002fe20000010000 */
[----:B0-----:R-:W-:Y:S01]  /*15a0*/  HFMA2.MMA R16, -RZ, RZ, 0, 9.5367431640625e-07 ;  /* 0x00000010ff107435 */ /* 0x001fe200000001ff */
[----:B------:R-:W-:Y:S02]  /*15b0*/  MOV R17, 0x1f ;  /* 0x0000001f00117802 */ /* 0x000fe40000000f00 */
[----:B------:R-:W-:Y:S01]  /*15c0*/  MOV R14, 0xffffffff ;  /* 0xffffffff000e7802 */ /* 0x000fe20000000f00 */
[----:B------:R-:W-:Y:S01]  /*15d0*/  IMAD.MOV.U32 R19, RZ, RZ, R11 ;  /* 0x000000ffff137224 */ /* 0x000fe200078e000b */
[----:B------:R-:W-:-:S02]  /*15e0*/  MOV R8, 0x1600 ;  /* 0x0000160000087802 */ /* 0x000fc40000000f00 */
[----:B------:R-:W-:Y:S05]  /*15f0*/  CALL.REL.NOINC `($__internal_58_$__cuda_sm70_shflsync_bfly_p) ;  /* 0x0000021000007944 */ /* 0x000fea0003c00000 */
[----:B0-----:R-:W-:Y:S01]  /*1600*/  HFMA2.MMA R16, -RZ, RZ, 0, 5.9604644775390625e-08 ;  /* 0x00000001ff107435 */ /* 0x001fe200000001ff */
[----:B-1----:R-:W-:Y:S01]  /*1610*/  MOV R20, R14 ;  /* 0x0000000e00147202 */ /* 0x002fe20000000f00 */
[----:B------:R-:W-:Y:S01]  /*1620*/  IMAD.MOV.U32 R14, RZ, RZ, -0x1 ;  /* 0xffffffffff0e7424 */ /* 0x000fe200078e00ff */
[----:B------:R-:W-:-:S02]  /*1630*/  MOV R19, R10 ;  /* 0x0000000a00137202 */ /* 0x000fc40000000f00 */
[----:B------:R-:W-:Y:S02]  /*1640*/  MOV R17, 0x1f ;  /* 0x0000001f00117802 */ /* 0x000fe40000000f00 */
[----:B------:R-:W-:Y:S02]  /*1650*/  MOV R8, 0x1670 ;  /* 0x0000167000087802 */ /* 0x000fe40000000f00 */
[----:B------:R-:W-:Y:S05]  /*1660*/  CALL.REL.NOINC `($__internal_58_$__cuda_sm70_shflsync_bfly_p) ;  /* 0x000001a000007944 */ /* 0x000fea0003c00000 */
[----:B0-----:R-:W-:Y:S01]  /*1670*/  HFMA2.MMA R16, -RZ, RZ, 0, 1.1920928955078125e-07 ;  /* 0x00000002ff107435 */ /* 0x001fe200000001ff */
[----:B-1----:R-:W-:Y:S01]  /*1680*/  FADD.FTZ R19, R10, R14 ;  /* 0x0000000e0a137221 */ /* 0x002fe20000010000 */
[----:B------:R-:W-:Y:S02]  /*1690*/  MOV R17, 0x1f ;  /* 0x0000001f00117802 */ /* 0x000fe40000000f00 */
[----:B------:R-:W-:Y:S02]  /*16a0*/  MOV R14, 0xffffffff ;  /* 0xffffffff000e7802 */ /* 0x000fe40000000f00 */
[----:B------:R-:W-:Y:S02]  /*16b0*/  MOV R8, 0x16d0 ;  /* 0x000016d000087802 */ /* 0x000fe40000000f00 */
[----:B------:R-:W-:Y:S05]  /*16c0*/  CALL.REL.NOINC `($__internal_58_$__cuda_sm70_shflsync_bfly_p) ;  /* 0x0000014000007944 */ /* 0x000fea0003c00000 */
        /* <DEDUP_REMOVED lines=18> */
[----:B-1----:R-:W-:Y:S01]  /*17f0*/  MOV R8, R14 ;  /* 0x0000000e00087202 */ /* 0x002fe20000000f00 */
[----:B0-----:R-:W-:Y:S05]  /*1800*/  BRA `(.L_x_1043) ;  /* 0xfffff5a000007947 */ /* 0x001fea000383ffff */
        .weak           $__internal_58_$__cuda_sm70_shflsync_bfly_p
        .type           $__internal_58_$__cuda_sm70_shflsync_bfly_p,@function
        .size           $__internal_58_$__cuda_sm70_shflsync_bfly_p,(.L_x_2295 - $__internal_58_$__cuda_sm70_shflsync_bfly_p)
$__internal_58_$__cuda_sm70_shflsync_bfly_p:
[----:B------:R-:W-:Y:S01]  /*1810*/  HFMA2.MMA R9, -RZ, RZ, 0, 0 ;  /* 0x00000000ff097435 */ /* 0x000fe200000001ff */
[----:B------:R-:W-:Y:S04]  /*1820*/  WARPSYNC R14 ;  /* 0x0000000e00007348 */ /* 0x000fe80003800000 */
[----:B------:R0:W1:Y:S01]  /*1830*/  SHFL.BFLY PT, R14, R19, R16, R17 ;  /* 0x0c000010130e7389 */ /* 0x00006200000e0011 */
[----:B------:R-:W-:Y:S05]  /*1840*/  RET.REL.NODEC R8 `(_ZN10layer_norm40ln_parallel_residual_bwd_finalize_kernelINS_22Kernel_traits_finalizeILj768Ef13__nv_bfloat16fS2_fjLb0ELj1024ELj4ENS_18Kernel_traits_baseILj768EfS2_fS2_fjLj1024EEEEELb1EEEvNS_9BwdParamsE) ;  /* 0xffffe7b008007950 */ /* 0x000fea0003c3ffff */
.L_x_1044:
        /* <DEDUP_REMOVED lines=11> */
.L_x_2295:


//--------------------- .text._ZN10layer_norm31ln_parallel_residual_bwd_kernelINS_13Kernel_traitsIf13__nv_bfloat16fS2_fjLj768ELj1ELj4ELj1ELj16ENS_18Kernel_traits_baseILj768EfS2_fS2_fjLj128EEEEELb1ELb1ELb1EEEvNS_9BwdParamsE --------------------------
	.section	.text._ZN10layer_norm31ln_parallel_residual_bwd_kernelINS_13Kernel_traitsIf13__nv_bfloat16fS2_fjLj768ELj1ELj4ELj1ELj16ENS_18Kernel_traits_baseILj768EfS2_fS2_fjLj128EEEEELb1ELb1ELb1EEEvNS_9BwdParamsE,"ax",@progbits
	.sectioninfo	@"SHI_REGISTERS=204"
	.align	128
        .global         _ZN10layer_norm31ln_parallel_residual_bwd_kernelINS_13Kernel_traitsIf13__nv_bfloat16fS2_fjLj768ELj1ELj4ELj1ELj16ENS_18Kernel_traits_baseILj768EfS2_fS2_fjLj128EEEEELb1ELb1ELb1EEEvNS_9BwdParamsE
        .type           _ZN10layer_norm31ln_parallel_residual_bwd_kernelINS_13Kernel_traitsIf13__nv_bfloat16fS2_fjLj768ELj1ELj4ELj1ELj16ENS_18Kernel_traits_baseILj768EfS2_fS2_fjLj128EEEEELb1ELb1ELb1EEEvNS_9BwdParamsE,@function
        .size           _ZN10layer_norm31ln_parallel_residual_bwd_kernelINS_13Kernel_traitsIf13__nv_bfloat16fS2_fjLj768ELj1ELj4ELj1ELj16ENS_18Kernel_traits_baseILj768EfS2_fS2_fjLj128EEEEELb1ELb1ELb1EEEvNS_9BwdParamsE,(.L_x_2296 - _ZN10layer_norm31ln_parallel_residual_bwd_kernelINS_13Kernel_traitsIf13__nv_bfloat16fS2_fjLj768ELj1ELj4ELj1ELj16ENS_18Kernel_traits_baseILj768EfS2_fS2_fjLj128EEEEELb1ELb1ELb1EEEvNS_9BwdParamsE)
        .other          _ZN10layer_norm31ln_parallel_residual_bwd_kernelINS_13Kernel_traitsIf13__nv_bfloat16fS2_fjLj768ELj1ELj4ELj1ELj16ENS_18Kernel_traits_baseILj768EfS2_fS2_fjLj128EEEEELb1ELb1ELb1EEEvNS_9BwdParamsE,@"STO_CUDA_ENTRY STV_DEFAULT"
_ZN10layer_norm31ln_parallel_residual_bwd_kernelINS_13Kernel_traitsIf13__nv_bfloat16fS2_fjLj768ELj1ELj4ELj1ELj16ENS_18Kernel_traits_baseILj768EfS2_fS2_fjLj128EEEEELb1ELb1ELb1EEEvNS_9BwdParamsE:
.text._ZN10layer_norm31ln_parallel_residual_bwd_kernelINS_13Kernel_traitsIf13__nv_bfloat16fS2_fjLj768ELj1ELj4ELj1ELj16ENS_18Kernel_traits_baseILj768EfS2_fS2_fjLj128EEEEELb1ELb1ELb1EEEvNS_9BwdParamsE:
        /* <DEDUP_REMOVED lines=34> */
.L_x_1046:
        /* <DEDUP_REMOVED lines=37> */
.L_x_1052:
        /* <DEDUP_REMOVED lines=9> */
[----:B------:R-:W-:-:S04]  /*0500*/  LEA.HI.SX32 R160, R65, R160, 0x1d ;  /* 0x000000a041a07211 */ /* 0x000fc800078feaff */
[C---:B------:R-:W-:Y:S01]  /*0510*/  IADD3 R161, R160.reuse, 0x20, RZ ;  /* 0x00000020a0a17810 */ /* 0x040fe20007ffe0ff */
[C---:B------:R-:W-:Y:S01]  /*0520*/  IMAD.WIDE.U32 R96, R160.reuse, R171, c[0x0][0x188] ;  /* 0x00006200a0607625 */ /* 0x040fe200078e00ab */
[----:B------:R-:W-:-:S03]  /*0530*/  IADD3 R173, R160, 0x40, RZ ;  /* 0x00000040a0ad7810 */ /* 0x000fc60007ffe0ff */
[C---:B------:R-:W-:Y:S01]  /*0540*/  IMAD.WIDE.U32 R68, R160.reuse, R99, c[0x0][0x208] ;  /* 0x00008200a0447625 */ /* 0x040fe200078e0063 */
[----:B------:R1:W3:Y:S03]  /*0550*/  LDG.E.128 R64, [R96.64] ;  /* 0x0000000460407981 */ /* 0x0002e6000c1e1d00 */
[C---:B------:R-:W-:Y:S01]  /*0560*/  IMAD.WIDE.U32 R104, R161.reuse, R171, c[0x0][0x188] ;  /* 0x00006200a1687625 */ /* 0x040fe200078e00ab */
[----:B------:R-:W-:Y:S01]  /*0570*/  IADD3 R170, R160, 0x40, RZ ;  /* 0x00000040a0aa7810 */ /* 0x000fe20007ffe0ff */
[----:B------:R-:W4:Y:S02]  /*0580*/  LDG.E.128 R68, [R68.64] ;  /* 0x0000000444447981 */ /* 0x000f24000c1e1d00 */
[----:B------:R-:W-:Y:S02]  /*0590*/  IMAD.WIDE.U32 R82, R161, R99, c[0x0][0x208] ;  /* 0x00008200a1527625 */ /* 0x000fe400078e0063 */
[----:B------:R1:W4:Y:S02]  /*05a0*/  LDG.E.128 R84, [R104.64+0x10] ;  /* 0x0000100468547981 */ /* 0x000324000c1e1d00 */
[----:B------:R-:W-:-:S02]  /*05b0*/  IMAD.WIDE R162, R159, R162, c[0x0][0x1a8] ;  /* 0x00006a009fa27625 */ /* 0x000fc400078e02a2 */
[----:B------:R1:W4:Y:S02]  /*05c0*/  LDG.E.128 R76, [R104.64] ;  /* 0x00000004684c7981 */ /* 0x000324000c1e1d00 */
[----:B------:R-:W-:Y:S02]  /*05d0*/  IMAD.WIDE.U32 R108, R173, R171, c[0x0][0x188] ;  /* 0x00006200ad6c7625 */ /* 0x000fe400078e00ab */
[----:B0-----:R-:W4:Y:S02]  /*05e0*/  LDG.E.128 R80, [R82.64] ;  /* 0x0000000452507981 */ /* 0x001f24000c1e1d00 */
[----:B------:R-:W-:Y:S02]  /*05f0*/  IMAD.WIDE.U32 R98, R170, R99, c[0x0][0x208] ;  /* 0x00008200aa627625 */ /* 0x000fe400078e0063 */
[----:B------:R0:W4:Y:S04]  /*0600*/  LDG.E.128 R88, [R108.64] ;  /* 0x000000046c587981 */ /* 0x000128000c1e1d00 */
[----:B------:R0:W4:Y:S04]  /*0610*/  LDG.E R162, [R162.64] ;  /* 0x00000004a2a27981 */ /* 0x000128000c1e1900 */
[----:B------:R1:W4:Y:S04]  /*0620*/  LDG.E.128 R72, [R96.64+0x10] ;  /* 0x0000100460487981 */ /* 0x000328000c1e1d00 */
[----:B------:R0:W4:Y:S04]  /*0630*/  LDG.E.128 R92, [R108.64+0x10] ;  /* 0x000010046c5c7981 */ /* 0x000128000c1e1d00 */
[----:B-1----:R-:W4:Y:S01]  /*0640*/  LDG.E.128 R96, [R98.64] ;  /* 0x0000000462607981 */ /* 0x002f22000c1e1d00 */
[----:B------:R-:W-:-:S05]  /*0650*/  MOV R166, 0x8 ;  /* 0x0000000800a67802 */ /* 0x000fca0000000f00 */
[----:B0-----:R-:W-:-:S06]  /*0660*/  IMAD.WIDE.U32 R108, R160, R166, c[0x0][0x190] ;  /* 0x00006400a06c7625 */ /* 0x001fcc00078e00a6 */
[----:B-----5:R-:W5:Y:S01]  /*0670*/  LDG.E.64 R108, [R108.64] ;  /* 0x000000046c6c7981 */ /* 0x020f62000c1e1b00 */
[----:B------:R-:W-:-:S04]  /*0680*/  ISETP.NE.U32.AND P0, PT, RZ, c[0x0][0x250], PT ;  /* 0x00009400ff007a0c */ /* 0x000fc80003f05070 */
[----:B------:R-:W-:Y:S02]  /*0690*/  ISETP.NE.AND.EX P0, PT, RZ, c[0x0][0x254], PT, P0 ;  /* 0x00009500ff007a0c */ /* 0x000fe40003f05300 */
[----:B------:R-:W-:-:S04]  /*06a0*/  ISETP.NE.U32.AND P1, PT, RZ, c[0x0][0x218], PT ;  /* 0x00008600ff007a0c */ /* 0x000fc80003f25070 */
[----:B------:R-:W-:Y:S02]  /*06b0*/  ISETP.NE.AND.EX P1, PT, RZ, c[0x0][0x21c], PT, P1 ;  /* 0x00008700ff007a0c */ /* 0x000fe40003f25310 */
[----:B------:R-:W-:-:S05]  /*06c0*/  ISETP.NE.AND P2, PT, R110, RZ, PT ;  /* 0x000000ff6e00720c */ /* 0x000fca0003f45270 */
[----:B------:R-:W-:-:S04]  /*06d0*/  @P0 IMAD.WIDE.U32 R174, R173, R166, c[0x0][0x198] ;  /* 0x00006600adae0625 */ /* 0x000fc800078e00a6 */
[-C--:B------:R-:W-:Y:S01]  /*06e0*/  @P0 IMAD.WIDE.U32 R168, R161, R166.reuse, c[0x0][0x198] ;  /* 0x00006600a1a80625 */ /* 0x080fe200078e00a6 */
[----:B------:R2:W5:Y:S03]  /*06f0*/  @P0 LDG.E.64 R2, [R174.64] ;  /* 0x00000004ae020981 */ /* 0x000566000c1e1b00 */
[----:B------:R-:W-:Y:S01]  /*0700*/  @P1 IMAD.WIDE.U32 R164, R171, R161, c[0x0][0x218] ;  /* 0x00008600aba41625 */ /* 0x000fe200078e00a1 */
[----:B------:R3:W5:Y:S03]  /*0710*/  @P0 LDG.E.64 R100, [R168.64] ;  /* 0x00000004a8640981 */ /* 0x000766000c1e1b00 */
[CC--:B------:R-:W-:Y:S01]  /*0720*/  @P0 IMAD.WIDE.U32 R106, R160.reuse, R166.reuse, c[0x0][0x198] ;  /* 0x00006600a06a0625 */ /* 0x0c0fe200078e00a6 */
[----:B------:R0:W5:Y:S03]  /*0730*/  @P1 LDG.E.128 R36, [R164.64] ;  /* 0x00000004a4241981 */ /* 0x000166000c1e1d00 */
[-C--:B------:R-:W-:Y:S01]  /*0740*/  @P1 IMAD.WIDE.U32 R104, R160, R171.reuse, c[0x0][0x218] ;  /* 0x00008600a0681625 */ /* 0x080fe200078e00ab */
[----:B------:R0:W5:Y:S03]  /*0750*/  @P1 LDG.E.128 R40, [R164.64+0x10] ;  /* 0x00001004a4281981 */ /* 0x000166000c1e1d00 */
[----:B------:R-:W-:Y:S01]  /*0760*/  @P1 IMAD.WIDE.U32 R170, R170, R171, c[0x0][0x218] ;  /* 0x00008600aaaa1625 */ /* 0x000fe200078e00ab */
[----:B------:R1:W5:Y:S03]  /*0770*/  @P0 LDG.E.64 R102, [R106.64] ;  /* 0x000000046a660981 */ /* 0x000366000c1e1b00 */
[-C--:B------:R-:W-:Y:S01]  /*0780*/  IMAD.WIDE.U32 R172, R173, R166.reuse, c[0x0][0x190] ;  /* 0x00006400adac7625 */ /* 0x080fe200078e00a6 */
[----:B------:R0:W5:Y:S03]  /*0790*/  @P1 LDG.E.128 R44, [R170.64] ;  /* 0x00000004aa2c1981 */ /* 0x000166000c1e1d00 */
[----:B------:R-:W-:Y:S01]  /*07a0*/  IMAD.WIDE.U32 R166, R161, R166, c[0x0][0x190] ;  /* 0x00006400a1a67625 */ /* 0x000fe200078e00a6 */
[----:B------:R0:W5:Y:S04]  /*07b0*/  @P1 LDG.E.128 R48, [R170.64+0x10] ;  /* 0x00001004aa301981 */ /* 0x000168000c1e1d00 */
[----:B-1----:R1:W5:Y:S04]  /*07c0*/  LDG.E.64 R106, [R172.64] ;  /* 0x00000004ac6a7981 */ /* 0x002368000c1e1b00 */
[----:B------:R0:W5:Y:S04]  /*07d0*/  @P1 LDG.E.128 R28, [R104.64] ;  /* 0x00000004681c1981 */ /* 0x000168000c1e1d00 */
[----:B------:R0:W5:Y:S04]  /*07e0*/  @P1 LDG.E.128 R32, [R104.64+0x10] ;  /* 0x0000100468201981 */ /* 0x000168000c1e1d00 */
[----:B0-----:R0:W5:Y:S01]  /*07f0*/  LDG.E.64 R104, [R166.64] ;  /* 0x00000004a6687981 */ /* 0x001162000c1e1b00 */
[----:B--2---:R-:W-:-:S05]  /*0800*/  FSEL R175, R176, RZ, !P2 ;  /* 0x000000ffb0af7208 */ /* 0x004fca0005000000 */
[C---:B---3--:R-:W-:Y:S02]  /*0810*/  FADD.FTZ R169, -R175.reuse, R66 ;  /* 0x00000042afa97221 */ /* 0x048fe40000010100 */
[C---:B------:R-:W-:Y:S02]  /*0820*/  FADD.FTZ R177, -R175.reuse, R67 ;  /* 0x00000043afb17221 */ /* 0x040fe40000010100 */
[C---:B------:R-:W-:Y:S01]  /*0830*/  FADD.FTZ R165, -R175.reuse, R65 ;  /* 0x00000041afa57221 */ /* 0x040fe20000010100 */
[----:B----4-:R-:W-:Y:S01]  /*0840*/  PRMT R66, RZ, 0x5410, R68 ;  /* 0x00005410ff427816 */ /* 0x010fe20000000044 */
[C---:B------:R-:W-:Y:S01]  /*0850*/  FADD.FTZ R163, -R175.reuse, R64 ;  /* 0x00000040afa37221 */ /* 0x040fe20000010100 */
[--C-:B------:R-:W-:Y:S02]  /*0860*/  PRMT R67, RZ, 0x5410, R69.reuse ;  /* 0x00005410ff437816 */ /* 0x100fe40000000045 */
[----:B------:R-:W-:Y:S01]  /*0870*/  PRMT R69, RZ, 0x7610, R69 ;  /* 0x00007610ff457816 */ /* 0x000fe20000000045 */
[C---:B------:R-:W-:Y:S01]  /*0880*/  FADD.FTZ R183, -R175.reuse, R85 ;  /* 0x00000055afb77221 */ /* 0x040fe20000010100 */
[----:B------:R-:W-:Y:S01]  /*0890*/  PRMT R68, RZ, 0x7610, R68 ;  /* 0x00007610ff447816 */ /* 0x000fe20000000044 */
[----:B------:R-:W-:-:S02]  /*08a0*/  FADD.FTZ R171, -R175, R76 ;  /* 0x0000004cafab7221 */ /* 0x000fc40000010100 */
[C---:B-1----:R-:W-:Y:S01]  /*08b0*/  FADD.FTZ R173, -R175.reuse, R78 ;  /* 0x0000004eafad7221 */ /* 0x042fe20000010100 */
[--C-:B------:R-:W-:Y:S02]  /*08c0*/  PRMT R172, RZ, 0x5410, R81.reuse ;  /* 0x00005410ffac7816 */ /* 0x100fe40000000051 */
[----:B------:R-:W-:Y:S01]  /*08d0*/  PRMT R174, RZ, 0x7610, R81 ;  /* 0x00007610ffae7816 */ /* 0x000fe20000000051 */
[C---:B------:R-:W-:Y:S02]  /*08e0*/  FADD.FTZ R195, -R175.reuse, R91 ;  /* 0x0000005bafc37221 */ /* 0x040fe40000010100 */
[----:B------:R-:W-:Y:S02]  /*08f0*/  FMUL.FTZ R91, R24, R66 ;  /* 0x00000042185b7220 */ /* 0x000fe40000410000 */
[C---:B------:R-:W-:Y:S02]  /*0900*/  FMUL.FTZ R85, R162.reuse, R177 ;  /* 0x000000b1a2557220 */ /* 0x040fe40000410000 */
[C---:B------:R-:W-:Y:S01]  /*0910*/  FMUL.FTZ R81, R162.reuse, R165 ;  /* 0x000000a5a2517220 */ /* 0x040fe20000410000 */
[----:B------:R-:W-:Y:S01]  /*0920*/  PRMT R170, RZ, 0x7610, R80 ;  /* 0x00007610ffaa7816 */ /* 0x000fe20000000050 */
[----:B0-----:R-:W-:Y:S01]  /*0930*/  FADD.FTZ R167, -R175, R74 ;  /* 0x0000004aafa77221 */ /* 0x001fe20000010100 */
[----:B------:R-:W-:Y:S01]  /*0940*/  PRMT R74, RZ, 0x5410, R80 ;  /* 0x00005410ff4a7816 */ /* 0x000fe20000000050 */
[----:B------:R-:W-:-:S02]  /*0950*/  FMUL.FTZ R78, R162, R163 ;  /* 0x000000a3a24e7220 */ /* 0x000fc40000410000 */
[C---:B------:R-:W-:Y:S02]  /*0960*/  FADD.FTZ R201, -R175.reuse, R94 ;  /* 0x0000005eafc97221 */ /* 0x040fe40000010100 */
[----:B------:R-:W-:Y:S02]  /*0970*/  FADD.FTZ R193, -R175, R90 ;  /* 0x0000005aafc17221 */ /* 0x000fe40000010100 */
[----:B------:R-:W-:Y:S02]  /*0980*/  FADD.FTZ R132, R69, R132 ;  /* 0x0000008445847221 */ /* 0x000fe40000010000 */
[-C--:B------:R-:W-:Y:S02]  /*0990*/  FFMA.FTZ R156, R85, R69.reuse, R156 ;  /* 0x00000045559c7223 */ /* 0x080fe4000001009c */
[----:B------:R-:W-:Y:S02]  /*09a0*/  FMUL.FTZ R94, R27, R69 ;  /* 0x000000451b5e7220 */ /* 0x000fe40000410000 */
[----:B------:R-:W-:-:S02]  /*09b0*/  FMUL.FTZ R80, R162, R171 ;  /* 0x000000aba2507220 */ /* 0x000fc40000410000 */
[----:B------:R-:W-:Y:S02]  /*09c0*/  FADD.FTZ R134, R68, R134 ;  /* 0x0000008644867221 */ /* 0x000fe40000010000 */
[-C--:B------:R-:W-:Y:S02]  /*09d0*/  FFMA.FTZ R158, R81, R68.reuse, R158 ;  /* 0x00000044519e7223 */ /* 0x080fe4000001009e */
[----:B------:R-:W-:Y:S02]  /*09e0*/  FMUL.FTZ R90, R25, R68 ;  /* 0x00000044195a7220 */ /* 0x000fe40000410000 */
[----:B------:R-:W-:Y:S02]  /*09f0*/  FADD.FTZ R69, RZ, R91 ;  /* 0x0000005bff457221 */ /* 0x000fe40000010000 */
[----:B------:R-:W-:Y:S01]  /*0a00*/  FFMA.FTZ R68, R78, R91, RZ ;  /* 0x0000005b4e447223 */ /* 0x000fe200000100ff */
        /* <DEDUP_REMOVED lines=8> */
[----:B------:R-:W-:Y:S01]  /*0a90*/  FMUL.FTZ R89, R16, R74 ;  /* 0x0000004a10597220 */ /* 0x000fe20000410000 */
[--C-:B------:R-:W-:Y:S01]  /*0aa0*/  PRMT R166, RZ, 0x5410, R71.reuse ;  /* 0x00005410ffa67816 */ /* 0x100fe20000000047 */
[----:B------:R-:W-:Y:S01]  /*0ab0*/  FMUL.FTZ R97, R26, R67 ;  /* 0x000000431a617220 */ /* 0x000fe20000410000 */
[----:B------:R-:W-:Y:S01]  /*0ac0*/  PRMT R168, RZ, 0x7610, R71 ;  /* 0x00007610ffa87816 */ /* 0x000fe20000000047 */
[----:B------:R-:W-:Y:S02]  /*0ad0*/  FADD.FTZ R74, R69, R90 ;  /* 0x0000005a454a7221 */ /* 0x000fe40000010000 */
[----:B------:R-:W-:Y:S02]  /*0ae0*/  FMUL.FTZ R82, R162, R169 ;  /* 0x000000a9a2527220 */ /* 0x000fe40000410000 */
[----:B------:R-:W-:Y:S01]  /*0af0*/  FFMA.FTZ R68, R81, R90, R68 ;  /* 0x0000005a51447223 */ /* 0x000fe20000010044 */
[----:B------:R-:W-:Y:S01]  /*0b00*/  PRMT R164, RZ, 0x5410, R70 ;  /* 0x00005410ffa47816 */ /* 0x000fe20000000046 */
[----:B------:R-:W-:-:S02]  /*0b10*/  FADD.FTZ R71, -R175, R72 ;  /* 0x00000048af477221 */ /* 0x000fc40000010100 */
[C---:B------:R-:W-:Y:S02]  /*0b20*/  FADD.FTZ R179, -R175.reuse, R79 ;  /* 0x0000004fafb37221 */ /* 0x040fe40000010100 */
[C---:B------:R-:W-:Y:S02]  /*0b30*/  FADD.FTZ R73, -R175.reuse, R73 ;  /* 0x00000049af497221 */ /* 0x040fe40000010100 */
[----:B------:R-:W-:Y:S02]  /*0b40*/  FMUL.FTZ R79, R162, R77 ;  /* 0x0000004da24f7220 */ /* 0x000fe40000410000 */
[----:B------:R-:W-:Y:S01]  /*0b50*/  FADD.FTZ R77, R74, R97 ;  /* 0x000000614a4d7221 */ /* 0x000fe20000010000 */
[----:B------:R-:W-:Y:S01]  /*0b60*/  PRMT R70, RZ, 0x7610, R70 ;  /* 0x00007610ff467816 */ /* 0x000fe20000000046 */
[----:B------:R-:W-:Y:S02]  /*0b70*/  FADD.FTZ R197, -R175, R92 ;  /* 0x0000005cafc57221 */ /* 0x000fe40000010100 */
[----:B------:R-:W-:Y:S01]  /*0b80*/  FFMA.FTZ R74, R82, R97, R68 ;  /* 0x00000061524a7223 */ /* 0x000fe20000010044 */
[--C-:B------:R-:W-:Y:S01]  /*0b90*/  PRMT R184, RZ, 0x5410, R96.reuse ;  /* 0x00005410ffb87816 */ /* 0x100fe20000000060 */
[C---:B------:R-:W-:Y:S01]  /*0ba0*/  FMUL.FTZ R92, R162.reuse, R71 ;  /* 0x00000047a25c7220 */ /* 0x040fe20000410000 */
[----:B------:R-:W-:Y:S01]  /*0bb0*/  PRMT R186, RZ, 0x7610, R96 ;  /* 0x00007610ffba7816 */ /* 0x000fe20000000060 */
[----:B------:R-:W-:-:S02]  /*0bc0*/  FMUL.FTZ R71, R162, R73 ;  /* 0x00000049a2477220 */ /* 0x000fc40000410000 */
[----:B------:R-:W-:Y:S02]  /*0bd0*/  FMUL.FTZ R163, R20, R164 ;  /* 0x000000a414a37220 */ /* 0x000fe40000410000 */
[----:B------:R-:W-:Y:S02]  /*0be0*/  FADD.FTZ R96, R77, R94 ;  /* 0x0000005e4d607221 */ /* 0x000fe40000010000 */
[----:B------:R-:W-:Y:S02]  /*0bf0*/  FFMA.FTZ R77, R85, R94, R74 ;  /* 0x0000005e554d7223 */ /* 0x000fe4000001004a */
[C---:B------:R-:W-:Y:S02]  /*0c00*/  FADD.FTZ R75, -R175.reuse, R75 ;  /* 0x0000004baf4b7221 */ /* 0x040fe40000010100 */
[----:B------:R-:W-:Y:S02]  /*0c10*/  FADD.FTZ R187, -R175, R87 ;  /* 0x00000057afbb7221 */ /* 0x000fe40000010100 */
[----:B------:R-:W-:-:S02]  /*0c20*/  FADD.FTZ R130, R70, R130 ;  /* 0x0000008246827221 */ /* 0x000fc40000010000 */
[-C--:B------:R-:W-:Y:S02]  /*0c30*/  FFMA.FTZ R154, R71, R70.reuse, R154 ;  /* 0x00000046479a7223 */ /* 0x080fe4000001009a */
[----:B------:R-:W-:Y:S02]  /*0c40*/  FMUL.FTZ R70, R21, R70 ;  /* 0x0000004615467220 */ /* 0x000fe40000410000 */
[----:B------:R-:W-:Y:S02]  /*0c50*/  FADD.FTZ R87, R96, R163 ;  /* 0x000000a360577221 */ /* 0x000fe40000010000 */
[----:B------:R-:W-:Y:S01]  /*0c60*/  FFMA.FTZ R96, R92, R163, R77 ;  /* 0x000000a35c607223 */ /* 0x000fe2000001004d */
[----:B------:R-:W-:Y:S01]  /*0c70*/  PRMT R65, RZ, 0x7610, R98 ;  /* 0x00007610ff417816 */ /* 0x000fe20000000062 */
[C---:B------:R-:W-:Y:S02]  /*0c80*/  FADD.FTZ R181, -R175.reuse, R84 ;  /* 0x00000054afb57221 */ /* 0x040fe40000010100 */
[----:B------:R-:W-:-:S02]  /*0c90*/  FADD.FTZ R185, -R175, R86 ;  /* 0x00000056afb97221 */ /* 0x000fc40000010100 */
[C---:B------:R-:W-:Y:S02]  /*0ca0*/  FADD.FTZ R189, -R175.reuse, R88 ;  /* 0x00000058afbd7221 */ /* 0x040fe40000010100 */
[C---:B------:R-:W-:Y:S02]  /*0cb0*/  FADD.FTZ R199, -R175.reuse, R93 ;  /* 0x0000005dafc77221 */ /* 0x040fe40000010100 */
[----:B------:R-:W-:Y:S01]  /*0cc0*/  FADD.FTZ R95, -R175, R95 ;  /* 0x0000005faf5f7221 */ /* 0x000fe20000010100 */
[----:B------:R-:W-:Y:S01]  /*0cd0*/  PRMT R175, RZ, 0x5410, R98 ;  /* 0x00005410ffaf7816 */ /* 0x000fe20000000062 */
[----:B------:R-:W-:Y:S02]  /*0ce0*/  FMUL.FTZ R73, R162, R75 ;  /* 0x0000004ba2497220 */ /* 0x000fe40000410000 */
[----:B------:R-:W-:Y:S02]  /*0cf0*/  FMUL.FTZ R75, R22, R166 ;  /* 0x000000a6164b7220 */ /* 0x000fe40000410000 */
[----:B------:R-:W-:-:S02]  /*0d00*/  FADD.FTZ R98, R87, R70 ;  /* 0x0000004657627221 */ /* 0x000fc40000010000 */
[----:B------:R-:W-:Y:S02]  /*0d10*/  FMUL.FTZ R72, R162, R167 ;  /* 0x000000a7a2487220 */ /* 0x000fe40000410000 */
[----:B------:R-:W-:Y:S02]  /*0d20*/  FFMA.FTZ R96, R71, R70, R96 ;  /* 0x0000004647607223 */ /* 0x000fe40000010060 */
        /* <DEDUP_REMOVED lines=60> */
[C---:B------:R-:W-:Y:S02]  /*10f0*/  FMUL.FTZ R164, R162.reuse, R193 ;  /* 0x000000c1a2a47220 */ /* 0x040fe40000410000 */
[----:B------:R-:W-:Y:S02]  /*1100*/  FFMA.FTZ R174, R165, R170, R174 ;  /* 0x000000aaa5ae7223 */ /* 0x000fe400000100ae */
[----:B------:R-:W-:Y:S02]  /*1110*/  FMUL.FTZ R166, R162, R197 ;  /* 0x000000c5a2a67220 */ /* 0x000fe40000410000 */
        /* <DEDUP_REMOVED lines=16> */
[----:B------:R-:W-:Y:S02]  /*1220*/  FADD.FTZ R176, R176, R175 ;  /* 0x000000afb0b07221 */ /* 0x000fe40000010000 */
[----:B------:R-:W-:Y:S01]  /*1230*/  FFMA.FTZ R65, R166, R175, R174 ;  /* 0x000000afa6417223 */ /* 0x000fe200000100ae */
[----:B------:R-:W-:Y:S01]  /*1240*/  PRMT R99, RZ, 0x7610, R99 ;  /* 0x00007610ff637816 */ /* 0x000fe20000000063 */
        /* <DEDUP_REMOVED lines=26> */
[C---:B------:R-:W-:Y:S02]  /*13f0*/  FFMA.FTZ R136, R95.reuse, R99, R136 ;  /* 0x000000635f887223 */ /* 0x040fe40000010088 */
[----:B------:R-:W-:Y:S01]  /*1400*/  FFMA.FTZ R179, R95, R176, R65 ;  /* 0x000000b05fb37223 */ /* 0x000fe20000010041 */
[----:B------:R-:W-:Y:S05]  /*1410*/  BRA.DIV ~URZ, `(.L_x_1049) ;  /* 0x000023327f007947 */ /* 0x000fea000b800000 */
[----:B------:R0:W1:Y:S02]  /*1420*/  SHFL.BFLY PT, R99, R182, 0x1, 0x1f ;  /* 0x0c201f00b6637f89 */ /* 0x00006400000e0000 */
.L_x_1053:
        /* <DEDUP_REMOVED lines=18> */
.L_x_1054:
        /* <DEDUP_REMOVED lines=13> */
[-C--:B------:R-:W-:Y:S01]  /*1620*/  FFMA.FTZ R82, R82, R189.reuse, R64 ;  /* 0x000000bd52527223 */ /* 0x080fe20000010040 */
[----:B------:R-:W-:Y:S01]  /*1630*/  @P0 LOP3.LUT P6, RZ, R65, 0xff, RZ, 0xc0, !PT ;  /* 0x000000ff41ff0812 */ /* 0x000fe200078cc0ff */
[----:B------:R-:W-:Y:S01]  /*1640*/  FADD.FTZ R91, R91, -R78 ;  /* 0x8000004e5b5b7221 */ /* 0x000fe20000010000 */
[----:B------:R-:W-:Y:S01]  /*1650*/  @P0 LOP3.LUT P4, RZ, R102, 0xff00, RZ, 0xc0, !PT ;  /* 0x0000ff0066ff0812 */ /* 0x000fe2000788c0ff */
[--C-:B------:R-:W-:Y:S01]  /*1660*/  FFMA.FTZ R65, R85, R189, R64.reuse ;  /* 0x000000bd55417223 */ /* 0x100fe20000010040 */
[----:B------:R-:W-:Y:S01]  /*1670*/  MOV R78, R104 ;  /* 0x00000068004e7202 */ /* 0x000fe20000000f00 */
[----:B------:R-:W-:Y:S02]  /*1680*/  FMUL.FTZ R85, R162, R91 ;  /* 0x0000005ba2557220 */ /* 0x000fe40000410000 */
[----:B------:R-:W-:-:S02]  /*1690*/  FFMA.FTZ R92, R92, R189, R64 ;  /* 0x000000bd5c5c7223 */ /* 0x000fc40000010040 */
[-C--:B------:R-:W-:Y:S02]  /*16a0*/  FFMA.FTZ R81, R81, R189.reuse, R64 ;  /* 0x000000bd51517223 */ /* 0x080fe40000010040 */
[----:B------:R-:W-:Y:S02]  /*16b0*/  @P1 FADD.FTZ R85, R28, R85 ;  /* 0x000000551c551221 */ /* 0x000fe40000010000 */
[----:B------:R-:W-:Y:S02]  /*16c0*/  FADD.FTZ R97, R97, -R82 ;  /* 0x8000005261617221 */ /* 0x000fe40000010000 */
[----:B------:R-:W-:Y:S02]  /*16d0*/  FADD.FTZ R163, R163, -R92 ;  /* 0x8000005ca3a37221 */ /* 0x000fe40000010000 */
[----:B------:R-:W-:Y:S02]  /*16e0*/  FFMA.FTZ R71, R71, R189, R64 ;  /* 0x000000bd47477223 */ /* 0x000fe40000010040 */
[----:B------:R-:W-:-:S02]  /*16f0*/  FADD.FTZ R81, R90, -R81 ;  /* 0x800000515a517221 */ /* 0x000fc40000010000 */
[----:B------:R-:W-:Y:S02]  /*1700*/  FMUL.FTZ R92, R85, c[0x0][0x1e8] ;  /* 0x00007a00555c7a20 */ /* 0x000fe40000410000 */
[----:B0-----:R-:W-:Y:S02]  /*1710*/  FMUL.FTZ R179, R162, R97 ;  /* 0x00000061a2b37220 */ /* 0x001fe40000410000 */
[----:B------:R-:W-:Y:S02]  /*1720*/  FADD.FTZ R71, R70, -R71 ;  /* 0x8000004746477221 */ /* 0x000fe40000010000 */
[----:B------:R-:W-:Y:S01]  /*1730*/  FADD.FTZ R91, R94, -R65 ;  /* 0x800000415e5b7221 */ /* 0x000fe20000010000 */
[----:B------:R-:W-:Y:S01]  /*1740*/  FSEL R65, R92, RZ, P2 ;  /* 0x000000ff5c417208 */ /* 0x000fe20001000000 */
[----:B------:R-:W-:Y:S01]  /*1750*/  FMUL.FTZ R178, R162, R81 ;  /* 0x00000051a2b27220 */ /* 0x000fe20000410000 */
[----:B------:R-:W-:Y:S01]  /*1760*/  @P0 FSEL R92, R92, RZ, P6 ;  /* 0x000000ff5c5c0208 */ /* 0x000fe20003000000 */
[----:B------:R-:W-:Y:S01]  /*1770*/  @P1 FADD.FTZ R179, R30, R179 ;  /* 0x000000b31eb31221 */ /* 0x000fe20000010000 */
[----:B------:R-:W-:Y:S01]  /*1780*/  LOP3.LUT P6, RZ, R108, 0xff000000, RZ, 0xc0, !PT ;  /* 0xff0000006cff7812 */ /* 0x000fe200078cc0ff */
[----:B------:R-:W-:Y:S01]  /*1790*/  FFMA.FTZ R72, R72, R189, R64 ;  /* 0x000000bd48487223 */ /* 0x000fe20000010040 */
[----:B------:R-:W-:Y:S01]  /*17a0*/  @P0 LOP3.LUT P2, RZ, R102, 0xff0000, RZ, 0xc0, !PT ;  /* 0x00ff000066ff0812 */ /* 0x000fe2000784c0ff */
[----:B------:R-:W-:Y:S01]  /*17b0*/  FMUL.FTZ R184, R162, R71 ;  /* 0x00000047a2b87220 */ /* 0x000fe20000410000 */
[----:B------:R-:W-:Y:S01]  /*17c0*/  @P0 F2FP.BF16.PACK_AB R92, RZ, R92 ;  /* 0x0000005cff5c023e */ /* 0x000fe200000010ff */
[----:B------:R-:W-:-:S02]  /*17d0*/  @P1 FADD.FTZ R178, R29, R178 ;  /* 0x000000b21db21221 */ /* 0x000fc40000010000 */
[----:B------:R-:W-:Y:S01]  /*17e0*/  FMUL.FTZ R108, R162, R91 ;  /* 0x0000005ba26c7220 */ /* 0x000fe20000410000 */
[----:B------:R-:W-:Y:S01]  /*17f0*/  @P0 PRMT R60, R92, 0x7610, R60 ;  /* 0x000076105c3c0816 */ /* 0x000fe2000000003c */
[----:B------:R-:W-:Y:S02]  /*1800*/  FMUL.FTZ R91, R179, c[0x0][0x1e8] ;  /* 0x00007a00b35b7a20 */ /* 0x000fe40000410000 */
[----:B------:R-:W-:Y:S02]  /*1810*/  FMUL.FTZ R181, R162, R163 ;  /* 0x000000a3a2b57220 */ /* 0x000fe40000410000 */
[----:B------:R-:W-:Y:S01]  /*1820*/  FFMA.FTZ R73, R73, R189, R64 ;  /* 0x000000bd49497223 */ /* 0x000fe20000010040 */
[----:B------:R-:W-:Y:S01]  /*1830*/  FSEL R182, R91, RZ, P5 ;  /* 0x000000ff5bb67208 */ /* 0x000fe20002800000 */
[----:B------:R-:W-:Y:S01]  /*1840*/  FADD.FTZ R75, R75, -R72 ;  /* 0x800000484b4b7221 */ /* 0x000fe20000010000 */
[----:B------:R-:W-:Y:S01]  /*1850*/  LOP3.LUT P5, RZ, R109, 0xff00, RZ, 0xc0, !PT ;  /* 0x0000ff006dff7812 */ /* 0x000fe200078ac0ff */
[----:B------:R-:W-:Y:S01]  /*1860*/  @P1 FADD.FTZ R184, R33, R184 ;  /* 0x000000b821b81221 */ /* 0x000fe20000010000 */
[----:B------:R-:W-:Y:S01]  /*1870*/  @P0 FSEL R91, R91, RZ, P2 ;  /* 0x000000ff5b5b0208 */ /* 0x000fe20001000000 */
[----:B------:R-:W-:Y:S01]  /*1880*/  FMUL.FTZ R90, R178, c[0x0][0x1e8] ;  /* 0x00007a00b25a7a20 */ /* 0x000fe20000410000 */
[----:B------:R-:W-:Y:S01]  /*1890*/  LOP3.LUT P2, RZ, R109, 0xff0000, RZ, 0xc0, !PT ;  /* 0x00ff00006dff7812 */ /* 0x000fe2000784c0ff */
[----:B------:R-:W-:Y:S01]  /*18a0*/  @P1 FADD.FTZ R108, R31, R108 ;  /* 0x0000006c1f6c1221 */ /* 0x000fe20000010000 */
[----:B------:R-:W-:Y:S01]  /*18b0*/  @P0 F2FP.BF16.PACK_AB R91, RZ, R91 ;  /* 0x0000005bff5b023e */ /* 0x000fe200000010ff */
[-CC-:B------:R-:W-:Y:S01]  /*18c0*/  FFMA.FTZ R80, R80, R189.reuse, R64.reuse ;  /* 0x000000bd50507223 */ /* 0x180fe20000010040 */
[----:B------:R-:W-:Y:S01]  /*18d0*/  FSEL R180, R90, RZ, P3 ;  /* 0x000000ff5ab47208 */ /* 0x000fe20001800000 */
[----:B------:R-:W-:Y:S01]  /*18e0*/  @P1 FADD.FTZ R181, R32, R181 ;  /* 0x000000b520b51221 */ /* 0x000fe20000010000 */
[----:B------:R-:W-:Y:S01]  /*18f0*/  @P0 FSEL R90, R90, RZ, P4 ;  /* 0x000000ff5a5a0208 */ /* 0x000fe20002000000 */
[----:B------:R-:W-:Y:S01]  /*1900*/  FADD.FTZ R73, R76, -R73 ;  /* 0x800000494c497221 */ /* 0x000fe20000010000 */
[----:B------:R-:W-:Y:S01]  /*1910*/  @P0 LOP3.LUT P3, RZ, R102, 0xff000000, RZ, 0xc0, !PT ;  /* 0xff00000066ff0812 */ /* 0x000fe2000786c0ff */
[----:B------:R-:W-:Y:S01]  /*1920*/  FFMA.FTZ R79, R79, R189, R64 ;  /* 0x000000bd4f4f7223 */ /* 0x000fe20000010040 */
[----:B------:R-:W-:Y:S01]  /*1930*/  LOP3.LUT P4, RZ, R109, 0xff, RZ, 0xc0, !PT ;  /* 0x000000ff6dff7812 */ /* 0x000fe2000788c0ff */
[----:B------:R-:W-:Y:S01]  /*1940*/  FMUL.FTZ R71, R162, R75 ;  /* 0x0000004ba2477220 */ /* 0x000fe20000410000 */
[----:B------:R-:W-:Y:S01]  /*1950*/  @P0 F2FP.BF16.PACK_AB R90, RZ, R90 ;  /* 0x0000005aff5a023e */ /* 0x000fe200000010ff */
[----:B------:R-:W-:Y:S01]  /*1960*/  FMUL.FTZ R188, R184, c[0x0][0x1e8] ;  /* 0x00007a00b8bc7a20 */ /* 0x000fe20000410000 */
[----:B------:R-:W-:Y:S01]  /*1970*/  @P0 PRMT R61, R91, 0x7610, R61 ;  /* 0x000076105b3d0816 */ /* 0x000fe2000000003d */
[----:B------:R-:W-:Y:S01]  /*1980*/  FMUL.FTZ R94, R108, c[0x0][0x1e8] ;  /* 0x00007a006c5e7a20 */ /* 0x000fe20000410000 */
[----:B------:R-:W-:Y:S01]  /*1990*/  @P0 PRMT R60, R60, 0x5410, R90 ;  /* 0x000054103c3c0816 */ /* 0x000fe2000000005a */
[----:B------:R-:W-:Y:S01]  /*19a0*/  FADD.FTZ R89, R89, -R80 ;  /* 0x8000005059597221 */ /* 0x000fe20000010000 */
[----:B------:R-:W-:Y:S01]  /*19b0*/  FSEL R72, R188, RZ, P5 ;  /* 0x000000ffbc487208 */ /* 0x000fe20002800000 */
[----:B------:R-:W-:Y:S01]  /*19c0*/  FMUL.FTZ R97, R181, c[0x0][0x1e8] ;  /* 0x00007a00b5617a20 */ /* 0x000fe20000410000 */
[----:B------:R-:W-:Y:S01]  /*19d0*/  FSEL R81, R94, RZ, P6 ;  /* 0x000000ff5e517208 */ /* 0x000fe20003000000 */
[----:B------:R-:W-:Y:S01]  /*19e0*/  FADD.FTZ R79, R88, -R79 ;  /* 0x8000004f584f7221 */ /* 0x000fe20000010000 */
[----:B------:R-:W-:Y:S01]  /*19f0*/  @P0 LOP3.LUT P5, RZ, R103, 0xff00, RZ, 0xc0, !PT ;  /* 0x0000ff0067ff0812 */ /* 0x000fe200078ac0ff */
[----:B------:R-:W-:Y:S01]  /*1a00*/  FMUL.FTZ R190, R162, R73 ;  /* 0x00000049a2be7220 */ /* 0x000fe20000410000 */
[----:B------:R-:W-:Y:S01]  /*1a10*/  LOP3.LUT P6, RZ, R109, 0xff000000, RZ, 0xc0, !PT ;  /* 0xff0000006dff7812 */ /* 0x000fe200078cc0ff */
[----:B------:R-:W-:Y:S01]  /*1a20*/  @P1 FADD.FTZ R71, R34, R71 ;  /* 0x0000004722471221 */ /* 0x000fe20000010000 */
[----:B------:R-:W-:Y:S01]  /*1a30*/  @P0 FSEL R94, R94, RZ, P3 ;  /* 0x000000ff5e5e0208 */ /* 0x000fe20001800000 */
[----:B------:R-:W-:Y:S01]  /*1a40*/  FMUL.FTZ R73, R162, R89 ;  /* 0x00000059a2497220 */ /* 0x000fe20000410000 */
[----:B------:R-:W-:Y:S01]  /*1a50*/  FSEL R109, R97, RZ, P4 ;  /* 0x000000ff616d7208 */ /* 0x000fe20002000000 */
[-CC-:B------:R-:W-:Y:S01]  /*1a60*/  FFMA.FTZ R66, R66, R189.reuse, R64.reuse ;  /* 0x000000bd42427223 */ /* 0x180fe20000010040 */
[----:B------:R-:W-:Y:S01]  /*1a70*/  LOP3.LUT P3, RZ, R78, 0xff, RZ, 0xc0, !PT ;  /* 0x000000ff4eff7812 */ /* 0x000fe2000786c0ff */
[----:B------:R-:W-:Y:S01]  /*1a80*/  FFMA.FTZ R84, R84, R189, R64 ;  /* 0x000000bd54547223 */ /* 0x000fe20000010040 */
[----:B------:R-:W-:Y:S01]  /*1a90*/  @P0 LOP3.LUT P4, RZ, R103, 0xff, RZ, 0xc0, !PT ;  /* 0x000000ff67ff0812 */ /* 0x000fe2000788c0ff */
[----:B------:R-:W-:Y:S01]  /*1aa0*/  @P1 FADD.FTZ R190, R35, R190 ;  /* 0x000000be23be1221 */ /* 0x000fe20000010000 */
[----:B------:R-:W-:Y:S01]  /*1ab0*/  @P0 MOV R78, R100 ;  /* 0x00000064004e0202 */ /* 0x000fe20000000f00 */
[----:B------:R-:W-:Y:S01]  /*1ac0*/  FMUL.FTZ R192, R162, R79 ;  /* 0x0000004fa2c07220 */ /* 0x000fe20000410000 */
[----:B------:R-:W-:Y:S01]  /*1ad0*/  @P0 FSEL R188, R188, RZ, P5 ;  /* 0x000000ffbcbc0208 */ /* 0x000fe20002800000 */
[----:B------:R-:W-:Y:S01]  /*1ae0*/  FMUL.FTZ R185, R71, c[0x0][0x1e8] ;  /* 0x00007a0047b97a20 */ /* 0x000fe20000410000 */
[----:B------:R-:W-:Y:S01]  /*1af0*/  @P0 LOP3.LUT P5, RZ, R103, 0xff0000, RZ, 0xc0, !PT ;  /* 0x00ff000067ff0812 */ /* 0x000fe200078ac0ff */
[----:B------:R-:W-:Y:S01]  /*1b00*/  @P1 FADD.FTZ R73, R36, R73 ;  /* 0x0000004924491221 */ /* 0x000fe20000010000 */
[----:B------:R-:W-:Y:S01]  /*1b10*/  @P0 FSEL R97, R97, RZ, P4 ;  /* 0x000000ff61610208 */ /* 0x000fe20002000000 */
[----:B------:R-:W-:Y:S01]  /*1b20*/  FADD.FTZ R67, R67, -R66 ;  /* 0x8000004243437221 */ /* 0x000fe20000010000 */
[----:B------:R-:W-:Y:S01]  /*1b30*/  FSEL R75, R185, RZ, P2 ;  /* 0x000000ffb94b7208 */ /* 0x000fe20001000000 */
[----:B------:R-:W-:Y:S01]  /*1b40*/  FADD.FTZ R93, R93, -R84 ;  /* 0x800000545d5d7221 */ /* 0x000fe20000010000 */
[----:B------:R-:W-:Y:S01]  /*1b50*/  @P0 LOP3.LUT P4, RZ, R78, 0xff, RZ, 0xc0, !PT ;  /* 0x000000ff4eff0812 */ /* 0x000fe2000788c0ff */
[----:B------:R-:W-:Y:S01]  /*1b60*/  FMUL.FTZ R187, R190, c[0x0][0x1e8] ;  /* 0x00007a00bebb7a20 */ /* 0x000fe20000410000 */
[----:B------:R-:W-:Y:S01]  /*1b70*/  @P0 LOP3.LUT P2, RZ, R103, 0xff000000, RZ, 0xc0, !PT ;  /* 0xff00000067ff0812 */ /* 0x000fe2000784c0ff */
[----:B------:R-:W-:Y:S01]  /*1b80*/  @P1 FADD.FTZ R192, R37, R192 ;  /* 0x000000c025c01221 */ /* 0x000fe20000010000 */
[----:B------:R-:W-:Y:S01]  /*1b90*/  @P0 FSEL R185, R185, RZ, P5 ;  /* 0x000000ffb9b90208 */ /* 0x000fe20002800000 */
[-CC-:B------:R-:W-:Y:S01]  /*1ba0*/  FFMA.FTZ R83, R83, R189.reuse, R64.reuse ;  /* 0x000000bd53537223 */ /* 0x180fe20000010040 */
[----:B------:R-:W-:Y:S01]  /*1bb0*/  LOP3.LUT P5, RZ, R104, 0xff00, RZ, 0xc0, !PT ;  /* 0x0000ff0068ff7812 */ /* 0x000fe200078ac0ff */
[----:B------:R-:W-:Y:S01]  /*1bc0*/  FMUL.FTZ R70, R73, c[0x0][0x1e8] ;  /* 0x00007a0049467a20 */ /* 0x000fe20000410000 */
[C---:B------:R-:W-:Y:S01]  /*1bd0*/  FSEL R84, R187.reuse, RZ, P6 ;  /* 0x000000ffbb547208 */ /* 0x040fe20003000000 */
[--C-:B------:R-:W-:Y:S01]  /*1be0*/  FFMA.FTZ R74, R74, R189, R64.reuse ;  /* 0x000000bd4a4a7223 */ /* 0x100fe20000010040 */
[----:B------:R-:W-:Y:S01]  /*1bf0*/  @P0 LOP3.LUT P6, RZ, R100, 0xff00, RZ, 0xc0, !PT ;  /* 0x0000ff0064ff0812 */ /* 0x000fe200078cc0ff */
[----:B------:R-:W-:Y:S01]  /*1c00*/  FMUL.FTZ R67, R162, R67 ;  /* 0x00000043a2437220 */ /* 0x000fe20000410000 */
[----:B------:R-:W-:Y:S01]  /*1c10*/  @P0 FSEL R187, R187, RZ, P2 ;  /* 0x000000ffbbbb0208 */ /* 0x000fe20001000000 */
[--C-:B------:R-:W-:Y:S01]  /*1c20*/  FFMA.FTZ R69, R69, R189, R64.reuse ;  /* 0x000000bd45457223 */ /* 0x100fe20000010040 */
[----:B------:R-:W-:Y:S01]  /*1c30*/  LOP3.LUT P2, RZ, R104, 0xff0000, RZ, 0xc0, !PT ;  /* 0x00ff000068ff7812 */ /* 0x000fe2000784c0ff */
[----:B------:R-:W-:Y:S01]  /*1c40*/  FMUL.FTZ R79, R162, R93 ;  /* 0x0000005da24f7220 */ /* 0x000fe20000410000 */
[----:B------:R-:W-:Y:S01]  /*1c50*/  @P0 FSEL R93, R70, RZ, P4 ;  /* 0x000000ff465d0208 */ /* 0x000fe20002000000 */
[----:B------:R-:W-:Y:S01]  /*1c60*/  FMUL.FTZ R89, R192, c[0x0][0x1e8] ;  /* 0x00007a00c0597a20 */ /* 0x000fe20000410000 */
[----:B------:R-:W-:Y:S01]  /*1c70*/  LOP3.LUT P4, RZ, R104, 0xff000000, RZ, 0xc0, !PT ;  /* 0xff00000068ff7812 */ /* 0x000fe2000788c0ff */
[----:B------:R-:W-:Y:S01]  /*1c80*/  FADD.FTZ R83, R86, -R83 ;  /* 0x8000005356537221 */ /* 0x000fe20000010000 */
[----:B------:R-:W-:Y:S01]  /*1c90*/  FSEL R163, R70, RZ, P3 ;  /* 0x000000ff46a37208 */ /* 0x000fe20001800000 */
[-C--:B------:R-:W-:Y:S01]  /*1ca0*/  FFMA.FTZ R165, R165, R189.reuse, R64 ;  /* 0x000000bda5a57223 */ /* 0x080fe20000010040 */
[----:B------:R-:W-:Y:S01]  /*1cb0*/  FSEL R104, R89, RZ, P5 ;  /* 0x000000ff59687208 */ /* 0x000fe20002800000 */
[----:B------:R-:W-:Y:S01]  /*1cc0*/  FADD.FTZ R77, R77, -R74 ;  /* 0x8000004a4d4d7221 */ /* 0x000fe20000010000 */
[----:B------:R-:W-:Y:S01]  /*1cd0*/  @P0 FSEL R89, R89, RZ, P6 ;  /* 0x000000ff59590208 */ /* 0x000fe20003000000 */
[----:B------:R-:W-:Y:S01]  /*1ce0*/  @P1 FADD.FTZ R67, R40, R67 ;  /* 0x0000004328431221 */ /* 0x000fe20000010000 */
[----:B------:R-:W-:Y:S01]  /*1cf0*/  LOP3.LUT P6, RZ, R105, 0xff, RZ, 0xc0, !PT ;  /* 0x000000ff69ff7812 */ /* 0x000fe200078cc0ff */
[----:B------:R-:W-:Y:S01]  /*1d00*/  FADD.FTZ R69, R68, -R69 ;  /* 0x8000004544457221 */ /* 0x000fe20000010000 */
[----:B------:R-:W-:Y:S01]  /*1d10*/  @P0 LOP3.LUT P3, RZ, R100, 0xff0000, RZ, 0xc0, !PT ;  /* 0x00ff000064ff0812 */ /* 0x000fe2000786c0ff */
[----:B------:R-:W-:Y:S01]  /*1d20*/  @P1 FADD.FTZ R79, R38, R79 ;  /* 0x0000004f264f1221 */ /* 0x000fe20000010000 */
[----:B------:R-:W-:Y:S01]  /*1d30*/  @P0 LOP3.LUT P5, RZ, R100, 0xff000000, RZ, 0xc0, !PT ;  /* 0xff00000064ff0812 */ /* 0x000fe200078ac0ff */
[-CC-:B------:R-:W-:Y:S01]  /*1d40*/  FFMA.FTZ R87, R87, R189.reuse, R64.reuse ;  /* 0x000000bd57577223 */ /* 0x180fe20000010040 */
[----:B------:R-:W-:Y:S01]  /*1d50*/  MOV R70, R106 ;  /* 0x0000006a00467202 */ /* 0x000fe20000000f00 */
[--C-:B------:R-:W-:Y:S01]  /*1d60*/  FFMA.FTZ R98, R98, R189, R64.reuse ;  /* 0x000000bd62627223 */ /* 0x100fe20000010040 */
[----:B------:R-:W-:Y:S01]  /*1d70*/  F2FP.BF16.PACK_AB R75, R84, R75 ;  /* 0x0000004b544b723e */ /* 0x000fe200000010ff */
[--C-:B------:R-:W-:Y:S01]  /*1d80*/  FFMA.FTZ R164, R164, R189, R64.reuse ;  /* 0x000000bda4a47223 */ /* 0x100fe20000010040 */
[----:B------:R-:W-:Y:S01]  /*1d90*/  F2FP.BF16.PACK_AB R74, R72, R109 ;  /* 0x0000006d484a723e */ /* 0x000fe200000010ff */
[--C-:B------:R-:W-:Y:S01]  /*1da0*/  FFMA.FTZ R167, R167, R189, R64.reuse ;  /* 0x000000bda7a77223 */ /* 0x100fe20000010040 */
[----:B------:R-:W-:Y:S01]  /*1db0*/  F2FP.BF16.PACK_AB R72, R180, R65 ;  /* 0x00000041b448723e */ /* 0x000fe200000010ff */
[--C-:B------:R-:W-:Y:S01]  /*1dc0*/  FFMA.FTZ R166, R166, R189, R64.reuse ;  /* 0x000000bda6a67223 */ /* 0x100fe20000010040 */
[----:B------:R-:W-:Y:S01]  /*1dd0*/  @P0 F2FP.BF16.PACK_AB R97, RZ, R97 ;  /* 0x00000061ff61023e */ /* 0x000fe200000010ff */
[--C-:B------:R-:W-:Y:S01]  /*1de0*/  FFMA.FTZ R168, R168, R189, R64.reuse ;  /* 0x000000bda8a87223 */ /* 0x100fe20000010040 */
[----:B------:R-:W-:Y:S01]  /*1df0*/  @P0 F2FP.BF16.PACK_AB R185, RZ, R185 ;  /* 0x000000b9ffb9023e */ /* 0x000fe200000010ff */
[-CC-:B------:R-:W-:Y:S01]  /*1e00*/  FFMA.FTZ R169, R169, R189.reuse, R64.reuse ;  /* 0x000000bda9a97223 */ /* 0x180fe20000010040 */
[----:B------:R-:W-:Y:S01]  /*1e10*/  @P0 F2FP.BF16.PACK_AB R94, RZ, R94 ;  /* 0x0000005eff5e023e */ /* 0x000fe200000010ff */
[----:B------:R-:W-:Y:S01]  /*1e20*/  FFMA.FTZ R95, R95, R189, R64 ;  /* 0x000000bd5f5f7223 */ /* 0x000fe20000010040 */
[----:B------:R-:W-:Y:S01]  /*1e30*/  @P0 F2FP.BF16.PACK_AB R188, RZ, R188 ;  /* 0x000000bcffbc023e */ /* 0x000fe200000010ff */
[----:B------:R-:W-:Y:S01]  /*1e40*/  FMUL.FTZ R194, R162, R83 ;  /* 0x00000053a2c27220 */ /* 0x000fe20000410000 */
[----:B------:R-:W-:Y:S01]  /*1e50*/  @P0 F2FP.BF16.PACK_AB R187, RZ, R187 ;  /* 0x000000bbffbb023e */ /* 0x000fe200000010ff */
[----:B------:R-:W-:Y:S01]  /*1e60*/  FADD.FTZ R165, R170, -R165 ;  /* 0x800000a5aaa57221 */ /* 0x000fe20000010000 */
[----:B------:R-:W-:Y:S01]  /*1e70*/  @P0 PRMT R62, R97, 0x7610, R62 ;  /* 0x00007610613e0816 */ /* 0x000fe2000000003e */
[----:B------:R-:W-:Y:S01]  /*1e80*/  FMUL.FTZ R64, R67, c[0x0][0x1e8] ;  /* 0x00007a0043407a20 */ /* 0x000fe20000410000 */
[----:B------:R-:W-:Y:S01]  /*1e90*/  @P0 PRMT R63, R185, 0x7610, R63 ;  /* 0x00007610b93f0816 */ /* 0x000fe2000000003f */
[C---:B------:R-:W-:Y:S01]  /*1ea0*/  FMUL.FTZ R77, R162.reuse, R77 ;  /* 0x0000004da24d7220 */ /* 0x040fe20000410000 */
[----:B------:R-:W-:Y:S01]  /*1eb0*/  @P0 PRMT R61, R61, 0x5410, R94 ;  /* 0x000054103d3d0816 */ /* 0x000fe2000000005e */
[----:B------:R-:W-:Y:S01]  /*1ec0*/  FMUL.FTZ R170, R162, R69 ;  /* 0x00000045a2aa7220 */ /* 0x000fe20000410000 */
[----:B------:R-:W-:Y:S01]  /*1ed0*/  FSEL R189, R64, RZ, P6 ;  /* 0x000000ff40bd7208 */ /* 0x000fe20003000000 */
[----:B------:R-:W-:Y:S01]  /*1ee0*/  FMUL.FTZ R88, R79, c[0x0][0x1e8] ;  /* 0x00007a004f587a20 */ /* 0x000fe20000410000 */
[----:B------:R-:W-:Y:S01]  /*1ef0*/  @P0 LOP3.LUT P6, RZ, R101, 0xff, RZ, 0xc0, !PT ;  /* 0x000000ff65ff0812 */ /* 0x000fe200078cc0ff */
[----:B------:R-:W-:Y:S01]  /*1f00*/  FADD.FTZ R87, R96, -R87 ;  /* 0x8000005760577221 */ /* 0x000fe20000010000 */
[----:B------:R-:W-:Y:S01]  /*1f10*/  @P0 PRMT R62, R62, 0x5410, R188 ;  /* 0x000054103e3e0816 */ /* 0x000fe200000000bc */
[----:B------:R-:W-:Y:S01]  /*1f20*/  FADD.FTZ R171, R171, -R98 ;  /* 0x80000062abab7221 */ /* 0x000fe20000010000 */
[C---:B------:R-:W-:Y:S01]  /*1f30*/  FSEL R183, R88.reuse, RZ, P2 ;  /* 0x000000ff58b77208 */ /* 0x040fe20001000000 */
[----:B------:R-:W-:Y:S01]  /*1f40*/  @P1 FADD.FTZ R194, R39, R194 ;  /* 0x000000c227c21221 */ /* 0x000fe20000010000 */
[----:B------:R-:W-:Y:S01]  /*1f50*/  @P0 FSEL R88, R88, RZ, P3 ;  /* 0x000000ff58580208 */ /* 0x000fe20001800000 */
[----:B------:R-:W-:Y:S01]  /*1f60*/  FADD.FTZ R169, R174, -R169 ;  /* 0x800000a9aea97221 */ /* 0x000fe20000010000 */
[C---:B------:R-:W-:Y:S01]  /*1f70*/  LOP3.LUT P3, RZ, R105.reuse, 0xff0000, RZ, 0xc0, !PT ;  /* 0x00ff000069ff7812 */ /* 0x040fe2000786c0ff */
[----:B------:R-:W-:Y:S01]  /*1f80*/  @P1 FADD.FTZ R77, R42, R77 ;  /* 0x0000004d2a4d1221 */ /* 0x000fe20000010000 */
[----:B------:R-:W-:Y:S01]  /*1f90*/  LOP3.LUT P2, RZ, R105, 0xff00, RZ, 0xc0, !PT ;  /* 0x0000ff0069ff7812 */ /* 0x000fe2000784c0ff */
[----:B------:R-:W-:Y:S01]  /*1fa0*/  @P1 FADD.FTZ R170, R41, R170 ;  /* 0x000000aa29aa1221 */ /* 0x000fe20000010000 */
[----:B------:R-:W-:Y:S01]  /*1fb0*/  @P0 PRMT R63, R63, 0x5410, R187 ;  /* 0x000054103f3f0816 */ /* 0x000fe200000000bb */
[----:B------:R-:W-:Y:S01]  /*1fc0*/  FADD.FTZ R167, R172, -R167 ;  /* 0x800000a7aca77221 */ /* 0x000fe20000010000 */
[----:B------:R-:W-:Y:S01]  /*1fd0*/  @P0 F2FP.BF16.PACK_AB R93, RZ, R93 ;  /* 0x0000005dff5d023e */ /* 0x000fe200000010ff */
[C---:B------:R-:W-:Y:S01]  /*1fe0*/  FMUL.FTZ R172, R162.reuse, R87 ;  /* 0x00000057a2ac7220 */ /* 0x040fe20000410000 */
[----:B------:R-:W-:Y:S01]  /*1ff0*/  @P0 F2FP.BF16.PACK_AB R88, RZ, R88 ;  /* 0x00000058ff58023e */ /* 0x000fe200000010ff */
[----:B------:R-:W-:Y:S01]  /*2000*/  FMUL.FTZ R69, R162, R171 ;  /* 0x000000aba2457220 */ /* 0x000fe20000410000 */
[----:B------:R-:W-:Y:S01]  /*2010*/  @P0 F2FP.BF16.PACK_AB R89, RZ, R89 ;  /* 0x00000059ff59023e */ /* 0x000fe200000010ff */
[----:B------:R-:W-:Y:S01]  /*2020*/  FMUL.FTZ R99, R194, c[0x0][0x1e8] ;  /* 0x00007a00c2637a20 */ /* 0x000fe20000410000 */
[----:B------:R-:W-:Y:S01]  /*2030*/  LOP3.LUT R180, R0, 0x1f, RZ, 0xc0, !PT ;  /* 0x0000001f00b47812 */ /* 0x000fe200078ec0ff */
[----:B------:R-:W-:-:S02]  /*2040*/  FADD.FTZ R175, R175, -R166 ;  /* 0x800000a6afaf7221 */ /* 0x000fc40000010000 */
[----:B------:R-:W-:Y:S01]  /*2050*/  FADD.FTZ R177, R177, -R168 ;  /* 0x800000a8b1b17221 */ /* 0x000fe20000010000 */
[----:B------:R-:W-:Y:S01]  /*2060*/  @P0 FSEL R168, R64, RZ, P6 ;  /* 0x000000ff40a80208 */ /* 0x000fe20003000000 */
[----:B------:R-:W-:Y:S01]  /*2070*/  FMUL.FTZ R87, R162, R169 ;  /* 0x000000a9a2577220 */ /* 0x000fe20000410000 */
[----:B------:R-:W-:Y:S01]  /*2080*/  @P0 LOP3.LUT P6, RZ, R101, 0xff00, RZ, 0xc0, !PT ;  /* 0x0000ff0065ff0812 */ /* 0x000fe200078cc0ff */
[----:B------:R-:W-:Y:S01]  /*2090*/  FMUL.FTZ R171, R77, c[0x0][0x1e8] ;  /* 0x00007a004dab7a20 */ /* 0x000fe20000410000 */
[----:B------:R-:W-:Y:S01]  /*20a0*/  FSEL R186, R99, RZ, P4 ;  /* 0x000000ff63ba7208 */ /* 0x000fe20002000000 */
[----:B------:R-:W-:Y:S01]  /*20b0*/  FMUL.FTZ R169, R170, c[0x0][0x1e8] ;  /* 0x00007a00aaa97a20 */ /* 0x000fe20000410000 */
[----:B------:R-:W-:Y:S01]  /*20c0*/  LOP3.LUT P4, RZ, R105, 0xff000000, RZ, 0xc0, !PT ;  /* 0xff00000069ff7812 */ /* 0x000fe2000788c0ff */
[----:B------:R-:W-:Y:S01]  /*20d0*/  @P1 FADD.FTZ R69, R44, R69 ;  /* 0x000000452c451221 */ /* 0x000fe20000010000 */
[----:B------:R-:W-:Y:S01]  /*20e0*/  @P0 FSEL R99, R99, RZ, P5 ;  /* 0x000000ff63630208 */ /* 0x000fe20002800000 */
[C---:B------:R-:W-:Y:S01]  /*20f0*/  FMUL.FTZ R175, R162.reuse, R175 ;  /* 0x000000afa2af7220 */ /* 0x040fe20000410000 */
[----:B------:R-:W-:Y:S01]  /*2100*/  FSEL R196, R169, RZ, P2 ;  /* 0x000000ffa9c47208 */ /* 0x000fe20001000000 */
[----:B------:R-:W-:Y:S01]  /*2110*/  FMUL.FTZ R174, R162, R177 ;  /* 0x000000b1a2ae7220 */ /* 0x000fe20000410000 */
[----:B------:R-:W-:Y:S01]  /*2120*/  FSEL R177, R171, RZ, P3 ;  /* 0x000000ffabb17208 */ /* 0x000fe20001800000 */
[----:B------:R-:W-:Y:S01]  /*2130*/  FADD.FTZ R173, R173, -R164 ;  /* 0x800000a4adad7221 */ /* 0x000fe20000010000 */
[----:B------:R-:W-:Y:S01]  /*2140*/  ISETP.NE.U32.AND P3, PT, RZ, c[0x0][0x258], PT ;  /* 0x00009600ff007a0c */ /* 0x000fe20003f65070 */
[----:B------:R-:W-:Y:S01]  /*2150*/  FADD.FTZ R95, R176, -R95 ;  /* 0x8000005fb05f7221 */ /* 0x000fe20000010000 */
[----:B------:R-:W-:Y:S01]  /*2160*/  @P0 FSEL R169, R169, RZ, P6 ;  /* 0x000000ffa9a90208 */ /* 0x000fe20003000000 */
[----:B------:R-:W-:Y:S01]  /*2170*/  @P1 FADD.FTZ R172, R43, R172 ;  /* 0x000000ac2bac1221 */ /* 0x000fe20000010000 */
[----:B------:R-:W-:Y:S01]  /*2180*/  LOP3.LUT P5, RZ, R70, 0xff, RZ, 0xc0, !PT ;  /* 0x000000ff46ff7812 */ /* 0x000fe200078ac0ff */
[----:B------:R-:W-:Y:S01]  /*2190*/  FMUL.FTZ R105, R69, c[0x0][0x1e8] ;  /* 0x00007a0045697a20 */ /* 0x000fe20000410000 */
[----:B------:R-:W-:Y:S01]  /*21a0*/  @P0 LOP3.LUT P6, RZ, R101, 0xff0000, RZ, 0xc0, !PT ;  /* 0x00ff000065ff0812 */ /* 0x000fe200078cc0ff */
[----:B------:R-:W-:Y:S01]  /*21b0*/  @P1 FADD.FTZ R175, R48, R175 ;  /* 0x000000af30af1221 */ /* 0x000fe20000010000 */
[----:B------:R-:W-:Y:S01]  /*21c0*/  ISETP.NE.AND.EX P3, PT, RZ, c[0x0][0x25c], PT, P3 ;  /* 0x00009700ff007a0c */ /* 0x000fe20003f65330 */
[C---:B------:R-:W-:Y:S01]  /*21d0*/  FMUL.FTZ R83, R162.reuse, R173 ;  /* 0x000000ada2537220 */ /* 0x040fe20000410000 */
[----:B------:R-:W-:Y:S01]  /*21e0*/  @P0 FSEL R171, R171, RZ, P6 ;  /* 0x000000ffabab0208 */ /* 0x000fe20003000000 */
[C---:B------:R-:W-:Y:S01]  /*21f0*/  FMUL.FTZ R164, R162.reuse, R165 ;  /* 0x000000a5a2a47220 */ /* 0x040fe20000410000 */
[----:B------:R-:W-:Y:S01]  /*2200*/  ISETP.NE.U32.AND P2, PT, RZ, c[0x0][0x258], PT ;  /* 0x00009600ff007a0c */ /* 0x000fe20003f45070 */
[C---:B------:R-:W-:Y:S01]  /*2210*/  FMUL.FTZ R166, R162.reuse, R167 ;  /* 0x000000a7a2a67220 */ /* 0x040fe20000410000 */
[----:B------:R-:W-:Y:S01]  /*2220*/  @P0 LOP3.LUT P6, RZ, R101, 0xff000000, RZ, 0xc0, !PT ;  /* 0xff00000065ff0812 */ /* 0x000fe200078cc0ff */
[----:B------:R-:W-:Y:S01]  /*2230*/  FMUL.FTZ R176, R162, R95 ;  /* 0x0000005fa2b07220 */ /* 0x000fe20000410000 */
[----:B------:R-:W-:Y:S01]  /*2240*/  FSEL R162, R105, RZ, P5 ;  /* 0x000000ff69a27208 */ /* 0x000fe20002800000 */
[----:B------:R-:W-:Y:S01]  /*2250*/  FMUL.FTZ R173, R172, c[0x0][0x1e8] ;  /* 0x00007a00acad7a20 */ /* 0x000fe20000410000 */
[----:B------:R-:W-:Y:S01]  /*2260*/  LOP3.LUT P5, RZ, R107, 0xff, RZ, 0xc0, !PT ;  /* 0x000000ff6bff7812 */ /* 0x000fe200078ac0ff */
[----:B------:R-:W-:Y:S01]  /*2270*/  FMUL.FTZ R96, R175, c[0x0][0x1e8] ;  /* 0x00007a00af607a20 */ /* 0x000fe20000410000 */
[----:B------:R-:W-:Y:S01]  /*2280*/  ISETP.NE.AND.EX P2, PT, RZ, c[0x0][0x25c], PT, P2 ;  /* 0x00009700ff007a0c */ /* 0x000fe20003f45320 */
[----:B------:R-:W-:Y:S01]  /*2290*/  IMAD R64, R159, c[0x0][0x168], RZ ;  /* 0x00005a009f407a24 */ /* 0x000fe200078e02ff */
[C---:B------:R-:W-:Y:S01]  /*22a0*/  FSEL R198, R173.reuse, RZ, P4 ;  /* 0x000000ffadc67208 */ /* 0x040fe20002000000 */
[----:B------:R-:W-:Y:S01]  /*22b0*/  @P1 FADD.FTZ R87, R50, R87 ;  /* 0x0000005732571221 */ /* 0x000fe20000010000 */
[----:B------:R-:W-:Y:S01]  /*22c0*/  @P0 FSEL R173, R173, RZ, P6 ;  /* 0x000000ffadad0208 */ /* 0x000fe20003000000 */
[----:B------:R-:W-:Y:S01]  /*22d0*/  @P1 FADD.FTZ R83, R46, R83 ;  /* 0x000000532e531221 */ /* 0x000fe20000010000 */
[----:B------:R-:W-:Y:S01]  /*22e0*/  FSEL R167, R96, RZ, P5 ;  /* 0x000000ff60a77208 */ /* 0x000fe20002800000 */
[----:B------:R-:W-:Y:S01]  /*22f0*/  FMUL.FTZ R95, R87, c[0x0][0x1e8] ;  /* 0x00007a00575f7a20 */ /* 0x000fe20000410000 */
[C---:B------:R-:W-:Y:S01]  /*2300*/  LOP3.LUT P4, RZ, R106.reuse, 0xff00, RZ, 0xc0, !PT ;  /* 0x0000ff006aff7812 */ /* 0x040fe2000788c0ff */
[----:B------:R-:W-:Y:S01]  /*2310*/  FMUL.FTZ R98, R83, c[0x0][0x1e8] ;  /* 0x00007a0053627a20 */ /* 0x000fe20000410000 */
[C---:B------:R-:W-:Y:S01]  /*2320*/  LOP3.LUT P6, RZ, R106.reuse, 0xff0000, RZ, 0xc0, !PT ;  /* 0x00ff00006aff7812 */ /* 0x040fe200078cc0ff */
[----:B------:R-:W-:Y:S01]  /*2330*/  @P1 FADD.FTZ R176, R51, R176 ;  /* 0x000000b033b01221 */ /* 0x000fe20000010000 */
[----:B------:R-:W-:Y:S01]  /*2340*/  LOP3.LUT P5, RZ, R106, 0xff000000, RZ, 0xc0, !PT ;  /* 0xff0000006aff7812 */ /* 0x000fe200078ac0ff */
[----:B------:R-:W-:Y:S01]  /*2350*/  HFMA2.MMA R106, -RZ, RZ, 0, 9.5367431640625e-07 ;  /* 0x00000010ff6a7435 */ /* 0x000fe200000001ff */
[----:B------:R-:W-:Y:S01]  /*2360*/  SHF.R.S32.HI R193, RZ, 0x1f, R64 ;  /* 0x0000001fffc17819 */ /* 0x000fe20000011440 */
[----:B------:R-:W-:Y:S01]  /*2370*/  @P1 FADD.FTZ R166, R47, R166 ;  /* 0x000000a62fa61221 */ /* 0x000fe20000010000 */
[-C--:B------:R-:W-:Y:S01]  /*2380*/  SEL R82, R71, R58.reuse, P2 ;  /* 0x0000003a47527207 */ /* 0x080fe20001000000 */
[----:B------:R-:W-:Y:S01]  /*2390*/  @P1 FADD.FTZ R164, R45, R164 ;  /* 0x000000a42da41221 */ /* 0x000fe20000010000 */
[-C--:B------:R-:W-:Y:S01]  /*23a0*/  SEL R70, R77, R58.reuse, P2 ;  /* 0x0000003a4d467207 */ /* 0x080fe20001000000 */
[----:B------:R-:W-:Y:S01]  /*23b0*/  @P1 FADD.FTZ R174, R49, R174 ;  /* 0x000000ae31ae1221 */ /* 0x000fe20000010000 */
[----:B------:R-:W-:-:S02]  /*23c0*/  SEL R58, R87, R58, P2 ;  /* 0x0000003a573a7207 */ /* 0x000fc40001000000 */
[----:B------:R-:W-:Y:S02]  /*23d0*/  @P3 MOV R87, 0x20 ;  /* 0x0000002000573802 */ /* 0x000fe40000000f00 */
[----:B------:R-:W-:Y:S02]  /*23e0*/  LEA.HI R193, R193, R64, RZ, 0x3 ;  /* 0x00000040c1c17211 */ /* 0x000fe400078f18ff */
[----:B------:R-:W-:Y:S01]  /*23f0*/  SEL R64, R73, R52, P2 ;  /* 0x0000003449407207 */ /* 0x000fe20001000000 */
[----:B------:R-:W-:Y:S01]  /*2400*/  @P3 IMAD.WIDE.U32 R86, R160, R87, c[0x0][0x258] ;  /* 0x00009600a0563625 */ /* 0x000fe200078e0057 */
[-C--:B------:R-:W-:Y:S02]  /*2410*/  SEL R78, R179, R54.reuse, P2 ;  /* 0x00000036b34e7207 */ /* 0x080fe40001000000 */
[-C--:B------:R-:W-:Y:S02]  /*2420*/  SEL R66, R79, R54.reuse, P2 ;  /* 0x000000364f427207 */ /* 0x080fe40001000000 */
[----:B------:R-:W-:-:S02]  /*2430*/  SEL R54, R83, R54, P2 ;  /* 0x0000003653367207 */ /* 0x000fc40001000000 */
[----:B------:R-:W-:Y:S02]  /*2440*/  F2FP.BF16.PACK_AB R73, R81, R182 ;  /* 0x000000b65149723e */ /* 0x000fe400000010ff */
[----:B------:R-:W-:Y:S01]  /*2450*/  @P3 SEL R76, R85, R52, P2 ;  /* 0x00000034554c3207 */ /* 0x000fe20001000000 */
[----:B------:R-:W-:Y:S01]  /*2460*/  IMAD.WIDE.U32 R84, R160, R106, c[0x0][0x248] ;  /* 0x00009200a0547625 */ /* 0x000fe200078e006a */
[----:B------:R-:W-:Y:S02]  /*2470*/  SEL R80, R181, R56, P2 ;  /* 0x00000038b5507207 */ /* 0x000fe40001000000 */
[----:B------:R-:W-:Y:S02]  /*2480*/  SEL R77, R178, R53, P2 ;  /* 0x00000035b24d7207 */ /* 0x000fe40001000000 */
[----:B------:R-:W-:Y:S02]  /*2490*/  SEL R79, R108, R55, P2 ;  /* 0x000000376c4f7207 */ /* 0x000fe40001000000 */
[----:B------:R-:W-:-:S02]  /*24a0*/  SEL R81, R184, R57, P2 ;  /* 0x00000039b8517207 */ /* 0x000fc40001000000 */
[----:B------:R-:W-:Y:S01]  /*24b0*/  SEL R83, R190, R59, P2 ;  /* 0x0000003bbe537207 */ /* 0x000fe20001000000 */
[----:B------:R-:W-:Y:S01]  /*24c0*/  @P3 STG.E.128 [R86.64], R76 ;  /* 0x0000004c56003986 */ /* 0x000fe2000c101d04 */
[----:B------:R-:W-:Y:S02]  /*24d0*/  SEL R52, R69, R52, P2 ;  /* 0x0000003445347207 */ /* 0x000fe40001000000 */
[----:B------:R-:W-:Y:S01]  /*24e0*/  SEL R68, R67, R56, P2 ;  /* 0x0000003843447207 */ /* 0x000fe20001000000 */
[----:B------:R0:W-:Y:S01]  /*24f0*/  @P3 STG.E.128 [R86.64+0x10], R80 ;  /* 0x0000105056003986 */ /* 0x0001e2000c101d04 */
[----:B------:R-:W-:Y:S02]  /*2500*/  SEL R65, R192, R53, P2 ;  /* 0x00000035c0417207 */ /* 0x000fe40001000000 */
[----:B------:R-:W-:Y:S01]  /*2510*/  SEL R67, R194, R55, P2 ;  /* 0x00000037c2437207 */ /* 0x000fe20001000000 */
[----:B------:R1:W-:Y:S01]  /*2520*/  STG.E.128 [R84.64], R72 ;  /* 0x0000004854007986 */ /* 0x0003e2000c101d04 */
[----:B------:R-:W-:-:S02]  /*2530*/  SEL R69, R170, R57, P2 ;  /* 0x00000039aa457207 */ /* 0x000fc40001000000 */
[-C--:B------:R-:W-:Y:S02]  /*2540*/  SEL R71, R172, R59.reuse, P2 ;  /* 0x0000003bac477207 */ /* 0x080fe40001000000 */
[C---:B------:R-:W-:Y:S01]  /*2550*/  SEL R59, R176.reuse, R59, P2 ;  /* 0x0000003bb03b7207 */ /* 0x040fe20001000000 */
[----:B------:R-:W-:Y:S01]  /*2560*/  FMUL.FTZ R176, R176, c[0x0][0x1e8] ;  /* 0x00007a00b0b07a20 */ /* 0x000fe20000410000 */
[----:B------:R-:W-:Y:S02]  /*2570*/  FSEL R165, R98, RZ, P6 ;  /* 0x000000ff62a57208 */ /* 0x000fe40003000000 */
[C---:B------:R-:W-:Y:S02]  /*2580*/  LOP3.LUT P6, RZ, R107.reuse, 0xff0000, RZ, 0xc0, !PT ;  /* 0x00ff00006bff7812 */ /* 0x040fe400078cc0ff */
[----:B------:R-:W-:Y:S02]  /*2590*/  LOP3.LUT P1, RZ, R107, 0xff000000, RZ, 0xc0, !PT ;  /* 0xff0000006bff7812 */ /* 0x000fe4000782c0ff */
[----:B------:R-:W-:Y:S01]  /*25a0*/  @P0 F2FP.BF16.PACK_AB R168, RZ, R168 ;  /* 0x000000a8ffa8023e */ /* 0x000fe200000010ff */
[----:B0-----:R-:W-:Y:S01]  /*25b0*/  IMAD.WIDE.U32 R80, R161, R106, c[0x0][0x248] ;  /* 0x00009200a1507625 */ /* 0x001fe200078e006a */
[----:B------:R-:W-:-:S02]  /*25c0*/  @P0 F2FP.BF16.PACK_AB R171, RZ, R171 ;  /* 0x000000abffab023e */ /* 0x000fc400000010ff */
[----:B------:R-:W-:Y:S01]  /*25d0*/  FSEL R191, R95, RZ, P6 ;  /* 0x000000ff5fbf7208 */ /* 0x000fe20003000000 */
[----:B-1----:R-:W-:Y:S01]  /*25e0*/  @P0 IMAD.WIDE.U32 R72, R160, R106, c[0x0][0x250] ;  /* 0x00009400a0480625 */ /* 0x002fe200078e006a */
[----:B------:R-:W-:Y:S02]  /*25f0*/  @P3 MOV R74, 0x20 ;  /* 0x00000020004a3802 */ /* 0x000fe40000000f00 */
[----:B------:R-:W-:Y:S02]  /*2600*/  @P0 F2FP.BF16.PACK_AB R99, RZ, R99 ;  /* 0x00000063ff63023e */ /* 0x000fe400000010ff */
[----:B------:R0:W-:Y:S01]  /*2610*/  @P0 STG.E.128 [R72.64], R60 ;  /* 0x0000003c48000986 */ /* 0x0001e2000c101d04 */
[----:B------:R-:W-:Y:S01]  /*2620*/  @P3 IMAD.WIDE.U32 R74, R161, R74, c[0x0][0x258] ;  /* 0x00009600a14a3625 */ /* 0x000fe200078e004a */
[----:B------:R-:W-:Y:S02]  /*2630*/  @P0 F2FP.BF16.PACK_AB R169, RZ, R169 ;  /* 0x000000a9ffa9023e */ /* 0x000fe400000010ff */
[----:B------:R-:W-:-:S02]  /*2640*/  @P0 F2FP.BF16.PACK_AB R173, RZ, R173 ;  /* 0x000000adffad023e */ /* 0x000fc400000010ff */
[----:B------:R-:W-:Y:S01]  /*2650*/  @P3 STG.E.128 [R74.64], R64 ;  /* 0x000000404a003986 */ /* 0x000fe2000c101d04 */
[----:B------:R-:W-:Y:S02]  /*2660*/  F2FP.BF16.PACK_AB R79, R198, R177 ;  /* 0x000000b1c64f723e */ /* 0x000fe400000010ff */
[----:B------:R-:W-:Y:S01]  /*2670*/  F2FP.BF16.PACK_AB R78, R196, R189 ;  /* 0x000000bdc44e723e */ /* 0x000fe200000010ff */
[----:B------:R1:W-:Y:S01]  /*2680*/  @P3 STG.E.128 [R74.64+0x10], R68 ;  /* 0x000010444a003986 */ /* 0x0003e2000c101d04 */
[----:B------:R-:W-:Y:S02]  /*2690*/  F2FP.BF16.PACK_AB R77, R186, R183 ;  /* 0x000000b7ba4d723e */ /* 0x000fe400000010ff */
[----:B------:R-:W-:Y:S02]  /*26a0*/  F2FP.BF16.PACK_AB R76, R104, R163 ;  /* 0x000000a3684c723e */ /* 0x000fe400000010ff */
[----:B------:R-:W-:Y:S02]  /*26b0*/  SEL R56, R175, R56, P2 ;  /* 0x00000038af387207 */ /* 0x000fe40001000000 */
[----:B------:R-:W-:Y:S01]  /*26c0*/  SEL R53, R164, R53, P2 ;  /* 0x00000035a4357207 */ /* 0x000fe20001000000 */
[----:B------:R-:W-:Y:S01]  /*26d0*/  STG.E.128 [R80.64], R76 ;  /* 0x0000004c50007986 */ /* 0x000fe2000c101d04 */
[----:B0-----:R-:W-:-:S02]  /*26e0*/  @P0 PRMT R60, R93, 0x7610, R60 ;  /* 0x000076105d3c0816 */ /* 0x001fc4000000003c */
[----:B------:R-:W-:Y:S02]  /*26f0*/  @P0 PRMT R61, R88, 0x7610, R61 ;  /* 0x00007610583d0816 */ /* 0x000fe4000000003d */
[----:B------:R-:W-:Y:S02]  /*2700*/  @P0 PRMT R62, R168, 0x7610, R62 ;  /* 0x00007610a83e0816 */ /* 0x000fe4000000003e */
[----:B------:R-:W-:Y:S02]  /*2710*/  @P0 PRMT R63, R171, 0x7610, R63 ;  /* 0x00007610ab3f0816 */ /* 0x000fe4000000003f */
[----:B------:R-:W-:Y:S01]  /*2720*/  @P0 PRMT R60, R60, 0x5410, R89 ;  /* 0x000054103c3c0816 */ /* 0x000fe20000000059 */
[----:B-1----:R-:W-:Y:S01]  /*2730*/  FMUL.FTZ R75, R166, c[0x0][0x1e8] ;  /* 0x00007a00a64b7a20 */ /* 0x002fe20000410000 */
[----:B------:R-:W-:Y:S01]  /*2740*/  FSEL R68, R176, RZ, P1 ;  /* 0x000000ffb0447208 */ /* 0x000fe20000800000 */
[----:B------:R-:W-:Y:S01]  /*2750*/  FMUL.FTZ R74, R164, c[0x0][0x1e8] ;  /* 0x00007a00a44a7a20 */ /* 0x000fe20000410000 */
[----:B------:R-:W-:-:S02]  /*2760*/  @P3 IADD3 R70, R160, 0x40, RZ ;  /* 0x00000040a0463810 */ /* 0x000fc40007ffe0ff */
[----:B------:R-:W-:Y:S02]  /*2770*/  FSEL R64, R75, RZ, P5 ;  /* 0x000000ff4b407208 */ /* 0x000fe40002800000 */
[----:B------:R-:W-:Y:S02]  /*2780*/  FSEL R69, R74, RZ, P4 ;  /* 0x000000ff4a457208 */ /* 0x000fe40002000000 */
[----:B------:R-:W-:Y:S02]  /*2790*/  @P3 MOV R71, 0x20 ;  /* 0x0000002000473802 */ /* 0x000fe40000000f00 */
[----:B------:R-:W-:Y:S02]  /*27a0*/  F2FP.BF16.PACK_AB R65, R64, R165 ;  /* 0x000000a54041723e */ /* 0x000fe400000010ff */
[----:B------:R-:W-:Y:S01]  /*27b0*/  F2FP.BF16.PACK_AB R67, R68, R191 ;  /* 0x000000bf4443723e */ /* 0x000fe200000010ff */
[----:B------:R-:W-:Y:S01]  /*27c0*/  @P3 IMAD.WIDE.U32 R70, R70, R71, c[0x0][0x258] ;  /* 0x0000960046463625 */ /* 0x000fe200078e0047 */
[----:B------:R-:W-:-:S02]  /*27d0*/  F2FP.BF16.PACK_AB R64, R69, R162 ;  /* 0x000000a24540723e */ /* 0x000fc400000010ff */
[----:B------:R-:W-:Y:S01]  /*27e0*/  @P0 PRMT R61, R61, 0x5410, R99 ;  /* 0x000054103d3d0816 */ /* 0x000fe20000000063 */
[----:B------:R-:W-:Y:S01]  /*27f0*/  @P0 IMAD.WIDE.U32 R68, R161, R106, c[0x0][0x250] ;  /* 0x00009400a1440625 */ /* 0x000fe200078e006a */
[----:B------:R-:W-:Y:S02]  /*2800*/  @P0 PRMT R62, R62, 0x5410, R169 ;  /* 0x000054103e3e0816 */ /* 0x000fe400000000a9 */
[----:B------:R-:W-:Y:S02]  /*2810*/  @P0 PRMT R63, R63, 0x5410, R173 ;  /* 0x000054103f3f0816 */ /* 0x000fe400000000ad */
[----:B------:R-:W-:Y:S02]  /*2820*/  SEL R55, R166, R55, P2 ;  /* 0x00000037a6377207 */ /* 0x000fe40001000000 */
[C---:B------:R-:W-:Y:S01]  /*2830*/  SEL R57, R174.reuse, R57, P2 ;  /* 0x00000039ae397207 */ /* 0x040fe20001000000 */
[----:B------:R-:W-:Y:S01]  /*2840*/  FMUL.FTZ R174, R174, c[0x0][0x1e8] ;  /* 0x00007a00aeae7a20 */ /* 0x000fe20000410000 */
[----:B------:R-:W-:Y:S01]  /*2850*/  LEA.HI.SX32 R180, R193, R180, 0x1d ;  /* 0x000000b4c1b47211 */ /* 0x000fe200078feaff */
[----:B------:R-:W-:Y:S01]  /*2860*/  @P0 STG.E.128 [R68.64], R60 ;  /* 0x0000003c44000986 */ /* 0x000fe2000c101d04 */
[----:B------:R-:W-:-:S02]  /*2870*/  LOP3.LUT P6, RZ, R107, 0xff00, RZ, 0xc0, !PT ;  /* 0x0000ff006bff7812 */ /* 0x000fc400078cc0ff */
[----:B------:R-:W-:Y:S01]  /*2880*/  @P0 MOV R107, R2 ;  /* 0x00000002006b0202 */ /* 0x000fe20000000f00 */
[----:B------:R-:W-:Y:S01]  /*2890*/  @P3 STG.E.128 [R70.64], R52 ;  /* 0x0000003446003986 */ /* 0x000fe2000c101d04 */
[----:B------:R-:W-:Y:S02]  /*28a0*/  @P0 LOP3.LUT P1, RZ, R2, 0xff00, RZ, 0xc0, !PT ;  /* 0x0000ff0002ff0812 */ /* 0x000fe4000782c0ff */
[----:B------:R-:W-:Y:S01]  /*28b0*/  IADD3 R73, R180, 0x40, RZ ;  /* 0x00000040b4497810 */ /* 0x000fe20007ffe0ff */
[----:B------:R-:W-:Y:S01]  /*28c0*/  @P3 STG.E.128 [R70.64+0x10], R56 ;  /* 0x0000103846003986 */ /* 0x000fe2000c101d04 */
[----:B------:R-:W-:Y:S02]  /*28d0*/  FSEL R66, R174, RZ, P6 ;  /* 0x000000ffae427208 */ /* 0x000fe40003000000 */
[----:B------:R-:W-:Y:S01]  /*28e0*/  @P0 LOP3.LUT P3, RZ, R2, 0xff0000, RZ, 0xc0, !PT ;  /* 0x00ff000002ff0812 */ /* 0x000fe2000786c0ff */
[----:B------:R-:W-:Y:S01]  /*28f0*/  IMAD.WIDE.U32 R72, R106, R73, c[0x0][0x248] ;  /* 0x000092006a487625 */ /* 0x000fe200078e0049 */
[----:B------:R-:W-:-:S02]  /*2900*/  @P0 LOP3.LUT P2, RZ, R107, 0xff, RZ, 0xc0, !PT ;  /* 0x000000ff6bff0812 */ /* 0x000fc4000784c0ff */
[----:B------:R-:W-:Y:S02]  /*2910*/  @P0 FSEL R74, R74, RZ, P1 ;  /* 0x000000ff4a4a0208 */ /* 0x000fe40000800000 */
[----:B------:R-:W-:Y:S02]  /*2920*/  @P0 LOP3.LUT P1, RZ, R3, 0xff, RZ, 0xc0, !PT ;  /* 0x000000ff03ff0812 */ /* 0x000fe4000782c0ff */
[----:B------:R-:W-:Y:S02]  /*2930*/  F2FP.BF16.PACK_AB R66, R66, R167 ;  /* 0x000000a74242723e */ /* 0x000fe400000010ff */
[----:B------:R-:W-:Y:S02]  /*2940*/  @P0 LOP3.LUT P4, RZ, R2, 0xff000000, RZ, 0xc0, !PT ;  /* 0xff00000002ff0812 */ /* 0x000fe4000788c0ff */
[----:B------:R-:W-:Y:S01]  /*2950*/  @P0 FSEL R98, R98, RZ, P3 ;  /* 0x000000ff62620208 */ /* 0x000fe20001800000 */
[----:B------:R0:W-:Y:S01]  /*2960*/  STG.E.128 [R72.64], R64 ;  /* 0x0000004048007986 */ /* 0x0001e2000c101d04 */
[----:B------:R-:W-:-:S02]  /*2970*/  @P0 FSEL R105, R105, RZ, P2 ;  /* 0x000000ff69690208 */ /* 0x000fc40001000000 */
[C---:B------:R-:W-:Y:S02]  /*2980*/  @P0 LOP3.LUT P3, RZ, R3.reuse, 0xff0000, RZ, 0xc0, !PT ;  /* 0x00ff000003ff0812 */ /* 0x040fe4000786c0ff */
[----:B------:R-:W-:Y:S02]  /*2990*/  @P0 LOP3.LUT P2, RZ, R3, 0xff00, RZ, 0xc0, !PT ;  /* 0x0000ff0003ff0812 */ /* 0x000fe4000784c0ff */
[----:B------:R-:W-:Y:S02]  /*29a0*/  @P0 FSEL R96, R96, RZ, P1 ;  /* 0x000000ff60600208 */ /* 0x000fe40000800000 */
[----:B------:R-:W-:Y:S02]  /*29b0*/  @P0 FSEL R75, R75, RZ, P4 ;  /* 0x000000ff4b4b0208 */ /* 0x000fe40002000000 */
[----:B------:R-:W-:Y:S02]  /*29c0*/  @P0 LOP3.LUT P4, RZ, R3, 0xff000000, RZ, 0xc0, !PT ;  /* 0xff00000003ff0812 */ /* 0x000fe4000788c0ff */
[----:B------:R-:W-:-:S02]  /*29d0*/  @P0 FSEL R95, R95, RZ, P3 ;  /* 0x000000ff5f5f0208 */ /* 0x000fc40001800000 */
[----:B------:R-:W-:Y:S02]  /*29e0*/  @P0 F2FP.BF16.PACK_AB R96, RZ, R96 ;  /* 0x00000060ff60023e */ /* 0x000fe400000010ff */
[----:B------:R-:W-:Y:S02]  /*29f0*/  @P0 F2FP.BF16.PACK_AB R105, RZ, R105 ;  /* 0x00000069ff69023e */ /* 0x000fe400000010ff */
[----:B0-----:R-:W-:Y:S02]  /*2a00*/  @P0 FSEL R64, R174, RZ, P2 ;  /* 0x000000ffae400208 */ /* 0x001fe40001000000 */
[----:B------:R-:W-:Y:S02]  /*2a10*/  @P0 F2FP.BF16.PACK_AB R98, RZ, R98 ;  /* 0x00000062ff62023e */ /* 0x000fe400000010ff */
[----:B------:R-:W-:Y:S02]  /*2a20*/  @P0 FSEL R65, R176, RZ, P4 ;  /* 0x000000ffb0410208 */ /* 0x000fe40002000000 */
[----:B------:R-:W-:-:S02]  /*2a30*/  @P0 F2FP.BF16.PACK_AB R95, RZ, R95 ;  /* 0x0000005fff5f023e */ /* 0x000fc400000010ff */
[----:B------:R-:W-:Y:S02]  /*2a40*/  @P0 F2FP.BF16.PACK_AB R64, RZ, R64 ;  /* 0x00000040ff40023e */ /* 0x000fe400000010ff */
[----:B------:R-:W-:Y:S02]  /*2a50*/  @P0 PRMT R62, R96, 0x7610, R62 ;  /* 0x00007610603e0816 */ /* 0x000fe4000000003e */
[----:B------:R-:W-:Y:S02]  /*2a60*/  @P0 IADD3 R107, R160, 0x40, RZ ;  /* 0x00000040a06b0810 */ /* 0x000fe40007ffe0ff */
[----:B------:R-:W-:Y:S02]  /*2a70*/  @P0 F2FP.BF16.PACK_AB R74, RZ, R74 ;  /* 0x0000004aff4a023e */ /* 0x000fe400000010ff */
[----:B------:R-:W-:Y:S01]  /*2a80*/  @P0 F2FP.BF16.PACK_AB R75, RZ, R75 ;  /* 0x0000004bff4b023e */ /* 0x000fe200000010ff */
[----:B------:R-:W-:Y:S01]  /*2a90*/  @P0 IMAD.WIDE.U32 R106, R107, R106, c[0x0][0x250] ;  /* 0x000094006b6a0625 */ /* 0x000fe200078e006a */
[----:B------:R-:W-:-:S02]  /*2aa0*/  @P0 F2FP.BF16.PACK_AB R65, RZ, R65 ;  /* 0x00000041ff41023e */ /* 0x000fc400000010ff */
[----:B------:R-:W-:Y:S02]  /*2ab0*/  @P0 PRMT R60, R105, 0x7610, R60 ;  /* 0x00007610693c0816 */ /* 0x000fe4000000003c */
[----:B------:R-:W-:Y:S02]  /*2ac0*/  @P0 PRMT R61, R98, 0x7610, R61 ;  /* 0x00007610623d0816 */ /* 0x000fe4000000003d */
[----:B------:R-:W-:Y:S02]  /*2ad0*/  @P0 PRMT R63, R95, 0x7610, R63 ;  /* 0x000076105f3f0816 */ /* 0x000fe4000000003f */
[----:B------:R-:W-:Y:S02]  /*2ae0*/  @P0 PRMT R62, R62, 0x5410, R64 ;  /* 0x000054103e3e0816 */ /* 0x000fe40000000040 */
[----:B------:R-:W-:Y:S02]  /*2af0*/  MOV R64, c[0x0][0x160] ;  /* 0x0000580000407a02 */ /* 0x000fe40000000f00 */
[----:B------:R-:W-:-:S02]  /*2b00*/  @P0 PRMT R60, R60, 0x5410, R74 ;  /* 0x000054103c3c0816 */ /* 0x000fc4000000004a */
[----:B------:R-:W-:Y:S02]  /*2b10*/  @P0 PRMT R61, R61, 0x5410, R75 ;  /* 0x000054103d3d0816 */ /* 0x000fe4000000004b */
[----:B------:R-:W-:Y:S02]  /*2b20*/  @P0 PRMT R63, R63, 0x5410, R65 ;  /* 0x000054103f3f0816 */ /* 0x000fe40000000041 */
[----:B------:R-:W-:-:S03]  /*2b30*/  LEA R159, R64, R159, 0x2 ;  /* 0x0000009f409f7211 */ /* 0x000fc600078e10ff */
[----:B------:R0:W-:Y:S01]  /*2b40*/  @P0 STG.E.128 [R106.64], R60 ;  /* 0x0000003c6a000986 */ /* 0x0001e2000c101d04 */
[----:B------:R-:W-:-:S13]  /*2b50*/  ISETP.GE.AND P0, PT, R159, c[0x0][0x164], PT ;  /* 0x000059009f007a0c */ /* 0x000fda0003f06270 */
[----:B0-----:R-:W-:Y:S01]  /*2b60*/  @P0 CALL.REL.NOINC `(.L_x_1051) ;  /* 0x0000001000000944 */ /* 0x001fe20003c00000 */
[----:B------:R-:W-:Y:S05]  /*2b70*/  BRA `(.L_x_1052) ;  /* 0xffffd8f000007947 */ /* 0x000fea000383ffff */
.L_x_1051:
[----:B------:R-:W-:Y:S05]  /*2b80*/  BSYNC B1 ;  /* 0x0000000000017941 */ /* 0x000fea0003800000 */
.L_x_1048:
        /* <DEDUP_REMOVED lines=48> */
.L_x_1047:
[----:B------:R-:W-:Y:S05]  /*2e90*/  BSYNC B0 ;  /* 0x0000000000007941 */ /* 0x000fea0003800000 */
.L_x_1045:
        /* <DEDUP_REMOVED lines=139> */
.L_x_1049:
[----:B------:R-:W-:Y:S01]  /*3750*/  HFMA2.MMA R183, -RZ, RZ, 0, 5.9604644775390625e-08 ;  /* 0x00000001ffb77435 */ /* 0x000fe200000001ff */
[----:B------:R-:W-:-:S02]  /*3760*/  MOV R178, R182 ;  /* 0x000000b600b27202 */ /* 0x000fc40000000f00 */
[----:B------:R-:W-:Y:S02]  /*3770*/  MOV R180, 0x1f ;  /* 0x0000001f00b47802 */ /* 0x000fe40000000f00 */
[----:B------:R-:W-:Y:S02]  /*3780*/  MOV R185, 0xffffffff ;  /* 0xffffffff00b97802 */ /* 0x000fe40000000f00 */
[----:B------:R-:W-:Y:S02]  /*3790*/  MOV R64, 0x37b0 ;  /* 0x000037b000407802 */ /* 0x000fe40000000f00 */
[----:B-----5:R-:W-:Y:S05]  /*37a0*/  CALL.REL.NOINC `($__internal_59_$__cuda_sm70_shflsync_bfly_p) ;  /* 0x0000046000007944 */ /* 0x020fea0003c00000 */
[----:B-1----:R-:W-:Y:S01]  /*37b0*/  MOV R99, R178 ;  /* 0x000000b200637202 */ /* 0x002fe20000000f00 */
[----:B0-----:R-:W-:Y:S05]  /*37c0*/  BRA `(.L_x_1053) ;  /* 0xffffdc6000007947 */ /* 0x001fea000383ffff */
.L_x_1050:
[----:B------:R-:W-:Y:S01]  /*37d0*/  HFMA2.MMA R183, -RZ, RZ, 0, 5.9604644775390625e-08 ;  /* 0x00000001ffb77435 */ /* 0x000fe200000001ff */
[----:B------:R-:W-:Y:S02]  /*37e0*/  MOV R178, R179 ;  /* 0x000000b300b27202 */ /* 0x000fe40000000f00 */
[----:B------:R-:W-:Y:S02]  /*37f0*/  MOV R180, 0x1f ;  /* 0x0000001f00b47802 */ /* 0x000fe40000000f00 */
[----:B------:R-:W-:-:S02]  /*3800*/  MOV R185, 0xffffffff ;  /* 0xffffffff00b97802 */ /* 0x000fc40000000f00 */
[----:B------:R-:W-:Y:S02]  /*3810*/  MOV R64, 0x3830 ;  /* 0x0000383000407802 */ /* 0x000fe40000000f00 */
[----:B01---5:R-:W-:Y:S05]  /*3820*/  CALL.REL.NOINC `($__internal_59_$__cuda_sm70_shflsync_bfly_p) ;  /* 0x000003e000007944 */ /* 0x023fea0003c00000 */
[----:B------:R-:W-:Y:S01]  /*3830*/  FADD.FTZ R182, R182, R99 ;  /* 0x00000063b6b67221 */ /* 0x000fe20000010000 */
[----:B0-----:R-:W-:Y:S01]  /*3840*/  HFMA2.MMA R183, -RZ, RZ, 0, 1.1920928955078125e-07 ;  /* 0x00000002ffb77435 */ /* 0x001fe200000001ff */
[----:B-1----:R-:W-:Y:S01]  /*3850*/  FADD.FTZ R179, R179, R178 ;  /* 0x000000b2b3b37221 */ /* 0x002fe20000010000 */
[----:B------:R-:W-:Y:S02]  /*3860*/  MOV R180, 0x1f ;  /* 0x0000001f00b47802 */ /* 0x000fe40000000f00 */
[----:B------:R-:W-:Y:S02]  /*3870*/  MOV R185, 0xffffffff ;  /* 0xffffffff00b97802 */ /* 0x000fe40000000f00 */
[----:B------:R-:W-:Y:S02]  /*3880*/  MOV R178, R182 ;  /* 0x000000b600b27202 */ /* 0x000fe40000000f00 */
[----:B------:R-:W-:Y:S02]  /*3890*/  MOV R64, 0x38b0 ;  /* 0x000038b000407802 */ /* 0x000fe40000000f00 */
[----:B------:R-:W-:Y:S05]  /*38a0*/  CALL.REL.NOINC `($__internal_59_$__cuda_sm70_shflsync_bfly_p) ;  /* 0x0000036000007944 */ /* 0x000fea0003c00000 */
[----:B0-----:R-:W-:Y:S01]  /*38b0*/  HFMA2.MMA R183, -RZ, RZ, 0, 1.1920928955078125e-07 ;  /* 0x00000002ffb77435 */ /* 0x001fe200000001ff */
[----:B-1----:R-:W-:-:S02]  /*38c0*/  MOV R99, R178 ;  /* 0x000000b200637202 */ /* 0x002fc40000000f00 */
[----:B------:R-:W-:Y:S02]  /*38d0*/  MOV R178, R179 ;  /* 0x000000b300b27202 */ /* 0x000fe40000000f00 */
[----:B------:R-:W-:Y:S02]  /*38e0*/  MOV R180, 0x1f ;  /* 0x0000001f00b47802 */ /* 0x000fe40000000f00 */
[----:B------:R-:W-:Y:S02]  /*38f0*/  MOV R185, 0xffffffff ;  /* 0xffffffff00b97802 */ /* 0x000fe40000000f00 */
[----:B------:R-:W-:Y:S02]  /*3900*/  MOV R64, 0x3920 ;  /* 0x0000392000407802 */ /* 0x000fe40000000f00 */
[----:B------:R-:W-:Y:S05]  /*3910*/  CALL.REL.NOINC `($__internal_59_$__cuda_sm70_shflsync_bfly_p) ;  /* 0x000002f000007944 */ /* 0x000fea0003c00000 */
[----:B------:R-:W-:Y:S01]  /*3920*/  FADD.FTZ R182, R99, R182 ;  /* 0x000000b663b67221 */ /* 0x000fe20000010000 */
[----:B0-----:R-:W-:Y:S01]  /*3930*/  HFMA2.MMA R183, -RZ, RZ, 0, 2.384185791015625e-07 ;  /* 0x00000004ffb77435 */ /* 0x001fe200000001ff */
[----:B-1----:R-:W-:Y:S01]  /*3940*/  FADD.FTZ R179, R179, R178 ;  /* 0x000000b2b3b37221 */ /* 0x002fe20000010000 */
[----:B------:R-:W-:Y:S02]  /*3950*/  MOV R180, 0x1f ;  /* 0x0000001f00b47802 */ /* 0x000fe40000000f00 */
[----:B------:R-:W-:-:S02]  /*3960*/  MOV R185, 0xffffffff ;  /* 0xffffffff00b97802 */ /* 0x000fc40000000f00 */
[----:B------:R-:W-:Y:S02]  /*3970*/  MOV R178, R182 ;  /* 0x000000b600b27202 */ /* 0x000fe40000000f00 */
[----:B------:R-:W-:Y:S02]  /*3980*/  MOV R64, 0x39a0 ;  /* 0x000039a000407802 */ /* 0x000fe40000000f00 */
[----:B------:R-:W-:Y:S05]  /*3990*/  CALL.REL.NOINC `($__internal_59_$__cuda_sm70_shflsync_bfly_p) ;  /* 0x0000027000007944 */ /* 0x000fea0003c00000 */
[----:B0-----:R-:W-:Y:S01]  /*39a0*/  HFMA2.MMA R183, -RZ, RZ, 0, 2.384185791015625e-07 ;  /* 0x00000004ffb77435 */ /* 0x001fe200000001ff */
[----:B-1----:R-:W-:Y:S02]  /*39b0*/  MOV R99, R178 ;  /* 0x000000b200637202 */ /* 0x002fe40000000f00 */
[----:B------:R-:W-:Y:S02]  /*39c0*/  MOV R178, R179 ;  /* 0x000000b300b27202 */ /* 0x000fe40000000f00 */
[----:B------:R-:W-:Y:S02]  /*39d0*/  MOV R180, 0x1f ;  /* 0x0000001f00b47802 */ /* 0x000fe40000000f00 */
[----:B------:R-:W-:Y:S02]  /*39e0*/  MOV R185, 0xffffffff ;  /* 0xffffffff00b97802 */ /* 0x000fe40000000f00 */
[----:B------:R-:W-:-:S02]  /*39f0*/  MOV R64, 0x3a10 ;  /* 0x00003a1000407802 */ /* 0x000fc40000000f00 */
[----:B------:R-:W-:Y:S05]  /*3a00*/  CALL.REL.NOINC `($__internal_59_$__cuda_sm70_shflsync_bfly_p) ;  /* 0x0000020000007944 */ /* 0x000fea0003c00000 */
[----:B------:R-:W-:Y:S01]  /*3a10*/  FADD.FTZ R182, R99, R182 ;  /* 0x000000b663b67221 */ /* 0x000fe20000010000 */
[----:B0-----:R-:W-:Y:S01]  /*3a20*/  HFMA2.MMA R183, -RZ, RZ, 0, 4.76837158203125e-07 ;  /* 0x00000008ffb77435 */ /* 0x001fe200000001ff */
[----:B-1----:R-:W-:Y:S01]  /*3a30*/  FADD.FTZ R181, R179, R178 ;  /* 0x000000b2b3b57221 */ /* 0x002fe20000010000 */
[----:B------:R-:W-:-:S02]  /*3a40*/  MOV R180, 0x1f ;  /* 0x0000001f00b47802 */ /* 0x000fc40000000f00 */
[----:B------:R-:W-:Y:S02]  /*3a50*/  MOV R185, 0xffffffff ;  /* 0xffffffff00b97802 */ /* 0x000fe40000000f00 */
[----:B------:R-:W-:Y:S02]  /*3a60*/  MOV R178, R182 ;  /* 0x000000b600b27202 */ /* 0x000fe40000000f00 */
[----:B------:R-:W-:Y:S02]  /*3a70*/  MOV R64, 0x3a90 ;  /* 0x00003a9000407802 */ /* 0x000fe40000000f00 */
[----:B------:R-:W-:Y:S05]  /*3a80*/  CALL.REL.NOINC `($__internal_59_$__cuda_sm70_shflsync_bfly_p) ;  /* 0x0000018000007944 */ /* 0x000fea0003c00000 */
[----:B0-----:R-:W-:Y:S01]  /*3a90*/  HFMA2.MMA R183, -RZ, RZ, 0, 4.76837158203125e-07 ;  /* 0x00000008ffb77435 */ /* 0x001fe200000001ff */
[----:B-1----:R-:W-:Y:S02]  /*3aa0*/  MOV R99, R178 ;  /* 0x000000b200637202 */ /* 0x002fe40000000f00 */
[----:B------:R-:W-:Y:S02]  /*3ab0*/  MOV R178, R181 ;  /* 0x000000b500b27202 */ /* 0x000fe40000000f00 */
[----:B------:R-:W-:Y:S02]  /*3ac0*/  MOV R180, 0x1f ;  /* 0x0000001f00b47802 */ /* 0x000fe40000000f00 */
[----:B------:R-:W-:-:S02]  /*3ad0*/  MOV R185, 0xffffffff ;  /* 0xffffffff00b97802 */ /* 0x000fc40000000f00 */
[----:B------:R-:W-:Y:S02]  /*3ae0*/  MOV R64, 0x3b00 ;  /* 0x00003b0000407802 */ /* 0x000fe40000000f00 */
[----:B------:R-:W-:Y:S05]  /*3af0*/  CALL.REL.NOINC `($__internal_59_$__cuda_sm70_shflsync_bfly_p) ;  /* 0x0000011000007944 */ /* 0x000fea0003c00000 */
[----:B------:R-:W-:Y:S01]  /*3b00*/  FADD.FTZ R179, R99, R182 ;  /* 0x000000b663b37221 */ /* 0x000fe20000010000 */
[----:B0-----:R-:W-:Y:S01]  /*3b10*/  HFMA2.MMA R183, -RZ, RZ, 0, 9.5367431640625e-07 ;  /* 0x00000010ffb77435 */ /* 0x001fe200000001ff */
[----:B-1----:R-:W-:Y:S01]  /*3b20*/  FADD.FTZ R181, R181, R178 ;  /* 0x000000b2b5b57221 */ /* 0x002fe20000010000 */
[----:B------:R-:W-:Y:S02]  /*3b30*/  MOV R180, 0x1f ;  /* 0x0000001f00b47802 */ /* 0x000fe40000000f00 */
[----:B------:R-:W-:Y:S02]  /*3b40*/  MOV R185, 0xffffffff ;  /* 0xffffffff00b97802 */ /* 0x000fe40000000f00 */
[----:B------:R-:W-:Y:S02]  /*3b50*/  MOV R178, R179 ;  /* 0x000000b300b27202 */ /* 0x000fe40000000f00 */
[----:B------:R-:W-:Y:S02]  /*3b60*/  MOV R64, 0x3b80 ;  /* 0x00003b8000407802 */ /* 0x000fe40000000f00 */
[----:B------:R-:W-:Y:S05]  /*3b70*/  CALL.REL.NOINC `($__internal_59_$__cuda_sm70_shflsync_bfly_p) ;  /* 0x0000009000007944 */ /* 0x000fea0003c00000 */
[----:B0-----:R-:W-:Y:S01]  /*3b80*/  HFMA2.MMA R183, -RZ, RZ, 0, 9.5367431640625e-07 ;  /* 0x00000010ffb77435 */ /* 0x001fe200000001ff */
[----:B-1----:R-:W-:-:S02]  /*3b90*/  MOV R182, R178 ;  /* 0x000000b200b67202 */ /* 0x002fc40000000f00 */
[----:B------:R-:W-:Y:S02]  /*3ba0*/  MOV R178, R181 ;  /* 0x000000b500b27202 */ /* 0x000fe40000000f00 */
[----:B------:R-:W-:Y:S02]  /*3bb0*/  MOV R180, 0x1f ;  /* 0x0000001f00b47802 */ /* 0x000fe40000000f00 */
[----:B------:R-:W-:Y:S02]  /*3bc0*/  MOV R185, 0xffffffff ;  /* 0xffffffff00b97802 */ /* 0x000fe40000000f00 */
[----:B------:R-:W-:Y:S02]  /*3bd0*/  MOV R64, 0x3bf0 ;  /* 0x00003bf000407802 */ /* 0x000fe40000000f00 */
[----:B------:R-:W-:Y:S05]  /*3be0*/  CALL.REL.NOINC `($__internal_59_$__cuda_sm70_shflsync_bfly_p) ;  /* 0x0000002000007944 */ /* 0x000fea0003c00000 */
[----:B-1----:R-:W-:Y:S01]  /*3bf0*/  MOV R64, R178 ;  /* 0x000000b200407202 */ /* 0x002fe20000000f00 */
[----:B0-----:R-:W-:Y:S05]  /*3c00*/  BRA `(.L_x_1054) ;  /* 0xffffd94000007947 */ /* 0x001fea000383ffff */
        .weak           $__internal_59_$__cuda_sm70_shflsync_bfly_p
        .type           $__internal_59_$__cuda_sm70_shflsync_bfly_p,@function
        .size           $__internal_59_$__cuda_sm70_shflsync_bfly_p,(.L_x_2296 - $__internal_59_$__cuda_sm70_shflsync_bfly_p)
$__internal_59_$__cuda_sm70_shflsync_bfly_p:
[----:B------:R-:W-:Y:S01]  /*3c10*/  HFMA2.MMA R65, -RZ, RZ, 0, 0 ;  /* 0x00000000ff417435 */ /* 0x000fe200000001ff */
[----:B------:R-:W-:Y:S04]  /*3c20*/  WARPSYNC R185 ;  /* 0x000000b900007348 */ /* 0x000fe80003800000 */
[----:B------:R0:W1:Y:S01]  /*3c30*/  SHFL.BFLY PT, R178, R178, R183, R180 ;  /* 0x0c0000b7b2b27389 */ /* 0x00006200000e00b4 */
[----:B------:R-:W-:Y:S05]  /*3c40*/  RET.REL.NODEC R64 `(_ZN10layer_norm31ln_parallel_residual_bwd_kernelINS_13Kernel_traitsIf13__nv_bfloat16fS2_fjLj768ELj1ELj4ELj1ELj16ENS_18Kernel_traits_baseILj768EfS2_fS2_fjLj128EEEEELb1ELb1ELb1EEEvNS_9BwdParamsE) ;  /* 0xffffc3b040007950 */ /* 0x000fea0003c3ffff */
.L_x_1055:
        /* <DEDUP_REMOVED lines=11> */
.L_x_2296:


//--------------------- .text._ZN10layer_norm31ln_parallel_residual_bwd_kernelINS_13Kernel_traitsIf6__halfS2_S2_fjLj768ELj1ELj4ELj1ELj16ENS_18Kernel_traits_baseILj768EfS2_S2_S2_fjLj128EEEEELb0ELb0ELb0EEEvNS_9BwdParamsE --------------------------
	.section	.text._ZN10layer_norm31ln_parallel_residual_bwd_kernelINS_13Kernel_traitsIf6__halfS2_S2_fjLj768ELj1ELj4ELj1ELj16ENS_18Kernel_traits_baseILj768EfS2_S2_S2_fjLj128EEEEELb0ELb0ELb0EEEvNS_9BwdParamsE,"ax",@progbits
	.sectioninfo	@"SHI_REGISTERS=246"
	.align	128
        .global         _ZN10layer_norm31ln_parallel_residual_bwd_kernelINS_13Kernel_traitsIf6__halfS2_S2_fjLj768ELj1ELj4ELj1ELj16ENS_18Kernel_traits_baseILj768EfS2_S2_S2_fjLj128EEEEELb0ELb0ELb0EEEvNS_9BwdParamsE
        .type           _ZN10layer_norm31ln_parallel_residual_bwd_kernelINS_13Kernel_traitsIf6__halfS2_S2_fjLj768ELj1ELj4ELj1ELj16ENS_18Kernel_traits_baseILj768EfS2_S2_S2_fjLj128EEEEELb0ELb0ELb0EEEvNS_9BwdParamsE,@function
        .size           _ZN10layer_norm31ln_parallel_residual_bwd_kernelINS_13Kernel_traitsIf6__halfS2_S2_fjLj768ELj1ELj4ELj1ELj16ENS_18Kernel_traits_baseILj768EfS2_S2_S2_fjLj128EEEEELb0ELb0ELb0EEEvNS_9BwdParamsE,(.L_x_2297 - _ZN10layer_norm31ln_parallel_residual_bwd_kernelINS_13Kernel_traitsIf6__halfS2_S2_fjLj768ELj1ELj4ELj1ELj16ENS_18Kernel_traits_baseILj768EfS2_S2_S2_fjLj128EEEEELb0ELb0ELb0EEEvNS_9BwdParamsE)
        .other          _ZN10layer_norm31ln_parallel_residual_bwd_kernelINS_13Kernel_traitsIf6__halfS2_S2_fjLj768ELj1ELj4ELj1ELj16ENS_18Kernel_traits_baseILj768EfS2_S2_S2_fjLj128EEEEELb0ELb0ELb0EEEvNS_9BwdParamsE,@"STO_CUDA_ENTRY STV_DEFAULT"
_ZN10layer_norm31ln_parallel_residual_bwd_kernelINS_13Kernel_traitsIf6__halfS2_S2_fjLj768ELj1ELj4ELj1ELj16ENS_18Kernel_traits_baseILj768EfS2_S2_S2_fjLj128EEEEELb0ELb0ELb0EEEvNS_9BwdParamsE:
.text._ZN10layer_norm31ln_parallel_residual_bwd_kernelINS_13Kernel_traitsIf6__halfS2_S2_fjLj768ELj1ELj4ELj1ELj16ENS_18Kernel_traits_baseILj768EfS2_S2_S2_fjLj128EEEEELb0ELb0ELb0EEEvNS_9BwdParamsE:
        /* <DEDUP_REMOVED lines=91> */
.L_x_1072:
        /* <DEDUP_REMOVED lines=28> */
[----:B-----5:R-:W-:Y:S01]  /*0770*/  FSEL R185, R230, RZ, !P0 ;  /* 0x000000ffe6b97208 */ /* 0x020fe20004000000 */
[----:B---3--:R-:W-:Y:S02]  /*0780*/  HADD2.F32 R184, -RZ, R8.H0_H0 ;  /* 0x20000008ffb87230 */ /* 0x008fe40000004100 */
[----:B------:R-:W-:Y:S02]  /*0790*/  HADD2.F32 R190, -RZ, R10.H0_H0 ;  /* 0x2000000affbe7230 */ /* 0x000fe40000004100 */
[----:B----4-:R-:W-:Y:S02]  /*07a0*/  HADD2.F32 R191, -RZ, R16.H0_H0 ;  /* 0x20000010ffbf7230 */ /* 0x010fe40000004100 */
[----:B------:R-:W-:Y:S02]  /*07b0*/  HADD2.F32 R232, -RZ, R10.H1_H1 ;  /* 0x3000000affe87230 */ /* 0x000fe40000004100 */
[----:B------:R-:W-:Y:S02]  /*07c0*/  HADD2.F32 R8, -RZ, R8.H1_H1 ;  /* 0x30000008ff087230 */ /* 0x000fe40000004100 */
[----:B------:R-:W-:Y:S01]  /*07d0*/  HADD2.F32 R10, -RZ, R11.H0_H0 ;  /* 0x2000000bff0a7230 */ /* 0x000fe20000004100 */
[----:B-1----:R-:W-:Y:S01]  /*07e0*/  FADD.FTZ R6, R184, -R185 ;  /* 0x800000b9b8067221 */ /* 0x002fe20000010000 */
[----:B------:R-:W-:-:S02]  /*07f0*/  HADD2.F32 R186, -RZ, R9.H0_H0 ;  /* 0x20000009ffba7230 */ /* 0x000fc40000004100 */
[----:B------:R-:W-:Y:S02]  /*0800*/  HADD2.F32 R188, -RZ, R9.H1_H1 ;  /* 0x30000009ffbc7230 */ /* 0x000fe40000004100 */
[----:B------:R-:W-:Y:S01]  /*0810*/  HADD2.F32 R192, -RZ, R16.H1_H1 ;  /* 0x30000010ffc07230 */ /* 0x000fe20000004100 */
[----:B------:R-:W-:Y:S01]  /*0820*/  FMUL.FTZ R7, R32, R191 ;  /* 0x000000bf20077220 */ /* 0x000fe20000410000 */
[--C-:B--2---:R-:W-:Y:S01]  /*0830*/  HADD2.F32 R9, -RZ, R12.reuse.H0_H0 ;  /* 0x2000000cff097230 */ /* 0x104fe20000004100 */
[C---:B------:R-:W-:Y:S01]  /*0840*/  FADD.FTZ R240, -R185.reuse, R190 ;  /* 0x000000beb9f07221 */ /* 0x040fe20000010100 */
[----:B------:R-:W-:Y:S01]  /*0850*/  HADD2.F32 R12, -RZ, R12.H1_H1 ;  /* 0x3000000cff0c7230 */ /* 0x000fe20000004100 */
[C---:B------:R-:W-:Y:S01]  /*0860*/  FADD.FTZ R8, -R185.reuse, R8 ;  /* 0x00000008b9087221 */ /* 0x040fe20000010100 */
[----:B------:R-:W-:Y:S01]  /*0870*/  HADD2.F32 R189, -RZ, R17.H0_H0 ;  /* 0x20000011ffbd7230 */ /* 0x000fe20000004100 */
[----:B------:R-:W-:Y:S02]  /*0880*/  FADD.FTZ R190, -R185, R10 ;  /* 0x0000000ab9be7221 */ /* 0x000fe40000010100 */
[----:B------:R-:W-:-:S02]  /*0890*/  FMUL.FTZ R10, R33, R192 ;  /* 0x000000c0210a7220 */ /* 0x000fc40000410000 */
[----:B------:R-:W-:Y:S01]  /*08a0*/  FMUL.FTZ R229, R5, R6 ;  /* 0x0000000605e57220 */ /* 0x000fe20000410000 */
[----:B------:R-:W-:Y:S01]  /*08b0*/  HADD2.F32 R196, -RZ, R11.H1_H1 ;  /* 0x3000000bffc47230 */ /* 0x000fe20000004100 */
[----:B------:R-:W-:Y:S02]  /*08c0*/  FFMA.FTZ R6, R24, R9, R7 ;  /* 0x0000000918067223 */ /* 0x000fe40000010007 */
[----:B------:R-:W-:Y:S01]  /*08d0*/  FADD.FTZ R234, -R185, R186 ;  /* 0x000000bab9ea7221 */ /* 0x000fe20000010100 */
[----:B------:R-:W-:Y:S01]  /*08e0*/  HADD2.F32 R186, -RZ, R17.H1_H1 ;  /* 0x30000011ffba7230 */ /* 0x000fe20000004100 */
[----:B------:R-:W-:Y:S01]  /*08f0*/  FMUL.FTZ R7, R5, R8 ;  /* 0x0000000805077220 */ /* 0x000fe20000410000 */
[----:B------:R-:W-:Y:S01]  /*0900*/  HADD2.F32 R195, -RZ, R13.H0_H0 ;  /* 0x2000000dffc37230 */ /* 0x000fe20000004100 */
[----:B------:R-:W-:Y:S02]  /*0910*/  FFMA.FTZ R8, R25, R12, R10 ;  /* 0x0000000c19087223 */ /* 0x000fe4000001000a */
[----:B------:R-:W-:-:S02]  /*0920*/  FMUL.FTZ R17, R5, R190 ;  /* 0x000000be05117220 */ /* 0x000fc40000410000 */
[----:B------:R-:W-:Y:S02]  /*0930*/  FADD.FTZ R136, R136, R191 ;  /* 0x000000bf88887221 */ /* 0x000fe40000010000 */
[C---:B------:R-:W-:Y:S02]  /*0940*/  FFMA.FTZ R116, R229.reuse, R191, R116 ;  /* 0x000000bfe5747223 */ /* 0x040fe40000010074 */
[----:B------:R-:W-:Y:S02]  /*0950*/  FMUL.FTZ R10, R34, R189 ;  /* 0x000000bd220a7220 */ /* 0x000fe40000410000 */
[----:B------:R-:W-:Y:S02]  /*0960*/  FADD.FTZ R191, RZ, R6 ;  /* 0x00000006ffbf7221 */ /* 0x000fe40000010000 */
[----:B------:R-:W-:Y:S01]  /*0970*/  FFMA.FTZ R190, R229, R6, RZ ;  /* 0x00000006e5be7223 */ /* 0x000fe200000100ff */
[----:B------:R-:W-:Y:S01]  /*0980*/  HADD2.F32 R238, -RZ, R13.H1_H1 ;  /* 0x3000000dffee7230 */ /* 0x000fe20000004100 */
[----:B------:R-:W-:-:S02]  /*0990*/  FADD.FTZ R236, -R185, R188 ;  /* 0x000000bcb9ec7221 */ /* 0x000fc40000010100 */
[C---:B------:R-:W-:Y:S02]  /*09a0*/  FADD.FTZ R232, -R185.reuse, R232 ;  /* 0x000000e8b9e87221 */ /* 0x040fe40000010100 */
[----:B------:R-:W-:Y:S01]  /*09b0*/  FADD.FTZ R196, -R185, R196 ;  /* 0x000000c4b9c47221 */ /* 0x000fe20000010100 */
[----:B------:R-:W-:Y:S01]  /*09c0*/  HADD2.F32 R185, -RZ, R18.H0_H0 ;  /* 0x20000012ffb97230 */ /* 0x000fe20000004100 */
[----:B------:R-:W-:Y:S02]  /*09d0*/  FADD.FTZ R92, R92, R9 ;  /* 0x000000095c5c7221 */ /* 0x000fe40000010000 */
[----:B------:R-:W-:Y:S02]  /*09e0*/  FFMA.FTZ R72, R229, R9, R72 ;  /* 0x00000009e5487223 */ /* 0x000fe40000010048 */
[----:B------:R-:W-:Y:S02]  /*09f0*/  FADD.FTZ R93, R93, R12 ;  /* 0x0000000c5d5d7221 */ /* 0x000fe40000010000 */
[----:B------:R-:W-:-:S02]  /*0a00*/  FFMA.FTZ R73, R7, R12, R73 ;  /* 0x0000000c07497223 */ /* 0x000fc40000010049 */
[----:B------:R-:W-:Y:S02]  /*0a10*/  FMUL.FTZ R12, R35, R186 ;  /* 0x000000ba230c7220 */ /* 0x000fe40000410000 */
[----:B------:R-:W-:Y:S02]  /*0a20*/  FMUL.FTZ R9, R5, R234 ;  /* 0x000000ea05097220 */ /* 0x000fe40000410000 */
[----:B------:R-:W-:Y:S02]  /*0a30*/  FFMA.FTZ R10, R26, R195, R10 ;  /* 0x000000c31a0a7223 */ /* 0x000fe4000001000a */
[----:B------:R-:W-:Y:S02]  /*0a40*/  FADD.FTZ R191, R191, R8 ;  /* 0x00000008bfbf7221 */ /* 0x000fe40000010000 */
[----:B------:R-:W-:Y:S01]  /*0a50*/  FFMA.FTZ R190, R7, R8, R190 ;  /* 0x0000000807be7223 */ /* 0x000fe200000100be */
[--C-:B------:R-:W-:Y:S01]  /*0a60*/  HADD2.F32 R231, -RZ, R14.reuse.H0_H0 ;  /* 0x2000000effe77230 */ /* 0x100fe20000004100 */
[----:B------:R-:W-:Y:S01]  /*0a70*/  FMUL.FTZ R11, R5, R236 ;  /* 0x000000ec050b7220 */ /* 0x000fe20000410000 */
[----:B------:R-:W-:Y:S01]  /*0a80*/  HADD2.F32 R242, -RZ, R14.H1_H1 ;  /* 0x3000000efff27230 */ /* 0x000fe20000004100 */
[----:B------:R-:W-:Y:S01]  /*0a90*/  FFMA.FTZ R12, R27, R238, R12 ;  /* 0x000000ee1b0c7223 */ /* 0x000fe2000001000c */
[----:B------:R-:W-:Y:S01]  /*0aa0*/  HADD2.F32 R184, -RZ, R18.H1_H1 ;  /* 0x30000012ffb87230 */ /* 0x000fe20000004100 */
[----:B------:R-:W-:-:S02]  /*0ab0*/  FMUL.FTZ R14, R36, R185 ;  /* 0x000000b9240e7220 */ /* 0x000fc40000410000 */
[----:B------:R-:W-:Y:S02]  /*0ac0*/  FADD.FTZ R191, R191, R10 ;  /* 0x0000000abfbf7221 */ /* 0x000fe40000010000 */
[----:B------:R-:W-:Y:S01]  /*0ad0*/  FFMA.FTZ R190, R9, R10, R190 ;  /* 0x0000000a09be7223 */ /* 0x000fe200000100be */
[----:B------:R-:W-:Y:S01]  /*0ae0*/  HADD2.F32 R187, -RZ, R19.H0_H0 ;  /* 0x20000013ffbb7230 */ /* 0x000fe20000004100 */
[----:B------:R-:W-:Y:S02]  /*0af0*/  FMUL.FTZ R16, R37, R184 ;  /* 0x000000b825107220 */ /* 0x000fe40000410000 */
[----:B------:R-:W-:Y:S02]  /*0b00*/  FMUL.FTZ R13, R5, R240 ;  /* 0x000000f0050d7220 */ /* 0x000fe40000410000 */
[----:B------:R-:W-:Y:S02]  /*0b10*/  FFMA.FTZ R14, R28, R231, R14 ;  /* 0x000000e71c0e7223 */ /* 0x000fe4000001000e */
[----:B------:R-:W-:-:S02]  /*0b20*/  FADD.FTZ R191, R191, R12 ;  /* 0x0000000cbfbf7221 */ /* 0x000fc40000010000 */
[----:B------:R-:W-:Y:S01]  /*0b30*/  FFMA.FTZ R190, R11, R12, R190 ;  /* 0x0000000c0bbe7223 */ /* 0x000fe200000100be */
[--C-:B------:R-:W-:Y:S01]  /*0b40*/  HADD2.F32 R193, -RZ, R15.reuse.H0_H0 ;  /* 0x2000000fffc17230 */ /* 0x100fe20000004100 */
[----:B------:R-:W-:Y:S01]  /*0b50*/  FFMA.FTZ R16, R29, R242, R16 ;  /* 0x000000f21d107223 */ /* 0x000fe20000010010 */
[----:B------:R-:W-:Y:S01]  /*0b60*/  HADD2.F32 R194, -RZ, R15.H1_H1 ;  /* 0x3000000fffc27230 */ /* 0x000fe20000004100 */
[----:B------:R-:W-:Y:S01]  /*0b70*/  FMUL.FTZ R15, R5, R232 ;  /* 0x000000e8050f7220 */ /* 0x000fe20000410000 */
[----:B------:R-:W-:Y:S01]  /*0b80*/  HADD2.F32 R188, -RZ, R19.H1_H1 ;  /* 0x30000013ffbc7230 */ /* 0x000fe20000004100 */
        /* <DEDUP_REMOVED lines=9> */
[----:B------:R-:W-:Y:S02]  /*0c20*/  FMUL.FTZ R196, R5, R196 ;  /* 0x000000c405c47220 */ /* 0x000fe40000410000 */
        /* <DEDUP_REMOVED lines=30> */
.L_x_1059:
[----:B-1----:R-:W-:Y:S05]  /*0e10*/  BSYNC B1 ;  /* 0x0000000000017941 */ /* 0x002fea0003800000 */
.L_x_1058:
        /* <DEDUP_REMOVED lines=30> */
[--C-:B-1----:R-:W-:Y:S01]  /*1000*/  HADD2.F32 R199, -RZ, R193.reuse.H0_H0 ;  /* 0x200000c1ffc77230 */ /* 0x102fe20000004100 */
        /* <DEDUP_REMOVED lines=91> */
.L_x_1061:
[----:B------:R-:W-:Y:S05]  /*15c0*/  BSYNC B1 ;  /* 0x0000000000017941 */ /* 0x000fea0003800000 */
.L_x_1060:
        /* <DEDUP_REMOVED lines=17> */
[--C-:B--2---:R-:W-:Y:S02]  /*16e0*/  HADD2.F32 R217, -RZ, R184.reuse.H0_H0 ;  /* 0x200000b8ffd97230 */ /* 0x104fe40000004100 */
[----:B------:R-:W-:Y:S02]  /*16f0*/  HADD2.F32 R218, -RZ, R184.H1_H1 ;  /* 0x300000b8ffda7230 */ /* 0x000fe40000004100 */
[--C-:B------:R-:W-:Y:S01]  /*1700*/  HADD2.F32 R219, -RZ, R185.reuse.H0_H0 ;  /* 0x200000b9ffdb7230 */ /* 0x100fe20000004100 */
[----:B------:R-:W-:Y:S01]  /*1710*/  FADD.FTZ R112, R112, R217 ;  /* 0x000000d970707221 */ /* 0x000fe20000010000 */
[----:B------:R-:W-:Y:S01]  /*1720*/  HADD2.F32 R222, -RZ, R185.H1_H1 ;  /* 0x300000b9ffde7230 */ /* 0x000fe20000004100 */
[----:B------:R-:W-:Y:S01]  /*1730*/  FADD.FTZ R113, R113, R218 ;  /* 0x000000da71717221 */ /* 0x000fe20000010000 */
        /* <DEDUP_REMOVED lines=8> */
[--C-:B---3--:R-:W-:Y:S01]  /*17c0*/  HADD2.F32 R187, -RZ, R191.reuse.H0_H0 ;  /* 0x200000bfffbb7230 */ /* 0x108fe20000004100 */
[----:B------:R-:W-:Y:S01]  /*17d0*/  FADD.FTZ R178, R178, R185 ;  /* 0x000000b9b2b27221 */ /* 0x000fe20000010000 */
[----:B------:R-:W-:Y:S01]  /*17e0*/  HADD2.F32 R186, -RZ, R191.H1_H1 ;  /* 0x300000bfffba7230 */ /* 0x000fe20000004100 */
[----:B------:R-:W-:Y:S01]  /*17f0*/  FADD.FTZ R179, R179, R184 ;  /* 0x000000b8b3b37221 */ /* 0x000fe20000010000 */
[--C-:B----4-:R-:W-:Y:S01]  /*1800*/  HADD2.F32 R191, -RZ, R192.reuse.H0_H0 ;  /* 0x200000c0ffbf7230 */ /* 0x110fe20000004100 */
[----:B------:R-:W-:Y:S01]  /*1810*/  FADD.FTZ R90, R90, R187 ;  /* 0x000000bb5a5a7221 */ /* 0x000fe20000010000 */
[----:B------:R-:W-:Y:S01]  /*1820*/  HADD2.F32 R213, -RZ, R192.H1_H1 ;  /* 0x300000c0ffd57230 */ /* 0x000fe20000004100 */
[----:B------:R-:W-:Y:S01]  /*1830*/  FADD.FTZ R91, R91, R186 ;  /* 0x000000ba5b5b7221 */ /* 0x000fe20000010000 */
[--C-:B-1----:R-:W-:Y:S01]  /*1840*/  HADD2.F32 R215, -RZ, R193.reuse.H0_H0 ;  /* 0x200000c1ffd77230 */ /* 0x102fe20000004100 */
[C---:B------:R-:W-:Y:S01]  /*1850*/  FADD.FTZ R192, -R238.reuse, R191 ;  /* 0x000000bfeec07221 */ /* 0x040fe20000010100 */
[--C-:B------:R-:W-:Y:S01]  /*1860*/  HADD2.F32 R225, -RZ, R188.reuse.H0_H0 ;  /* 0x200000bcffe17230 */ /* 0x100fe20000004100 */
[----:B------:R-:W-:Y:S01]  /*1870*/  FADD.FTZ R216, -R238, R213 ;  /* 0x000000d5eed87221 */ /* 0x000fe20000010100 */
[----:B------:R-:W-:Y:S01]  /*1880*/  HADD2.F32 R220, -RZ, R188.H1_H1 ;  /* 0x300000bcffdc7230 */ /* 0x000fe20000004100 */
[C---:B------:R-:W-:Y:S01]  /*1890*/  FMUL.FTZ R213, R5.reuse, R192 ;  /* 0x000000c005d57220 */ /* 0x040fe20000410000 */
[----:B------:R-:W-:Y:S01]  /*18a0*/  HADD2.F32 R193, -RZ, R193.H1_H1 ;  /* 0x300000c1ffc17230 */ /* 0x000fe20000004100 */
[----:B------:R-:W-:Y:S01]  /*18b0*/  FMUL.FTZ R214, R64, R225 ;  /* 0x000000e140d67220 */ /* 0x000fe20000410000 */
[--C-:B------:R-:W-:Y:S01]  /*18c0*/  HADD2.F32 R227, -RZ, R194.reuse.H0_H0 ;  /* 0x200000c2ffe37230 */ /* 0x100fe20000004100 */
[----:B------:R-:W-:Y:S01]  /*18d0*/  FMUL.FTZ R216, R5, R216 ;  /* 0x000000d805d87220 */ /* 0x000fe20000410000 */
[----:B------:R-:W-:Y:S01]  /*18e0*/  HADD2.F32 R228, -RZ, R194.H1_H1 ;  /* 0x300000c2ffe47230 */ /* 0x000fe20000004100 */
[C---:B------:R-:W-:Y:S01]  /*18f0*/  FADD.FTZ R194, -R238.reuse, R215 ;  /* 0x000000d7eec27221 */ /* 0x040fe20000010100 */
[--C-:B------:R-:W-:Y:S01]  /*1900*/  HADD2.F32 R221, -RZ, R189.reuse.H0_H0 ;  /* 0x200000bdffdd7230 */ /* 0x100fe20000004100 */
[----:B------:R-:W-:Y:S01]  /*1910*/  FMUL.FTZ R215, R65, R220 ;  /* 0x000000dc41d77220 */ /* 0x000fe20000410000 */
[----:B------:R-:W-:Y:S01]  /*1920*/  HADD2.F32 R188, -RZ, R189.H1_H1 ;  /* 0x300000bdffbc7230 */ /* 0x000fe20000004100 */
[----:B------:R-:W-:Y:S01]  /*1930*/  FADD.FTZ R224, -R238, R193 ;  /* 0x000000c1eee07221 */ /* 0x000fe20000010100 */
[--C-:B------:R-:W-:Y:S01]  /*1940*/  HADD2.F32 R189, -RZ, R190.reuse.H0_H0 ;  /* 0x200000beffbd7230 */ /* 0x100fe20000004100 */
[-C--:B------:R-:W-:Y:S01]  /*1950*/  FFMA.FTZ R214, R56, R217.reuse, R214 ;  /* 0x000000d938d67223 */ /* 0x080fe200000100d6 */
[----:B------:R-:W-:Y:S01]  /*1960*/  HADD2.F32 R190, -RZ, R190.H1_H1 ;  /* 0x300000beffbe7230 */ /* 0x000fe20000004100 */
[----:B------:R-:W-:Y:S01]  /*1970*/  FFMA.FTZ R168, R213, R217, R168 ;  /* 0x000000d9d5a87223 */ /* 0x000fe200000100a8 */
[--C-:B------:R-:W-:Y:S01]  /*1980*/  HADD2.F32 R231, -RZ, R195.reuse.H0_H0 ;  /* 0x200000c3ffe77230 */ /* 0x100fe20000004100 */
[-C--:B------:R-:W-:Y:S01]  /*1990*/  FFMA.FTZ R215, R57, R218.reuse, R215 ;  /* 0x000000da39d77223 */ /* 0x080fe200000100d7 */
[----:B------:R-:W-:Y:S01]  /*19a0*/  HADD2.F32 R195, -RZ, R195.H1_H1 ;  /* 0x300000c3ffc37230 */ /* 0x000fe20000004100 */
[----:B------:R-:W-:-:S02]  /*19b0*/  FFMA.FTZ R169, R216, R218, R169 ;  /* 0x000000dad8a97223 */ /* 0x000fc400000100a9 */
[----:B------:R-:W-:Y:S02]  /*19c0*/  FADD.FTZ R109, R109, R220 ;  /* 0x000000dc6d6d7221 */ /* 0x000fe40000010000 */
[----:B------:R-:W-:Y:S02]  /*19d0*/  FFMA.FTZ R173, R216, R220, R173 ;  /* 0x000000dcd8ad7223 */ /* 0x000fe400000100ad */
[----:B------:R-:W-:Y:S02]  /*19e0*/  FMUL.FTZ R218, R66, R221 ;  /* 0x000000dd42da7220 */ /* 0x000fe40000410000 */
[----:B------:R-:W-:Y:S02]  /*19f0*/  FMUL.FTZ R217, R5, R194 ;  /* 0x000000c205d97220 */ /* 0x000fe40000410000 */
[----:B------:R-:W-:Y:S02]  /*1a00*/  FMUL.FTZ R191, R67, R188 ;  /* 0x000000bc43bf7220 */ /* 0x000fe40000410000 */
[----:B------:R-:W-:-:S02]  /*1a10*/  FMUL.FTZ R220, R5, R224 ;  /* 0x000000e005dc7220 */ /* 0x000fc40000410000 */
[----:B------:R-:W-:Y:S02]  /*1a20*/  FADD.FTZ R230, -R238, R227 ;  /* 0x000000e3eee67221 */ /* 0x000fe40000010100 */
[-C--:B------:R-:W-:Y:S02]  /*1a30*/  FFMA.FTZ R218, R58, R219.reuse, R218 ;  /* 0x000000db3ada7223 */ /* 0x080fe400000100da */
[----:B------:R-:W-:Y:S02]  /*1a40*/  FFMA.FTZ R170, R217, R219, R170 ;  /* 0x000000dbd9aa7223 */ /* 0x000fe400000100aa */
        /* <DEDUP_REMOVED lines=8> */
[----:B------:R-:W-:-:S02]  /*1ad0*/  FMUL.FTZ R188, R69, R190 ;  /* 0x000000be45bc7220 */ /* 0x000fc40000410000 */
[----:B------:R-:W-:Y:S02]  /*1ae0*/  FADD.FTZ R234, -R238, R228 ;  /* 0x000000e4eeea7221 */ /* 0x000fe40000010100 */
        /* <DEDUP_REMOVED lines=39> */
.L_x_1063:
[----:B------:R-:W-:Y:S05]  /*1d60*/  BSYNC B1 ;  /* 0x0000000000017941 */ /* 0x000fea0003800000 */
.L_x_1062:
[----:B------:R-:W-:Y:S05]  /*1d70*/  BRA.DIV ~URZ, `(.L_x_1064) ;  /* 0x00002b927f007947 */ /* 0x000fea000b800000 */
[----:B------:R1:W2:Y:S02]  /*1d80*/  SHFL.BFLY PT, R186, R233, 0x1, 0x1f ;  /* 0x0c201f00e9ba7f89 */ /* 0x0002a400000e0000 */
.L_x_1083:
        /* <DEDUP_REMOVED lines=18> */
.L_x_1084:
        /* <DEDUP_REMOVED lines=13> */
[-C--:B------:R-:W-:Y:S01]  /*1f80*/  FFMA.FTZ R185, R229, R194.reuse, R195 ;  /* 0x000000c2e5b97223 */ /* 0x080fe200000100c3 */
[----:B------:R-:W-:Y:S01]  /*1f90*/  ISETP.NE.AND.EX P1, PT, RZ, c[0x0][0x25c], PT, P1 ;  /* 0x00009700ff007a0c */ /* 0x000fe20003f25310 */
[----:B------:R-:W-:Y:S01]  /*1fa0*/  FADD.FTZ R186, R8, -R187 ;  /* 0x800000bb08ba7221 */ /* 0x000fe20000010000 */
[----:B------:R-:W-:Y:S01]  /*1fb0*/  ISETP.NE.U32.AND P2, PT, RZ, c[0x0][0x250], PT ;  /* 0x00009400ff007a0c */ /* 0x000fe20003f45070 */
[----:B------:R-:W-:-:S02]  /*1fc0*/  FFMA.FTZ R189, R9, R194, R195 ;  /* 0x000000c209bd7223 */ /* 0x000fc400000100c3 */
[----:B------:R-:W-:Y:S01]  /*1fd0*/  FADD.FTZ R192, R12, -R191 ;  /* 0x800000bf0cc07221 */ /* 0x000fe20000010000 */
[----:B------:R-:W-:Y:S01]  /*1fe0*/  ISETP.NE.AND.EX P2, PT, RZ, c[0x0][0x254], PT, P2 ;  /* 0x00009500ff007a0c */ /* 0x000fe20003f45320 */
[----:B------:R-:W-:Y:S02]  /*1ff0*/  FADD.FTZ R184, R6, -R185 ;  /* 0x800000b906b87221 */ /* 0x000fe40000010000 */
[C---:B-----5:R-:W-:Y:S02]  /*2000*/  FMUL.FTZ R187, R5.reuse, R186 ;  /* 0x000000ba05bb7220 */ /* 0x060fe40000410000 */
[--C-:B------:R-:W-:Y:S01]  /*2010*/  @P0 HADD2.F32 R191, -RZ, R157.reuse.H1_H1 ;  /* 0x3000009dffbf0230 */ /* 0x100fe20000004100 */
[----:B-1----:R-:W-:Y:S01]  /*2020*/  FADD.FTZ R188, R10, -R189 ;  /* 0x800000bd0abc7221 */ /* 0x002fe20000010000 */
[----:B------:R-:W-:Y:S01]  /*2030*/  @P0 HADD2.F32 R189, -RZ, R156.H0_H0 ;  /* 0x2000009cffbd0230 */ /* 0x000fe20000004100 */
[C---:B------:R-:W-:Y:S01]  /*2040*/  FMUL.FTZ R186, R5.reuse, R192 ;  /* 0x000000c005ba7220 */ /* 0x040fe20000410000 */
[----:B------:R-:W-:Y:S01]  /*2050*/  @P0 HADD2.F32 R190, -RZ, R157.H0_H0 ;  /* 0x2000009dffbe0230 */ /* 0x000fe20000004100 */
[----:B------:R-:W-:-:S02]  /*2060*/  FMUL.FTZ R184, R5, R184 ;  /* 0x000000b805b87220 */ /* 0x000fc40000410000 */
[----:B------:R-:W-:Y:S01]  /*2070*/  FMUL.FTZ R185, R5, R188 ;  /* 0x000000bc05b97220 */ /* 0x000fe20000410000 */
[----:B------:R-:W-:Y:S01]  /*2080*/  @P0 HADD2.F32 R188, -RZ, R156.H1_H1 ;  /* 0x3000009cffbc0230 */ /* 0x000fe20000004100 */
[----:B------:R-:W-:Y:S02]  /*2090*/  @P0 FADD.FTZ R186, R186, R191 ;  /* 0x000000bfbaba0221 */ /* 0x000fe40000010000 */
[----:B------:R-:W-:Y:S02]  /*20a0*/  FFMA.FTZ R191, R15, R194, R195 ;  /* 0x000000c20fbf7223 */ /* 0x000fe400000100c3 */
[----:B------:R-:W-:Y:S01]  /*20b0*/  @P0 FADD.FTZ R184, R184, R189 ;  /* 0x000000bdb8b80221 */ /* 0x000fe20000010000 */
[----:B------:R-:W-:Y:S01]  /*20c0*/  @P2 F2FP.PACK_AB R239, RZ, R186 ;  /* 0x000000baffef223e */ /* 0x000fe200000000ff */
[-CC-:B------:R-:W-:Y:S02]  /*20d0*/  FFMA.FTZ R189, R13, R194.reuse, R195.reuse ;  /* 0x000000c20dbd7223 */ /* 0x180fe400000100c3 */
[----:B------:R-:W-:Y:S01]  /*20e0*/  FFMA.FTZ R193, R17, R194, R195 ;  /* 0x000000c211c17223 */ /* 0x000fe200000100c3 */
[----:B------:R-:W-:Y:S01]  /*20f0*/  @P2 F2FP.PACK_AB R235, RZ, R184 ;  /* 0x000000b8ffeb223e */ /* 0x000fe200000000ff */
[----:B------:R-:W-:-:S02]  /*2100*/  @P0 FADD.FTZ R185, R185, R190 ;  /* 0x000000beb9b90221 */ /* 0x000fc40000010000 */
[----:B------:R-:W-:Y:S01]  /*2110*/  FFMA.FTZ R192, R196, R194, R195 ;  /* 0x000000c2c4c07223 */ /* 0x000fe200000100c3 */
[----:B------:R-:W-:Y:S01]  /*2120*/  @P2 PRMT R164, R235, 0x7610, R164 ;  /* 0x00007610eba42816 */ /* 0x000fe200000000a4 */
[----:B------:R-:W-:Y:S01]  /*2130*/  FADD.FTZ R190, R16, -R191 ;  /* 0x800000bf10be7221 */ /* 0x000fe20000010000 */
[--C-:B------:R-:W-:Y:S01]  /*2140*/  @P0 HADD2.F32 R191, -RZ, R159.reuse.H1_H1 ;  /* 0x3000009fffbf0230 */ /* 0x100fe20000004100 */
[----:B------:R-:W-:Y:S01]  /*2150*/  @P0 FADD.FTZ R187, R187, R188 ;  /* 0x000000bcbbbb0221 */ /* 0x000fe20000010000 */
[----:B------:R-:W-:Y:S01]  /*2160*/  @P2 F2FP.PACK_AB R238, RZ, R185 ;  /* 0x000000b9ffee223e */ /* 0x000fe200000000ff */
[----:B------:R-:W-:Y:S01]  /*2170*/  FADD.FTZ R188, R14, -R189 ;  /* 0x800000bd0ebc7221 */ /* 0x000fe20000010000 */
[--C-:B------:R-:W-:Y:S01]  /*2180*/  @P0 HADD2.F32 R189, -RZ, R158.reuse.H0_H0 ;  /* 0x2000009effbd0230 */ /* 0x100fe20000004100 */
[----:B------:R-:W-:Y:S01]  /*2190*/  FADD.FTZ R230, R18, -R193 ;  /* 0x800000c112e67221 */ /* 0x000fe20000010000 */
[----:B------:R-:W-:Y:S01]  /*21a0*/  @P2 F2FP.PACK_AB R237, RZ, R187 ;  /* 0x000000bbffed223e */ /* 0x000fe200000000ff */
[----:B------:R-:W-:Y:S01]  /*21b0*/  FADD.FTZ R232, R19, -R192 ;  /* 0x800000c013e87221 */ /* 0x000fe20000010000 */
[----:B------:R-:W-:Y:S01]  /*21c0*/  @P2 PRMT R165, R238, 0x7610, R165 ;  /* 0x00007610eea52816 */ /* 0x000fe200000000a5 */
        /* <DEDUP_REMOVED lines=51> */
.L_x_1067:
[----:B------:R-:W-:Y:S05]  /*2500*/  BSYNC B1 ;  /* 0x0000000000017941 */ /* 0x000fea0003800000 */
.L_x_1066:
        /* <DEDUP_REMOVED lines=9> */
[----:B-1----:R-:W-:Y:S01]  /*25a0*/  FFMA.FTZ R190, R204, R194, R195 ;  /* 0x000000c2ccbe7223 */ /* 0x002fe200000100c3 */
        /* <DEDUP_REMOVED lines=85> */
.L_x_1069:
[----:B------:R-:W-:Y:S05]  /*2b00*/  BSYNC B1 ;  /* 0x0000000000017941 */ /* 0x000fea0003800000 */
.L_x_1068:
        /* <DEDUP_REMOVED lines=22> */
[----:B------:R-:W-:Y:S01]  /*2c70*/  FADD.FTZ R194, R226, -R191 ;  /* 0x800000bfe2c27221 */ /* 0x000fe20000010000 */
[----:B------:R-:W-:Y:S01]  /*2c80*/  @P0 HADD2.F32 R191, -RZ, R20.H0_H0 ;  /* 0x20000014ffbf0230 */ /* 0x000fe20000004100 */
[----:B------:R-:W-:Y:S02]  /*2c90*/  FADD.FTZ R232, R227, -R232 ;  /* 0x800000e8e3e87221 */ /* 0x000fe40000010000 */
[----:B------:R-:W-:-:S02]  /*2ca0*/  FMUL.FTZ R185, R5, R186 ;  /* 0x000000ba05b97220 */ /* 0x000fc40000410000 */
[C---:B------:R-:W-:Y:S02]  /*2cb0*/  FMUL.FTZ R186, R5.reuse, R188 ;  /* 0x000000bc05ba7220 */ /* 0x040fe40000410000 */
[C---:B------:R-:W-:Y:S02]  /*2cc0*/  FMUL.FTZ R187, R5.reuse, R190 ;  /* 0x000000be05bb7220 */ /* 0x040fe40000410000 */
[C---:B------:R-:W-:Y:S02]  /*2cd0*/  FMUL.FTZ R184, R5.reuse, R184 ;  /* 0x000000b805b87220 */ /* 0x040fe40000410000 */
[C---:B------:R-:W-:Y:S01]  /*2ce0*/  FMUL.FTZ R188, R5.reuse, R192 ;  /* 0x000000c005bc7220 */ /* 0x040fe20000410000 */
[----:B------:R-:W-:Y:S01]  /*2cf0*/  @P0 HADD2.F32 R192, -RZ, R20.H1_H1 ;  /* 0x30000014ffc00230 */ /* 0x000fe20000004100 */
[C---:B------:R-:W-:Y:S01]  /*2d00*/  FMUL.FTZ R189, R5.reuse, R230 ;  /* 0x000000e605bd7220 */ /* 0x040fe20000410000 */
[----:B------:R-:W-:Y:S01]  /*2d10*/  @P0 HADD2.F32 R230, -RZ, R23.H1_H1 ;  /* 0x30000017ffe60230 */ /* 0x000fe20000004100 */
[C---:B------:R-:W-:Y:S01]  /*2d20*/  FMUL.FTZ R190, R5.reuse, R194 ;  /* 0x000000c205be7220 */ /* 0x040fe20000410000 */
[--C-:B------:R-:W-:Y:S01]  /*2d30*/  @P0 HADD2.F32 R194, -RZ, R22.reuse.H1_H1 ;  /* 0x30000016ffc20230 */ /* 0x100fe20000004100 */
[----:B------:R-:W-:Y:S01]  /*2d40*/  FMUL.FTZ R231, R5, R232 ;  /* 0x000000e805e77220 */ /* 0x000fe20000410000 */
[----:B------:R-:W-:Y:S01]  /*2d50*/  @P0 HADD2.F32 R5, -RZ, R21.H0_H0 ;  /* 0x20000015ff050230 */ /* 0x000fe20000004100 */
[----:B------:R-:W-:Y:S01]  /*2d60*/  @P0 FADD.FTZ R184, R184, R191 ;  /* 0x000000bfb8b80221 */ /* 0x000fe20000010000 */
[----:B------:R-:W-:Y:S01]  /*2d70*/  @P0 HADD2.F32 R191, -RZ, R23.H0_H0 ;  /* 0x20000017ffbf0230 */ /* 0x000fe20000004100 */
[----:B------:R-:W-:Y:S01]  /*2d80*/  @P0 FADD.FTZ R185, R185, R192 ;  /* 0x000000c0b9b90221 */ /* 0x000fe20000010000 */
[----:B------:R-:W-:Y:S01]  /*2d90*/  @P0 HADD2.F32 R192, -RZ, R21.H1_H1 ;  /* 0x30000015ffc00230 */ /* 0x000fe20000004100 */
[----:B------:R-:W-:Y:S01]  /*2da0*/  @P0 FADD.FTZ R186, R186, R5 ;  /* 0x00000005baba0221 */ /* 0x000fe20000010000 */
[----:B------:R-:W-:Y:S01]  /*2db0*/  @P0 HADD2.F32 R5, -RZ, R22.H0_H0 ;  /* 0x20000016ff050230 */ /* 0x000fe20000004100 */
        /* <DEDUP_REMOVED lines=9> */
[----:B------:R-:W-:-:S02]  /*2e50*/  ISETP.NE.U32.AND P0, PT, RZ, c[0x0][0x258], PT ;  /* 0x00009600ff007a0c */ /* 0x000fc40003f05070 */
[----:B------:R-:W-:Y:S02]  /*2e60*/  @P1 PRMT R132, R5, 0x7610, R132 ;  /* 0x0000761005841816 */ /* 0x000fe40000000084 */
        /* <DEDUP_REMOVED lines=10> */
[----:B------:R-:W-:Y:S02]  /*2f10*/  F2FP.PACK_AB R184, R185, R184 ;  /* 0x000000b8b9b8723e */ /* 0x000fe400000000ff */
[----:B------:R-:W-:-:S02]  /*2f20*/  @P1 PRMT R133, R192, 0x7610, R133 ;  /* 0x00007610c0851816 */ /* 0x000fc40000000085 */
[----:B------:R-:W-:Y:S02]  /*2f30*/  @P1 F2FP.PACK_AB R195, RZ, R189 ;  /* 0x000000bdffc3123e */ /* 0x000fe400000000ff */
[----:B------:R-:W-:Y:S02]  /*2f40*/  @P1 F2FP.PACK_AB R232, RZ, R231 ;  /* 0x000000e7ffe8123e */ /* 0x000fe400000000ff */
[----:B------:R-:W-:Y:S02]  /*2f50*/  F2FP.PACK_AB R185, R187, R186 ;  /* 0x000000babbb9723e */ /* 0x000fe400000000ff */
[----:B------:R-:W-:Y:S02]  /*2f60*/  @P1 PRMT R134, R194, 0x7610, R134 ;  /* 0x00007610c2861816 */ /* 0x000fe40000000086 */
[----:B------:R-:W-:Y:S02]  /*2f70*/  @P1 PRMT R135, R230, 0x7610, R135 ;  /* 0x00007610e6871816 */ /* 0x000fe40000000087 */
[----:B------:R-:W-:-:S02]  /*2f80*/  F2FP.PACK_AB R186, R189, R188 ;  /* 0x000000bcbdba723e */ /* 0x000fc400000000ff */
[----:B------:R-:W-:Y:S02]  /*2f90*/  @P2 F2FP.PACK_AB R236, RZ, R187 ;  /* 0x000000bbffec223e */ /* 0x000fe400000000ff */
[----:B------:R-:W-:Y:S02]  /*2fa0*/  @P2 F2FP.PACK_AB R238, RZ, R189 ;  /* 0x000000bdffee223e */ /* 0x000fe400000000ff */
[----:B------:R-:W-:Y:S02]  /*2fb0*/  @P2 F2FP.PACK_AB R240, RZ, R231 ;  /* 0x000000e7fff0223e */ /* 0x000fe400000000ff */
[----:B------:R-:W-:Y:S02]  /*2fc0*/  @P2 PRMT R164, R233, 0x7610, R164 ;  /* 0x00007610e9a42816 */ /* 0x000fe400000000a4 */
[----:B------:R-:W-:Y:S02]  /*2fd0*/  @P2 PRMT R165, R235, 0x7610, R165 ;  /* 0x00007610eba52816 */ /* 0x000fe400000000a5 */
[----:B------:R-:W-:-:S02]  /*2fe0*/  @P2 PRMT R166, R237, 0x7610, R166 ;  /* 0x00007610eda62816 */ /* 0x000fc400000000a6 */
[----:B------:R-:W-:Y:S02]  /*2ff0*/  @P2 PRMT R167, R239, 0x7610, R167 ;  /* 0x00007610efa72816 */ /* 0x000fe400000000a7 */
[C---:B------:R-:W-:Y:S02]  /*3000*/  @P2 LEA R188, P6, R0.reuse, c[0x0][0x250], 0x4 ;  /* 0x0000940000bc2a11 */ /* 0x040fe400078c20ff */
[----:B------:R-:W-:Y:S01]  /*3010*/  @P1 PRMT R133, R133, 0x5410, R193 ;  /* 0x0000541085851816 */ /* 0x000fe200000000c1 */
[-C--:B------:R-:W-:Y:S01]  /*3020*/  @P0 IMAD.WIDE.U32 R192, R0, R191.reuse, c[0x0][0x258] ;  /* 0x0000960000c00625 */ /* 0x080fe200078e00bf */
[----:B------:R-:W-:Y:S02]  /*3030*/  F2FP.PACK_AB R187, R231, R190 ;  /* 0x000000bee7bb723e */ /* 0x000fe400000000ff */
        /* <DEDUP_REMOVED lines=11> */
.L_x_1071:
[----:B------:R-:W-:Y:S05]  /*30f0*/  BSYNC B1 ;  /* 0x0000000000017941 */ /* 0x000fea0003800000 */
.L_x_1070:
[----:B-----5:R-:W-:-:S04]  /*3100*/  MOV R5, c[0x0][0x160] ;  /* 0x0000580000057a02 */ /* 0x020fc80000000f00 */
[----:B------:R-:W-:-:S04]  /*3110*/  LEA R2, R5, R2, 0x2 ;  /* 0x0000000205027211 */ /* 0x000fc800078e10ff */
[----:B------:R-:W-:-:S13]  /*3120*/  ISETP.GE.AND P0, PT, R2, c[0x0][0x164], PT ;  /* 0x0000590002007a0c */ /* 0x000fda0003f06270 */
[----:B01----:R-:W-:Y:S01]  /*3130*/  @P0 CALL.REL.NOINC `(.L_x_1057) ;  /* 0x0000001000000944 */ /* 0x003fe20003c00000 */
[----:B------:R-:W-:Y:S05]  /*3140*/  BRA `(.L_x_1072) ;  /* 0xffffd46000007947 */ /* 0x000fea000383ffff */
.L_x_1057:
[----:B-1----:R-:W-:Y:S05]  /*3150*/  BSYNC B0 ;  /* 0x0000000000007941 */ /* 0x002fea0003800000 */
.L_x_1056:
        /* <DEDUP_REMOVED lines=267> */
.L_x_1074:
[----:B-1----:R-:W-:Y:S05]  /*4210*/  BSYNC B0 ;  /* 0x0000000000007941 */ /* 0x002fea0003800000 */
.L_x_1073:
        /* <DEDUP_REMOVED lines=23> */
.L_x_1076:
[----:B------:R-:W-:Y:S05]  /*4390*/  BSYNC B0 ;  /* 0x0000000000007941 */ /* 0x000fea0003800000 */
.L_x_1075:
        /* <DEDUP_REMOVED lines=23> */
.L_x_1078:
[----:B------:R-:W-:Y:S05]  /*4510*/  BSYNC B0 ;  /* 0x0000000000007941 */ /* 0x000fea0003800000 */
.L_x_1077:
        /* <DEDUP_REMOVED lines=23> */
.L_x_1080:
[----:B------:R-:W-:Y:S05]  /*4690*/  BSYNC B0 ;  /* 0x0000000000007941 */ /* 0x000fea0003800000 */
.L_x_1079:
        /* <DEDUP_REMOVED lines=23> */
.L_x_1082:
[----:B------:R-:W-:Y:S05]  /*4810*/  BSYNC B0 ;  /* 0x0000000000007941 */ /* 0x000fea0003800000 */
.L_x_1081:
        /* <DEDUP_REMOVED lines=15> */
.L_x_1064:
[----:B------:R-:W-:Y:S01]  /*4910*/  HFMA2.MMA R192, -RZ, RZ, 0, 5.9604644775390625e-08 ;  /* 0x00000001ffc07435 */ /* 0x000fe200000001ff */
[----:B------:R-:W-:Y:S02]  /*4920*/  MOV R187, R233 ;  /* 0x000000e900bb7202 */ /* 0x000fe40000000f00 */
[----:B------:R-:W-:Y:S02]  /*4930*/  MOV R189, 0x1f ;  /* 0x0000001f00bd7802 */ /* 0x000fe40000000f00 */
[----:B------:R-:W-:-:S02]  /*4940*/  MOV R194, 0xffffffff ;  /* 0xffffffff00c27802 */ /* 0x000fc40000000f00 */
[----:B------:R-:W-:Y:S02]  /*4950*/  MOV R184, 0x4970 ;  /* 0x0000497000b87802 */ /* 0x000fe40000000f00 */
[----:B0----5:R-:W-:Y:S05]  /*4960*/  CALL.REL.NOINC `($__internal_60_$__cuda_sm70_shflsync_bfly_p) ;  /* 0x0000046000007944 */ /* 0x021fea0003c00000 */
[----:B-1----:R-:W-:Y:S01]  /*4970*/  MOV R186, R187 ;  /* 0x000000bb00ba7202 */ /* 0x002fe20000000f00 */
[----:B0-----:R-:W-:Y:S05]  /*4980*/  BRA `(.L_x_1083) ;  /* 0xffffd40000007947 */ /* 0x001fea000383ffff */
.L_x_1065:
[----:B------:R-:W-:Y:S01]  /*4990*/  HFMA2.MMA R192, -RZ, RZ, 0, 5.9604644775390625e-08 ;  /* 0x00000001ffc07435 */ /* 0x000fe200000001ff */
[----:B------:R-:W-:Y:S02]  /*49a0*/  MOV R187, R232 ;  /* 0x000000e800bb7202 */ /* 0x000fe40000000f00 */
[----:B------:R-:W-:Y:S02]  /*49b0*/  MOV R189, 0x1f ;  /* 0x0000001f00bd7802 */ /* 0x000fe40000000f00 */
[----:B------:R-:W-:Y:S02]  /*49c0*/  MOV R194, 0xffffffff ;  /* 0xffffffff00c27802 */ /* 0x000fe40000000f00 */
[----:B------:R-:W-:Y:S02]  /*49d0*/  MOV R184, 0x49f0 ;  /* 0x000049f000b87802 */ /* 0x000fe40000000f00 */
[----:B012--5:R-:W-:Y:S05]  /*49e0*/  CALL.REL.NOINC `($__internal_60_$__cuda_sm70_shflsync_bfly_p) ;  /* 0x000003e000007944 */ /* 0x027fea0003c00000 */
[----:B------:R-:W-:Y:S01]  /*49f0*/  FADD.FTZ R233, R186, R233 ;  /* 0x000000e9bae97221 */ /* 0x000fe20000010000 */
[----:B0-----:R-:W-:Y:S01]  /*4a00*/  HFMA2.MMA R192, -RZ, RZ, 0, 1.1920928955078125e-07 ;  /* 0x00000002ffc07435 */ /* 0x001fe200000001ff */
[----:B-1----:R-:W-:Y:S01]  /*4a10*/  FADD.FTZ R232, R232, R187 ;  /* 0x000000bbe8e87221 */ /* 0x002fe20000010000 */
[----:B------:R-:W-:-:S02]  /*4a20*/  MOV R189, 0x1f ;  /* 0x0000001f00bd7802 */ /* 0x000fc40000000f00 */
[----:B------:R-:W-:Y:S02]  /*4a30*/  MOV R194, 0xffffffff ;  /* 0xffffffff00c27802 */ /* 0x000fe40000000f00 */
[----:B------:R-:W-:Y:S02]  /*4a40*/  MOV R187, R233 ;  /* 0x000000e900bb7202 */ /* 0x000fe40000000f00 */
[----:B------:R-:W-:Y:S02]  /*4a50*/  MOV R184, 0x4a70 ;  /* 0x00004a7000b87802 */ /* 0x000fe40000000f00 */
[----:B------:R-:W-:Y:S05]  /*4a60*/  CALL.REL.NOINC `($__internal_60_$__cuda_sm70_shflsync_bfly_p) ;  /* 0x0000036000007944 */ /* 0x000fea0003c00000 */
[----:B0-----:R-:W-:Y:S01]  /*4a70*/  HFMA2.MMA R192, -RZ, RZ, 0, 1.1920928955078125e-07 ;  /* 0x00000002ffc07435 */ /* 0x001fe200000001ff */
[----:B-1----:R-:W-:Y:S02]  /*4a80*/  MOV R186, R187 ;  /* 0x000000bb00ba7202 */ /* 0x002fe40000000f00 */
[----:B------:R-:W-:Y:S02]  /*4a90*/  MOV R187, R232 ;  /* 0x000000e800bb7202 */ /* 0x000fe40000000f00 */
[----:B------:R-:W-:Y:S02]  /*4aa0*/  MOV R189, 0x1f ;  /* 0x0000001f00bd7802 */ /* 0x000fe40000000f00 */
[----:B------:R-:W-:-:S02]  /*4ab0*/  MOV R194, 0xffffffff ;  /* 0xffffffff00c27802 */ /* 0x000fc40000000f00 */
[----:B------:R-:W-:Y:S02]  /*4ac0*/  MOV R184, 0x4ae0 ;  /* 0x00004ae000b87802 */ /* 0x000fe40000000f00 */
[----:B------:R-:W-:Y:S05]  /*4ad0*/  CALL.REL.NOINC `($__internal_60_$__cuda_sm70_shflsync_bfly_p) ;  /* 0x000002f000007944 */ /* 0x000fea0003c00000 */
[----:B------:R-:W-:Y:S01]  /*4ae0*/  FADD.FTZ R233, R186, R233 ;  /* 0x000000e9bae97221 */ /* 0x000fe20000010000 */
[----:B0-----:R-:W-:Y:S01]  /*4af0*/  HFMA2.MMA R192, -RZ, RZ, 0, 2.384185791015625e-07 ;  /* 0x00000004ffc07435 */ /* 0x001fe200000001ff */
[----:B-1----:R-:W-:Y:S01]  /*4b00*/  FADD.FTZ R232, R232, R187 ;  /* 0x000000bbe8e87221 */ /* 0x002fe20000010000 */
[----:B------:R-:W-:Y:S02]  /*4b10*/  MOV R189, 0x1f ;  /* 0x0000001f00bd7802 */ /* 0x000fe40000000f00 */
[----:B------:R-:W-:Y:S02]  /*4b20*/  MOV R194, 0xffffffff ;  /* 0xffffffff00c27802 */ /* 0x000fe40000000f00 */
[----:B------:R-:W-:Y:S02]  /*4b30*/  MOV R187, R233 ;  /* 0x000000e900bb7202 */ /* 0x000fe40000000f00 */
[----:B------:R-:W-:Y:S02]  /*4b40*/  MOV R184, 0x4b60 ;  /* 0x00004b6000b87802 */ /* 0x000fe40000000f00 */
[----:B------:R-:W-:Y:S05]  /*4b50*/  CALL.REL.NOINC `($__internal_60_$__cuda_sm70_shflsync_bfly_p) ;  /* 0x0000027000007944 */ /* 0x000fea0003c00000 */
[----:B0-----:R-:W-:Y:S01]  /*4b60*/  HFMA2.MMA R192, -RZ, RZ, 0, 2.384185791015625e-07 ;  /* 0x00000004ffc07435 */ /* 0x001fe200000001ff */
[----:B-1----:R-:W-:-:S02]  /*4b70*/  MOV R186, R187 ;  /* 0x000000bb00ba7202 */ /* 0x002fc40000000f00 */
[----:B------:R-:W-:Y:S02]  /*4b80*/  MOV R187, R232 ;  /* 0x000000e800bb7202 */ /* 0x000fe40000000f00 */
[----:B------:R-:W-:Y:S02]  /*4b90*/  MOV R189, 0x1f ;  /* 0x0000001f00bd7802 */ /* 0x000fe40000000f00 */
[----:B------:R-:W-:Y:S02]  /*4ba0*/  MOV R194, 0xffffffff ;  /* 0xffffffff00c27802 */ /* 0x000fe40000000f00 */
[----:B------:R-:W-:Y:S02]  /*4bb0*/  MOV R184, 0x4bd0 ;  /* 0x00004bd000b87802 */ /* 0x000fe40000000f00 */
[----:B------:R-:W-:Y:S05]  /*4bc0*/  CALL.REL.NOINC `($__internal_60_$__cuda_sm70_shflsync_bfly_p) ;  /* 0x0000020000007944 */ /* 0x000fea0003c00000 */
[----:B------:R-:W-:Y:S01]  /*4bd0*/  FADD.FTZ R233, R186, R233 ;  /* 0x000000e9bae97221 */ /* 0x000fe20000010000 */
[----:B0-----:R-:W-:Y:S01]  /*4be0*/  HFMA2.MMA R192, -RZ, RZ, 0, 4.76837158203125e-07 ;  /* 0x00000008ffc07435 */ /* 0x001fe200000001ff */
[----:B-1----:R-:W-:Y:S01]  /*4bf0*/  FADD.FTZ R190, R232, R187 ;  /* 0x000000bbe8be7221 */ /* 0x002fe20000010000 */
[----:B------:R-:W-:Y:S02]  /*4c00*/  MOV R189, 0x1f ;  /* 0x0000001f00bd7802 */ /* 0x000fe40000000f00 */
[----:B------:R-:W-:-:S02]  /*4c10*/  MOV R194, 0xffffffff ;  /* 0xffffffff00c27802 */ /* 0x000fc40000000f00 */
[----:B------:R-:W-:Y:S02]  /*4c20*/  MOV R187, R233 ;  /* 0x000000e900bb7202 */ /* 0x000fe40000000f00 */
[----:B------:R-:W-:Y:S02]  /*4c30*/  MOV R184, 0x4c50 ;  /* 0x00004c5000b87802 */ /* 0x000fe40000000f00 */
[----:B------:R-:W-:Y:S05]  /*4c40*/  CALL.REL.NOINC `($__internal_60_$__cuda_sm70_shflsync_bfly_p) ;  /* 0x0000018000007944 */ /* 0x000fea0003c00000 */
[----:B0-----:R-:W-:Y:S01]  /*4c50*/  HFMA2.MMA R192, -RZ, RZ, 0, 4.76837158203125e-07 ;  /* 0x00000008ffc07435 */ /* 0x001fe200000001ff */
[----:B-1----:R-:W-:Y:S02]  /*4c60*/  MOV R186, R187 ;  /* 0x000000bb00ba7202 */ /* 0x002fe40000000f00 */
[----:B------:R-:W-:Y:S02]  /*4c70*/  MOV R187, R190 ;  /* 0x000000be00bb7202 */ /* 0x000fe40000000f00 */
[----:B------:R-:W-:Y:S02]  /*4c80*/  MOV R189, 0x1f ;  /* 0x0000001f00bd7802 */ /* 0x000fe40000000f00 */
[----:B------:R-:W-:Y:S02]  /*4c90*/  MOV R194, 0xffffffff ;  /* 0xffffffff00c27802 */ /* 0x000fe40000000f00 */
[----:B------:R-:W-:-:S02]  /*4ca0*/  MOV R184, 0x4cc0 ;  /* 0x00004cc000b87802 */ /* 0x000fc40000000f00 */
[----:B------:R-:W-:Y:S05]  /*4cb0*/  CALL.REL.NOINC `($__internal_60_$__cuda_sm70_shflsync_bfly_p) ;  /* 0x0000011000007944 */ /* 0x000fea0003c00000 */
[----:B------:R-:W-:Y:S01]  /*4cc0*/  FADD.FTZ R188, R186, R233 ;  /* 0x000000e9babc7221 */ /* 0x000fe20000010000 */
[----:B0-----:R-:W-:Y:S01]  /*4cd0*/  HFMA2.MMA R192, -RZ, RZ, 0, 9.5367431640625e-07 ;  /* 0x00000010ffc07435 */ /* 0x001fe200000001ff */
[----:B-1----:R-:W-:Y:S01]  /*4ce0*/  FADD.FTZ R190, R190, R187 ;  /* 0x000000bbbebe7221 */ /* 0x002fe20000010000 */
[----:B------:R-:W-:-:S02]  /*4cf0*/  MOV R189, 0x1f ;  /* 0x0000001f00bd7802 */ /* 0x000fc40000000f00 */
[----:B------:R-:W-:Y:S02]  /*4d00*/  MOV R194, 0xffffffff ;  /* 0xffffffff00c27802 */ /* 0x000fe40000000f00 */
[----:B------:R-:W-:Y:S02]  /*4d10*/  MOV R187, R188 ;  /* 0x000000bc00bb7202 */ /* 0x000fe40000000f00 */
[----:B------:R-:W-:Y:S02]  /*4d20*/  MOV R184, 0x4d40 ;  /* 0x00004d4000b87802 */ /* 0x000fe40000000f00 */
[----:B------:R-:W-:Y:S05]  /*4d30*/  CALL.REL.NOINC `($__internal_60_$__cuda_sm70_shflsync_bfly_p) ;  /* 0x0000009000007944 */ /* 0x000fea0003c00000 */
[----:B0-----:R-:W-:Y:S01]  /*4d40*/  HFMA2.MMA R192, -RZ, RZ, 0, 9.5367431640625e-07 ;  /* 0x00000010ffc07435 */ /* 0x001fe200000001ff */
[----:B-1----:R-:W-:Y:S02]  /*4d50*/  MOV R191, R187 ;  /* 0x000000bb00bf7202 */ /* 0x002fe40000000f00 */
[----:B------:R-:W-:Y:S02]  /*4d60*/  MOV R187, R190 ;  /* 0x000000be00bb7202 */ /* 0x000fe40000000f00 */
[----:B------:R-:W-:Y:S02]  /*4d70*/  MOV R189, 0x1f ;  /* 0x0000001f00bd7802 */ /* 0x000fe40000000f00 */
[----:B------:R-:W-:-:S02]  /*4d80*/  MOV R194, 0xffffffff ;  /* 0xffffffff00c27802 */ /* 0x000fc40000000f00 */
[----:B------:R-:W-:Y:S02]  /*4d90*/  MOV R184, 0x4db0 ;  /* 0x00004db000b87802 */ /* 0x000fe40000000f00 */
[----:B------:R-:W-:Y:S05]  /*4da0*/  CALL.REL.NOINC `($__internal_60_$__cuda_sm70_shflsync_bfly_p) ;  /* 0x0000002000007944 */ /* 0x000fea0003c00000 */
[----:B-1----:R-:W-:Y:S01]  /*4db0*/  MOV R185, R187 ;  /* 0x000000bb00b97202 */ /* 0x002fe20000000f00 */
[----:B0-----:R-:W-:Y:S05]  /*4dc0*/  BRA `(.L_x_1084) ;  /* 0xffffd0e000007947 */ /* 0x001fea000383ffff */
        .weak           $__internal_60_$__cuda_sm70_shflsync_bfly_p
        .type           $__internal_60_$__cuda_sm70_shflsync_bfly_p,@function
        .size           $__internal_60_$__cuda_sm70_shflsync_bfly_p,(.L_x_2297 - $__internal_60_$__cuda_sm70_shflsync_bfly_p)
$__internal_60_$__cuda_sm70_shflsync_bfly_p:
[----:B------:R-:W-:Y:S01]  /*4dd0*/  HFMA2.MMA R185, -RZ, RZ, 0, 0 ;  /* 0x00000000ffb97435 */ /* 0x000fe200000001ff */
[----:B------:R-:W-:Y:S04]  /*4de0*/  WARPSYNC R194 ;  /* 0x000000c200007348 */ /* 0x000fe80003800000 */
[----:B------:R0:W1:Y:S01]  /*4df0*/  SHFL.BFLY PT, R187, R187, R192, R189 ;  /* 0x0c0000c0bbbb7389 */ /* 0x00006200000e00bd */
[----:B------:R-:W-:Y:S05]  /*4e00*/  RET.REL.NODEC R184 `(_ZN10layer_norm31ln_parallel_residual_bwd_kernelINS_13Kernel_traitsIf6__halfS2_S2_fjLj768ELj1ELj4ELj1ELj16ENS_18Kernel_traits_baseILj768EfS2_S2_S2_fjLj128EEEEELb0ELb0ELb0EEEvNS_9BwdParamsE) ;  /* 0xffffb1f0b8007950 */ /* 0x000fea0003c3ffff */
.L_x_1085:
        /* <DEDUP_REMOVED lines=15> */
.L_x_2297:


//--------------------- .text._ZN10layer_norm31ln_parallel_residual_bwd_kernelINS_13Kernel_traitsIf6__halfS2_S2_fjLj768ELj1ELj4ELj1ELj16ENS_18Kernel_traits_baseILj768EfS2_S2_S2_fjLj128EEEEELb0ELb0ELb1EEEvNS_9BwdParamsE --------------------------
	.section	.text._ZN10layer_norm31ln_parallel_residual_bwd_kernelINS_13Kernel_traitsIf6__halfS2_S2_fjLj768ELj1ELj4ELj1ELj16ENS_18Kernel_traits_baseILj768EfS2_S2_S2_fjLj128EEEEELb0ELb0ELb1EEEvNS_9BwdParamsE,"ax",@progbits
	.sectioninfo	@"SHI_REGISTERS=242"
	.align	128
        .global         _ZN10layer_norm31ln_parallel_residual_bwd_kernelINS_13Kernel_traitsIf6__halfS2_S2_fjLj768ELj1ELj4ELj1ELj16ENS_18Kernel_traits_baseILj768EfS2_S2_S2_fjLj128EEEEELb0ELb0ELb1EEEvNS_9BwdParamsE
        .type           _ZN10layer_norm31ln_parallel_residual_bwd_kernelINS_13Kernel_traitsIf6__halfS2_S2_fjLj768ELj1ELj4ELj1ELj16ENS_18Kernel_traits_baseILj768EfS2_S2_S2_fjLj128EEEEELb0ELb0ELb1EEEvNS_9BwdParamsE,@function
        .size           _ZN10layer_norm31ln_parallel_residual_bwd_kernelINS_13Kernel_traitsIf6__halfS2_S2_fjLj768ELj1ELj4ELj1ELj16ENS_18Kernel_traits_baseILj768EfS2_S2_S2_fjLj128EEEEELb0ELb0ELb1EEEvNS_9BwdParamsE,(.L_x_2298 - _ZN10layer_norm31ln_parallel_residual_bwd_kernelINS_13Kernel_traitsIf6__halfS2_S2_fjLj768ELj1ELj4ELj1ELj16ENS_18Kernel_traits_baseILj768EfS2_S2_S2_fjLj128EEEEELb0ELb0ELb1EEEvNS_9BwdParamsE)
        .other          _ZN10layer_norm31ln_parallel_residual_bwd_kernelINS_13Kernel_traitsIf6__halfS2_S2_fjLj768ELj1ELj4ELj1ELj16ENS_18Kernel_traits_baseILj768EfS2_S2_S2_fjLj128EEEEELb0ELb0ELb1EEEvNS_9BwdParamsE,@"STO_CUDA_ENTRY STV_DEFAULT"
_ZN10layer_norm31ln_parallel_residual_bwd_kernelINS_13Kernel_traitsIf6__halfS2_S2_fjLj768ELj1ELj4ELj1ELj16ENS_18Kernel_traits_baseILj768EfS2_S2_S2_fjLj128EEEEELb0ELb0ELb1EEEvNS_9BwdParamsE:
.text._ZN10layer_norm31ln_parallel_residual_bwd_kernelINS_13Kernel_traitsIf6__halfS2_S2_fjLj768ELj1ELj4ELj1ELj16ENS_18Kernel_traits_baseILj768EfS2_S2_S2_fjLj128EEEEELb0ELb0ELb1EEEvNS_9BwdParamsE:
        /* <DEDUP_REMOVED lines=58> */
.L_x_1087:
        /* <DEDUP_REMOVED lines=69> */
.L_x_1093:
        /* <DEDUP_REMOVED lines=44> */
[----:B-----5:R0:W5:Y:S01]  /*0ab0*/  @P1 LDG.E.128 R88, [R108.64] ;  /* 0x000000046c581981 */ /* 0x020162000c1e1d00 */
        /* <DEDUP_REMOVED lines=26> */
[----:B------:R-:W-:Y:S01]  /*0c60*/  FADD.FTZ R108, -R214, R211 ;  /* 0x000000d3d66c7221 */ /* 0x000fe20000010100 */
[----:B------:R-:W-:Y:S01]  /*0c70*/  HADD2.F32 R222, -RZ, R113.H1_H1 ;  /* 0x30000071ffde7230 */ /* 0x000fe20000004100 */
[----:B------:R-:W-:Y:S01]  /*0c80*/  FMUL.FTZ R112, R209, R112 ;  /* 0x00000070d1707220 */ /* 0x000fe20000410000 */
[----:B------:R-:W-:Y:S01]  /*0c90*/  HADD2.F32 R215, -RZ, R115.H0_H0 ;  /* 0x20000073ffd77230 */ /* 0x000fe20000004100 */
[----:B------:R-:W-:Y:S02]  /*0ca0*/  FMUL.FTZ R113, R61, R218 ;  /* 0x000000da3d717220 */ /* 0x000fe40000410000 */
[----:B------:R-:W-:Y:S02]  /*0cb0*/  FADD.FTZ R186, R227, R186 ;  /* 0x000000bae3ba7221 */ /* 0x000fe40000010000 */
[----:B------:R-:W-:-:S02]  /*0cc0*/  FFMA.FTZ R187, R118, R227, R187 ;  /* 0x000000e376bb7223 */ /* 0x000fc400000100bb */
[----:B------:R-:W-:Y:S01]  /*0cd0*/  FFMA.FTZ R119, R80, R227, R119 ;  /* 0x000000e350777223 */ /* 0x000fe20000010077 */
[----:B------:R-:W-:Y:S01]  /*0ce0*/  HADD2.F32 R227, -RZ, R120.H1_H1 ;  /* 0x30000078ffe37230 */ /* 0x000fe20000004100 */
        /* <DEDUP_REMOVED lines=15> */
[----:B------:R-:W-:Y:S01]  /*0de0*/  FFMA.FTZ R113, R85, R212, R113 ;  /* 0x000000d455717223 */ /* 0x000fe20000010071 */
[----:B------:R-:W-:Y:S01]  /*0df0*/  HADD2.F32 R121, -RZ, R124.H0_H0 ;  /* 0x2000007cff797230 */ /* 0x000fe20000004100 */
[----:B------:R-:W-:-:S02]  /*0e00*/  FADD.FTZ R114, -R214, R235 ;  /* 0x000000ebd6727221 */ /* 0x000fc40000010100 */
[C---:B------:R-:W-:Y:S01]  /*0e10*/  FADD.FTZ R212, -R214.reuse, R213 ;  /* 0x000000d5d6d47221 */ /* 0x040fe20000010100 */
[--C-:B------:R-:W-:Y:S01]  /*0e20*/  HADD2.F32 R235, -RZ, R122.reuse.H0_H0 ;  /* 0x2000007affeb7230 */ /* 0x100fe20000004100 */
[----:B------:R-:W-:Y:S01]  /*0e30*/  FADD.FTZ R116, -R214, R239 ;  /* 0x000000efd6747221 */ /* 0x000fe20000010100 */
[----:B------:R-:W-:Y:S01]  /*0e40*/  HADD2.F32 R239, -RZ, R122.H1_H1 ;  /* 0x3000007affef7230 */ /* 0x000fe20000004100 */
[----:B------:R-:W-:Y:S02]  /*0e50*/  FADD.FTZ R176, R215, R176 ;  /* 0x000000b0d7b07221 */ /* 0x000fe40000010000 */
[-C--:B------:R-:W-:Y:S02]  /*0e60*/  FFMA.FTZ R177, R210, R215.reuse, R177 ;  /* 0x000000d7d2b17223 */ /* 0x080fe400000100b1 */
[----:B------:R-:W-:Y:S01]  /*0e70*/  FFMA.FTZ R211, R82, R215, R211 ;  /* 0x000000d752d37223 */ /* 0x000fe200000100d3 */
[----:B------:R-:W-:Y:S01]  /*0e80*/  HADD2.F32 R215, -RZ, R123.H1_H1 ;  /* 0x3000007bffd77230 */ /* 0x000fe20000004100 */
[----:B------:R-:W-:-:S02]  /*0e90*/  FADD.FTZ R174, R109, R174 ;  /* 0x000000ae6dae7221 */ /* 0x000fc40000010000 */
[----:B------:R-:W-:Y:S01]  /*0ea0*/  FFMA.FTZ R175, R210, R109, R175 ;  /* 0x0000006dd2af7223 */ /* 0x000fe200000100af */
[----:B------:R-:W-:Y:S01]  /*0eb0*/  HADD2.F32 R109, -RZ, R123.H0_H0 ;  /* 0x2000007bff6d7230 */ /* 0x000fe20000004100 */
[C---:B------:R-:W-:Y:S01]  /*0ec0*/  FMUL.FTZ R120, R209.reuse, R120 ;  /* 0x00000078d1787220 */ /* 0x040fe20000410000 */
[----:B------:R-:W-:Y:S01]  /*0ed0*/  HADD2.F32 R216, -RZ, R115.H1_H1 ;  /* 0x30000073ffd87230 */ /* 0x000fe20000004100 */
[----:B------:R-:W-:Y:S01]  /*0ee0*/  FMUL.FTZ R122, R52, R219 ;  /* 0x000000db347a7220 */ /* 0x000fe20000410000 */
[----:B------:R-:W-:Y:S01]  /*0ef0*/  HADD2.F32 R123, -RZ, R124.H1_H1 ;  /* 0x3000007cff7b7230 */ /* 0x000fe20000004100 */
[----:B------:R-:W-:Y:S01]  /*0f00*/  FMUL.FTZ R114, R209, R114 ;  /* 0x00000072d1727220 */ /* 0x000fe20000410000 */
[----:B------:R-:W-:Y:S01]  /*0f10*/  HADD2.F32 R108, -RZ, R128.H1_H1 ;  /* 0x30000080ff6c7230 */ /* 0x000fe20000004100 */
[----:B------:R-:W-:Y:S02]  /*0f20*/  FMUL.FTZ R115, R62, R221 ;  /* 0x000000dd3e737220 */ /* 0x000fe40000410000 */
[----:B------:R-:W-:-:S02]  /*0f30*/  FMUL.FTZ R213, R59, R226 ;  /* 0x000000e23bd57220 */ /* 0x000fc40000410000 */
[----:B------:R-:W-:Y:S02]  /*0f40*/  FMUL.FTZ R212, R209, R212 ;  /* 0x000000d4d1d47220 */ /* 0x000fe40000410000 */
[----:B------:R-:W-:Y:S02]  /*0f50*/  FADD.FTZ R124, -R214, R227 ;  /* 0x000000e3d67c7221 */ /* 0x000fe40000010100 */
[----:B------:R-:W-:Y:S02]  /*0f60*/  FADD.FTZ R168, R121, R168 ;  /* 0x000000a879a87221 */ /* 0x000fe40000010000 */
[-C--:B------:R-:W-:Y:S01]  /*0f70*/  FFMA.FTZ R169, R120, R121.reuse, R169 ;  /* 0x0000007978a97223 */ /* 0x080fe200000100a9 */
[----:B------:R-:W-:Y:S01]  /*0f80*/  HADD2.F32 R220, -RZ, R117.H1_H1 ;  /* 0x30000075ffdc7230 */ /* 0x000fe20000004100 */
[----:B------:R-:W-:Y:S02]  /*0f90*/  FFMA.FTZ R121, R76, R121, R122 ;  /* 0x000000794c797223 */ /* 0x000fe4000001007a */
[----:B------:R-:W-:-:S02]  /*0fa0*/  FADD.FTZ R194, R237, R194 ;  /* 0x000000c2edc27221 */ /* 0x000fc40000010000 */
[-C--:B------:R-:W-:Y:S02]  /*0fb0*/  FFMA.FTZ R195, R114, R237.reuse, R195 ;  /* 0x000000ed72c37223 */ /* 0x080fe400000100c3 */
[----:B------:R-:W-:Y:S01]  /*0fc0*/  FFMA.FTZ R115, R86, R237, R115 ;  /* 0x000000ed56737223 */ /* 0x000fe20000010073 */
[--C-:B------:R-:W-:Y:S01]  /*0fd0*/  HADD2.F32 R237, -RZ, R126.reuse.H0_H0 ;  /* 0x2000007effed7230 */ /* 0x100fe20000004100 */
[----:B------:R-:W-:Y:S02]  /*0fe0*/  FADD.FTZ R172, R216, R172 ;  /* 0x000000acd8ac7221 */ /* 0x000fe40000010000 */
[-C--:B------:R-:W-:Y:S02]  /*0ff0*/  FFMA.FTZ R173, R212, R216.reuse, R173 ;  /* 0x000000d8d4ad7223 */ /* 0x080fe400000100ad */
[----:B------:R-:W-:Y:S01]  /*1000*/  FFMA.FTZ R213, R83, R216, R213 ;  /* 0x000000d853d57223 */ /* 0x000fe200000100d5 */
[----:B------:R-:W-:Y:S01]  /*1010*/  HADD2.F32 R216, -RZ, R126.H1_H1 ;  /* 0x3000007effd87230 */ /* 0x000fe20000004100 */
[----:B------:R-:W-:-:S02]  /*1020*/  FMUL.FTZ R122, R209, R124 ;  /* 0x0000007cd17a7220 */ /* 0x000fc40000410000 */
[----:B------:R-:W-:Y:S02]  /*1030*/  FMUL.FTZ R116, R209, R116 ;  /* 0x00000074d1747220 */ /* 0x000fe40000410000 */
[----:B------:R-:W-:Y:S02]  /*1040*/  FMUL.FTZ R124, R53, R108 ;  /* 0x0000006c357c7220 */ /* 0x000fe40000410000 */
[----:B------:R-:W-:Y:S02]  /*1050*/  FADD.FTZ R126, -R214, R229 ;  /* 0x000000e5d67e7221 */ /* 0x000fe40000010100 */
[----:B------:R-:W-:Y:S02]  /*1060*/  FADD.FTZ R164, R123, R164 ;  /* 0x000000a47ba47221 */ /* 0x000fe40000010000 */
[----:B------:R-:W-:Y:S02]  /*1070*/  FFMA.FTZ R165, R122, R123, R165 ;  /* 0x0000007b7aa57223 */ /* 0x000fe400000100a5 */
[----:B------:R-:W-:-:S02]  /*1080*/  FMUL.FTZ R117, R63, R220 ;  /* 0x000000dc3f757220 */ /* 0x000fc40000410000 */
[----:B------:R-:W-:Y:S02]  /*1090*/  FADD.FTZ R188, R220, R188 ;  /* 0x000000bcdcbc7221 */ /* 0x000fe40000010000 */
[----:B------:R-:W-:Y:S01]  /*10a0*/  FFMA.FTZ R189, R116, R220, R189 ;  /* 0x000000dc74bd7223 */ /* 0x000fe200000100bd */
[----:B------:R-:W-:Y:S01]  /*10b0*/  HADD2.F32 R220, -RZ, R129.H1_H1 ;  /* 0x30000081ffdc7230 */ /* 0x000fe20000004100 */
[----:B------:R-:W-:Y:S02]  /*10c0*/  FFMA.FTZ R123, R77, R123, R124 ;  /* 0x0000007b4d7b7223 */ /* 0x000fe4000001007c */
[----:B------:R-:W-:Y:S02]  /*10d0*/  FMUL.FTZ R124, R209, R126 ;  /* 0x0000007ed17c7220 */ /* 0x000fe40000410000 */
[----:B------:R-:W-:Y:S01]  /*10e0*/  FADD.FTZ R126, -R214, R233 ;  /* 0x000000e9d67e7221 */ /* 0x000fe20000010100 */
[----:B------:R-:W-:Y:S01]  /*10f0*/  HADD2.F32 R217, -RZ, R127.H0_H0 ;  /* 0x2000007fffd97230 */ /* 0x000fe20000004100 */
[----:B------:R-:W-:-:S02]  /*1100*/  FADD.FTZ R190, R222, R190 ;  /* 0x000000bedebe7221 */ /* 0x000fc40000010000 */
[-C--:B------:R-:W-:Y:S02]  /*1110*/  FFMA.FTZ R191, R116, R222.reuse, R191 ;  /* 0x000000de74bf7223 */ /* 0x080fe400000100bf */
[----:B------:R-:W-:Y:S01]  /*1120*/  FFMA.FTZ R117, R87, R222, R117 ;  /* 0x000000de57757223 */ /* 0x000fe20000010075 */
[--C-:B------:R-:W-:Y:S01]  /*1130*/  HADD2.F32 R222, -RZ, R130.reuse.H1_H1 ;  /* 0x30000082ffde7230 */ /* 0x100fe20000004100 */
[----:B------:R-:W-:Y:S02]  /*1140*/  FADD.FTZ R196, R218, R196 ;  /* 0x000000c4dac47221 */ /* 0x000fe40000010000 */
[----:B------:R-:W-:Y:S01]  /*1150*/  FFMA.FTZ R197, R112, R218, R197 ;  /* 0x000000da70c57223 */ /* 0x000fe200000100c5 */
[----:B------:R-:W-:Y:S01]  /*1160*/  HADD2.F32 R218, -RZ, R127.H1_H1 ;  /* 0x3000007fffda7230 */ /* 0x000fe20000004100 */
[----:B------:R-:W-:Y:S02]  /*1170*/  FADD.FTZ R184, R223, R184 ;  /* 0x000000b8dfb87221 */ /* 0x000fe40000010000 */
[----:B------:R-:W-:Y:S01]  /*1180*/  FFMA.FTZ R185, R118, R223, R185 ;  /* 0x000000df76b97223 */ /* 0x000fe200000100b9 */
[----:B------:R-:W-:Y:S01]  /*1190*/  HADD2.F32 R223, -RZ, R130.H0_H0 ;  /* 0x20000082ffdf7230 */ /* 0x000fe20000004100 */
[----:B------:R-:W-:-:S02]  /*11a0*/  FADD.FTZ R170, R226, R170 ;  /* 0x000000aae2aa7221 */ /* 0x000fc40000010000 */
[----:B------:R-:W-:Y:S01]  /*11b0*/  FFMA.FTZ R171, R212, R226, R171 ;  /* 0x000000e2d4ab7223 */ /* 0x000fe200000100ab */
[----:B------:R-:W-:Y:S01]  /*11c0*/  HADD2.F32 R226, -RZ, R125.H1_H1 ;  /* 0x3000007dffe27230 */ /* 0x000fe20000004100 */
[----:B------:R-:W-:Y:S02]  /*11d0*/  FMUL.FTZ R126, R209, R126 ;  /* 0x0000007ed17e7220 */ /* 0x000fe40000410000 */
[----:B------:R-:W-:Y:S02]  /*11e0*/  FMUL.FTZ R127, R55, R220 ;  /* 0x000000dc377f7220 */ /* 0x000fe40000410000 */
[----:B------:R-:W-:Y:S01]  /*11f0*/  FADD.FTZ R130, -R214, R239 ;  /* 0x000000efd6827221 */ /* 0x000fe20000010100 */
[--C-:B------:R-:W-:Y:S01]  /*1200*/  HADD2.F32 R225, -RZ, R131.reuse.H0_H0 ;  /* 0x20000083ffe17230 */ /* 0x100fe20000004100 */
[----:B------:R-:W-:Y:S02]  /*1210*/  FADD.FTZ R180, R224, R180 ;  /* 0x000000b4e0b47221 */ /* 0x000fe40000010000 */
[----:B------:R-:W-:Y:S01]  /*1220*/  FFMA.FTZ R181, R178, R224, R181 ;  /* 0x000000e0b2b57223 */ /* 0x000fe200000100b5 */
[----:B------:R-:W-:Y:S01]  /*1230*/  HADD2.F32 R224, -RZ, R131.H1_H1 ;  /* 0x30000083ffe07230 */ /* 0x000fe20000004100 */
[----:B------:R-:W-:-:S02]  /*1240*/  FADD.FTZ R156, R226, R156 ;  /* 0x0000009ce29c7221 */ /* 0x000fc40000010000 */
[-C--:B------:R-:W-:Y:S02]  /*1250*/  FFMA.FTZ R157, R126, R226.reuse, R157 ;  /* 0x000000e27e9d7223 */ /* 0x080fe4000001009d */
[----:B------:R-:W-:Y:S02]  /*1260*/  FFMA.FTZ R127, R79, R226, R127 ;  /* 0x000000e24f7f7223 */ /* 0x000fe4000001007f */
[----:B------:R-:W-:Y:S02]  /*1270*/  FMUL.FTZ R130, R209, R130 ;  /* 0x00000082d1827220 */ /* 0x000fe40000410000 */
[----:B------:R-:W-:Y:S02]  /*1280*/  FMUL.FTZ R131, R49, R222 ;  /* 0x000000de31837220 */ /* 0x000fe40000410000 */
[C---:B------:R-:W-:Y:S02]  /*1290*/  FADD.FTZ R226, -R214.reuse, R109 ;  /* 0x0000006dd6e27221 */ /* 0x040fe40000010100 */
[----:B------:R-:W-:-:S02]  /*12a0*/  FADD.FTZ R128, -R214, R235 ;  /* 0x000000ebd6807221 */ /* 0x000fc40000010100 */
[----:B------:R-:W-:Y:S02]  /*12b0*/  FADD.FTZ R33, R216, R33 ;  /* 0x00000021d8217221 */ /* 0x000fe40000010000 */
[-C--:B------:R-:W-:Y:S02]  /*12c0*/  FFMA.FTZ R36, R130, R216.reuse, R36 ;  /* 0x000000d882247223 */ /* 0x080fe40000010024 */
[----:B------:R-:W-:Y:S02]  /*12d0*/  FFMA.FTZ R131, R73, R216, R131 ;  /* 0x000000d849837223 */ /* 0x000fe40000010083 */
[----:B------:R-:W-:Y:S02]  /*12e0*/  FADD.FTZ R192, R221, R192 ;  /* 0x000000c0ddc07221 */ /* 0x000fe40000010000 */
[----:B------:R-:W-:Y:S01]  /*12f0*/  FFMA.FTZ R193, R114, R221, R193 ;  /* 0x000000dd72c17223 */ /* 0x000fe200000100c1 */
[----:B------:R-:W-:Y:S01]  /*1300*/  HADD2.F32 R221, -RZ, R129.H0_H0 ;  /* 0x20000081ffdd7230 */ /* 0x000fe20000004100 */
[----:B------:R-:W-:-:S02]  /*1310*/  FMUL.FTZ R216, R209, R226 ;  /* 0x000000e2d1d87220 */ /* 0x000fc40000410000 */
[----:B------:R-:W-:Y:S02]  /*1320*/  FMUL.FTZ R109, R50, R225 ;  /* 0x000000e1326d7220 */ /* 0x000fe40000410000 */
[----:B------:R-:W-:Y:S02]  /*1330*/  FMUL.FTZ R128, R209, R128 ;  /* 0x00000080d1807220 */ /* 0x000fe40000410000 */
[----:B------:R-:W-:Y:S02]  /*1340*/  FADD.FTZ R202, R231, R202 ;  /* 0x000000cae7ca7221 */ /* 0x000fe40000010000 */
[-C--:B------:R-:W-:Y:S02]  /*1350*/  FFMA.FTZ R205, R110, R231.reuse, R205 ;  /* 0x000000e76ecd7223 */ /* 0x080fe400000100cd */
[----:B------:R-:W-:Y:S01]  /*1360*/  FFMA.FTZ R111, R84, R231, R111 ;  /* 0x000000e7546f7223 */ /* 0x000fe2000001006f */
[----:B------:R-:W-:Y:S01]  /*1370*/  HADD2.F32 R231, -RZ, R125.H0_H0 ;  /* 0x2000007dffe77230 */ /* 0x000fe20000004100 */
[----:B------:R-:W-:-:S02]  /*1380*/  FADD.FTZ R228, -R214, R215 ;  /* 0x000000d7d6e47221 */ /* 0x000fc40000010100 */
[----:B------:R-:W-:Y:S02]  /*1390*/  FADD.FTZ R149, R217, R149 ;  /* 0x00000095d9957221 */ /* 0x000fe40000010000 */
[-C--:B------:R-:W-:Y:S02]  /*13a0*/  FFMA.FTZ R153, R216, R217.reuse, R153 ;  /* 0x000000d9d8997223 */ /* 0x080fe40000010099 */
        /* <DEDUP_REMOVED lines=18> */
[----:B------:R-:W-:Y:S01]  /*14d0*/  FMUL.FTZ R215, R209, R228 ;  /* 0x000000e4d1d77220 */ /* 0x000fe20000410000 */
[----:B------:R-:W-:Y:S01]  /*14e0*/  HADD2.F32 R135, -RZ, R135.H1_H1 ;  /* 0x30000087ff877230 */ /* 0x000fe20000004100 */
[----:B------:R-:W-:Y:S02]  /*14f0*/  FADD.FTZ R162, R108, R162 ;  /* 0x000000a26ca27221 */ /* 0x000fe40000010000 */
[----:B------:R-:W-:Y:S01]  /*1500*/  FFMA.FTZ R163, R122, R108, R163 ;  /* 0x0000006c7aa37223 */ /* 0x000fe200000100a3 */
[--C-:B------:R-:W-:Y:S01]  /*1510*/  HADD2.F32 R108, -RZ, R140.reuse.H0_H0 ;  /* 0x2000008cff6c7230 */ /* 0x100fe20000004100 */
[----:B------:R-:W-:Y:S01]  /*1520*/  FADD.FTZ R132, -R214, R109 ;  /* 0x0000006dd6847221 */ /* 0x000fe20000010100 */
[----:B------:R-:W-:Y:S01]  /*1530*/  HADD2.F32 R140, -RZ, R140.H1_H1 ;  /* 0x3000008cff8c7230 */ /* 0x000fe20000004100 */
        /* <DEDUP_REMOVED lines=11> */
[--C-:B------:R-:W-:Y:S01]  /*15f0*/  HADD2.F32 R133, -RZ, R136.reuse.H0_H0 ;  /* 0x20000088ff857230 */ /* 0x100fe20000004100 */
[----:B------:R-:W-:Y:S01]  /*1600*/  FADD.FTZ R214, -R214, R135 ;  /* 0x00000087d6d67221 */ /* 0x000fe20000010100 */
[----:B------:R-:W-:Y:S01]  /*1610*/  HADD2.F32 R225, -RZ, R136.H1_H1 ;  /* 0x30000088ffe17230 */ /* 0x000fe20000004100 */
        /* <DEDUP_REMOVED lines=11> */
[----:B------:R-:W-:Y:S01]  /*16d0*/  HADD2.F32 R109, -RZ, R141.H0_H0 ;  /* 0x2000008dff6d7230 */ /* 0x000fe20000004100 */
[----:B------:R-:W-:Y:S01]  /*16e0*/  FADD.FTZ R23, R222, R23 ;  /* 0x00000017de177221 */ /* 0x000fe20000010000 */
[--C-:B------:R-:W-:Y:S01]  /*16f0*/  HADD2.F32 R219, -RZ, R143.reuse.H0_H0 ;  /* 0x2000008fffdb7230 */ /* 0x100fe20000004100 */
[----:B------:R-:W-:Y:S01]  /*1700*/  FFMA.FTZ R13, R130, R222, R13 ;  /* 0x000000de820d7223 */ /* 0x000fe2000001000d */
[----:B------:R-:W-:Y:S01]  /*1710*/  HADD2.F32 R222, -RZ, R143.H1_H1 ;  /* 0x3000008fffde7230 */ /* 0x000fe20000004100 */
[----:B------:R-:W-:-:S02]  /*1720*/  FMUL.FTZ R134, R209, R134 ;  /* 0x00000086d1867220 */ /* 0x000fc40000410000 */
[----:B------:R-:W-:Y:S02]  /*1730*/  FFMA.FTZ R143, R114, R115, R136 ;  /* 0x00000073728f7223 */ /* 0x000fe40000010088 */
[----:B------:R-:W-:Y:S01]  /*1740*/  FADD.FTZ R234, R115, R234 ;  /* 0x000000ea73ea7221 */ /* 0x000fe20000010000 */
[----:B------:R-:W-:Y:S01]  /*1750*/  HADD2.F32 R227, -RZ, R137.H0_H0 ;  /* 0x20000089ffe37230 */ /* 0x000fe20000004100 */
[----:B------:R-:W-:Y:S02]  /*1760*/  FADD.FTZ R30, R225, R30 ;  /* 0x0000001ee11e7221 */ /* 0x000fe40000010000 */
[----:B------:R-:W-:Y:S02]  /*1770*/  FFMA.FTZ R32, R134, R225, R32 ;  /* 0x000000e186207223 */ /* 0x000fe40000010020 */
[----:B------:R-:W-:Y:S02]  /*1780*/  FMUL.FTZ R225, R46, R109 ;  /* 0x0000006d2ee17220 */ /* 0x000fe40000410000 */
[----:B------:R-:W-:-:S02]  /*1790*/  FFMA.FTZ R143, R116, R117, R143 ;  /* 0x00000075748f7223 */ /* 0x000fc4000001008f */
[----:B------:R-:W-:Y:S02]  /*17a0*/  FADD.FTZ R234, R117, R234 ;  /* 0x000000ea75ea7221 */ /* 0x000fe40000010000 */
[----:B------:R-:W-:Y:S02]  /*17b0*/  FADD.FTZ R154, R218, R154 ;  /* 0x0000009ada9a7221 */ /* 0x000fe40000010000 */
[-C--:B------:R-:W-:Y:S01]  /*17c0*/  FFMA.FTZ R34, R215, R218.reuse, R34 ;  /* 0x000000dad7227223 */ /* 0x080fe20000010022 */
[----:B------:R-:W-:Y:S01]  /*17d0*/  HADD2.F32 R232, -RZ, R137.H1_H1 ;  /* 0x30000089ffe87230 */ /* 0x000fe20000004100 */
[----:B------:R-:W-:Y:S01]  /*17e0*/  FFMA.FTZ R218, R75, R218, R226 ;  /* 0x000000da4bda7223 */ /* 0x000fe200000100e2 */
[--C-:B------:R-:W-:Y:S01]  /*17f0*/  HADD2.F32 R223, -RZ, R138.reuse.H0_H0 ;  /* 0x2000008affdf7230 */ /* 0x100fe20000004100 */
[----:B------:R-:W-:Y:S01]  /*1800*/  FFMA.FTZ R136, R70, R227, R225 ;  /* 0x000000e346887223 */ /* 0x000fe200000100e1 */
[----:B------:R-:W-:Y:S01]  /*1810*/  HADD2.F32 R226, -RZ, R138.H1_H1 ;  /* 0x3000008affe27230 */ /* 0x000fe20000004100 */
[----:B------:R-:W-:Y:S01]  /*1820*/  FFMA.FTZ R225, R118, R119, R143 ;  /* 0x0000007776e17223 */ /* 0x000fe2000001008f */
[----:B------:R-:W-:Y:S01]  /*1830*/  HADD2.F32 R138, -RZ, R141.H1_H1 ;  /* 0x3000008dff8a7230 */ /* 0x000fe20000004100 */
[----:B------:R-:W-:-:S02]  /*1840*/  FADD.FTZ R234, R119, R234 ;  /* 0x000000ea77ea7221 */ /* 0x000fc40000010000 */
[----:B------:R-:W-:Y:S02]  /*1850*/  FMUL.FTZ R137, R209, R236 ;  /* 0x000000ecd1897220 */ /* 0x000fe40000410000 */
[----:B------:R-:W-:Y:S02]  /*1860*/  FFMA.FTZ R225, R178, R179, R225 ;  /* 0x000000b3b2e17223 */ /* 0x000fe400000100e1 */
[----:B------:R-:W-:Y:S01]  /*1870*/  FADD.FTZ R234, R179, R234 ;  /* 0x000000eab3ea7221 */ /* 0x000fe20000010000 */
[----:B------:R-:W-:Y:S01]  /*1880*/  HADD2.F32 R141, -RZ, R142.H0_H0 ;  /* 0x2000008eff8d7230 */ /* 0x000fe20000004100 */
        /* <DEDUP_REMOVED lines=18> */
[----:B------:R-:W-:Y:S01]  /*19b0*/  HADD2.F32 R142, -RZ, R142.H1_H1 ;  /* 0x3000008eff8e7230 */ /* 0x000fe20000004100 */
[----:B------:R-:W-:Y:S02]  /*19c0*/  FFMA.FTZ R227, R124, R125, R227 ;  /* 0x0000007d7ce37223 */ /* 0x000fe400000100e3 */
[----:B------:R-:W-:Y:S02]  /*19d0*/  FADD.FTZ R234, R125, R234 ;  /* 0x000000ea7dea7221 */ /* 0x000fe40000010000 */
[----:B------:R-:W-:-:S02]  /*19e0*/  FFMA.FTZ R129, R72, R237, R129 ;  /* 0x000000ed48817223 */ /* 0x000fc40000010081 */
[----:B------:R-:W-:Y:S02]  /*19f0*/  FMUL.FTZ R225, R209, R224 ;  /* 0x000000e0d1e17220 */ /* 0x000fe40000410000 */
[----:B------:R-:W-:Y:S02]  /*1a00*/  FFMA.FTZ R227, R126, R127, R227 ;  /* 0x0000007f7ee37223 */ /* 0x000fe400000100e3 */
[----:B------:R-:W-:Y:S02]  /*1a10*/  FADD.FTZ R234, R127, R234 ;  /* 0x000000ea7fea7221 */ /* 0x000fe40000010000 */
[----:B------:R-:W-:Y:S01]  /*1a20*/  FMUL.FTZ R224, R41, R142 ;  /* 0x0000008e29e07220 */ /* 0x000fe20000410000 */
[----:B------:R-:W-:Y:S01]  /*1a30*/  HADD2.F32 R221, -RZ, R139.H0_H0 ;  /* 0x2000008bffdd7230 */ /* 0x000fe20000004100 */
[----:B------:R-:W-:Y:S02]  /*1a40*/  FADD.FTZ R147, R226, R147 ;  /* 0x00000093e2937221 */ /* 0x000fe40000010000 */
[----:B------:R-:W-:-:S02]  /*1a50*/  FFMA.FTZ R150, R225, R226, R150 ;  /* 0x000000e2e1967223 */ /* 0x000fc40000010096 */
[----:B------:R-:W-:Y:S02]  /*1a60*/  FFMA.FTZ R227, R128, R129, R227 ;  /* 0x0000008180e37223 */ /* 0x000fe400000100e3 */
[----:B------:R-:W-:Y:S02]  /*1a70*/  FADD.FTZ R234, R129, R234 ;  /* 0x000000ea81ea7221 */ /* 0x000fe40000010000 */
[----:B------:R-:W-:Y:S02]  /*1a80*/  FFMA.FTZ R226, R65, R226, R224 ;  /* 0x000000e241e27223 */ /* 0x000fe400000100e0 */
[----:B------:R-:W-:Y:S02]  /*1a90*/  FMUL.FTZ R220, R209, R220 ;  /* 0x000000dcd1dc7220 */ /* 0x000fe40000410000 */
[----:B------:R-:W-:Y:S01]  /*1aa0*/  FMUL.FTZ R224, R42, R219 ;  /* 0x000000db2ae07220 */ /* 0x000fe20000410000 */
[----:B------:R-:W-:Y:S01]  /*1ab0*/  HADD2.F32 R139, -RZ, R139.H1_H1 ;  /* 0x3000008bff8b7230 */ /* 0x000fe20000004100 */
        /* <DEDUP_REMOVED lines=55> */
.L_x_1094:
        /* <DEDUP_REMOVED lines=18> */
.L_x_1095:
        /* <DEDUP_REMOVED lines=17> */
[-CC-:B------:R-:W-:Y:S01]  /*2060*/  FFMA.FTZ R212, R212, R109.reuse, R142.reuse ;  /* 0x0000006dd4d47223 */ /* 0x180fe2000001008e */
[----:B------:R-:W-:Y:S01]  /*2070*/  IADD3 R118, R118, 0x40, RZ ;  /* 0x0000004076767810 */ /* 0x000fe20007ffe0ff */
        /* <DEDUP_REMOVED lines=63> */
[----:B------:R-:W-:-:S02]  /*2470*/  FADD.FTZ R232, R139, -R232 ;  /* 0x800000e88be87221 */ /* 0x000fc40000010000 */
[C---:B------:R-:W-:Y:S02]  /*2480*/  FMUL.FTZ R131, R209.reuse, R134 ;  /* 0x00000086d1837220 */ /* 0x040fe40000410000 */
[C---:B------:R-:W-:Y:S02]  /*2490*/  FMUL.FTZ R139, R209.reuse, R210 ;  /* 0x000000d2d18b7220 */ /* 0x040fe40000410000 */
[C---:B------:R-:W-:Y:S02]  /*24a0*/  FMUL.FTZ R127, R209.reuse, R120 ;  /* 0x00000078d17f7220 */ /* 0x040fe40000410000 */
[C---:B------:R-:W-:Y:S02]  /*24b0*/  FMUL.FTZ R130, R209.reuse, R126 ;  /* 0x0000007ed1827220 */ /* 0x040fe40000410000 */
[----:B------:R-:W-:Y:S02]  /*24c0*/  FMUL.FTZ R134, R209, R218 ;  /* 0x000000dad1867220 */ /* 0x000fe40000410000 */
[----:B------:R-:W-:-:S02]  /*24d0*/  FADD.FTZ R124, R125, -R124 ;  /* 0x8000007c7d7c7221 */ /* 0x000fc40000010000 */
[----:B------:R-:W-:Y:S02]  /*24e0*/  FADD.FTZ R122, R123, -R122 ;  /* 0x8000007a7b7a7221 */ /* 0x000fe40000010000 */
        /* <DEDUP_REMOVED lines=78> */
[----:B-1----:R-:W-:Y:S02]  /*29d0*/  @P1 F2FP.PACK_AB R115, RZ, R117 ;  /* 0x00000075ff73123e */ /* 0x002fe400000000ff */
        /* <DEDUP_REMOVED lines=8> */
[----:B--2---:R-:W-:Y:S02]  /*2a60*/  @P0 F2FP.PACK_AB R113, RZ, R131 ;  /* 0x00000083ff71023e */ /* 0x004fe400000000ff */
        /* <DEDUP_REMOVED lines=12> */
[----:B-1----:R-:W-:Y:S02]  /*2b30*/  @P0 F2FP.PACK_AB R117, RZ, R134 ;  /* 0x00000086ff75023e */ /* 0x002fe400000000ff */
        /* <DEDUP_REMOVED lines=19> */
[----:B-1----:R-:W-:Y:S02]  /*2c70*/  @P1 F2FP.PACK_AB R115, RZ, R127 ;  /* 0x0000007fff73123e */ /* 0x002fe400000000ff */
[----:B------:R-:W-:-:S02]  /*2c80*/  @P1 PRMT R106, R131, 0x7610, R106 ;  /* 0x00007610836a1816 */ /* 0x000fc4000000006a */
[----:B------:R-:W-:Y:S02]  /*2c90*/  @P1 PRMT R107, R133, 0x7610, R107 ;  /* 0x00007610856b1816 */ /* 0x000fe4000000006b */
[----:B------:R-:W-:Y:S02]  /*2ca0*/  @P1 PRMT R105, R129, 0x7610, R105 ;  /* 0x0000761081691816 */ /* 0x000fe40000000069 */
[----:B--2---:R-:W-:Y:S02]  /*2cb0*/  @P0 F2FP.PACK_AB R109, RZ, R122 ;  /* 0x0000007aff6d023e */ /* 0x004fe400000000ff */
        /* <DEDUP_REMOVED lines=52> */
.L_x_1092:
[----:B------:R-:W-:Y:S05]  /*3000*/  BSYNC B1 ;  /* 0x0000000000017941 */ /* 0x000fea0003800000 */
.L_x_1089:
        /* <DEDUP_REMOVED lines=90> */
.L_x_1088:
[----:B------:R-:W-:Y:S05]  /*35b0*/  BSYNC B0 ;  /* 0x0000000000007941 */ /* 0x000fea0003800000 */
.L_x_1086:
        /* <DEDUP_REMOVED lines=267> */
.L_x_1090:
[----:B------:R-:W-:Y:S01]  /*4670*/  HFMA2.MMA R141, -RZ, RZ, 0, 5.9604644775390625e-08 ;  /* 0x00000001ff8d7435 */ /* 0x000fe200000001ff */
[----:B------:R-:W-:-:S02]  /*4680*/  MOV R140, R219 ;  /* 0x000000db008c7202 */ /* 0x000fc40000000f00 */
[----:B------:R-:W-:Y:S02]  /*4690*/  MOV R222, 0x1f ;  /* 0x0000001f00de7802 */ /* 0x000fe40000000f00 */
[----:B------:R-:W-:Y:S02]  /*46a0*/  MOV R229, 0xffffffff ;  /* 0xffffffff00e57802 */ /* 0x000fe40000000f00 */
[----:B------:R-:W-:Y:S02]  /*46b0*/  MOV R108, 0x46d0 ;  /* 0x000046d0006c7802 */ /* 0x000fe40000000f00 */
[----:B-----5:R-:W-:Y:S05]  /*46c0*/  CALL.REL.NOINC `($__internal_61_$__cuda_sm70_shflsync_bfly_p) ;  /* 0x0000046000007944 */ /* 0x020fea0003c00000 */
[----:B-1----:R-:W-:Y:S01]  /*46d0*/  MOV R138, R140 ;  /* 0x0000008c008a7202 */ /* 0x002fe20000000f00 */
[----:B0-----:R-:W-:Y:S05]  /*46e0*/  BRA `(.L_x_1094) ;  /* 0xffffd74000007947 */ /* 0x001fea000383ffff */
.L_x_1091:
[----:B------:R-:W-:Y:S01]  /*46f0*/  HFMA2.MMA R141, -RZ, RZ, 0, 5.9604644775390625e-08 ;  /* 0x00000001ff8d7435 */ /* 0x000fe200000001ff */
[----:B------:R-:W-:Y:S02]  /*4700*/  MOV R140, R227 ;  /* 0x000000e3008c7202 */ /* 0x000fe40000000f00 */
[----:B------:R-:W-:Y:S02]  /*4710*/  MOV R222, 0x1f ;  /* 0x0000001f00de7802 */ /* 0x000fe40000000f00 */
[----:B------:R-:W-:-:S02]  /*4720*/  MOV R229, 0xffffffff ;  /* 0xffffffff00e57802 */ /* 0x000fc40000000f00 */
[----:B------:R-:W-:Y:S02]  /*4730*/  MOV R108, 0x4750 ;  /* 0x00004750006c7802 */ /* 0x000fe40000000f00 */
[----:B01---5:R-:W-:Y:S05]  /*4740*/  CALL.REL.NOINC `($__internal_61_$__cuda_sm70_shflsync_bfly_p) ;  /* 0x000003e000007944 */ /* 0x023fea0003c00000 */
[----:B------:R-:W-:Y:S01]  /*4750*/  FADD.FTZ R219, R219, R138 ;  /* 0x0000008adbdb7221 */ /* 0x000fe20000010000 */
[----:B0-----:R-:W-:Y:S01]  /*4760*/  HFMA2.MMA R141, -RZ, RZ, 0, 1.1920928955078125e-07 ;  /* 0x00000002ff8d7435 */ /* 0x001fe200000001ff */
[----:B-1----:R-:W-:Y:S01]  /*4770*/  FADD.FTZ R227, R227, R140 ;  /* 0x0000008ce3e37221 */ /* 0x002fe20000010000 */
[----:B------:R-:W-:Y:S02]  /*4780*/  MOV R222, 0x1f ;  /* 0x0000001f00de7802 */ /* 0x000fe40000000f00 */
[----:B------:R-:W-:Y:S02]  /*4790*/  MOV R229, 0xffffffff ;  /* 0xffffffff00e57802 */ /* 0x000fe40000000f00 */
[----:B------:R-:W-:Y:S02]  /*47a0*/  MOV R140, R219 ;  /* 0x000000db008c7202 */ /* 0x000fe40000000f00 */
[----:B------:R-:W-:Y:S02]  /*47b0*/  MOV R108, 0x47d0 ;  /* 0x000047d0006c7802 */ /* 0x000fe40000000f00 */
[----:B------:R-:W-:Y:S05]  /*47c0*/  CALL.REL.NOINC `($__internal_61_$__cuda_sm70_shflsync_bfly_p) ;  /* 0x0000036000007944 */ /* 0x000fea0003c00000 */
[----:B0-----:R-:W-:Y:S01]  /*47d0*/  HFMA2.MMA R141, -RZ, RZ, 0, 1.1920928955078125e-07 ;  /* 0x00000002ff8d7435 */ /* 0x001fe200000001ff */
[----:B-1----:R-:W-:-:S02]  /*47e0*/  MOV R138, R140 ;  /* 0x0000008c008a7202 */ /* 0x002fc40000000f00 */
[----:B------:R-:W-:Y:S02]  /*47f0*/  MOV R140, R227 ;  /* 0x000000e3008c7202 */ /* 0x000fe40000000f00 */
[----:B------:R-:W-:Y:S02]  /*4800*/  MOV R222, 0x1f ;  /* 0x0000001f00de7802 */ /* 0x000fe40000000f00 */
[----:B------:R-:W-:Y:S02]  /*4810*/  MOV R229, 0xffffffff ;  /* 0xffffffff00e57802 */ /* 0x000fe40000000f00 */
[----:B------:R-:W-:Y:S02]  /*4820*/  MOV R108, 0x4840 ;  /* 0x00004840006c7802 */ /* 0x000fe40000000f00 */
[----:B------:R-:W-:Y:S05]  /*4830*/  CALL.REL.NOINC `($__internal_61_$__cuda_sm70_shflsync_bfly_p) ;  /* 0x000002f000007944 */ /* 0x000fea0003c00000 */
[----:B------:R-:W-:Y:S01]  /*4840*/  FADD.FTZ R219, R138, R219 ;  /* 0x000000db8adb7221 */ /* 0x000fe20000010000 */
[----:B0-----:R-:W-:Y:S01]  /*4850*/  HFMA2.MMA R141, -RZ, RZ, 0, 2.384185791015625e-07 ;  /* 0x00000004ff8d7435 */ /* 0x001fe200000001ff */
[----:B-1----:R-:W-:Y:S01]  /*4860*/  FADD.FTZ R227, R227, R140 ;  /* 0x0000008ce3e37221 */ /* 0x002fe20000010000 */
[----:B------:R-:W-:Y:S02]  /*4870*/  MOV R222, 0x1f ;  /* 0x0000001f00de7802 */ /* 0x000fe40000000f00 */
[----:B------:R-:W-:-:S02]  /*4880*/  MOV R229, 0xffffffff ;  /* 0xffffffff00e57802 */ /* 0x000fc40000000f00 */
[----:B------:R-:W-:Y:S02]  /*4890*/  MOV R140, R219 ;  /* 0x000000db008c7202 */ /* 0x000fe40000000f00 */
[----:B------:R-:W-:Y:S02]  /*48a0*/  MOV R108, 0x48c0 ;  /* 0x000048c0006c7802 */ /* 0x000fe40000000f00 */
[----:B------:R-:W-:Y:S05]  /*48b0*/  CALL.REL.NOINC `($__internal_61_$__cuda_sm70_shflsync_bfly_p) ;  /* 0x0000027000007944 */ /* 0x000fea0003c00000 */
[----:B0-----:R-:W-:Y:S01]  /*48c0*/  HFMA2.MMA R141, -RZ, RZ, 0, 2.384185791015625e-07 ;  /* 0x00000004ff8d7435 */ /* 0x001fe200000001ff */
[----:B-1----:R-:W-:Y:S02]  /*48d0*/  MOV R138, R140 ;  /* 0x0000008c008a7202 */ /* 0x002fe40000000f00 */
[----:B------:R-:W-:Y:S02]  /*48e0*/  MOV R140, R227 ;  /* 0x000000e3008c7202 */ /* 0x000fe40000000f00 */
[----:B------:R-:W-:Y:S02]  /*48f0*/  MOV R222, 0x1f ;  /* 0x0000001f00de7802 */ /* 0x000fe40000000f00 */
[----:B------:R-:W-:Y:S02]  /*4900*/  MOV R229, 0xffffffff ;  /* 0xffffffff00e57802 */ /* 0x000fe40000000f00 */
[----:B------:R-:W-:-:S02]  /*4910*/  MOV R108, 0x4930 ;  /* 0x00004930006c7802 */ /* 0x000fc40000000f00 */
[----:B------:R-:W-:Y:S05]  /*4920*/  CALL.REL.NOINC `($__internal_61_$__cuda_sm70_shflsync_bfly_p) ;  /* 0x0000020000007944 */ /* 0x000fea0003c00000 */
[----:B------:R-:W-:Y:S01]  /*4930*/  FADD.FTZ R219, R138, R219 ;  /* 0x000000db8adb7221 */ /* 0x000fe20000010000 */
[----:B0-----:R-:W-:Y:S01]  /*4940*/  HFMA2.MMA R141, -RZ, RZ, 0, 4.76837158203125e-07 ;  /* 0x00000008ff8d7435 */ /* 0x001fe200000001ff */
[----:B-1----:R-:W-:Y:S01]  /*4950*/  FADD.FTZ R227, R227, R140 ;  /* 0x0000008ce3e37221 */ /* 0x002fe20000010000 */
[----:B------:R-:W-:-:S02]  /*4960*/  MOV R222, 0x1f ;  /* 0x0000001f00de7802 */ /* 0x000fc40000000f00 */
[----:B------:R-:W-:Y:S02]  /*4970*/  MOV R229, 0xffffffff ;  /* 0xffffffff00e57802 */ /* 0x000fe40000000f00 */
[----:B------:R-:W-:Y:S02]  /*4980*/  MOV R140, R219 ;  /* 0x000000db008c7202 */ /* 0x000fe40000000f00 */
[----:B------:R-:W-:Y:S02]  /*4990*/  MOV R108, 0x49b0 ;  /* 0x000049b0006c7802 */ /* 0x000fe40000000f00 */
[----:B------:R-:W-:Y:S05]  /*49a0*/  CALL.REL.NOINC `($__internal_61_$__cuda_sm70_shflsync_bfly_p) ;  /* 0x0000018000007944 */ /* 0x000fea0003c00000 */
[----:B0-----:R-:W-:Y:S01]  /*49b0*/  HFMA2.MMA R141, -RZ, RZ, 0, 4.76837158203125e-07 ;  /* 0x00000008ff8d7435 */ /* 0x001fe200000001ff */
[----:B-1----:R-:W-:Y:S02]  /*49c0*/  MOV R138, R140 ;  /* 0x0000008c008a7202 */ /* 0x002fe40000000f00 */
[----:B------:R-:W-:Y:S02]  /*49d0*/  MOV R140, R227 ;  /* 0x000000e3008c7202 */ /* 0x000fe40000000f00 */
[----:B------:R-:W-:Y:S02]  /*49e0*/  MOV R222, 0x1f ;  /* 0x0000001f00de7802 */ /* 0x000fe40000000f00 */
[----:B------:R-:W-:-:S02]  /*49f0*/  MOV R229, 0xffffffff ;  /* 0xffffffff00e57802 */ /* 0x000fc40000000f00 */
[----:B------:R-:W-:Y:S02]  /*4a00*/  MOV R108, 0x4a20 ;  /* 0x00004a20006c7802 */ /* 0x000fe40000000f00 */
[----:B------:R-:W-:Y:S05]  /*4a10*/  CALL.REL.NOINC `($__internal_61_$__cuda_sm70_shflsync_bfly_p) ;  /* 0x0000011000007944 */ /* 0x000fea0003c00000 */
[----:B------:R-:W-:Y:S01]  /*4a20*/  FADD.FTZ R219, R138, R219 ;  /* 0x000000db8adb7221 */ /* 0x000fe20000010000 */
[----:B0-----:R-:W-:Y:S01]  /*4a30*/  HFMA2.MMA R141, -RZ, RZ, 0, 9.5367431640625e-07 ;  /* 0x00000010ff8d7435 */ /* 0x001fe200000001ff */
[----:B-1----:R-:W-:Y:S01]  /*4a40*/  FADD.FTZ R227, R227, R140 ;  /* 0x0000008ce3e37221 */ /* 0x002fe20000010000 */
[----:B------:R-:W-:Y:S02]  /*4a50*/  MOV R222, 0x1f ;  /* 0x0000001f00de7802 */ /* 0x000fe40000000f00 */
[----:B------:R-:W-:Y:S02]  /*4a60*/  MOV R229, 0xffffffff ;  /* 0xffffffff00e57802 */ /* 0x000fe40000000f00 */
[----:B------:R-:W-:Y:S02]  /*4a70*/  MOV R140, R219 ;  /* 0x000000db008c7202 */ /* 0x000fe40000000f00 */
[----:B------:R-:W-:Y:S02]  /*4a80*/  MOV R108, 0x4aa0 ;  /* 0x00004aa0006c7802 */ /* 0x000fe40000000f00 */
[----:B------:R-:W-:Y:S05]  /*4a90*/  CALL.REL.NOINC `($__internal_61_$__cuda_sm70_shflsync_bfly_p) ;  /* 0x0000009000007944 */ /* 0x000fea0003c00000 */
[----:B0-----:R-:W-:Y:S01]  /*4aa0*/  HFMA2.MMA R141, -RZ, RZ, 0, 9.5367431640625e-07 ;  /* 0x00000010ff8d7435 */ /* 0x001fe200000001ff */
[----:B-1----:R-:W-:-:S02]  /*4ab0*/  MOV R142, R140 ;  /* 0x0000008c008e7202 */ /* 0x002fc40000000f00 */
[----:B------:R-:W-:Y:S02]  /*4ac0*/  MOV R140, R227 ;  /* 0x000000e3008c7202 */ /* 0x000fe40000000f00 */
[----:B------:R-:W-:Y:S02]  /*4ad0*/  MOV R222, 0x1f ;  /* 0x0000001f00de7802 */ /* 0x000fe40000000f00 */
[----:B------:R-:W-:Y:S02]  /*4ae0*/  MOV R229, 0xffffffff ;  /* 0xffffffff00e57802 */ /* 0x000fe40000000f00 */
[----:B------:R-:W-:Y:S02]  /*4af0*/  MOV R108, 0x4b10 ;  /* 0x00004b10006c7802 */ /* 0x000fe40000000f00 */
[----:B------:R-:W-:Y:S05]  /*4b00*/  CALL.REL.NOINC `($__internal_61_$__cuda_sm70_shflsync_bfly_p) ;  /* 0x0000002000007944 */ /* 0x000fea0003c00000 */
[----:B-1----:R-:W-:Y:S01]  /*4b10*/  MOV R108, R140 ;  /* 0x0000008c006c7202 */ /* 0x002fe20000000f00 */
[----:B0-----:R-:W-:Y:S05]  /*4b20*/  BRA `(.L_x_1095) ;  /* 0xffffd42000007947 */ /* 0x001fea000383ffff */
        .weak           $__internal_61_$__cuda_sm70_shflsync_bfly_p
        .type           $__internal_61_$__cuda_sm70_shflsync_bfly_p,@function
        .size           $__internal_61_$__cuda_sm70_shflsync_bfly_p,(.L_x_2298 - $__internal_61_$__cuda_sm70_shflsync_bfly_p)
$__internal_61_$__cuda_sm70_shflsync_bfly_p:
[----:B------:R-:W-:Y:S01]  /*4b30*/  HFMA2.MMA R109, -RZ, RZ, 0, 0 ;  /* 0x00000000ff6d7435 */ /* 0x000fe200000001ff */
[----:B------:R-:W-:Y:S04]  /*4b40*/  WARPSYNC R229 ;  /* 0x000000e500007348 */ /* 0x000fe80003800000 */
[----:B------:R0:W1:Y:S01]  /*4b50*/  SHFL.BFLY PT, R140, R140, R141, R222 ;  /* 0x0c00008d8c8c7389 */ /* 0x00006200000e00de */
[----:B------:R-:W-:Y:S05]  /*4b60*/  RET.REL.NODEC R108 `(_ZN10layer_norm31ln_parallel_residual_bwd_kernelINS_13Kernel_traitsIf6__halfS2_S2_fjLj768ELj1ELj4ELj1ELj16ENS_18Kernel_traits_baseILj768EfS2_S2_S2_fjLj128EEEEELb0ELb0ELb1EEEvNS_9BwdParamsE) ;  /* 0xffffb4906c007950 */ /* 0x000fea0003c3ffff */
.L_x_1096:
        /* <DEDUP_REMOVED lines=9> */
.L_x_2298:


//--------------------- .text._ZN10layer_norm31ln_parallel_residual_bwd_kernelINS_13Kernel_traitsIf6__halfS2_S2_fjLj768ELj1ELj4ELj1ELj16ENS_18Kernel_traits_baseILj768EfS2_S2_S2_fjLj128EEEEELb0ELb1ELb0EEEvNS_9BwdParamsE --------------------------
	.section	.text._ZN10layer_norm31ln_parallel_residual_bwd_kernelINS_13Kernel_traitsIf6__halfS2_S2_fjLj768ELj1ELj4ELj1ELj16ENS_18Kernel_traits_baseILj768EfS2_S2_S2_fjLj128EEEEELb0ELb1ELb0EEEvNS_9BwdParamsE,"ax",@progbits
	.sectioninfo	@"SHI_REGISTERS=165"
	.align	128
        .global         _ZN10layer_norm31ln_parallel_residual_bwd_kernelINS_13Kernel_traitsIf6__halfS2_S2_fjLj768ELj1ELj4ELj1ELj16ENS_18Kernel_traits_baseILj768EfS2_S2_S2_fjLj128EEEEELb0ELb1ELb0EEEvNS_9BwdParamsE
        .type           _ZN10layer_norm31ln_parallel_residual_bwd_kernelINS_13Kernel_traitsIf6__halfS2_S2_fjLj768ELj1ELj4ELj1ELj16ENS_18Kernel_traits_baseILj768EfS2_S2_S2_fjLj128EEEEELb0ELb1ELb0EEEvNS_9BwdParamsE,@function
        .size           _ZN10layer_norm31ln_parallel_residual_bwd_kernelINS_13Kernel_traitsIf6__halfS2_S2_fjLj768ELj1ELj4ELj1ELj16ENS_18Kernel_traits_baseILj768EfS2_S2_S2_fjLj128EEEEELb0ELb1ELb0EEEvNS_9BwdParamsE,(.L_x_2299 - _ZN10layer_norm31ln_parallel_residual_bwd_kernelINS_13Kernel_traitsIf6__halfS2_S2_fjLj768ELj1ELj4ELj1ELj16ENS_18Kernel_traits_baseILj768EfS2_S2_S2_fjLj128EEEEELb0ELb1ELb0EEEvNS_9BwdParamsE)
        .other          _ZN10layer_norm31ln_parallel_residual_bwd_kernelINS_13Kernel_traitsIf6__halfS2_S2_fjLj768ELj1ELj4ELj1ELj16ENS_18Kernel_traits_baseILj768EfS2_S2_S2_fjLj128EEEEELb0ELb1ELb0EEEvNS_9BwdParamsE,@"STO_CUDA_ENTRY STV_DEFAULT"
_ZN10layer_norm31ln_parallel_residual_bwd_kernelINS_13Kernel_traitsIf6__halfS2_S2_fjLj768ELj1ELj4ELj1ELj16ENS_18Kernel_traits_baseILj768EfS2_S2_S2_fjLj128EEEEELb0ELb1ELb0EEEvNS_9BwdParamsE:
.text._ZN10layer_norm31ln_parallel_residual_bwd_kernelINS_13Kernel_traitsIf6__halfS2_S2_fjLj768ELj1ELj4ELj1ELj16ENS_18Kernel_traits_baseILj768EfS2_S2_S2_fjLj128EEEEELb0ELb1ELb0EEEvNS_9BwdParamsE:
        /* <DEDUP_REMOVED lines=59> */
.L_x_1113:
        /* <DEDUP_REMOVED lines=29> */
[--C-:B--2---:R-:W-:Y:S02]  /*0580*/  HADD2.F32 R130, -RZ, R108.reuse.H1_H1 ;  /* 0x3000006cff827230 */ /* 0x104fe40000004100 */
[----:B------:R-:W-:Y:S02]  /*0590*/  HADD2.F32 R122, -RZ, R108.H0_H0 ;  /* 0x2000006cff7a7230 */ /* 0x000fe40000004100 */
        /* <DEDUP_REMOVED lines=9> */
[-C--:B------:R-:W-:Y:S01]  /*0630*/  FMUL.FTZ R154, R20, R111.reuse ;  /* 0x0000006f149a7220 */ /* 0x080fe20000410000 */
        /* <DEDUP_REMOVED lines=9> */
[----:B------:R-:W-:Y:S01]  /*06d0*/  FADD.FTZ R112, -R153, R150 ;  /* 0x0000009699707221 */ /* 0x000fe20000010100 */
[----:B------:R-:W-:Y:S01]  /*06e0*/  HADD2.F32 R128, -RZ, R110.H1_H1 ;  /* 0x3000006eff807230 */ /* 0x000fe20000004100 */
[----:B------:R-:W-:Y:S01]  /*06f0*/  FMUL.FTZ R150, R121, R148 ;  /* 0x0000009479967220 */ /* 0x000fe20000410000 */
[----:B------:R-:W-:Y:S01]  /*0700*/  HADD2.F32 R114, -RZ, R114.H1_H1 ;  /* 0x30000072ff727230 */ /* 0x000fe20000004100 */
[----:B------:R-:W-:Y:S01]  /*0710*/  FADD.FTZ R72, R72, R111 ;  /* 0x0000006f48487221 */ /* 0x000fe20000010000 */
[--C-:B------:R-:W-:Y:S01]  /*0720*/  HADD2.F32 R109, -RZ, R115.reuse.H0_H0 ;  /* 0x20000073ff6d7230 */ /* 0x100fe20000004100 */
[----:B------:R-:W-:Y:S01]  /*0730*/  FFMA.FTZ R44, R125, R111, R44 ;  /* 0x0000006f7d2c7223 */ /* 0x000fe2000001002c */
[----:B------:R-:W-:Y:S01]  /*0740*/  HADD2.F32 R110, -RZ, R115.H1_H1 ;  /* 0x30000073ff6e7230 */ /* 0x000fe20000004100 */
[----:B------:R-:W-:-:S02]  /*0750*/  FMUL.FTZ R148, R121, R112 ;  /* 0x0000007079947220 */ /* 0x000fc40000410000 */
[----:B------:R-:W-:Y:S02]  /*0760*/  FADD.FTZ R112, RZ, R154 ;  /* 0x0000009aff707221 */ /* 0x000fe40000010000 */
[----:B------:R-:W-:Y:S02]  /*0770*/  FFMA.FTZ R111, R125, R154, RZ ;  /* 0x0000009a7d6f7223 */ /* 0x000fe400000100ff */
[----:B------:R-:W-:Y:S02]  /*0780*/  FADD.FTZ R74, R74, R149 ;  /* 0x000000954a4a7221 */ /* 0x000fe40000010000 */
[----:B------:R-:W-:Y:S02]  /*0790*/  FADD.FTZ R156, -R153, R156 ;  /* 0x0000009c999c7221 */ /* 0x000fe40000010100 */
[-C--:B------:R-:W-:Y:S02]  /*07a0*/  FFMA.FTZ R46, R150, R149.reuse, R46 ;  /* 0x00000095962e7223 */ /* 0x080fe4000001002e */
        /* <DEDUP_REMOVED lines=12> */
[----:B------:R-:W-:-:S02]  /*0870*/  FADD.FTZ R126, -R153, R126 ;  /* 0x0000007e997e7221 */ /* 0x000fc40000010100 */
[----:B------:R-:W-:Y:S02]  /*0880*/  FADD.FTZ R124, -R153, R128 ;  /* 0x00000080997c7221 */ /* 0x000fe40000010100 */
        /* <DEDUP_REMOVED lines=23> */
.L_x_1100:
[----:B-1----:R-:W-:Y:S05]  /*0a00*/  BSYNC B1 ;  /* 0x0000000000017941 */ /* 0x002fea0003800000 */
.L_x_1099:
        /* <DEDUP_REMOVED lines=14> */
[----:B--2---:R-:W-:Y:S02]  /*0af0*/  HADD2.F32 R112, -RZ, R12.H0_H0 ;  /* 0x2000000cff707230 */ /* 0x004fe40000004100 */
[----:B------:R-:W-:Y:S02]  /*0b00*/  HADD2.F32 R160, -RZ, R14.H0_H0 ;  /* 0x2000000effa07230 */ /* 0x000fe40000004100 */
[----:B------:R-:W-:Y:S01]  /*0b10*/  HADD2.F32 R114, -RZ, R12.H1_H1 ;  /* 0x3000000cff727230 */ /* 0x000fe20000004100 */
[C---:B------:R-:W-:Y:S01]  /*0b20*/  FADD.FTZ R112, -R153.reuse, R112 ;  /* 0x0000007099707221 */ /* 0x040fe20000010100 */
[--C-:B------:R-:W-:Y:S01]  /*0b30*/  HADD2.F32 R118, -RZ, R13.reuse.H0_H0 ;  /* 0x2000000dff767230 */ /* 0x100fe20000004100 */
[----:B------:R-:W-:Y:S01]  /*0b40*/  FADD.FTZ R160, -R153, R160 ;  /* 0x000000a099a07221 */ /* 0x000fe20000010100 */
[----:B------:R-:W-:Y:S01]  /*0b50*/  HADD2.F32 R120, -RZ, R13.H1_H1 ;  /* 0x3000000dff787230 */ /* 0x000fe20000004100 */
[----:B-----5:R-:W-:Y:S01]  /*0b60*/  FMUL.FTZ R5, R121, R112 ;  /* 0x0000007079057220 */ /* 0x020fe20000410000 */
[----:B------:R-:W-:Y:S01]  /*0b70*/  HADD2.F32 R14, -RZ, R14.H1_H1 ;  /* 0x3000000eff0e7230 */ /* 0x000fe20000004100 */
[C---:B0-----:R-:W-:Y:S01]  /*0b80*/  FADD.FTZ R6, -R153.reuse, R114 ;  /* 0x0000007299067221 */ /* 0x041fe20000010100 */
[----:B---3--:R-:W-:Y:S01]  /*0b90*/  HADD2.F32 R13, -RZ, R8.H0_H0 ;  /* 0x20000008ff0d7230 */ /* 0x008fe20000004100 */
[C---:B------:R-:W-:Y:S01]  /*0ba0*/  FADD.FTZ R118, -R153.reuse, R118 ;  /* 0x0000007699767221 */ /* 0x040fe20000010100 */
[--C-:B------:R-:W-:Y:S01]  /*0bb0*/  HADD2.F32 R110, -RZ, R15.reuse.H0_H0 ;  /* 0x2000000fff6e7230 */ /* 0x100fe20000004100 */
[----:B------:R-:W-:Y:S01]  /*0bc0*/  FADD.FTZ R114, -R153, R14 ;  /* 0x0000000e99727221 */ /* 0x000fe20000010100 */
[----:B------:R-:W-:Y:S01]  /*0bd0*/  HADD2.F32 R108, -RZ, R15.H1_H1 ;  /* 0x3000000fff6c7230 */ /* 0x000fe20000004100 */
[----:B------:R-:W-:Y:S01]  /*0be0*/  FMUL.FTZ R6, R121, R6 ;  /* 0x0000000679067220 */ /* 0x000fe20000410000 */
[----:B------:R-:W-:Y:S01]  /*0bf0*/  HADD2.F32 R15, -RZ, R10.H0_H0 ;  /* 0x2000000aff0f7230 */ /* 0x000fe20000004100 */
[----:B------:R-:W-:Y:S01]  /*0c00*/  FADD.FTZ R80, R80, R13 ;  /* 0x0000000d50507221 */ /* 0x000fe20000010000 */
[--C-:B------:R-:W-:Y:S01]  /*0c10*/  HADD2.F32 R109, -RZ, R11.reuse.H0_H0 ;  /* 0x2000000bff6d7230 */ /* 0x100fe20000004100 */
[-C--:B------:R-:W-:Y:S01]  /*0c20*/  FFMA.FTZ R52, R5, R13.reuse, R52 ;  /* 0x0000000d05347223 */ /* 0x080fe20000010034 */
[----:B------:R-:W-:Y:S01]  /*0c30*/  HADD2.F32 R112, -RZ, R11.H1_H1 ;  /* 0x3000000bff707230 */ /* 0x000fe20000004100 */
[----:B------:R-:W-:Y:S01]  /*0c40*/  FMUL.FTZ R11, R121, R160 ;  /* 0x000000a0790b7220 */ /* 0x000fe20000410000 */
[----:B------:R-:W-:Y:S01]  /*0c50*/  HADD2.F32 R12, -RZ, R8.H1_H1 ;  /* 0x30000008ff0c7230 */ /* 0x000fe20000004100 */
[----:B------:R-:W-:Y:S01]  /*0c60*/  FMUL.FTZ R8, R28, R13 ;  /* 0x0000000d1c087220 */ /* 0x000fe20000410000 */
[--C-:B------:R-:W-:Y:S01]  /*0c70*/  HADD2.F32 R111, -RZ, R9.reuse.H0_H0 ;  /* 0x20000009ff6f7230 */ /* 0x100fe20000004100 */
[----:B------:R-:W-:Y:S01]  /*0c80*/  FADD.FTZ R84, R84, R15 ;  /* 0x0000000f54547221 */ /* 0x000fe20000010000 */
[----:B------:R-:W-:Y:S01]  /*0c90*/  HADD2.F32 R158, -RZ, R9.H1_H1 ;  /* 0x30000009ff9e7230 */ /* 0x000fe20000004100 */
[-C--:B------:R-:W-:Y:S01]  /*0ca0*/  FFMA.FTZ R56, R11, R15.reuse, R56 ;  /* 0x0000000f0b387223 */ /* 0x080fe20000010038 */
[----:B------:R-:W-:Y:S01]  /*0cb0*/  HADD2.F32 R116, -RZ, R10.H1_H1 ;  /* 0x3000000aff747230 */ /* 0x000fe20000004100 */
[----:B------:R-:W-:-:S02]  /*0cc0*/  FMUL.FTZ R14, R32, R15 ;  /* 0x0000000f200e7220 */ /* 0x000fc40000410000 */
[C---:B------:R-:W-:Y:S02]  /*0cd0*/  FMUL.FTZ R9, R121.reuse, R118 ;  /* 0x0000007679097220 */ /* 0x040fe40000410000 */
[----:B------:R-:W-:Y:S02]  /*0ce0*/  FMUL.FTZ R15, R121, R114 ;  /* 0x00000072790f7220 */ /* 0x000fe40000410000 */
[----:B------:R-:W-:Y:S02]  /*0cf0*/  FMUL.FTZ R7, R29, R12 ;  /* 0x0000000c1d077220 */ /* 0x000fe40000410000 */
[----:B------:R-:W-:Y:S02]  /*0d00*/  FADD.FTZ R114, R155, R8 ;  /* 0x000000089b727221 */ /* 0x000fe40000010000 */
[----:B------:R-:W-:Y:S02]  /*0d10*/  FFMA.FTZ R156, R5, R8, R156 ;  /* 0x00000008059c7223 */ /* 0x000fe4000001009c */
        /* <DEDUP_REMOVED lines=37> */
.L_x_1102:
[----:B------:R-:W-:Y:S05]  /*0f70*/  BSYNC B1 ;  /* 0x0000000000017941 */ /* 0x000fea0003800000 */
.L_x_1101:
        /* <DEDUP_REMOVED lines=85> */
.L_x_1104:
[----:B------:R-:W-:Y:S05]  /*14d0*/  BSYNC B1 ;  /* 0x0000000000017941 */ /* 0x000fea0003800000 */
.L_x_1103:
[----:B------:R-:W-:Y:S05]  /*14e0*/  BRA.DIV ~URZ, `(.L_x_1105) ;  /* 0x00001fd27f007947 */ /* 0x000fea000b800000 */
[----:B------:R0:W1:Y:S02]  /*14f0*/  SHFL.BFLY PT, R110, R155, 0x1, 0x1f ;  /* 0x0c201f009b6e7f89 */ /* 0x00006400000e0000 */
.L_x_1114:
        /* <DEDUP_REMOVED lines=18> */
.L_x_1115:
        /* <DEDUP_REMOVED lines=100> */
.L_x_1108:
[----:B------:R-:W-:Y:S05]  /*1c60*/  BSYNC B1 ;  /* 0x0000000000017941 */ /* 0x000fea0003800000 */
.L_x_1107:
        /* <DEDUP_REMOVED lines=44> */
[-C--:B------:R-:W-:Y:S02]  /*1f30*/  FFMA.FTZ R113, R15, R153.reuse, R156 ;  /* 0x000000990f717223 */ /* 0x080fe4000001009c */
[----:B------:R-:W-:Y:S02]  /*1f40*/  @P1 FADD.FTZ R111, R111, R112 ;  /* 0x000000706f6f1221 */ /* 0x000fe40000010000 */
        /* <DEDUP_REMOVED lines=14> */
[----:B------:R-:W-:Y:S02]  /*2030*/  ISETP.NE.AND.EX P5, PT, RZ, c[0x0][0x25c], PT, P1 ;  /* 0x00009700ff007a0c */ /* 0x000fe40003fa5310 */
[----:B------:R-:W-:-:S02]  /*2040*/  ISETP.NE.U32.AND P1, PT, RZ, c[0x0][0x250], PT ;  /* 0x00009400ff007a0c */ /* 0x000fc40003f25070 */
[----:B------:R-:W-:Y:S02]  /*2050*/  @P0 F2FP.PACK_AB R113, RZ, R158 ;  /* 0x0000009eff71023e */ /* 0x000fe400000000ff */
[----:B------:R-:W-:Y:S02]  /*2060*/  ISETP.NE.AND.EX P1, PT, RZ, c[0x0][0x254], PT, P1 ;  /* 0x00009500ff007a0c */ /* 0x000fe40003f25310 */
[----:B------:R-:W-:Y:S02]  /*2070*/  @P0 PRMT R67, R67, 0x5410, R113 ;  /* 0x0000541043430816 */ /* 0x000fe40000000071 */
[----:B------:R-:W-:Y:S02]  /*2080*/  MOV R113, 0x10 ;  /* 0x0000001000717802 */ /* 0x000fe40000000f00 */
[----:B------:R-:W-:-:S03]  /*2090*/  @P0 PRMT R66, R66, 0x5410, R112 ;  /* 0x0000541042420816 */ /* 0x000fc60000000070 */
[----:B------:R-:W-:-:S04]  /*20a0*/  @P5 IMAD.WIDE.U32 R114, R0, R113, c[0x0][0x258] ;  /* 0x0000960000725625 */ /* 0x000fc800078e0071 */
[-C--:B------:R-:W-:Y:S01]  /*20b0*/  @P1 F2FP.PACK_AB R159, RZ, R108.reuse ;  /* 0x0000006cff9f123e */ /* 0x080fe200000000ff */
[----:B------:R0:W-:Y:S01]  /*20c0*/  @P5 STG.E.128 [R114.64], R64 ;  /* 0x0000004072005986 */ /* 0x0001e2000c101d04 */
[----:B------:R-:W-:Y:S01]  /*20d0*/  @P1 F2FP.PACK_AB R162, RZ, R109 ;  /* 0x0000006dffa2123e */ /* 0x000fe200000000ff */
[----:B------:R-:W-:Y:S01]  /*20e0*/  IMAD.WIDE.U32 R112, R0, R113, c[0x0][0x248] ;  /* 0x0000920000707625 */ /* 0x000fe200078e0071 */
[----:B------:R-:W-:Y:S02]  /*20f0*/  F2FP.PACK_AB R108, R111, R108 ;  /* 0x0000006c6f6c723e */ /* 0x000fe400000000ff */
[----:B------:R-:W-:Y:S02]  /*2100*/  @P1 F2FP.PACK_AB R161, RZ, R110 ;  /* 0x0000006effa1123e */ /* 0x000fe400000000ff */
[----:B------:R-:W-:Y:S02]  /*2110*/  F2FP.PACK_AB R109, R110, R109 ;  /* 0x0000006d6e6d723e */ /* 0x000fe400000000ff */
[----:B------:R-:W-:-:S02]  /*2120*/  F2FP.PACK_AB R110, R157, R160 ;  /* 0x000000a09d6e723e */ /* 0x000fc400000000ff */
[----:B------:R-:W-:Y:S02]  /*2130*/  @P1 F2FP.PACK_AB R160, RZ, R160 ;  /* 0x000000a0ffa0123e */ /* 0x000fe400000000ff */
[----:B------:R-:W-:Y:S02]  /*2140*/  @P1 PRMT R60, R159, 0x7610, R60 ;  /* 0x000076109f3c1816 */ /* 0x000fe4000000003c */
[----:B------:R-:W-:Y:S02]  /*2150*/  @P1 F2FP.PACK_AB R157, RZ, R157 ;  /* 0x0000009dff9d123e */ /* 0x000fe400000000ff */
[----:B------:R-:W-:Y:S02]  /*2160*/  @P1 PRMT R61, R162, 0x7610, R61 ;  /* 0x00007610a23d1816 */ /* 0x000fe4000000003d */
[----:B0-----:R-:W-:Y:S02]  /*2170*/  @P1 F2FP.PACK_AB R115, RZ, R111 ;  /* 0x0000006fff73123e */ /* 0x001fe400000000ff */
[----:B------:R-:W-:-:S02]  /*2180*/  F2FP.PACK_AB R111, R158, R155 ;  /* 0x0000009b9e6f723e */ /* 0x000fc400000000ff */
[----:B------:R-:W-:Y:S02]  /*2190*/  @P1 F2FP.PACK_AB R155, RZ, R155 ;  /* 0x0000009bff9b123e */ /* 0x000fe400000000ff */
[----:B------:R-:W-:Y:S01]  /*21a0*/  @P1 F2FP.PACK_AB R158, RZ, R158 ;  /* 0x0000009eff9e123e */ /* 0x000fe200000000ff */
        /* <DEDUP_REMOVED lines=11> */
.L_x_1110:
[----:B------:R-:W-:Y:S05]  /*2260*/  BSYNC B1 ;  /* 0x0000000000017941 */ /* 0x000fea0003800000 */
.L_x_1109:
        /* <DEDUP_REMOVED lines=94> */
.L_x_1112:
[----:B------:R-:W-:Y:S05]  /*2850*/  BSYNC B1 ;  /* 0x0000000000017941 */ /* 0x000fea0003800000 */
.L_x_1111:
[----:B0-----:R-:W-:-:S04]  /*2860*/  MOV R109, c[0x0][0x160] ;  /* 0x00005800006d7a02 */ /* 0x001fc80000000f00 */
[----:B------:R-:W-:-:S04]  /*2870*/  LEA R2, R109, R2, 0x2 ;  /* 0x000000026d027211 */ /* 0x000fc800078e10ff */
[----:B------:R-:W-:-:S13]  /*2880*/  ISETP.GE.AND P0, PT, R2, c[0x0][0x164], PT ;  /* 0x0000590002007a0c */ /* 0x000fda0003f06270 */
[----:B-----5:R-:W-:Y:S01]  /*2890*/  @P0 CALL.REL.NOINC `(.L_x_1098) ;  /* 0x0000001000000944 */ /* 0x020fe20003c00000 */
[----:B------:R-:W-:Y:S05]  /*28a0*/  BRA `(.L_x_1113) ;  /* 0xffffdb0000007947 */ /* 0x000fea000383ffff */
.L_x_1098:
[----:B0-----:R-:W-:Y:S05]  /*28b0*/  BSYNC B0 ;  /* 0x0000000000007941 */ /* 0x001fea0003800000 */
.L_x_1097:
        /* <DEDUP_REMOVED lines=85> */
[----:B------:R-:W-:Y:S02]  /*2e10*/  @P5 MOV R2, R26 ;  /* 0x0000001a00025202 */ /* 0x000fe40000000f00 */
[----:B------:R-:W-:Y:S02]  /*2e20*/  IADD3.X R49, R49, c[0x0][0x224], RZ, P6, !PT ;  /* 0x0000890031317a10 */ /* 0x000fe400037fe4ff */
[----:B------:R-:W-:Y:S02]  /*2e30*/  @P5 IADD3 R26, P6, R26, 0x200, RZ ;  /* 0x000002001a1a5810 */ /* 0x000fe40007fde0ff */
[----:B------:R-:W-:-:S02]  /*2e40*/  @P5 MOV R3, R51 ;  /* 0x0000003300035202 */ /* 0x000fc40000000f00 */
[----:B------:R-:W-:Y:S02]  /*2e50*/  @P5 MOV R6, R22 ;  /* 0x0000001600065202 */ /* 0x000fe40000000f00 */
[----:B------:R-:W-:Y:S02]  /*2e60*/  @P5 IADD3.X R51, RZ, R51, RZ, P6, !PT ;  /* 0x00000033ff335210 */ /* 0x000fe400037fe4ff */
[----:B------:R-:W-:Y:S01]  /*2e70*/  @P5 IADD3 R22, P6, R22, 0x200, RZ ;  /* 0x0000020016165810 */ /* 0x000fe20007fde0ff */
[----:B------:R-:W0:Y:S01]  /*2e80*/  LDS R0, [R4.X4+0x200] ;  /* 0x0002000004007984 */ /* 0x000e220000004800 */
[-C--:B------:R-:W-:Y:S02]  /*2e90*/  @P5 MOV R7, R49.reuse ;  /* 0x0000003100075202 */ /* 0x080fe40000000f00 */
[----:B------:R-:W-:Y:S01]  /*2ea0*/  @P5 IADD3.X R49, RZ, R49, RZ, P6, !PT ;  /* 0x00000031ff315210 */ /* 0x000fe200037fe4ff */
[----:B------:R-:W1:Y:S01]  /*2eb0*/  LDS R29, [R4.X4+0xe00] ;  /* 0x000e0000041d7984 */ /* 0x000e620000004800 */
[----:B------:R-:W-:-:S02]  /*2ec0*/  @P4 MOV R8, R26 ;  /* 0x0000001a00084202 */ /* 0x000fc40000000f00 */
[----:B------:R-:W-:Y:S01]  /*2ed0*/  @P4 IADD3 R26, P6, R26, 0x200, RZ ;  /* 0x000002001a1a4810 */ /* 0x000fe20007fde0ff */
[----:B------:R-:W2:Y:S01]  /*2ee0*/  LDS R24, [R4.X4] ;  /* 0x0000000004187984 */ /* 0x000ea20000004800 */
[-C--:B------:R-:W-:Y:S02]  /*2ef0*/  @P4 MOV R9, R51.reuse ;  /* 0x0000003300094202 */ /* 0x080fe40000000f00 */
[----:B------:R-:W-:Y:S01]  /*2f00*/  @P4 MOV R10, R22 ;  /* 0x00000016000a4202 */ /* 0x000fe20000000f00 */
[----:B------:R-:W3:Y:S01]  /*2f10*/  LDS R27, [R4.X4+0xc00] ;  /* 0x000c0000041b7984 */ /* 0x000ee20000004800 */
[----:B------:R-:W-:Y:S02]  /*2f20*/  @P4 IADD3.X R51, RZ, R51, RZ, P6, !PT ;  /* 0x00000033ff334210 */ /* 0x000fe400037fe4ff */
[----:B------:R-:W-:Y:S01]  /*2f30*/  @P4 IADD3 R22, P6, R22, 0x200, RZ ;  /* 0x0000020016164810 */ /* 0x000fe20007fde0ff */
        /* <DEDUP_REMOVED lines=32> */
[----:B0-----:R-:W-:-:S03]  /*3140*/  FADD.FTZ R41, R24, R41 ;  /* 0x0000002918297221 */ /* 0x001fc60000010000 */
[----:B------:R-:W0:Y:S01]  /*3150*/  LDS R27, [R4.X4+0x2200] ;  /* 0x00220000041b7984 */ /* 0x000e220000004800 */
[----:B-1----:R-:W-:Y:S01]  /*3160*/  FADD.FTZ R20, R13, R12 ;  /* 0x0000000c0d147221 */ /* 0x002fe20000010000 */
[----:B------:R-:W-:Y:S02]  /*3170*/  @P3 MOV R12, R22 ;  /* 0x00000016000c3202 */ /* 0x000fe40000000f00 */
[----:B------:R1:W0:Y:S01]  /*3180*/  LDS R31, [R4.X4+0x2e00] ;  /* 0x002e0000041f7984 */ /* 0x0002220000004800 */
[----:B--2---:R-:W-:Y:S01]  /*3190*/  FADD.FTZ R0, R0, R35 ;  /* 0x0000002300007221 */ /* 0x004fe20000010000 */
[----:B------:R-:W-:Y:S01]  /*31a0*/  @P3 MOV R13, R49 ;  /* 0x00000031000d3202 */ /* 0x000fe20000000f00 */
[----:B---3--:R-:W-:Y:S01]  /*31b0*/  FADD.FTZ R18, R18, R37 ;  /* 0x0000002512127221 */ /* 0x008fe20000010000 */
[----:B------:R2:W-:Y:S01]  /*31c0*/  @P5 STG.E [R2.64], R41 ;  /* 0x0000002902005986 */ /* 0x0005e2000c101904 */
[----:B-1----:R-:W-:-:S03]  /*31d0*/  @P3 MOV R4, R26 ;  /* 0x0000001a00043202 */ /* 0x002fc60000000f00 */
[----:B------:R1:W-:Y:S01]  /*31e0*/  @P5 STG.E [R6.64], R21 ;  /* 0x0000001506005986 */ /* 0x0003e2000c101904 */
[----:B------:R-:W-:Y:S01]  /*31f0*/  @P3 IADD3 R26, P6, R26, 0x200, RZ ;  /* 0x000002001a1a3810 */ /* 0x000fe20007fde0ff */
[----:B----4-:R-:W-:Y:S02]  /*3200*/  FADD.FTZ R43, R0, R43 ;  /* 0x0000002b002b7221 */ /* 0x010fe40000010000 */
[----:B------:R-:W-:Y:S01]  /*3210*/  FADD.FTZ R45, R18, R45 ;  /* 0x0000002d122d7221 */ /* 0x000fe20000010000 */
[----:B------:R-:W-:Y:S02]  /*3220*/  @P3 IADD3.X R51, RZ, R51, RZ, P6, !PT ;  /* 0x00000033ff333210 */ /* 0x000fe400037fe4ff */
[----:B------:R-:W-:Y:S01]  /*3230*/  @P3 IADD3 R22, P6, R22, 0x200, RZ ;  /* 0x0000020016163810 */ /* 0x000fe20007fde0ff */
[----:B------:R-:W-:Y:S01]  /*3240*/  FADD.FTZ R14, R14, R39 ;  /* 0x000000270e0e7221 */ /* 0x000fe20000010000 */
[----:B--2---:R-:W-:Y:S01]  /*3250*/  @P2 MOV R2, R26 ;  /* 0x0000001a00022202 */ /* 0x004fe20000000f00 */
[----:B------:R2:W-:Y:S01]  /*3260*/  @P4 STG.E [R8.64], R43 ;  /* 0x0000002b08004986 */ /* 0x0005e2000c101904 */
[----:B------:R-:W-:Y:S01]  /*3270*/  @P3 IADD3.X R49, RZ, R49, RZ, P6, !PT ;  /* 0x00000031ff313210 */ /* 0x000fe200037fe4ff */
[----:B------:R-:W-:Y:S01]  /*3280*/  FADD.FTZ R16, RZ, R16 ;  /* 0x00000010ff107221 */ /* 0x000fe20000010000 */
[----:B-1----:R-:W-:Y:S01]  /*3290*/  @P2 MOV R6, R22 ;  /* 0x0000001600062202 */ /* 0x002fe20000000f00 */
[----:B------:R-:W-:Y:S01]  /*32a0*/  @P4 STG.E [R10.64], R15 ;  /* 0x0000000f0a004986 */ /* 0x000fe2000c101904 */
[----:B------:R-:W-:Y:S01]  /*32b0*/  @P2 IADD3 R26, P5, R26, 0x200, RZ ;  /* 0x000002001a1a2810 */ /* 0x000fe20007fbe0ff */
[----:B------:R-:W-:Y:S01]  /*32c0*/  FADD.FTZ R29, R20, R29 ;  /* 0x0000001d141d7221 */ /* 0x000fe20000010000 */
[----:B------:R-:W-:Y:S01]  /*32d0*/  @P2 IADD3 R22, P6, R22, 0x200, RZ ;  /* 0x0000020016162810 */ /* 0x000fe20007fde0ff */
[----:B------:R1:W-:Y:S01]  /*32e0*/  @P3 STG.E [R4.64], R45 ;  /* 0x0000002d04003986 */ /* 0x0003e2000c101904 */
        /* <DEDUP_REMOVED lines=8> */
[----:B--2---:R-:W-:Y:S01]  /*3370*/  @P1 MOV R8, R22 ;  /* 0x0000001600081202 */ /* 0x004fe20000000f00 */
[----:B0-----:R-:W-:Y:S01]  /*3380*/  FADD.FTZ R16, R16, R27 ;  /* 0x0000001b10107221 */ /* 0x001fe20000010000 */
[----:B------:R-:W-:Y:S01]  /*3390*/  @P1 MOV R9, R49 ;  /* 0x0000003100091202 */ /* 0x000fe20000000f00 */
[----:B------:R-:W-:Y:S01]  /*33a0*/  @P2 STG.E [R6.64], R19 ;  /* 0x0000001306002986 */ /* 0x000fe2000c101904 */
[----:B-1----:R-:W-:Y:S01]  /*33b0*/  @P1 MOV R4, R26 ;  /* 0x0000001a00041202 */ /* 0x002fe20000000f00 */
[----:B------:R-:W-:Y:S01]  /*33c0*/  FADD.FTZ R31, R16, R31 ;  /* 0x0000001f101f7221 */ /* 0x000fe20000010000 */
[----:B------:R-:W-:-:S02]  /*33d0*/  @P1 MOV R5, R51 ;  /* 0x0000003300051202 */ /* 0x000fc40000000f00 */
[----:B------:R-:W-:Y:S02]  /*33e0*/  @P1 IADD3 R26, P3, R26, 0x200, RZ ;  /* 0x000002001a1a1810 */ /* 0x000fe40007f7e0ff */
[----:B------:R-:W-:Y:S01]  /*33f0*/  @P1 IADD3 R22, P4, R22, 0x200, RZ ;  /* 0x0000020016161810 */ /* 0x000fe20007f9e0ff */
[----:B------:R0:W-:Y:S01]  /*3400*/  @P1 STG.E [R4.64], R47 ;  /* 0x0000002f04001986 */ /* 0x0001e2000c101904 */
[----:B------:R-:W-:Y:S02]  /*3410*/  @P1 IADD3.X R51, RZ, R51, RZ, P3, !PT ;  /* 0x00000033ff331210 */ /* 0x000fe40001ffe4ff */
[----:B------:R-:W-:Y:S01]  /*3420*/  @P1 IADD3.X R49, RZ, R49, RZ, P4, !PT ;  /* 0x00000031ff311210 */ /* 0x000fe200027fe4ff */
[----:B------:R1:W-:Y:S01]  /*3430*/  @P1 STG.E [R8.64], R23 ;  /* 0x0000001708001986 */ /* 0x0003e2000c101904 */
[----:B---3--:R-:W-:Y:S02]  /*3440*/  MOV R2, R26 ;  /* 0x0000001a00027202 */ /* 0x008fe40000000f00 */
[----:B------:R-:W-:-:S02]  /*3450*/  MOV R3, R51 ;  /* 0x0000003300037202 */ /* 0x000fc40000000f00 */
[----:B0-----:R-:W-:Y:S02]  /*3460*/  MOV R4, R22 ;  /* 0x0000001600047202 */ /* 0x001fe40000000f00 */
[----:B------:R-:W-:Y:S01]  /*3470*/  MOV R5, R49 ;  /* 0x0000003100057202 */ /* 0x000fe20000000f00 */
[----:B------:R-:W-:Y:S06]  /*3480*/  @!P0 EXIT ;  /* 0x000000000000894d */ /* 0x000fec0003800000 */
[----:B------:R-:W-:Y:S04]  /*3490*/  STG.E [R2.64], R31 ;  /* 0x0000001f02007986 */ /* 0x000fe8000c101904 */
[----:B------:R-:W-:Y:S01]  /*34a0*/  STG.E [R4.64], R25 ;  /* 0x0000001904007986 */ /* 0x000fe2000c101904 */
[----:B------:R-:W-:Y:S05]  /*34b0*/  EXIT ;  /* 0x000000000000794d */ /* 0x000fea0003800000 */
.L_x_1105:
[----:B------:R-:W-:Y:S01]  /*34c0*/  HFMA2.MMA R158, -RZ, RZ, 0, 5.9604644775390625e-08 ;  /* 0x00000001ff9e7435 */ /* 0x000fe200000001ff */
[----:B------:R-:W-:Y:S02]  /*34d0*/  MOV R111, R155 ;  /* 0x0000009b006f7202 */ /* 0x000fe40000000f00 */
[----:B------:R-:W-:-:S02]  /*34e0*/  MOV R113, 0x1f ;  /* 0x0000001f00717802 */ /* 0x000fc40000000f00 */
[----:B------:R-:W-:Y:S02]  /*34f0*/  MOV R160, 0xffffffff ;  /* 0xffffffff00a07802 */ /* 0x000fe40000000f00 */
[----:B------:R-:W-:Y:S02]  /*3500*/  MOV R108, 0x3520 ;  /* 0x00003520006c7802 */ /* 0x000fe40000000f00 */
[----:B-----5:R-:W-:Y:S05]  /*3510*/  CALL.REL.NOINC `($__internal_62_$__cuda_sm70_shflsync_bfly_p) ;  /* 0x0000046000007944 */ /* 0x020fea0003c00000 */
[----:B-1----:R-:W-:Y:S01]  /*3520*/  MOV R110, R111 ;  /* 0x0000006f006e7202 */ /* 0x002fe20000000f00 */
[----:B0-----:R-:W-:Y:S05]  /*3530*/  BRA `(.L_x_1114) ;  /* 0xffffdfc000007947 */ /* 0x001fea000383ffff */
.L_x_1106:
[----:B------:R-:W-:Y:S01]  /*3540*/  HFMA2.MMA R158, -RZ, RZ, 0, 5.9604644775390625e-08 ;  /* 0x00000001ff9e7435 */ /* 0x000fe200000001ff */
[----:B------:R-:W-:Y:S02]  /*3550*/  MOV R111, R156 ;  /* 0x0000009c006f7202 */ /* 0x000fe40000000f00 */
[----:B------:R-:W-:Y:S02]  /*3560*/  MOV R113, 0x1f ;  /* 0x0000001f00717802 */ /* 0x000fe40000000f00 */
[----:B------:R-:W-:Y:S02]  /*3570*/  MOV R160, 0xffffffff ;  /* 0xffffffff00a07802 */ /* 0x000fe40000000f00 */
[----:B------:R-:W-:-:S02]  /*3580*/  MOV R108, 0x35a0 ;  /* 0x000035a0006c7802 */ /* 0x000fc40000000f00 */
[----:B01---5:R-:W-:Y:S05]  /*3590*/  CALL.REL.NOINC `($__internal_62_$__cuda_sm70_shflsync_bfly_p) ;  /* 0x000003e000007944 */ /* 0x023fea0003c00000 */
[----:B------:R-:W-:Y:S01]  /*35a0*/  FADD.FTZ R155, R110, R155 ;  /* 0x0000009b6e9b7221 */ /* 0x000fe20000010000 */
[----:B0-----:R-:W-:Y:S01]  /*35b0*/  HFMA2.MMA R158, -RZ, RZ, 0, 1.1920928955078125e-07 ;  /* 0x00000002ff9e7435 */ /* 0x001fe200000001ff */
[----:B-1----:R-:W-:Y:S01]  /*35c0*/  FADD.FTZ R156, R156, R111 ;  /* 0x0000006f9c9c7221 */ /* 0x002fe20000010000 */
[----:B------:R-:W-:-:S02]  /*35d0*/  MOV R113, 0x1f ;  /* 0x0000001f00717802 */ /* 0x000fc40000000f00 */
[----:B------:R-:W-:Y:S02]  /*35e0*/  MOV R160, 0xffffffff ;  /* 0xffffffff00a07802 */ /* 0x000fe40000000f00 */
[----:B------:R-:W-:Y:S02]  /*35f0*/  MOV R111, R155 ;  /* 0x0000009b006f7202 */ /* 0x000fe40000000f00 */
[----:B------:R-:W-:Y:S02]  /*3600*/  MOV R108, 0x3620 ;  /* 0x00003620006c7802 */ /* 0x000fe40000000f00 */
[----:B------:R-:W-:Y:S05]  /*3610*/  CALL.REL.NOINC `($__internal_62_$__cuda_sm70_shflsync_bfly_p) ;  /* 0x0000036000007944 */ /* 0x000fea0003c00000 */
[----:B0-----:R-:W-:Y:S01]  /*3620*/  HFMA2.MMA R158, -RZ, RZ, 0, 1.1920928955078125e-07 ;  /* 0x00000002ff9e7435 */ /* 0x001fe200000001ff */
[----:B-1----:R-:W-:Y:S02]  /*3630*/  MOV R110, R111 ;  /* 0x0000006f006e7202 */ /* 0x002fe40000000f00 */
[----:B------:R-:W-:Y:S02]  /*3640*/  MOV R111, R156 ;  /* 0x0000009c006f7202 */ /* 0x000fe40000000f00 */
[----:B------:R-:W-:Y:S02]  /*3650*/  MOV R113, 0x1f ;  /* 0x0000001f00717802 */ /* 0x000fe40000000f00 */
[----:B------:R-:W-:-:S02]  /*3660*/  MOV R160, 0xffffffff ;  /* 0xffffffff00a07802 */ /* 0x000fc40000000f00 */
[----:B------:R-:W-:Y:S02]  /*3670*/  MOV R108, 0x3690 ;  /* 0x00003690006c7802 */ /* 0x000fe40000000f00 */
[----:B------:R-:W-:Y:S05]  /*3680*/  CALL.REL.NOINC `($__internal_62_$__cuda_sm70_shflsync_bfly_p) ;  /* 0x000002f000007944 */ /* 0x000fea0003c00000 */
[----:B------:R-:W-:Y:S01]  /*3690*/  FADD.FTZ R155, R110, R155 ;  /* 0x0000009b6e9b7221 */ /* 0x000fe20000010000 */
[----:B0-----:R-:W-:Y:S01]  /*36a0*/  HFMA2.MMA R158, -RZ, RZ, 0, 2.384185791015625e-07 ;  /* 0x00000004ff9e7435 */ /* 0x001fe200000001ff */
[----:B-1----:R-:W-:Y:S01]  /*36b0*/  FADD.FTZ R156, R156, R111 ;  /* 0x0000006f9c9c7221 */ /* 0x002fe20000010000 */
[----:B------:R-:W-:Y:S02]  /*36c0*/  MOV R113, 0x1f ;  /* 0x0000001f00717802 */ /* 0x000fe40000000f00 */
[----:B------:R-:W-:Y:S02]  /*36d0*/  MOV R160, 0xffffffff ;  /* 0xffffffff00a07802 */ /* 0x000fe40000000f00 */
[----:B------:R-:W-:Y:S02]  /*36e0*/  MOV R111, R155 ;  /* 0x0000009b006f7202 */ /* 0x000fe40000000f00 */
[----:B------:R-:W-:Y:S02]  /*36f0*/  MOV R108, 0x3710 ;  /* 0x00003710006c7802 */ /* 0x000fe40000000f00 */
[----:B------:R-:W-:Y:S05]  /*3700*/  CALL.REL.NOINC `($__internal_62_$__cuda_sm70_shflsync_bfly_p) ;  /* 0x0000027000007944 */ /* 0x000fea0003c00000 */
[----:B0-----:R-:W-:Y:S01]  /*3710*/  HFMA2.MMA R158, -RZ, RZ, 0, 2.384185791015625e-07 ;  /* 0x00000004ff9e7435 */ /* 0x001fe200000001ff */
[----:B-1----:R-:W-:-:S02]  /*3720*/  MOV R110, R111 ;  /* 0x0000006f006e7202 */ /* 0x002fc40000000f00 */
[----:B------:R-:W-:Y:S02]  /*3730*/  MOV R111, R156 ;  /* 0x0000009c006f7202 */ /* 0x000fe40000000f00 */
[----:B------:R-:W-:Y:S02]  /*3740*/  MOV R113, 0x1f ;  /* 0x0000001f00717802 */ /* 0x000fe40000000f00 */
[----:B------:R-:W-:Y:S02]  /*3750*/  MOV R160, 0xffffffff ;  /* 0xffffffff00a07802 */ /* 0x000fe40000000f00 */
[----:B------:R-:W-:Y:S02]  /*3760*/  MOV R108, 0x3780 ;  /* 0x00003780006c7802 */ /* 0x000fe40000000f00 */
[----:B------:R-:W-:Y:S05]  /*3770*/  CALL.REL.NOINC `($__internal_62_$__cuda_sm70_shflsync_bfly_p) ;  /* 0x0000020000007944 */ /* 0x000fea0003c00000 */
[----:B------:R-:W-:Y:S01]  /*3780*/  FADD.FTZ R155, R110, R155 ;  /* 0x0000009b6e9b7221 */ /* 0x000fe20000010000 */
[----:B0-----:R-:W-:Y:S01]  /*3790*/  HFMA2.MMA R158, -RZ, RZ, 0, 4.76837158203125e-07 ;  /* 0x00000008ff9e7435 */ /* 0x001fe200000001ff */
[----:B-1----:R-:W-:Y:S01]  /*37a0*/  FADD.FTZ R114, R156, R111 ;  /* 0x0000006f9c727221 */ /* 0x002fe20000010000 */
[----:B------:R-:W-:Y:S02]  /*37b0*/  MOV R113, 0x1f ;  /* 0x0000001f00717802 */ /* 0x000fe40000000f00 */
[----:B------:R-:W-:-:S02]  /*37c0*/  MOV R160, 0xffffffff ;  /* 0xffffffff00a07802 */ /* 0x000fc40000000f00 */
[----:B------:R-:W-:Y:S02]  /*37d0*/  MOV R111, R155 ;  /* 0x0000009b006f7202 */ /* 0x000fe40000000f00 */
[----:B------:R-:W-:Y:S02]  /*37e0*/  MOV R108, 0x3800 ;  /* 0x00003800006c7802 */ /* 0x000fe40000000f00 */
[----:B------:R-:W-:Y:S05]  /*37f0*/  CALL.REL.NOINC `($__internal_62_$__cuda_sm70_shflsync_bfly_p) ;  /* 0x0000018000007944 */ /* 0x000fea0003c00000 */
[----:B0-----:R-:W-:Y:S01]  /*3800*/  HFMA2.MMA R158, -RZ, RZ, 0, 4.76837158203125e-07 ;  /* 0x00000008ff9e7435 */ /* 0x001fe200000001ff */
[----:B-1----:R-:W-:Y:S02]  /*3810*/  MOV R110, R111 ;  /* 0x0000006f006e7202 */ /* 0x002fe40000000f00 */
[----:B------:R-:W-:Y:S02]  /*3820*/  MOV R111, R114 ;  /* 0x00000072006f7202 */ /* 0x000fe40000000f00 */
[----:B------:R-:W-:Y:S02]  /*3830*/  MOV R113, 0x1f ;  /* 0x0000001f00717802 */ /* 0x000fe40000000f00 */
[----:B------:R-:W-:Y:S02]  /*3840*/  MOV R160, 0xffffffff ;  /* 0xffffffff00a07802 */ /* 0x000fe40000000f00 */
[----:B------:R-:W-:-:S02]  /*3850*/  MOV R108, 0x3870 ;  /* 0x00003870006c7802 */ /* 0x000fc40000000f00 */
[----:B------:R-:W-:Y:S05]  /*3860*/  CALL.REL.NOINC `($__internal_62_$__cuda_sm70_shflsync_bfly_p) ;  /* 0x0000011000007944 */ /* 0x000fea0003c00000 */
[----:B------:R-:W-:Y:S01]  /*3870*/  FADD.FTZ R112, R110, R155 ;  /* 0x0000009b6e707221 */ /* 0x000fe20000010000 */
[----:B0-----:R-:W-:Y:S01]  /*3880*/  HFMA2.MMA R158, -RZ, RZ, 0, 9.5367431640625e-07 ;  /* 0x00000010ff9e7435 */ /* 0x001fe200000001ff */
[----:B-1----:R-:W-:Y:S01]  /*3890*/  FADD.FTZ R114, R114, R111 ;  /* 0x0000006f72727221 */ /* 0x002fe20000010000 */
[----:B------:R-:W-:-:S02]  /*38a0*/  MOV R113, 0x1f ;  /* 0x0000001f00717802 */ /* 0x000fc40000000f00 */
[----:B------:R-:W-:Y:S02]  /*38b0*/  MOV R160, 0xffffffff ;  /* 0xffffffff00a07802 */ /* 0x000fe40000000f00 */
[----:B------:R-:W-:Y:S02]  /*38c0*/  MOV R111, R112 ;  /* 0x00000070006f7202 */ /* 0x000fe40000000f00 */
[----:B------:R-:W-:Y:S02]  /*38d0*/  MOV R108, 0x38f0 ;  /* 0x000038f0006c7802 */ /* 0x000fe40000000f00 */
[----:B------:R-:W-:Y:S05]  /*38e0*/  CALL.REL.NOINC `($__internal_62_$__cuda_sm70_shflsync_bfly_p) ;  /* 0x0000009000007944 */ /* 0x000fea0003c00000 */
[----:B0-----:R-:W-:Y:S01]  /*38f0*/  HFMA2.MMA R158, -RZ, RZ, 0, 9.5367431640625e-07 ;  /* 0x00000010ff9e7435 */ /* 0x001fe200000001ff */
[----:B-1----:R-:W-:Y:S02]  /*3900*/  MOV R115, R111 ;  /* 0x0000006f00737202 */ /* 0x002fe40000000f00 */
[----:B------:R-:W-:Y:S02]  /*3910*/  MOV R111, R114 ;  /* 0x00000072006f7202 */ /* 0x000fe40000000f00 */
[----:B------:R-:W-:Y:S02]  /*3920*/  MOV R113, 0x1f ;  /* 0x0000001f00717802 */ /* 0x000fe40000000f00 */
[----:B------:R-:W-:-:S02]  /*3930*/  MOV R160, 0xffffffff ;  /* 0xffffffff00a07802 */ /* 0x000fc40000000f00 */
[----:B------:R-:W-:Y:S02]  /*3940*/  MOV R108, 0x3960 ;  /* 0x00003960006c7802 */ /* 0x000fe40000000f00 */
[----:B------:R-:W-:Y:S05]  /*3950*/  CALL.REL.NOINC `($__internal_62_$__cuda_sm70_shflsync_bfly_p) ;  /* 0x0000002000007944 */ /* 0x000fea0003c00000 */
[----:B-1----:R-:W-:Y:S01]  /*3960*/  MOV R109, R111 ;  /* 0x0000006f006d7202 */ /* 0x002fe20000000f00 */
[----:B0-----:R-:W-:Y:S05]  /*3970*/  BRA `(.L_x_1115) ;  /* 0xffffdca000007947 */ /* 0x001fea000383ffff */
        .weak           $__internal_62_$__cuda_sm70_shflsync_bfly_p
        .type           $__internal_62_$__cuda_sm70_shflsync_bfly_p,@function
        .size           $__internal_62_$__cuda_sm70_shflsync_bfly_p,(.L_x_2299 - $__internal_62_$__cuda_sm70_shflsync_bfly_p)
$__internal_62_$__cuda_sm70_shflsync_bfly_p:
[----:B------:R-:W-:Y:S01]  /*3980*/  HFMA2.MMA R109, -RZ, RZ, 0, 0 ;  /* 0x00000000ff6d7435 */ /* 0x000fe200000001ff */
[----:B------:R-:W-:Y:S04]  /*3990*/  WARPSYNC R160 ;  /* 0x000000a000007348 */ /* 0x000fe80003800000 */
[----:B------:R0:W1:Y:S01]  /*39a0*/  SHFL.BFLY PT, R111, R111, R158, R113 ;  /* 0x0c00009e6f6f7389 */ /* 0x00006200000e0071 */
[----:B------:R-:W-:Y:S05]  /*39b0*/  RET.REL.NODEC R108 `(_ZN10layer_norm31ln_parallel_residual_bwd_kernelINS_13Kernel_traitsIf6__halfS2_S2_fjLj768ELj1ELj4ELj1ELj16ENS_18Kernel_traits_baseILj768EfS2_S2_S2_fjLj128EEEEELb0ELb1ELb0EEEvNS_9BwdParamsE) ;  /* 0xffffc6406c007950 */ /* 0x000fea0003c3ffff */
.L_x_1116:
        /* <DEDUP_REMOVED lines=12> */
.L_x_2299:


//--------------------- .text._ZN10layer_norm31ln_parallel_residual_bwd_kernelINS_13Kernel_traitsIf6__halfS2_S2_fjLj768ELj1ELj4ELj1ELj16ENS_18Kernel_traits_baseILj768EfS2_S2_S2_fjLj128EEEEELb0ELb1ELb1EEEvNS_9BwdParamsE --------------------------
	.section	.text._ZN10layer_norm31ln_parallel_residual_bwd_kernelINS_13Kernel_traitsIf6__halfS2_S2_fjLj768ELj1ELj4ELj1ELj16ENS_18Kernel_traits_baseILj768EfS2_S2_S2_fjLj128EEEEELb0ELb1ELb1EEEvNS_9BwdParamsE,"ax",@progbits
	.sectioninfo	@"SHI_REGISTERS=168"
	.align	128
        .global         _ZN10layer_norm31ln_parallel_residual_bwd_kernelINS_13Kernel_traitsIf6__halfS2_S2_fjLj768ELj1ELj4ELj1ELj16ENS_18Kernel_traits_baseILj768EfS2_S2_S2_fjLj128EEEEELb0ELb1ELb1EEEvNS_9BwdParamsE
        .type           _ZN10layer_norm31ln_parallel_residual_bwd_kernelINS_13Kernel_traitsIf6__halfS2_S2_fjLj768ELj1ELj4ELj1ELj16ENS_18Kernel_traits_baseILj768EfS2_S2_S2_fjLj128EEEEELb0ELb1ELb1EEEvNS_9BwdParamsE,@function
        .size           _ZN10layer_norm31ln_parallel_residual_bwd_kernelINS_13Kernel_traitsIf6__halfS2_S2_fjLj768ELj1ELj4ELj1ELj16ENS_18Kernel_traits_baseILj768EfS2_S2_S2_fjLj128EEEEELb0ELb1ELb1EEEvNS_9BwdParamsE,(.L_x_2300 - _ZN10layer_norm31ln_parallel_residual_bwd_kernelINS_13Kernel_traitsIf6__halfS2_S2_fjLj768ELj1ELj4ELj1ELj16ENS_18Kernel_traits_baseILj768EfS2_S2_S2_fjLj128EEEEELb0ELb1ELb1EEEvNS_9BwdParamsE)
        .other          _ZN10layer_norm31ln_parallel_residual_bwd_kernelINS_13Kernel_traitsIf6__halfS2_S2_fjLj768ELj1ELj4ELj1ELj16ENS_18Kernel_traits_baseILj768EfS2_S2_S2_fjLj128EEEEELb0ELb1ELb1EEEvNS_9BwdParamsE,@"STO_CUDA_ENTRY STV_DEFAULT"
_ZN10layer_norm31ln_parallel_residual_bwd_kernelINS_13Kernel_traitsIf6__halfS2_S2_fjLj768ELj1ELj4ELj1ELj16ENS_18Kernel_traits_baseILj768EfS2_S2_S2_fjLj128EEEEELb0ELb1ELb1EEEvNS_9BwdParamsE:
.text._ZN10layer_norm31ln_parallel_residual_bwd_kernelINS_13Kernel_traitsIf6__halfS2_S2_fjLj768ELj1ELj4ELj1ELj16ENS_18Kernel_traits_baseILj768EfS2_S2_S2_fjLj128EEEEELb0ELb1ELb1EEEvNS_9BwdParamsE:
        /* <DEDUP_REMOVED lines=34> */
.L_x_1118:
        /* <DEDUP_REMOVED lines=38> */
.L_x_1124:
        /* <DEDUP_REMOVED lines=15> */
[----:B------:R-:W-:Y:S01]  /*0570*/  MOV R76, 0x4 ;  /* 0x00000004004c7802 */ /* 0x000fe20000000f00 */
[----:B------:R-:W2:Y:S01]  /*0580*/  LDG.E.128 R48, [R48.64] ;  /* 0x0000000430307981 */ /* 0x000ea2000c1e1d00 */
[----:B------:R-:W-:Y:S01]  /*0590*/  SHF.L.U32 R127, R135, 0x4, RZ ;  /* 0x00000004877f7819 */ /* 0x000fe200000006ff */
[----:B------:R-:W-:Y:S01]  /*05a0*/  IMAD.WIDE.U32 R52, R3, R68, c[0x0][0x208] ;  /* 0x0000820003347625 */ /* 0x000fe200078e0044 */
[----:B------:R-:W-:-:S02]  /*05b0*/  IADD3.X R57, R131, c[0x0][0x18c], RZ, P0, !PT ;  /* 0x0000630083397a10 */ /* 0x000fc400007fe4ff */
[----:B------:R-:W-:Y:S01]  /*05c0*/  SHF.R.U32.HI R128, RZ, 0x1c, R135 ;  /* 0x0000001cff807819 */ /* 0x000fe20000011687 */
[----:B------:R-:W-:Y:S01]  /*05d0*/  IMAD.WIDE R74, R125, R76, c[0x0][0x1a0] ;  /* 0x000068007d4a7625 */ /* 0x000fe200078e024c */
[----:B------:R-:W-:Y:S01]  /*05e0*/  IADD3 R64, P0, R127, c[0x0][0x188], RZ ;  /* 0x000062007f407a10 */ /* 0x000fe20007f1e0ff */
[----:B------:R-:W3:Y:S02]  /*05f0*/  LDG.E.128 R52, [R52.64] ;  /* 0x0000000434347981 */ /* 0x000ee4000c1e1d00 */
[----:B------:R-:W-:Y:S01]  /*0600*/  IMAD.WIDE.U32 R60, R73, R68, c[0x0][0x208] ;  /* 0x00008200493c7625 */ /* 0x000fe200078e0044 */
[----:B------:R-:W-:Y:S01]  /*0610*/  IADD3.X R65, R128, c[0x0][0x18c], RZ, P0, !PT ;  /* 0x0000630080417a10 */ /* 0x000fe200007fe4ff */
[----:B------:R0:W4:Y:S02]  /*0620*/  LDG.E R133, [R74.64] ;  /* 0x000000044a857981 */ /* 0x000124000c1e1900 */
[----:B------:R-:W-:Y:S02]  /*0630*/  IMAD.WIDE R76, R125, R76, c[0x0][0x1a8] ;  /* 0x00006a007d4c7625 */ /* 0x000fe400078e024c */
[----:B------:R-:W3:Y:S02]  /*0640*/  LDG.E.128 R56, [R56.64] ;  /* 0x0000000438387981 */ /* 0x000ee4000c1e1d00 */
[----:B------:R-:W-:-:S02]  /*0650*/  IMAD.WIDE.U32 R68, R135, R68, c[0x0][0x208] ;  /* 0x0000820087447625 */ /* 0x000fc400078e0044 */
[----:B------:R-:W3:Y:S04]  /*0660*/  LDG.E.128 R64, [R64.64] ;  /* 0x0000000440407981 */ /* 0x000ee8000c1e1d00 */
[----:B------:R-:W3:Y:S04]  /*0670*/  LDG.E.128 R60, [R60.64] ;  /* 0x000000043c3c7981 */ /* 0x000ee8000c1e1d00 */
[----:B------:R2:W3:Y:S04]  /*0680*/  LDG.E R76, [R76.64] ;  /* 0x000000044c4c7981 */ /* 0x0004e8000c1e1900 */
        /* <DEDUP_REMOVED lines=13> */
[----:B--2---:R-:W-:-:S02]  /*0760*/  HADD2.F32 R77, -RZ, R48.H0_H0 ;  /* 0x20000030ff4d7230 */ /* 0x004fc40000004100 */
[----:B------:R-:W-:Y:S02]  /*0770*/  HADD2.F32 R134, -RZ, R48.H1_H1 ;  /* 0x30000030ff867230 */ /* 0x000fe40000004100 */
[--C-:B------:R-:W-:Y:S02]  /*0780*/  HADD2.F32 R135, -RZ, R49.reuse.H1_H1 ;  /* 0x30000031ff877230 */ /* 0x100fe40000004100 */
[----:B------:R-:W-:Y:S01]  /*0790*/  HADD2.F32 R48, -RZ, R49.H0_H0 ;  /* 0x20000031ff307230 */ /* 0x000fe20000004100 */
[----:B----4-:R-:W-:Y:S01]  /*07a0*/  FSEL R133, R133, RZ, !P0 ;  /* 0x000000ff85857208 */ /* 0x010fe20004000000 */
[----:B---3--:R-:W-:Y:S02]  /*07b0*/  HADD2.F32 R3, -RZ, R52.H0_H0 ;  /* 0x20000034ff037230 */ /* 0x008fe40000004100 */
[----:B-1----:R-:W-:Y:S02]  /*07c0*/  HADD2.F32 R72, -RZ, R56.H1_H1 ;  /* 0x30000038ff487230 */ /* 0x002fe40000004100 */
[----:B------:R-:W-:-:S02]  /*07d0*/  FADD.FTZ R77, -R133, R77 ;  /* 0x0000004d854d7221 */ /* 0x000fc40000010100 */
[C---:B------:R-:W-:Y:S01]  /*07e0*/  FADD.FTZ R135, -R133.reuse, R135 ;  /* 0x0000008785877221 */ /* 0x040fe20000010100 */
[--C-:B------:R-:W-:Y:S02]  /*07f0*/  HADD2.F32 R146, -RZ, R65.reuse.H0_H0 ;  /* 0x20000041ff927230 */ /* 0x100fe40000004100 */
[----:B------:R-:W-:Y:S01]  /*0800*/  HADD2.F32 R148, -RZ, R65.H1_H1 ;  /* 0x30000041ff947230 */ /* 0x000fe20000004100 */
[----:B------:R-:W-:Y:S01]  /*0810*/  FADD.FTZ R65, -R133, R134 ;  /* 0x0000008685417221 */ /* 0x000fe20000010100 */
[--C-:B------:R-:W-:Y:S02]  /*0820*/  HADD2.F32 R143, -RZ, R63.reuse.H0_H0 ;  /* 0x2000003fff8f7230 */ /* 0x100fe40000004100 */
[----:B------:R-:W-:Y:S02]  /*0830*/  HADD2.F32 R144, -RZ, R63.H1_H1 ;  /* 0x3000003fff907230 */ /* 0x000fe40000004100 */
[----:B------:R-:W-:Y:S02]  /*0840*/  HADD2.F32 R63, -RZ, R64.H0_H0 ;  /* 0x20000040ff3f7230 */ /* 0x000fe40000004100 */
[----:B------:R-:W-:-:S02]  /*0850*/  HADD2.F32 R152, -RZ, R67.H0_H0 ;  /* 0x20000043ff987230 */ /* 0x000fc40000004100 */
[----:B------:R-:W-:Y:S01]  /*0860*/  HADD2.F32 R154, -RZ, R67.H1_H1 ;  /* 0x30000043ff9a7230 */ /* 0x000fe20000004100 */
[C---:B------:R-:W-:Y:S01]  /*0870*/  FADD.FTZ R67, -R133.reuse, R48 ;  /* 0x0000003085437221 */ /* 0x040fe20000010100 */
[--C-:B0-----:R-:W-:Y:S01]  /*0880*/  HADD2.F32 R75, -RZ, R55.reuse.H0_H0 ;  /* 0x20000037ff4b7230 */ /* 0x101fe20000004100 */
[----:B------:R-:W-:Y:S01]  /*0890*/  FADD.FTZ R149, -R133, R72 ;  /* 0x0000004885957221 */ /* 0x000fe20000010100 */
[----:B------:R-:W-:Y:S01]  /*08a0*/  HADD2.F32 R139, -RZ, R55.H1_H1 ;  /* 0x30000037ff8b7230 */ /* 0x000fe20000004100 */
[C---:B------:R-:W-:Y:S01]  /*08b0*/  FMUL.FTZ R48, R76.reuse, R77 ;  /* 0x0000004d4c307220 */ /* 0x040fe20000410000 */
[----:B------:R-:W-:Y:S01]  /*08c0*/  HADD2.F32 R64, -RZ, R64.H1_H1 ;  /* 0x30000040ff407230 */ /* 0x000fe20000004100 */
[C---:B------:R-:W-:Y:S01]  /*08d0*/  FMUL.FTZ R65, R76.reuse, R65 ;  /* 0x000000414c417220 */ /* 0x040fe20000410000 */
[----:B------:R-:W-:Y:S01]  /*08e0*/  HADD2.F32 R52, -RZ, R52.H1_H1 ;  /* 0x30000034ff347230 */ /* 0x000fe20000004100 */
[----:B------:R-:W-:Y:S01]  /*08f0*/  FMUL.FTZ R135, R76, R135 ;  /* 0x000000874c877220 */ /* 0x000fe20000410000 */
[----:B------:R-:W-:-:S02]  /*0900*/  HADD2.F32 R2, -RZ, R53.H1_H1 ;  /* 0x30000035ff027230 */ /* 0x000fc40000004100 */
[----:B------:R-:W-:Y:S02]  /*0910*/  HADD2.F32 R55, -RZ, R56.H0_H0 ;  /* 0x20000038ff377230 */ /* 0x000fe40000004100 */
[--C-:B------:R-:W-:Y:S02]  /*0920*/  HADD2.F32 R49, -RZ, R50.reuse.H0_H0 ;  /* 0x20000032ff317230 */ /* 0x100fe40000004100 */
[----:B------:R-:W-:Y:S02]  /*0930*/  HADD2.F32 R136, -RZ, R50.H1_H1 ;  /* 0x30000032ff887230 */ /* 0x000fe40000004100 */
[--C-:B------:R-:W-:Y:S02]  /*0940*/  HADD2.F32 R56, -RZ, R57.reuse.H0_H0 ;  /* 0x20000039ff387230 */ /* 0x100fe40000004100 */
[----:B------:R-:W-:Y:S02]  /*0950*/  HADD2.F32 R74, -RZ, R57.H1_H1 ;  /* 0x30000039ff4a7230 */ /* 0x000fe40000004100 */
[----:B------:R-:W-:-:S02]  /*0960*/  HADD2.F32 R77, -RZ, R71.H0_H0 ;  /* 0x20000047ff4d7230 */ /* 0x000fc40000004100 */
[----:B------:R-:W-:Y:S01]  /*0970*/  HADD2.F32 R72, -RZ, R71.H1_H1 ;  /* 0x30000047ff487230 */ /* 0x000fe20000004100 */
[----:B------:R-:W-:Y:S01]  /*0980*/  FMUL.FTZ R71, R24, R3 ;  /* 0x0000000318477220 */ /* 0x000fe20000410000 */
[--C-:B------:R-:W-:Y:S02]  /*0990*/  HADD2.F32 R50, -RZ, R51.reuse.H0_H0 ;  /* 0x20000033ff327230 */ /* 0x100fe40000004100 */
[----:B------:R-:W-:Y:S02]  /*09a0*/  HADD2.F32 R57, -RZ, R58.H0_H0 ;  /* 0x2000003aff397230 */ /* 0x000fe40000004100 */
[----:B------:R-:W-:Y:S01]  /*09b0*/  HADD2.F32 R150, -RZ, R66.H0_H0 ;  /* 0x20000042ff967230 */ /* 0x000fe20000004100 */
[----:B------:R-:W-:Y:S01]  /*09c0*/  FADD.FTZ R161, -R133, R64 ;  /* 0x0000004085a17221 */ /* 0x000fe20000010100 */
[----:B------:R-:W-:Y:S02]  /*09d0*/  HADD2.F32 R51, -RZ, R51.H1_H1 ;  /* 0x30000033ff337230 */ /* 0x000fe40000004100 */
[----:B------:R-:W-:-:S02]  /*09e0*/  HADD2.F32 R58, -RZ, R58.H1_H1 ;  /* 0x3000003aff3a7230 */ /* 0x000fc40000004100 */
[--C-:B------:R-:W-:Y:S02]  /*09f0*/  HADD2.F32 R138, -RZ, R59.reuse.H0_H0 ;  /* 0x2000003bff8a7230 */ /* 0x100fe40000004100 */
[----:B------:R-:W-:Y:S02]  /*0a00*/  HADD2.F32 R140, -RZ, R59.H1_H1 ;  /* 0x3000003bff8c7230 */ /* 0x000fe40000004100 */
[----:B------:R-:W-:Y:S01]  /*0a10*/  HADD2.F32 R66, -RZ, R66.H1_H1 ;  /* 0x30000042ff427230 */ /* 0x000fe20000004100 */
[----:B------:R-:W-:Y:S01]  /*0a20*/  FADD.FTZ R124, R3, R124 ;  /* 0x0000007c037c7221 */ /* 0x000fe20000010000 */
[----:B------:R-:W-:Y:S01]  /*0a30*/  HADD2.F32 R73, -RZ, R53.H0_H0 ;  /* 0x20000035ff497230 */ /* 0x000fe20000004100 */
[----:B------:R-:W-:Y:S02]  /*0a40*/  FFMA.FTZ R129, R48, R3, R129 ;  /* 0x0000000330817223 */ /* 0x000fe40000010081 */
[----:B------:R-:W-:Y:S02]  /*0a50*/  FADD.FTZ R122, R52, R122 ;  /* 0x0000007a347a7221 */ /* 0x000fe40000010000 */
[----:B------:R-:W-:-:S02]  /*0a60*/  FMUL.FTZ R64, R76, R67 ;  /* 0x000000434c407220 */ /* 0x000fc40000410000 */
[----:B------:R-:W-:Y:S02]  /*0a70*/  FFMA.FTZ R123, R65, R52, R123 ;  /* 0x00000034417b7223 */ /* 0x000fe4000001007b */
[----:B------:R-:W-:Y:S02]  /*0a80*/  FADD.FTZ R118, R2, R118 ;  /* 0x0000007602767221 */ /* 0x000fe40000010000 */
[-C--:B------:R-:W-:Y:S02]  /*0a90*/  FFMA.FTZ R119, R135, R2.reuse, R119 ;  /* 0x0000000287777223 */ /* 0x080fe40000010077 */
[----:B------:R-:W-:Y:S02]  /*0aa0*/  FMUL.FTZ R134, R27, R2 ;  /* 0x000000021b867220 */ /* 0x000fe40000410000 */
[----:B------:R-:W-:Y:S02]  /*0ab0*/  FMUL.FTZ R52, R25, R52 ;  /* 0x0000003419347220 */ /* 0x000fe40000410000 */
[----:B------:R-:W-:-:S02]  /*0ac0*/  FADD.FTZ R3, RZ, R71 ;  /* 0x00000047ff037221 */ /* 0x000fc40000010000 */
[----:B------:R-:W-:Y:S02]  /*0ad0*/  FFMA.FTZ R2, R48, R71, RZ ;  /* 0x0000004730027223 */ /* 0x000fe400000100ff */
        /* <DEDUP_REMOVED lines=17> */
[----:B------:R-:W-:Y:S02]  /*0bf0*/  FADD.FTZ R133, -R133, R154 ;  /* 0x0000009a85857221 */ /* 0x000fe40000010100 */
[----:B------:R-:W-:Y:S02]  /*0c00*/  FADD.FTZ R120, R73, R120 ;  /* 0x0000007849787221 */ /* 0x000fe40000010000 */
[-C--:B------:R-:W-:Y:S02]  /*0c10*/  FFMA.FTZ R121, R64, R73.reuse, R121 ;  /* 0x0000004940797223 */ /* 0x080fe40000010079 */
[----:B------:R-:W-:Y:S02]  /*0c20*/  FMUL.FTZ R73, R26, R73 ;  /* 0x000000491a497220 */ /* 0x000fe40000410000 */
[----:B------:R-:W-:Y:S02]  /*0c30*/  FADD.FTZ R154, R3, R52 ;  /* 0x00000034039a7221 */ /* 0x000fe40000010000 */
[----:B------:R-:W-:Y:S01]  /*0c40*/  FFMA.FTZ R2, R65, R52, R2 ;  /* 0x0000003441027223 */ /* 0x000fe20000010002 */
[----:B------:R-:W-:Y:S01]  /*0c50*/  HADD2.F32 R53, -RZ, R54.H0_H0 ;  /* 0x20000036ff357230 */ /* 0x000fe20000004100 */
[----:B------:R-:W-:-:S02]  /*0c60*/  FMUL.FTZ R74, R76, R49 ;  /* 0x000000314c4a7220 */ /* 0x000fc40000410000 */
[----:B------:R-:W-:Y:S02]  /*0c70*/  FADD.FTZ R3, R154, R73 ;  /* 0x000000499a037221 */ /* 0x000fe40000010000 */
[----:B------:R-:W-:Y:S01]  /*0c80*/  FFMA.FTZ R2, R64, R73, R2 ;  /* 0x0000004940027223 */ /* 0x000fe20000010002 */
[----:B------:R-:W-:Y:S01]  /*0c90*/  HADD2.F32 R54, -RZ, R54.H1_H1 ;  /* 0x30000036ff367230 */ /* 0x000fe20000004100 */
        /* <DEDUP_REMOVED lines=11> */
[----:B------:R-:W-:Y:S02]  /*0d50*/  FMUL.FTZ R147, R76, R147 ;  /* 0x000000934c937220 */ /* 0x000fe40000410000 */
[----:B------:R-:W-:Y:S02]  /*0d60*/  FMUL.FTZ R136, R22, R75 ;  /* 0x0000004b16887220 */ /* 0x000fe40000410000 */
        /* <DEDUP_REMOVED lines=8> */
[C---:B------:R-:W-:Y:S02]  /*0df0*/  FMUL.FTZ R149, R76.reuse, R149 ;  /* 0x000000954c957220 */ /* 0x040fe40000410000 */
[----:B------:R-:W-:Y:S02]  /*0e00*/  FMUL.FTZ R55, R76, R55 ;  /* 0x000000374c377220 */ /* 0x000fe40000410000 */
[----:B------:R-:W-:-:S02]  /*0e10*/  FMUL.FTZ R140, R16, R59 ;  /* 0x0000003b108c7220 */ /* 0x000fc40000410000 */
[----:B------:R-:W-:Y:S02]  /*0e20*/  FADD.FTZ R3, R3, R138 ;  /* 0x0000008a03037221 */ /* 0x000fe40000010000 */
[----:B------:R-:W-:Y:S01]  /*0e30*/  FFMA.FTZ R2, R51, R138, R2 ;  /* 0x0000008a33027223 */ /* 0x000fe20000010002 */
[----:B------:R-:W-:Y:S01]  /*0e40*/  HADD2.F32 R141, -RZ, R61.H0_H0 ;  /* 0x2000003dff8d7230 */ /* 0x000fe20000004100 */
[----:B------:R-:W-:Y:S02]  /*0e50*/  FADD.FTZ R93, R60, R93 ;  /* 0x0000005d3c5d7221 */ /* 0x000fe40000010000 */
[-C--:B------:R-:W-:Y:S02]  /*0e60*/  FFMA.FTZ R0, R149, R60.reuse, R0 ;  /* 0x0000003c95007223 */ /* 0x080fe40000010000 */
[----:B------:R-:W-:Y:S02]  /*0e70*/  FMUL.FTZ R60, R17, R60 ;  /* 0x0000003c113c7220 */ /* 0x000fe40000410000 */
[----:B------:R-:W-:-:S02]  /*0e80*/  FADD.FTZ R3, R3, R140 ;  /* 0x0000008c03037221 */ /* 0x000fc40000010000 */
[----:B------:R-:W-:Y:S01]  /*0e90*/  FFMA.FTZ R2, R55, R140, R2 ;  /* 0x0000008c37027223 */ /* 0x000fe20000010002 */
[----:B------:R-:W-:Y:S01]  /*0ea0*/  HADD2.F32 R142, -RZ, R61.H1_H1 ;  /* 0x3000003dff8e7230 */ /* 0x000fe20000004100 */
[C---:B------:R-:W-:Y:S02]  /*0eb0*/  FMUL.FTZ R153, R76.reuse, R153 ;  /* 0x000000994c997220 */ /* 0x040fe40000410000 */
[----:B------:R-:W-:Y:S02]  /*0ec0*/  FMUL.FTZ R151, R76, R151 ;  /* 0x000000974c977220 */ /* 0x000fe40000410000 */
[----:B------:R-:W-:Y:S02]  /*0ed0*/  FMUL.FTZ R146, R18, R141 ;  /* 0x0000008d12927220 */ /* 0x000fe40000410000 */
[----:B------:R-:W-:Y:S02]  /*0ee0*/  FADD.FTZ R3, R3, R60 ;  /* 0x0000003c03037221 */ /* 0x000fe40000010000 */
[----:B------:R-:W-:Y:S01]  /*0ef0*/  FFMA.FTZ R2, R149, R60, R2 ;  /* 0x0000003c95027223 */ /* 0x000fe20000010002 */
[----:B------:R-:W-:Y:S01]  /*0f00*/  HADD2.F32 R61, -RZ, R62.H0_H0 ;  /* 0x2000003eff3d7230 */ /* 0x000fe20000004100 */
[----:B------:R-:W-:-:S02]  /*0f10*/  FADD.FTZ R95, R142, R95 ;  /* 0x0000005f8e5f7221 */ /* 0x000fc40000010000 */
[-C--:B------:R-:W-:Y:S02]  /*0f20*/  FFMA.FTZ R79, R153, R142.reuse, R79 ;  /* 0x0000008e994f7223 */ /* 0x080fe4000001004f */
[----:B------:R-:W-:Y:S02]  /*0f30*/  FMUL.FTZ R142, R19, R142 ;  /* 0x0000008e138e7220 */ /* 0x000fe40000410000 */
        /* <DEDUP_REMOVED lines=18> */
[----:B------:R-:W-:Y:S01]  /*1060*/  HADD2.F32 R50, -RZ, R68.H0_H0 ;  /* 0x20000044ff327230 */ /* 0x000fe20000004100 */
[----:B------:R-:W-:Y:S02]  /*1070*/  FADD.FTZ R99, R144, R99 ;  /* 0x0000006390637221 */ /* 0x000fe40000010000 */
[-C--:B------:R-:W-:Y:S02]  /*1080*/  FFMA.FTZ R83, R159, R144.reuse, R83 ;  /* 0x000000909f537223 */ /* 0x080fe40000010053 */
[----:B------:R-:W-:Y:S02]  /*1090*/  FMUL.FTZ R63, R76, R63 ;  /* 0x0000003f4c3f7220 */ /* 0x000fe40000410000 */
[----:B------:R-:W-:Y:S02]  /*10a0*/  FMUL.FTZ R144, R15, R144 ;  /* 0x000000900f907220 */ /* 0x000fe40000410000 */
[----:B------:R-:W-:-:S02]  /*10b0*/  FADD.FTZ R3, R3, R154 ;  /* 0x0000009a03037221 */ /* 0x000fc40000010000 */
[----:B------:R-:W-:Y:S01]  /*10c0*/  FFMA.FTZ R2, R157, R154, R2 ;  /* 0x0000009a9d027223 */ /* 0x000fe20000010002 */
[----:B------:R-:W-:Y:S01]  /*10d0*/  HADD2.F32 R68, -RZ, R68.H1_H1 ;  /* 0x30000044ff447230 */ /* 0x000fe20000004100 */
[----:B------:R-:W-:Y:S02]  /*10e0*/  FADD.FTZ R102, R50, R102 ;  /* 0x0000006632667221 */ /* 0x000fe40000010000 */
[-C--:B------:R-:W-:Y:S02]  /*10f0*/  FFMA.FTZ R86, R63, R50.reuse, R86 ;  /* 0x000000323f567223 */ /* 0x080fe40000010056 */
        /* <DEDUP_REMOVED lines=14> */
[----:B------:R-:W-:Y:S01]  /*11e0*/  FMUL.FTZ R165, R76, R165 ;  /* 0x000000a54ca57220 */ /* 0x000fe20000410000 */
[----:B------:R-:W-:Y:S01]  /*11f0*/  HADD2.F32 R69, -RZ, R70.H0_H0 ;  /* 0x20000046ff457230 */ /* 0x000fe20000004100 */
[----:B------:R-:W-:Y:S02]  /*1200*/  FMUL.FTZ R56, R10, R56 ;  /* 0x000000380a387220 */ /* 0x000fe40000410000 */
[----:B------:R-:W-:-:S02]  /*1210*/  FADD.FTZ R3, R3, R68 ;  /* 0x0000004403037221 */ /* 0x000fc40000010000 */
[----:B------:R-:W-:Y:S01]  /*1220*/  FFMA.FTZ R2, R161, R68, R2 ;  /* 0x00000044a1027223 */ /* 0x000fe20000010002 */
[----:B------:R-:W-:Y:S01]  /*1230*/  HADD2.F32 R70, -RZ, R70.H1_H1 ;  /* 0x30000046ff467230 */ /* 0x000fe20000004100 */
        /* <DEDUP_REMOVED lines=45> */
.L_x_1125:
        /* <DEDUP_REMOVED lines=18> */
.L_x_1126:
        /* <DEDUP_REMOVED lines=34> */
[----:B------:R-:W-:-:S02]  /*1850*/  FADD.FTZ R55, R140, -R55 ;  /* 0x800000378c377221 */ /* 0x000fc40000010000 */
[----:B------:R-:W-:Y:S02]  /*1860*/  FADD.FTZ R65, R52, -R65 ;  /* 0x8000004134417221 */ /* 0x000fe40000010000 */
[----:B------:R-:W-:Y:S02]  /*1870*/  FADD.FTZ R73, R73, -R64 ;  /* 0x8000004049497221 */ /* 0x000fe40000010000 */
[----:B------:R-:W-:Y:S02]  /*1880*/  FADD.FTZ R57, R148, -R57 ;  /* 0x8000003994397221 */ /* 0x000fe40000010000 */
[----:B0-----:R-:W-:Y:S01]  /*1890*/  FADD.FTZ R59, R50, -R63 ;  /* 0x8000003f323b7221 */ /* 0x001fe20000010000 */
[----:B------:R-:W-:Y:S01]  /*18a0*/  @P1 HADD2.F32 R50, -RZ, R35.H0_H0 ;  /* 0x20000023ff321230 */ /* 0x000fe20000004100 */
        /* <DEDUP_REMOVED lines=28> */
[C---:B------:R-:W-:Y:S01]  /*1a70*/  FMUL.FTZ R77, R76.reuse, R51 ;  /* 0x000000334c4d7220 */ /* 0x040fe20000410000 */
[----:B------:R-:W-:Y:S01]  /*1a80*/  @P1 HADD2.F32 R51, -RZ, R31.H0_H0 ;  /* 0x2000001fff331230 */ /* 0x000fe20000004100 */
        /* <DEDUP_REMOVED lines=10> */
[C---:B------:R-:W-:Y:S01]  /*1b30*/  FMUL.FTZ R54, R76.reuse, R49 ;  /* 0x000000314c367220 */ /* 0x040fe20000410000 */
[----:B------:R-:W-:Y:S01]  /*1b40*/  @P1 HADD2.F32 R49, -RZ, R30.H0_H0 ;  /* 0x2000001eff311230 */ /* 0x000fe20000004100 */
[C---:B------:R-:W-:Y:S02]  /*1b50*/  FMUL.FTZ R57, R76.reuse, R133 ;  /* 0x000000854c397220 */ /* 0x040fe40000410000 */
[----:B------:R-:W-:Y:S01]  /*1b60*/  FMUL.FTZ R76, R76, R3 ;  /* 0x000000034c4c7220 */ /* 0x000fe20000410000 */
[--C-:B------:R-:W-:Y:S01]  /*1b70*/  @P1 HADD2.F32 R3, -RZ, R29.reuse.H0_H0 ;  /* 0x2000001dff031230 */ /* 0x100fe20000004100 */
        /* <DEDUP_REMOVED lines=10> */
[----:B------:R-:W-:Y:S01]  /*1c20*/  @P1 FADD.FTZ R71, R71, R2 ;  /* 0x0000000247471221 */ /* 0x000fe20000010000 */
[--C-:B------:R-:W-:Y:S01]  /*1c30*/  @P1 HADD2.F32 R2, -RZ, R33.reuse.H0_H0 ;  /* 0x20000021ff021230 */ /* 0x100fe20000004100 */
[----:B------:R-:W-:Y:S01]  /*1c40*/  @P1 FADD.FTZ R68, R68, R3 ;  /* 0x0000000344441221 */ /* 0x000fe20000010000 */
[----:B------:R-:W-:Y:S01]  /*1c50*/  @P1 HADD2.F32 R3, -RZ, R32.H0_H0 ;  /* 0x20000020ff031230 */ /* 0x000fe20000004100 */
[----:B------:R-:W-:Y:S01]  /*1c60*/  @P1 FADD.FTZ R64, R64, R49 ;  /* 0x0000003140401221 */ /* 0x000fe20000010000 */
[----:B------:R-:W-:Y:S01]  /*1c70*/  @P1 HADD2.F32 R49, -RZ, R33.H1_H1 ;  /* 0x30000021ff311230 */ /* 0x000fe20000004100 */
        /* <DEDUP_REMOVED lines=12> */
[----:B------:R-:W-:Y:S01]  /*1d40*/  @P1 FADD.FTZ R63, R63, R2 ;  /* 0x000000023f3f1221 */ /* 0x000fe20000010000 */
[----:B------:R-:W-:Y:S01]  /*1d50*/  @P1 HADD2.F32 R2, -RZ, R37.H1_H1 ;  /* 0x30000025ff021230 */ /* 0x000fe20000004100 */
[----:B------:R-:W-:Y:S01]  /*1d60*/  @P1 FADD.FTZ R55, R55, R48 ;  /* 0x0000003037371221 */ /* 0x000fe20000010000 */
[--C-:B------:R-:W-:Y:S01]  /*1d70*/  @P1 HADD2.F32 R48, -RZ, R38.reuse.H0_H0 ;  /* 0x20000026ff301230 */ /* 0x100fe20000004100 */
[----:B------:R-:W-:Y:S01]  /*1d80*/  @P1 FADD.FTZ R58, R58, R3 ;  /* 0x000000033a3a1221 */ /* 0x000fe20000010000 */
[----:B------:R-:W-:Y:S01]  /*1d90*/  @P1 HADD2.F32 R3, -RZ, R38.H1_H1 ;  /* 0x30000026ff031230 */ /* 0x000fe20000004100 */
[----:B------:R-:W-:Y:S01]  /*1da0*/  @P1 FADD.FTZ R56, R56, R49 ;  /* 0x0000003138381221 */ /* 0x000fe20000010000 */
[----:B------:R-:W-:Y:S01]  /*1db0*/  @P1 HADD2.F32 R49, -RZ, R39.H1_H1 ;  /* 0x30000027ff311230 */ /* 0x000fe20000004100 */
[----:B------:R-:W-:Y:S01]  /*1dc0*/  @P1 FADD.FTZ R62, R62, R51 ;  /* 0x000000333e3e1221 */ /* 0x000fe20000010000 */
[----:B------:R-:W-:Y:S01]  /*1dd0*/  @P0 F2FP.PACK_AB R51, RZ, R74 ;  /* 0x0000004aff33023e */ /* 0x000fe200000000ff */
[----:B------:R-:W-:Y:S01]  /*1de0*/  @P1 FADD.FTZ R59, R59, R2 ;  /* 0x000000023b3b1221 */ /* 0x000fe20000010000 */
[----:B------:R-:W-:Y:S01]  /*1df0*/  @P0 F2FP.PACK_AB R52, RZ, R77 ;  /* 0x0000004dff34023e */ /* 0x000fe200000000ff */
[----:B------:R-:W-:Y:S01]  /*1e00*/  @P1 FADD.FTZ R61, R61, R48 ;  /* 0x000000303d3d1221 */ /* 0x000fe20000010000 */
[----:B------:R-:W-:Y:S01]  /*1e10*/  @P0 PRMT R43, R51, 0x7610, R43 ;  /* 0x00007610332b0816 */ /* 0x000fe2000000002b */
[----:B------:R-:W-:Y:S01]  /*1e20*/  @P1 FADD.FTZ R54, R54, R3 ;  /* 0x0000000336361221 */ /* 0x000fe20000010000 */
[----:B------:R-:W-:Y:S01]  /*1e30*/  @P0 F2FP.PACK_AB R3, RZ, R70 ;  /* 0x00000046ff03023e */ /* 0x000fe200000000ff */
[----:B------:R-:W-:Y:S01]  /*1e40*/  @P1 FADD.FTZ R57, R57, R50 ;  /* 0x0000003239391221 */ /* 0x000fe20000010000 */
[----:B------:R-:W-:Y:S01]  /*1e50*/  @P0 F2FP.PACK_AB R2, RZ, R68 ;  /* 0x00000044ff02023e */ /* 0x000fe200000000ff */
[----:B------:R-:W-:Y:S01]  /*1e60*/  @P1 FADD.FTZ R76, R76, R49 ;  /* 0x000000314c4c1221 */ /* 0x000fe20000010000 */
[----:B------:R-:W-:-:S02]  /*1e70*/  ISETP.NE.U32.AND P1, PT, RZ, c[0x0][0x250], PT ;  /* 0x00009400ff007a0c */ /* 0x000fc40003f25070 */
[----:B------:R-:W-:Y:S02]  /*1e80*/  @P0 F2FP.PACK_AB R49, RZ, R72 ;  /* 0x00000048ff31023e */ /* 0x000fe400000000ff */
[----:B------:R-:W-:Y:S02]  /*1e90*/  ISETP.NE.AND.EX P1, PT, RZ, c[0x0][0x254], PT, P1 ;  /* 0x00009500ff007a0c */ /* 0x000fe40003f25310 */
[----:B------:R-:W-:Y:S02]  /*1ea0*/  @P0 PRMT R43, R43, 0x5410, R52 ;  /* 0x000054102b2b0816 */ /* 0x000fe40000000034 */
[----:B------:R-:W-:Y:S02]  /*1eb0*/  @P0 F2FP.PACK_AB R50, RZ, R75 ;  /* 0x0000004bff32023e */ /* 0x000fe400000000ff */
[----:B------:R-:W-:Y:S02]  /*1ec0*/  @P0 F2FP.PACK_AB R48, RZ, R73 ;  /* 0x00000049ff30023e */ /* 0x000fe400000000ff */
[----:B------:R-:W-:-:S02]  /*1ed0*/  @P0 F2FP.PACK_AB R133, RZ, R71 ;  /* 0x00000047ff85023e */ /* 0x000fc400000000ff */
[----:B------:R-:W-:Y:S02]  /*1ee0*/  @P0 PRMT R42, R49, 0x7610, R42 ;  /* 0x00007610312a0816 */ /* 0x000fe4000000002a */
[----:B------:R-:W-:Y:S02]  /*1ef0*/  @P0 PRMT R41, R3, 0x7610, R41 ;  /* 0x0000761003290816 */ /* 0x000fe40000000029 */
[----:B------:R-:W-:Y:S02]  /*1f00*/  @P0 PRMT R40, R2, 0x7610, R40 ;  /* 0x0000761002280816 */ /* 0x000fe40000000028 */
[----:B------:R-:W-:Y:S02]  /*1f10*/  @P0 IADD3 R52, P3, R132, c[0x0][0x258], RZ ;  /* 0x0000960084340a10 */ /* 0x000fe40007f7e0ff */
[----:B------:R-:W-:Y:S02]  /*1f20*/  @P0 PRMT R42, R42, 0x5410, R50 ;  /* 0x000054102a2a0816 */ /* 0x000fe40000000032 */
[----:B------:R-:W-:-:S02]  /*1f30*/  @P0 PRMT R41, R41, 0x5410, R48 ;  /* 0x0000541029290816 */ /* 0x000fc40000000030 */
[----:B------:R-:W-:Y:S02]  /*1f40*/  @P0 IADD3.X R53, R137, c[0x0][0x25c], RZ, P3, !PT ;  /* 0x0000970089350a10 */ /* 0x000fe40001ffe4ff */
[----:B------:R-:W-:Y:S02]  /*1f50*/  @P0 PRMT R40, R40, 0x5410, R133 ;  /* 0x0000541028280816 */ /* 0x000fe40000000085 */
[----:B------:R-:W-:Y:S02]  /*1f60*/  IADD3 R2, P2, R132, c[0x0][0x248], RZ ;  /* 0x0000920084027a10 */ /* 0x000fe40007f5e0ff */
[----:B------:R-:W-:Y:S01]  /*1f70*/  F2FP.PACK_AB R51, R77, R74 ;  /* 0x0000004a4d33723e */ /* 0x000fe200000000ff */
[----:B------:R0:W-:Y:S01]  /*1f80*/  @P0 STG.E.128 [R52.64], R40 ;  /* 0x0000002834000986 */ /* 0x0001e2000c101d04 */
[----:B------:R-:W-:Y:S02]  /*1f90*/  IADD3.X R3, R137, c[0x0][0x24c], RZ, P2, !PT ;  /* 0x0000930089037a10 */ /* 0x000fe400017fe4ff */
[----:B------:R-:W-:-:S02]  /*1fa0*/  F2FP.PACK_AB R50, R75, R72 ;  /* 0x000000484b32723e */ /* 0x000fc400000000ff */
[----:B------:R-:W-:Y:S02]  /*1fb0*/  F2FP.PACK_AB R49, R73, R70 ;  /* 0x000000464931723e */ /* 0x000fe400000000ff */
[----:B------:R-:W-:Y:S02]  /*1fc0*/  F2FP.PACK_AB R48, R71, R68 ;  /* 0x000000444730723e */ /* 0x000fe400000000ff */
[----:B------:R-:W-:Y:S02]  /*1fd0*/  @P1 F2FP.PACK_AB R133, RZ, R74 ;  /* 0x0000004aff85123e */ /* 0x000fe400000000ff */
[----:B------:R-:W-:Y:S01]  /*1fe0*/  @P1 F2FP.PACK_AB R74, RZ, R72 ;  /* 0x00000048ff4a123e */ /* 0x000fe200000000ff */
[----:B------:R1:W-:Y:S01]  /*1ff0*/  STG.E.128 [R2.64], R48 ;  /* 0x0000003002007986 */ /* 0x0003e2000c101d04 */
[----:B------:R-:W-:Y:S02]  /*2000*/  @P1 F2FP.PACK_AB R72, RZ, R70 ;  /* 0x00000046ff48123e */ /* 0x000fe400000000ff */
[----:B------:R-:W-:-:S02]  /*2010*/  @P1 F2FP.PACK_AB R70, RZ, R68 ;  /* 0x00000044ff46123e */ /* 0x000fc400000000ff */
[----:B------:R-:W-:Y:S02]  /*2020*/  @P1 IADD3 R132, P2, R132, c[0x0][0x250], RZ ;  /* 0x0000940084841a10 */ /* 0x000fe40007f5e0ff */
[----:B0-----:R-:W-:Y:S02]  /*2030*/  @P0 F2FP.PACK_AB R53, RZ, R69 ;  /* 0x00000045ff35023e */ /* 0x001fe400000000ff */
[----:B------:R-:W-:Y:S02]  /*2040*/  @P0 F2FP.PACK_AB R52, RZ, R64 ;  /* 0x00000040ff34023e */ /* 0x000fe400000000ff */
[----:B------:R-:W-:Y:S02]  /*2050*/  @P0 PRMT R43, R53, 0x7610, R43 ;  /* 0x00007610352b0816 */ /* 0x000fe4000000002b */
[----:B------:R-:W-:Y:S02]  /*2060*/  @P1 PRMT R47, R133, 0x7610, R47 ;  /* 0x00007610852f1816 */ /* 0x000fe4000000002f */
[----:B------:R-:W-:-:S02]  /*2070*/  @P1 F2FP.PACK_AB R77, RZ, R77 ;  /* 0x0000004dff4d123e */ /* 0x000fc400000000ff */
[----:B------:R-:W-:Y:S02]  /*2080*/  @P1 F2FP.PACK_AB R75, RZ, R75 ;  /* 0x0000004bff4b123e */ /* 0x000fe400000000ff */
[----:B-1----:R-:W-:Y:S02]  /*2090*/  @P0 F2FP.PACK_AB R49, RZ, R67 ;  /* 0x00000043ff31023e */ /* 0x002fe400000000ff */
[----:B------:R-:W-:Y:S02]  /*20a0*/  @P0 F2FP.PACK_AB R3, RZ, R65 ;  /* 0x00000041ff03023e */ /* 0x000fe400000000ff */
[----:B------:R-:W-:Y:S02]  /*20b0*/  @P0 F2FP.PACK_AB R2, RZ, R60 ;  /* 0x0000003cff02023e */ /* 0x000fe400000000ff */
[----:B------:R-:W-:Y:S02]  /*20c0*/  @P1 F2FP.PACK_AB R73, RZ, R73 ;  /* 0x00000049ff49123e */ /* 0x000fe400000000ff */
[----:B------:R-:W-:-:S02]  /*20d0*/  @P1 F2FP.PACK_AB R71, RZ, R71 ;  /* 0x00000047ff47123e */ /* 0x000fc400000000ff */
[----:B------:R-:W-:Y:S02]  /*20e0*/  @P1 PRMT R46, R74, 0x7610, R46 ;  /* 0x000076104a2e1816 */ /* 0x000fe4000000002e */
[----:B------:R-:W-:Y:S02]  /*20f0*/  @P1 PRMT R45, R72, 0x7610, R45 ;  /* 0x00007610482d1816 */ /* 0x000fe4000000002d */
[----:B------:R-:W-:Y:S02]  /*2100*/  @P1 PRMT R44, R70, 0x7610, R44 ;  /* 0x00007610462c1816 */ /* 0x000fe4000000002c */
[----:B------:R-:W-:Y:S02]  /*2110*/  @P1 IADD3.X R133, R137, c[0x0][0x254], RZ, P2, !PT ;  /* 0x0000950089851a10 */ /* 0x000fe400017fe4ff */
[----:B------:R-:W-:Y:S02]  /*2120*/  @P0 PRMT R43, R43, 0x5410, R52 ;  /* 0x000054102b2b0816 */ /* 0x000fe40000000034 */
[----:B------:R-:W-:-:S02]  /*2130*/  @P0 F2FP.PACK_AB R50, RZ, R62 ;  /* 0x0000003eff32023e */ /* 0x000fc400000000ff */
[----:B------:R-:W-:Y:S02]  /*2140*/  @P0 F2FP.PACK_AB R48, RZ, R66 ;  /* 0x00000042ff30023e */ /* 0x000fe400000000ff */
[----:B------:R-:W-:Y:S02]  /*2150*/  @P0 F2FP.PACK_AB R68, RZ, R63 ;  /* 0x0000003fff44023e */ /* 0x000fe400000000ff */
[----:B------:R-:W-:Y:S02]  /*2160*/  @P0 PRMT R42, R49, 0x7610, R42 ;  /* 0x00007610312a0816 */ /* 0x000fe4000000002a */
[----:B------:R-:W-:Y:S02]  /*2170*/  @P0 PRMT R41, R3, 0x7610, R41 ;  /* 0x0000761003290816 */ /* 0x000fe40000000029 */
[----:B------:R-:W-:Y:S02]  /*2180*/  @P0 PRMT R40, R2, 0x7610, R40 ;  /* 0x0000761002280816 */ /* 0x000fe40000000028 */
[----:B------:R-:W-:-:S02]  /*2190*/  @P0 IADD3 R52, P2, R130, c[0x0][0x258], RZ ;  /* 0x0000960082340a10 */ /* 0x000fc40007f5e0ff */
[----:B------:R-:W-:Y:S02]  /*21a0*/  IADD3 R2, P3, R130, c[0x0][0x248], RZ ;  /* 0x0000920082027a10 */ /* 0x000fe40007f7e0ff */
[----:B------:R-:W-:Y:S02]  /*21b0*/  @P1 PRMT R47, R47, 0x5410, R77 ;  /* 0x000054102f2f1816 */ /* 0x000fe4000000004d */
[----:B------:R-:W-:Y:S02]  /*21c0*/  @P1 PRMT R46, R46, 0x5410, R75 ;  /* 0x000054102e2e1816 */ /* 0x000fe4000000004b */
[----:B------:R-:W-:Y:S02]  /*21d0*/  @P1 PRMT R45, R45, 0x5410, R73 ;  /* 0x000054102d2d1816 */ /* 0x000fe40000000049 */
[----:B------:R-:W-:Y:S02]  /*21e0*/  @P1 PRMT R44, R44, 0x5410, R71 ;  /* 0x000054102c2c1816 */ /* 0x000fe40000000047 */
[----:B------:R-:W-:-:S02]  /*21f0*/  @P0 PRMT R42, R42, 0x5410, R50 ;  /* 0x000054102a2a0816 */ /* 0x000fc40000000032 */
[----:B------:R-:W-:Y:S01]  /*2200*/  @P0 PRMT R41, R41, 0x5410, R48 ;  /* 0x0000541029290816 */ /* 0x000fe20000000030 */
[----:B------:R-:W-:Y:S01]  /*2210*/  @P1 STG.E.128 [R132.64], R44 ;  /* 0x0000002c84001986 */ /* 0x000fe2000c101d04 */
[C---:B------:R-:W-:Y:S02]  /*2220*/  @P0 IADD3.X R53, R131.reuse, c[0x0][0x25c], RZ, P2, !PT ;  /* 0x0000970083350a10 */ /* 0x040fe400017fe4ff */
[----:B------:R-:W-:Y:S02]  /*2230*/  @P0 PRMT R40, R40, 0x5410, R68 ;  /* 0x0000541028280816 */ /* 0x000fe40000000044 */
[----:B------:R-:W-:Y:S02]  /*2240*/  IADD3.X R3, R131, c[0x0][0x24c], RZ, P3, !PT ;  /* 0x0000930083037a10 */ /* 0x000fe40001ffe4ff */
[----:B------:R-:W-:Y:S01]  /*2250*/  F2FP.PACK_AB R51, R64, R69 ;  /* 0x000000454033723e */ /* 0x000fe200000000ff */
[----:B------:R0:W-:Y:S01]  /*2260*/  @P0 STG.E.128 [R52.64], R40 ;  /* 0x0000002834000986 */ /* 0x0001e2000c101d04 */
[----:B------:R-:W-:-:S02]  /*2270*/  F2FP.PACK_AB R50, R62, R67 ;  /* 0x000000433e32723e */ /* 0x000fc400000000ff */
[----:B------:R-:W-:Y:S02]  /*2280*/  F2FP.PACK_AB R49, R66, R65 ;  /* 0x000000414231723e */ /* 0x000fe400000000ff */
[-C--:B------:R-:W-:Y:S02]  /*2290*/  F2FP.PACK_AB R48, R63, R60.reuse ;  /* 0x0000003c3f30723e */ /* 0x080fe400000000ff */
[----:B------:R-:W-:Y:S02]  /*22a0*/  @P1 F2FP.PACK_AB R69, RZ, R69 ;  /* 0x00000045ff45123e */ /* 0x000fe400000000ff */
[----:B------:R-:W-:Y:S01]  /*22b0*/  @P1 F2FP.PACK_AB R67, RZ, R67 ;  /* 0x00000043ff43123e */ /* 0x000fe200000000ff */
[----:B------:R1:W-:Y:S01]  /*22c0*/  STG.E.128 [R2.64], R48 ;  /* 0x0000003002007986 */ /* 0x0003e2000c101d04 */
[----:B------:R-:W-:Y:S02]  /*22d0*/  @P1 F2FP.PACK_AB R65, RZ, R65 ;  /* 0x00000041ff41123e */ /* 0x000fe400000000ff */
[----:B------:R-:W-:-:S02]  /*22e0*/  @P1 F2FP.PACK_AB R60, RZ, R60 ;  /* 0x0000003cff3c123e */ /* 0x000fc400000000ff */
[----:B------:R-:W-:Y:S02]  /*22f0*/  @P1 IADD3 R130, P2, R130, c[0x0][0x250], RZ ;  /* 0x0000940082821a10 */ /* 0x000fe40007f5e0ff */
[----:B------:R-:W-:Y:S02]  /*2300*/  @P1 F2FP.PACK_AB R64, RZ, R64 ;  /* 0x00000040ff40123e */ /* 0x000fe400000000ff */
[----:B0-----:R-:W-:Y:S02]  /*2310*/  @P0 F2FP.PACK_AB R52, RZ, R57 ;  /* 0x00000039ff34023e */ /* 0x001fe400000000ff */
[----:B------:R-:W-:Y:S02]  /*2320*/  @P1 F2FP.PACK_AB R62, RZ, R62 ;  /* 0x0000003eff3e123e */ /* 0x000fe400000000ff */
[----:B------:R-:W-:Y:S02]  /*2330*/  @P1 F2FP.PACK_AB R66, RZ, R66 ;  /* 0x00000042ff42123e */ /* 0x000fe400000000ff */
[----:B------:R-:W-:-:S02]  /*2340*/  @P1 F2FP.PACK_AB R63, RZ, R63 ;  /* 0x0000003fff3f123e */ /* 0x000fc400000000ff */
[----:B------:R-:W-:Y:S02]  /*2350*/  @P1 PRMT R47, R69, 0x7610, R47 ;  /* 0x00007610452f1816 */ /* 0x000fe4000000002f */
[----:B-1----:R-:W-:Y:S02]  /*2360*/  @P0 F2FP.PACK_AB R2, RZ, R55 ;  /* 0x00000037ff02023e */ /* 0x002fe400000000ff */
[----:B------:R-:W-:Y:S02]  /*2370*/  @P0 F2FP.PACK_AB R48, RZ, R56 ;  /* 0x00000038ff30023e */ /* 0x000fe400000000ff */
[----:B------:R-:W-:Y:S02]  /*2380*/  @P0 F2FP.PACK_AB R50, RZ, R61 ;  /* 0x0000003dff32023e */ /* 0x000fe400000000ff */
[----:B------:R-:W-:Y:S02]  /*2390*/  @P1 PRMT R46, R67, 0x7610, R46 ;  /* 0x00007610432e1816 */ /* 0x000fe4000000002e */
[----:B------:R-:W-:-:S02]  /*23a0*/  @P1 PRMT R45, R65, 0x7610, R45 ;  /* 0x00007610412d1816 */ /* 0x000fc4000000002d */
[----:B------:R-:W-:Y:S02]  /*23b0*/  @P1 PRMT R44, R60, 0x7610, R44 ;  /* 0x000076103c2c1816 */ /* 0x000fe4000000002c */
[----:B------:R-:W-:Y:S02]  /*23c0*/  @P1 IADD3.X R131, R131, c[0x0][0x254], RZ, P2, !PT ;  /* 0x0000950083831a10 */ /* 0x000fe400017fe4ff */
[----:B------:R-:W-:Y:S02]  /*23d0*/  @P0 F2FP.PACK_AB R3, RZ, R58 ;  /* 0x0000003aff03023e */ /* 0x000fe400000000ff */
[----:B------:R-:W-:Y:S02]  /*23e0*/  @P0 PRMT R40, R2, 0x7610, R40 ;  /* 0x0000761002280816 */ /* 0x000fe40000000028 */
[----:B------:R-:W-:Y:S02]  /*23f0*/  @P0 F2FP.PACK_AB R49, RZ, R59 ;  /* 0x0000003bff31023e */ /* 0x000fe400000000ff */
[----:B------:R-:W-:-:S02]  /*2400*/  @P0 F2FP.PACK_AB R51, RZ, R54 ;  /* 0x00000036ff33023e */ /* 0x000fc400000000ff */
[----:B------:R-:W-:Y:S02]  /*2410*/  @P0 F2FP.PACK_AB R53, RZ, R76 ;  /* 0x0000004cff35023e */ /* 0x000fe400000000ff */
        /* <DEDUP_REMOVED lines=19> */
[----:B------:R-:W-:Y:S02]  /*2550*/  IADD3 R52, P3, R127, c[0x0][0x248], RZ ;  /* 0x000092007f347a10 */ /* 0x000fe40007f7e0ff */
[----:B------:R-:W-:Y:S02]  /*2560*/  @P1 F2FP.PACK_AB R57, RZ, R57 ;  /* 0x00000039ff39123e */ /* 0x000fe400000000ff */
[----:B------:R-:W-:Y:S02]  /*2570*/  @P1 F2FP.PACK_AB R61, RZ, R61 ;  /* 0x0000003dff3d123e */ /* 0x000fe400000000ff */
[----:B------:R-:W-:Y:S02]  /*2580*/  @P1 F2FP.PACK_AB R56, RZ, R56 ;  /* 0x00000038ff38123e */ /* 0x000fe400000000ff */
[----:B------:R-:W-:Y:S02]  /*2590*/  @P1 F2FP.PACK_AB R55, RZ, R55 ;  /* 0x00000037ff37123e */ /* 0x000fe400000000ff */
[----:B------:R-:W-:-:S02]  /*25a0*/  IADD3.X R53, R128, c[0x0][0x24c], RZ, P3, !PT ;  /* 0x0000930080357a10 */ /* 0x000fc40001ffe4ff */
[----:B------:R-:W-:Y:S02]  /*25b0*/  @P1 F2FP.PACK_AB R76, RZ, R76 ;  /* 0x0000004cff4c123e */ /* 0x000fe400000000ff */
[----:B------:R-:W-:Y:S01]  /*25c0*/  @P1 F2FP.PACK_AB R54, RZ, R54 ;  /* 0x00000036ff36123e */ /* 0x000fe200000000ff */
[----:B------:R2:W-:Y:S01]  /*25d0*/  STG.E.128 [R52.64], R48 ;  /* 0x0000003034007986 */ /* 0x0005e2000c101d04 */
[----:B------:R-:W-:Y:S02]  /*25e0*/  @P1 F2FP.PACK_AB R59, RZ, R59 ;  /* 0x0000003bff3b123e */ /* 0x000fe400000000ff */
[----:B------:R-:W-:Y:S02]  /*25f0*/  @P1 F2FP.PACK_AB R58, RZ, R58 ;  /* 0x0000003aff3a123e */ /* 0x000fe400000000ff */
        /* <DEDUP_REMOVED lines=16> */
.L_x_1123:
[----:B------:R-:W-:Y:S05]  /*2700*/  BSYNC B1 ;  /* 0x0000000000017941 */ /* 0x000fea0003800000 */
.L_x_1120:
        /* <DEDUP_REMOVED lines=35> */
.L_x_1119:
[----:B------:R-:W-:Y:S05]  /*2940*/  BSYNC B0 ;  /* 0x0000000000007941 */ /* 0x000fea0003800000 */
.L_x_1117:
        /* <DEDUP_REMOVED lines=139> */
.L_x_1121:
[----:B------:R-:W-:Y:S01]  /*3200*/  HFMA2.MMA R67, -RZ, RZ, 0, 5.9604644775390625e-08 ;  /* 0x00000001ff437435 */ /* 0x000fe200000001ff */
[----:B------:R-:W-:-:S02]  /*3210*/  MOV R156, R160 ;  /* 0x000000a0009c7202 */ /* 0x000fc40000000f00 */
[----:B------:R-:W-:Y:S02]  /*3220*/  MOV R70, 0x1f ;  /* 0x0000001f00467802 */ /* 0x000fe40000000f00 */
[----:B------:R-:W-:Y:S02]  /*3230*/  MOV R61, 0xffffffff ;  /* 0xffffffff003d7802 */ /* 0x000fe40000000f00 */
[----:B------:R-:W-:Y:S02]  /*3240*/  MOV R2, 0x3260 ;  /* 0x0000326000027802 */ /* 0x000fe40000000f00 */
[----:B-----5:R-:W-:Y:S05]  /*3250*/  CALL.REL.NOINC `($__internal_63_$__cuda_sm70_shflsync_bfly_p) ;  /* 0x0000046000007944 */ /* 0x020fea0003c00000 */
[----:B-1----:R-:W-:Y:S01]  /*3260*/  MOV R59, R61 ;  /* 0x0000003d003b7202 */ /* 0x002fe20000000f00 */
[----:B0-----:R-:W-:Y:S05]  /*3270*/  BRA `(.L_x_1125) ;  /* 0xffffe29000007947 */ /* 0x001fea000383ffff */
.L_x_1122:
[----:B------:R-:W-:Y:S01]  /*3280*/  HFMA2.MMA R67, -RZ, RZ, 0, 5.9604644775390625e-08 ;  /* 0x00000001ff437435 */ /* 0x000fe200000001ff */
[----:B------:R-:W-:Y:S02]  /*3290*/  MOV R156, R158 ;  /* 0x0000009e009c7202 */ /* 0x000fe40000000f00 */
[----:B------:R-:W-:Y:S02]  /*32a0*/  MOV R70, 0x1f ;  /* 0x0000001f00467802 */ /* 0x000fe40000000f00 */
[----:B------:R-:W-:-:S02]  /*32b0*/  MOV R61, 0xffffffff ;  /* 0xffffffff003d7802 */ /* 0x000fc40000000f00 */
[----:B------:R-:W-:Y:S02]  /*32c0*/  MOV R2, 0x32e0 ;  /* 0x000032e000027802 */ /* 0x000fe40000000f00 */
[----:B01---5:R-:W-:Y:S05]  /*32d0*/  CALL.REL.NOINC `($__internal_63_$__cuda_sm70_shflsync_bfly_p) ;  /* 0x000003e000007944 */ /* 0x023fea0003c00000 */
[----:B------:R-:W-:Y:S01]  /*32e0*/  FADD.FTZ R160, R160, R59 ;  /* 0x0000003ba0a07221 */ /* 0x000fe20000010000 */
[----:B0-----:R-:W-:Y:S01]  /*32f0*/  HFMA2.MMA R67, -RZ, RZ, 0, 1.1920928955078125e-07 ;  /* 0x00000002ff437435 */ /* 0x001fe200000001ff */
[----:B-1----:R-:W-:Y:S01]  /*3300*/  FADD.FTZ R158, R158, R61 ;  /* 0x0000003d9e9e7221 */ /* 0x002fe20000010000 */
[----:B------:R-:W-:Y:S02]  /*3310*/  MOV R70, 0x1f ;  /* 0x0000001f00467802 */ /* 0x000fe40000000f00 */
[----:B------:R-:W-:Y:S02]  /*3320*/  MOV R61, 0xffffffff ;  /* 0xffffffff003d7802 */ /* 0x000fe40000000f00 */
[----:B------:R-:W-:Y:S02]  /*3330*/  MOV R156, R160 ;  /* 0x000000a0009c7202 */ /* 0x000fe40000000f00 */
[----:B------:R-:W-:Y:S02]  /*3340*/  MOV R2, 0x3360 ;  /* 0x0000336000027802 */ /* 0x000fe40000000f00 */
[----:B------:R-:W-:Y:S05]  /*3350*/  CALL.REL.NOINC `($__internal_63_$__cuda_sm70_shflsync_bfly_p) ;  /* 0x0000036000007944 */ /* 0x000fea0003c00000 */
[----:B0-----:R-:W-:Y:S01]  /*3360*/  HFMA2.MMA R67, -RZ, RZ, 0, 1.1920928955078125e-07 ;  /* 0x00000002ff437435 */ /* 0x001fe200000001ff */
[----:B-1----:R-:W-:-:S02]  /*3370*/  MOV R59, R61 ;  /* 0x0000003d003b7202 */ /* 0x002fc40000000f00 */
[----:B------:R-:W-:Y:S02]  /*3380*/  MOV R156, R158 ;  /* 0x0000009e009c7202 */ /* 0x000fe40000000f00 */
[----:B------:R-:W-:Y:S02]  /*3390*/  MOV R70, 0x1f ;  /* 0x0000001f00467802 */ /* 0x000fe40000000f00 */
[----:B------:R-:W-:Y:S02]  /*33a0*/  MOV R61, 0xffffffff ;  /* 0xffffffff003d7802 */ /* 0x000fe40000000f00 */
[----:B------:R-:W-:Y:S02]  /*33b0*/  MOV R2, 0x33d0 ;  /* 0x000033d000027802 */ /* 0x000fe40000000f00 */
[----:B------:R-:W-:Y:S05]  /*33c0*/  CALL.REL.NOINC `($__internal_63_$__cuda_sm70_shflsync_bfly_p) ;  /* 0x000002f000007944 */ /* 0x000fea0003c00000 */
[----:B------:R-:W-:Y:S01]  /*33d0*/  FADD.FTZ R160, R59, R160 ;  /* 0x000000a03ba07221 */ /* 0x000fe20000010000 */
[----:B0-----:R-:W-:Y:S01]  /*33e0*/  HFMA2.MMA R67, -RZ, RZ, 0, 2.384185791015625e-07 ;  /* 0x00000004ff437435 */ /* 0x001fe200000001ff */
[----:B-1----:R-:W-:Y:S01]  /*33f0*/  FADD.FTZ R158, R158, R61 ;  /* 0x0000003d9e9e7221 */ /* 0x002fe20000010000 */
[----:B------:R-:W-:Y:S02]  /*3400*/  MOV R70, 0x1f ;  /* 0x0000001f00467802 */ /* 0x000fe40000000f00 */
[----:B------:R-:W-:-:S02]  /*3410*/  MOV R61, 0xffffffff ;  /* 0xffffffff003d7802 */ /* 0x000fc40000000f00 */
[----:B------:R-:W-:Y:S02]  /*3420*/  MOV R156, R160 ;  /* 0x000000a0009c7202 */ /* 0x000fe40000000f00 */
[----:B------:R-:W-:Y:S02]  /*3430*/  MOV R2, 0x3450 ;  /* 0x0000345000027802 */ /* 0x000fe40000000f00 */
[----:B------:R-:W-:Y:S05]  /*3440*/  CALL.REL.NOINC `($__internal_63_$__cuda_sm70_shflsync_bfly_p) ;  /* 0x0000027000007944 */ /* 0x000fea0003c00000 */
[----:B0-----:R-:W-:Y:S01]  /*3450*/  HFMA2.MMA R67, -RZ, RZ, 0, 2.384185791015625e-07 ;  /* 0x00000004ff437435 */ /* 0x001fe200000001ff */
[----:B-1----:R-:W-:Y:S02]  /*3460*/  MOV R59, R61 ;  /* 0x0000003d003b7202 */ /* 0x002fe40000000f00 */
[----:B------:R-:W-:Y:S02]  /*3470*/  MOV R156, R158 ;  /* 0x0000009e009c7202 */ /* 0x000fe40000000f00 */
[----:B------:R-:W-:Y:S02]  /*3480*/  MOV R70, 0x1f ;  /* 0x0000001f00467802 */ /* 0x000fe40000000f00 */
[----:B------:R-:W-:Y:S02]  /*3490*/  MOV R61, 0xffffffff ;  /* 0xffffffff003d7802 */ /* 0x000fe40000000f00 */
[----:B------:R-:W-:-:S02]  /*34a0*/  MOV R2, 0x34c0 ;  /* 0x000034c000027802 */ /* 0x000fc40000000f00 */
[----:B------:R-:W-:Y:S05]  /*34b0*/  CALL.REL.NOINC `($__internal_63_$__cuda_sm70_shflsync_bfly_p) ;  /* 0x0000020000007944 */ /* 0x000fea0003c00000 */
[----:B------:R-:W-:Y:S01]  /*34c0*/  FADD.FTZ R160, R59, R160 ;  /* 0x000000a03ba07221 */ /* 0x000fe20000010000 */
[----:B0-----:R-:W-:Y:S01]  /*34d0*/  HFMA2.MMA R67, -RZ, RZ, 0, 4.76837158203125e-07 ;  /* 0x00000008ff437435 */ /* 0x001fe200000001ff */
[----:B-1----:R-:W-:Y:S01]  /*34e0*/  FADD.FTZ R158, R158, R61 ;  /* 0x0000003d9e9e7221 */ /* 0x002fe20000010000 */
[----:B------:R-:W-:-:S02]  /*34f0*/  MOV R70, 0x1f ;  /* 0x0000001f00467802 */ /* 0x000fc40000000f00 */
[----:B------:R-:W-:Y:S02]  /*3500*/  MOV R61, 0xffffffff ;  /* 0xffffffff003d7802 */ /* 0x000fe40000000f00 */
[----:B------:R-:W-:Y:S02]  /*3510*/  MOV R156, R160 ;  /* 0x000000a0009c7202 */ /* 0x000fe40000000f00 */
[----:B------:R-:W-:Y:S02]  /*3520*/  MOV R2, 0x3540 ;  /* 0x0000354000027802 */ /* 0x000fe40000000f00 */
[----:B------:R-:W-:Y:S05]  /*3530*/  CALL.REL.NOINC `($__internal_63_$__cuda_sm70_shflsync_bfly_p) ;  /* 0x0000018000007944 */ /* 0x000fea0003c00000 */
[----:B0-----:R-:W-:Y:S01]  /*3540*/  HFMA2.MMA R67, -RZ, RZ, 0, 4.76837158203125e-07 ;  /* 0x00000008ff437435 */ /* 0x001fe200000001ff */
[----:B-1----:R-:W-:Y:S02]  /*3550*/  MOV R59, R61 ;  /* 0x0000003d003b7202 */ /* 0x002fe40000000f00 */
[----:B------:R-:W-:Y:S02]  /*3560*/  MOV R156, R158 ;  /* 0x0000009e009c7202 */ /* 0x000fe40000000f00 */
[----:B------:R-:W-:Y:S02]  /*3570*/  MOV R70, 0x1f ;  /* 0x0000001f00467802 */ /* 0x000fe40000000f00 */
[----:B------:R-:W-:-:S02]  /*3580*/  MOV R61, 0xffffffff ;  /* 0xffffffff003d7802 */ /* 0x000fc40000000f00 */
[----:B------:R-:W-:Y:S02]  /*3590*/  MOV R2, 0x35b0 ;  /* 0x000035b000027802 */ /* 0x000fe40000000f00 */
[----:B------:R-:W-:Y:S05]  /*35a0*/  CALL.REL.NOINC `($__internal_63_$__cuda_sm70_shflsync_bfly_p) ;  /* 0x0000011000007944 */ /* 0x000fea0003c00000 */
[----:B------:R-:W-:Y:S01]  /*35b0*/  FADD.FTZ R59, R59, R160 ;  /* 0x000000a03b3b7221 */ /* 0x000fe20000010000 */
[----:B0-----:R-:W-:Y:S01]  /*35c0*/  HFMA2.MMA R67, -RZ, RZ, 0, 9.5367431640625e-07 ;  /* 0x00000010ff437435 */ /* 0x001fe200000001ff */
[----:B-1----:R-:W-:Y:S01]  /*35d0*/  FADD.FTZ R158, R158, R61 ;  /* 0x0000003d9e9e7221 */ /* 0x002fe20000010000 */
[----:B------:R-:W-:Y:S02]  /*35e0*/  MOV R70, 0x1f ;  /* 0x0000001f00467802 */ /* 0x000fe40000000f00 */
[----:B------:R-:W-:Y:S02]  /*35f0*/  MOV R61, 0xffffffff ;  /* 0xffffffff003d7802 */ /* 0x000fe40000000f00 */
[----:B------:R-:W-:Y:S02]  /*3600*/  MOV R156, R59 ;  /* 0x0000003b009c7202 */ /* 0x000fe40000000f00 */
[----:B------:R-:W-:Y:S02]  /*3610*/  MOV R2, 0x3630 ;  /* 0x0000363000027802 */ /* 0x000fe40000000f00 */
[----:B------:R-:W-:Y:S05]  /*3620*/  CALL.REL.NOINC `($__internal_63_$__cuda_sm70_shflsync_bfly_p) ;  /* 0x0000009000007944 */ /* 0x000fea0003c00000 */
[----:B0-----:R-:W-:Y:S01]  /*3630*/  HFMA2.MMA R67, -RZ, RZ, 0, 9.5367431640625e-07 ;  /* 0x00000010ff437435 */ /* 0x001fe200000001ff */
[----:B-1----:R-:W-:-:S02]  /*3640*/  MOV R160, R61 ;  /* 0x0000003d00a07202 */ /* 0x002fc40000000f00 */
[----:B------:R-:W-:Y:S02]  /*3650*/  MOV R156, R158 ;  /* 0x0000009e009c7202 */ /* 0x000fe40000000f00 */
[----:B------:R-:W-:Y:S02]  /*3660*/  MOV R70, 0x1f ;  /* 0x0000001f00467802 */ /* 0x000fe40000000f00 */
[----:B------:R-:W-:Y:S02]  /*3670*/  MOV R61, 0xffffffff ;  /* 0xffffffff003d7802 */ /* 0x000fe40000000f00 */
[----:B------:R-:W-:Y:S02]  /*3680*/  MOV R2, 0x36a0 ;  /* 0x000036a000027802 */ /* 0x000fe40000000f00 */
[----:B------:R-:W-:Y:S05]  /*3690*/  CALL.REL.NOINC `($__internal_63_$__cuda_sm70_shflsync_bfly_p) ;  /* 0x0000002000007944 */ /* 0x000fea0003c00000 */
[----:B-1----:R-:W-:Y:S01]  /*36a0*/  MOV R3, R61 ;  /* 0x0000003d00037202 */ /* 0x002fe20000000f00 */
[----:B0-----:R-:W-:Y:S05]  /*36b0*/  BRA `(.L_x_1126) ;  /* 0xffffdf7000007947 */ /* 0x001fea000383ffff */
        .weak           $__internal_63_$__cuda_sm70_shflsync_bfly_p
        .type           $__internal_63_$__cuda_sm70_shflsync_bfly_p,@function
        .size           $__internal_63_$__cuda_sm70_shflsync_bfly_p,(.L_x_2300 - $__internal_63_$__cuda_sm70_shflsync_bfly_p)
$__internal_63_$__cuda_sm70_shflsync_bfly_p:
[----:B------:R-:W-:Y:S01]  /*36c0*/  HFMA2.MMA R3, -RZ, RZ, 0, 0 ;  /* 0x00000000ff037435 */ /* 0x000fe200000001ff */
[----:B------:R-:W-:Y:S04]  /*36d0*/  WARPSYNC R61 ;  /* 0x0000003d00007348 */ /* 0x000fe80003800000 */
[----:B------:R0:W1:Y:S01]  /*36e0*/  SHFL.BFLY PT, R61, R156, R67, R70 ;  /* 0x0c0000439c3d7389 */ /* 0x00006200000e0046 */
[----:B------:R-:W-:Y:S05]  /*36f0*/  RET.REL.NODEC R2 `(_ZN10layer_norm31ln_parallel_residual_bwd_kernelINS_13Kernel_traitsIf6__halfS2_S2_fjLj768ELj1ELj4ELj1ELj16ENS_18Kernel_traits_baseILj768EfS2_S2_S2_fjLj128EEEEELb0ELb1ELb1EEEvNS_9BwdParamsE) ;  /* 0xffffc90002007950 */ /* 0x000fea0003c3ffff */
.L_x_1127:
        /* <DEDUP_REMOVED lines=16> */
.L_x_2300:


//--------------------- .text._ZN10layer_norm31ln_parallel_residual_bwd_kernelINS_13Kernel_traitsIf6__halfS2_S2_fjLj768ELj1ELj4ELj1ELj16ENS_18Kernel_traits_baseILj768EfS2_S2_S2_fjLj128EEEEELb1ELb0ELb0EEEvNS_9BwdParamsE --------------------------
	.section	.text._ZN10layer_norm31ln_parallel_residual_bwd_kernelINS_13Kernel_traitsIf6__halfS2_S2_fjLj768ELj1ELj4ELj1ELj16ENS_18Kernel_traits_baseILj768EfS2_S2_S2_fjLj128EEEEELb1ELb0ELb0EEEvNS_9BwdParamsE,"ax",@progbits
	.sectioninfo	@"SHI_REGISTERS=250"
	.align	128
        .global         _ZN10layer_norm31ln_parallel_residual_bwd_kernelINS_13Kernel_traitsIf6__halfS2_S2_fjLj768ELj1ELj4ELj1ELj16ENS_18Kernel_traits_baseILj768EfS2_S2_S2_fjLj128EEEEELb1ELb0ELb0EEEvNS_9BwdParamsE
        .type           _ZN10layer_norm31ln_parallel_residual_bwd_kernelINS_13Kernel_traitsIf6__halfS2_S2_fjLj768ELj1ELj4ELj1ELj16ENS_18Kernel_traits_baseILj768EfS2_S2_S2_fjLj128EEEEELb1ELb0ELb0EEEvNS_9BwdParamsE,@function
        .size           _ZN10layer_norm31ln_parallel_residual_bwd_kernelINS_13Kernel_traitsIf6__halfS2_S2_fjLj768ELj1ELj4ELj1ELj16ENS_18Kernel_traits_baseILj768EfS2_S2_S2_fjLj128EEEEELb1ELb0ELb0EEEvNS_9BwdParamsE,(.L_x_2301 - _ZN10layer_norm31ln_parallel_residual_bwd_kernelINS_13Kernel_traitsIf6__halfS2_S2_fjLj768ELj1ELj4ELj1ELj16ENS_18Kernel_traits_baseILj768EfS2_S2_S2_fjLj128EEEEELb1ELb0ELb0EEEvNS_9BwdParamsE)
        .other          _ZN10layer_norm31ln_parallel_residual_bwd_kernelINS_13Kernel_traitsIf6__halfS2_S2_fjLj768ELj1ELj4ELj1ELj16ENS_18Kernel_traits_baseILj768EfS2_S2_S2_fjLj128EEEEELb1ELb0ELb0EEEvNS_9BwdParamsE,@"STO_CUDA_ENTRY STV_DEFAULT"
_ZN10layer_norm31ln_parallel_residual_bwd_kernelINS_13Kernel_traitsIf6__halfS2_S2_fjLj768ELj1ELj4ELj1ELj16ENS_18Kernel_traits_baseILj768EfS2_S2_S2_fjLj128EEEEELb1ELb0ELb0EEEvNS_9BwdParamsE:
.text._ZN10layer_norm31ln_parallel_residual_bwd_kernelINS_13Kernel_traitsIf6__halfS2_S2_fjLj768ELj1ELj4ELj1ELj16ENS_18Kernel_traits_baseILj768EfS2_S2_S2_fjLj128EEEEELb1ELb0ELb0EEEvNS_9BwdParamsE:
        /* <DEDUP_REMOVED lines=91> */
.L_x_1144:
        /* <DEDUP_REMOVED lines=15> */
[C---:B-1----:R-:W-:Y:S02]  /*06a0*/  LEA R196, P0, R0.reuse, c[0x0][0x188], 0x4 ;  /* 0x0000620000c47a11 */ /* 0x042fe400078020ff */
        /* <DEDUP_REMOVED lines=23> */
[----:B-----5:R-:W-:Y:S01]  /*0820*/  FSEL R230, R229, RZ, !P0 ;  /* 0x000000ffe5e67208 */ /* 0x020fe20004000000 */
[--C-:B--2---:R-:W-:Y:S02]  /*0830*/  HADD2.F32 R5, -RZ, R196.reuse.H0_H0 ;  /* 0x200000c4ff057230 */ /* 0x104fe40000004100 */
[----:B------:R-:W-:Y:S02]  /*0840*/  HADD2.F32 R217, -RZ, R196.H1_H1 ;  /* 0x300000c4ffd97230 */ /* 0x000fe40000004100 */
[--C-:B------:R-:W-:Y:S01]  /*0850*/  HADD2.F32 R219, -RZ, R197.reuse.H0_H0 ;  /* 0x200000c5ffdb7230 */ /* 0x100fe20000004100 */
[----:B------:R-:W-:Y:S01]  /*0860*/  FADD.FTZ R6, R5, -R230 ;  /* 0x800000e605067221 */ /* 0x000fe20000010000 */
[----:B------:R-:W-:Y:S02]  /*0870*/  HADD2.F32 R197, -RZ, R197.H1_H1 ;  /* 0x300000c5ffc57230 */ /* 0x000fe40000004100 */
[--C-:B----4-:R-:W-:Y:S01]  /*0880*/  HADD2.F32 R195, -RZ, R188.reuse.H0_H0 ;  /* 0x200000bcffc37230 */ /* 0x110fe20000004100 */
[----:B-1----:R-:W-:Y:S01]  /*0890*/  FADD.FTZ R202, -R230, R217 ;  /* 0x000000d9e6ca7221 */ /* 0x002fe20000010100 */
[----:B------:R-:W-:Y:S01]  /*08a0*/  HADD2.F32 R188, -RZ, R188.H1_H1 ;  /* 0x300000bcffbc7230 */ /* 0x000fe20000004100 */
[----:B------:R-:W-:Y:S01]  /*08b0*/  FMUL.FTZ R6, R7, R6 ;  /* 0x0000000607067220 */ /* 0x000fe20000410000 */
[--C-:B---3--:R-:W-:Y:S01]  /*08c0*/  HADD2.F32 R193, -RZ, R184.reuse.H0_H0 ;  /* 0x200000b8ffc17230 */ /* 0x108fe20000004100 */
[----:B------:R-:W-:Y:S01]  /*08d0*/  FMUL.FTZ R5, R48, R195 ;  /* 0x000000c330057220 */ /* 0x000fe20000410000 */
[----:B------:R-:W-:Y:S01]  /*08e0*/  HADD2.F32 R184, -RZ, R184.H1_H1 ;  /* 0x300000b8ffb87230 */ /* 0x000fe20000004100 */
[C---:B------:R-:W-:Y:S01]  /*08f0*/  FADD.FTZ R206, -R230.reuse, R197 ;  /* 0x000000c5e6ce7221 */ /* 0x040fe20000010100 */
[----:B------:R-:W-:Y:S01]  /*0900*/  HADD2.F32 R197, -RZ, R189.H0_H0 ;  /* 0x200000bdffc57230 */ /* 0x000fe20000004100 */
[----:B0-----:R-:W-:-:S02]  /*0910*/  FADD.FTZ R204, -R230, R219 ;  /* 0x000000dbe6cc7221 */ /* 0x001fc40000010100 */
[----:B------:R-:W-:Y:S02]  /*0920*/  FMUL.FTZ R202, R7, R202 ;  /* 0x000000ca07ca7220 */ /* 0x000fe40000410000 */
[----:B------:R-:W-:Y:S02]  /*0930*/  FMUL.FTZ R200, R49, R188 ;  /* 0x000000bc31c87220 */ /* 0x000fe40000410000 */
[----:B------:R-:W-:Y:S02]  /*0940*/  FADD.FTZ R108, R108, R193 ;  /* 0x000000c16c6c7221 */ /* 0x000fe40000010000 */
[-C--:B------:R-:W-:Y:S02]  /*0950*/  FFMA.FTZ R5, R40, R193.reuse, R5 ;  /* 0x000000c128057223 */ /* 0x080fe40000010005 */
        /* <DEDUP_REMOVED lines=10> */
[-C--:B------:R-:W-:Y:S01]  /*0a00*/  FFMA.FTZ R90, R195, R193.reuse, R90 ;  /* 0x000000c1c35a7223 */ /* 0x080fe2000001005a */
[--C-:B------:R-:W-:Y:S01]  /*0a10*/  HADD2.F32 R231, -RZ, R198.reuse.H0_H0 ;  /* 0x200000c6ffe77230 */ /* 0x100fe20000004100 */
[----:B------:R-:W-:Y:S01]  /*0a20*/  FFMA.FTZ R193, R42, R193, R184 ;  /* 0x000000c12ac17223 */ /* 0x000fe200000100b8 */
[----:B------:R-:W-:Y:S02]  /*0a30*/  HADD2.F32 R184, -RZ, R189.H1_H1 ;  /* 0x300000bdffb87230 */ /* 0x000fe40000004100 */
[----:B------:R-:W-:Y:S01]  /*0a40*/  HADD2.F32 R203, -RZ, R199.H0_H0 ;  /* 0x200000c7ffcb7230 */ /* 0x000fe20000004100 */
[----:B------:R-:W-:Y:S01]  /*0a50*/  FMUL.FTZ R206, R7, R206 ;  /* 0x000000ce07ce7220 */ /* 0x000fe20000410000 */
[----:B------:R-:W-:Y:S01]  /*0a60*/  HADD2.F32 R204, -RZ, R185.H1_H1 ;  /* 0x300000b9ffcc7230 */ /* 0x000fe20000004100 */
[----:B------:R-:W-:Y:S01]  /*0a70*/  FMUL.FTZ R185, R51, R184 ;  /* 0x000000b833b97220 */ /* 0x000fe20000410000 */
[----:B------:R-:W-:Y:S01]  /*0a80*/  HADD2.F32 R239, -RZ, R198.H1_H1 ;  /* 0x300000c6ffef7230 */ /* 0x000fe20000004100 */
[C---:B------:R-:W-:Y:S01]  /*0a90*/  FADD.FTZ R198, -R230.reuse, R231 ;  /* 0x000000e7e6c67221 */ /* 0x040fe20000010100 */
[----:B------:R-:W-:Y:S01]  /*0aa0*/  HADD2.F32 R189, -RZ, R190.H0_H0 ;  /* 0x200000beffbd7230 */ /* 0x000fe20000004100 */
[----:B------:R-:W-:Y:S01]  /*0ab0*/  FADD.FTZ R196, -R230, R203 ;  /* 0x000000cbe6c47221 */ /* 0x000fe20000010100 */
[----:B------:R-:W-:Y:S01]  /*0ac0*/  HADD2.F32 R203, -RZ, R186.H0_H0 ;  /* 0x200000baffcb7230 */ /* 0x000fe20000004100 */
[----:B------:R-:W-:Y:S01]  /*0ad0*/  FADD.FTZ R150, R150, R197 ;  /* 0x000000c596967221 */ /* 0x000fe20000010000 */
[----:B------:R-:W-:Y:S01]  /*0ae0*/  HADD2.F32 R190, -RZ, R190.H1_H1 ;  /* 0x300000beffbe7230 */ /* 0x000fe20000004100 */
[----:B------:R-:W-:Y:S01]  /*0af0*/  FFMA.FTZ R130, R195, R197, R130 ;  /* 0x000000c5c3827223 */ /* 0x000fe20000010082 */
[----:B------:R-:W-:Y:S01]  /*0b00*/  HADD2.F32 R197, -RZ, R191.H0_H0 ;  /* 0x200000bfffc57230 */ /* 0x000fe20000004100 */
[----:B------:R-:W-:-:S02]  /*0b10*/  FADD.FTZ R111, R111, R204 ;  /* 0x000000cc6f6f7221 */ /* 0x000fc40000010000 */
[-C--:B------:R-:W-:Y:S02]  /*0b20*/  FFMA.FTZ R91, R206, R204.reuse, R91 ;  /* 0x000000ccce5b7223 */ /* 0x080fe4000001005b */
[----:B------:R-:W-:Y:S02]  /*0b30*/  FFMA.FTZ R204, R43, R204, R185 ;  /* 0x000000cc2bcc7223 */ /* 0x000fe400000100b9 */
[----:B------:R-:W-:Y:S02]  /*0b40*/  FMUL.FTZ R205, R7, R198 ;  /* 0x000000c607cd7220 */ /* 0x000fe40000410000 */
[----:B------:R-:W-:Y:S02]  /*0b50*/  FADD.FTZ R222, -R230, R239 ;  /* 0x000000efe6de7221 */ /* 0x000fe40000010100 */
[----:B------:R-:W-:Y:S01]  /*0b60*/  FMUL.FTZ R185, R52, R189 ;  /* 0x000000bd34b97220 */ /* 0x000fe20000410000 */
[----:B------:R-:W-:Y:S01]  /*0b70*/  HADD2.F32 R217, -RZ, R187.H0_H0 ;  /* 0x200000bbffd97230 */ /* 0x000fe20000004100 */
[----:B------:R-:W-:Y:S01]  /*0b80*/  FADD.FTZ R112, R112, R203 ;  /* 0x000000cb70707221 */ /* 0x000fe20000010000 */
[----:B------:R-:W-:Y:S01]  /*0b90*/  HADD2.F32 R186, -RZ, R186.H1_H1 ;  /* 0x300000baffba7230 */ /* 0x000fe20000004100 */
[----:B------:R-:W-:-:S02]  /*0ba0*/  FFMA.FTZ R92, R205, R203, R92 ;  /* 0x000000cbcd5c7223 */ /* 0x000fc4000001005c */
[----:B------:R-:W-:Y:S02]  /*0bb0*/  FADD.FTZ R151, R151, R184 ;  /* 0x000000b897977221 */ /* 0x000fe40000010000 */
[----:B------:R-:W-:Y:S02]  /*0bc0*/  FFMA.FTZ R131, R206, R184, R131 ;  /* 0x000000b8ce837223 */ /* 0x000fe40000010083 */
[----:B------:R-:W-:Y:S02]  /*0bd0*/  FMUL.FTZ R219, R7, R196 ;  /* 0x000000c407db7220 */ /* 0x000fe40000410000 */
[----:B------:R-:W-:Y:S02]  /*0be0*/  FFMA.FTZ R203, R44, R203, R185 ;  /* 0x000000cb2ccb7223 */ /* 0x000fe400000100b9 */
        /* <DEDUP_REMOVED lines=17> */
[----:B------:R-:W-:Y:S01]  /*0d00*/  FFMA.FTZ R187, R195, R193, R186 ;  /* 0x000000c1c3bb7223 */ /* 0x000fe200000100ba */
[----:B------:R-:W-:Y:S01]  /*0d10*/  HADD2.F32 R199, -RZ, R199.H1_H1 ;  /* 0x300000c7ffc77230 */ /* 0x000fe20000004100 */
[----:B------:R-:W-:Y:S02]  /*0d20*/  FADD.FTZ R184, R185, R204 ;  /* 0x000000ccb9b87221 */ /* 0x000fe40000010000 */
[----:B------:R-:W-:Y:S02]  /*0d30*/  FFMA.FTZ R186, R206, R204, R187 ;  /* 0x000000ccceba7223 */ /* 0x000fe400000100bb */
[----:B------:R-:W-:-:S02]  /*0d40*/  FADD.FTZ R149, R149, R188 ;  /* 0x000000bc95957221 */ /* 0x000fc40000010000 */
[----:B------:R-:W-:Y:S01]  /*0d50*/  FFMA.FTZ R129, R202, R188, R129 ;  /* 0x000000bcca817223 */ /* 0x000fe20000010081 */
[----:B------:R-:W-:Y:S01]  /*0d60*/  HADD2.F32 R188, -RZ, R191.H1_H1 ;  /* 0x300000bfffbc7230 */ /* 0x000fe20000004100 */
        /* <DEDUP_REMOVED lines=11> */
[----:B------:R-:W-:Y:S01]  /*0e20*/  FFMA.FTZ R187, R219, R217, R186 ;  /* 0x000000d9dbbb7223 */ /* 0x000fe200000100ba */
[----:B------:R-:W-:Y:S01]  /*0e30*/  IADD3 R231, R0, 0x20, RZ ;  /* 0x0000002000e77810 */ /* 0x000fe20007ffe0ff */
        /* <DEDUP_REMOVED lines=8> */
.L_x_1131:
[----:B-1----:R-:W-:Y:S05]  /*0ec0*/  BSYNC B1 ;  /* 0x0000000000017941 */ /* 0x002fea0003800000 */
.L_x_1130:
        /* <DEDUP_REMOVED lines=10> */
[----:B------:R-:W-:-:S02]  /*0f70*/  ISETP.NE.U32.AND P0, PT, RZ, c[0x0][0x250], PT ;  /* 0x00009400ff007a0c */ /* 0x000fc40003f05070 */
[C---:B------:R-:W-:Y:S02]  /*0f80*/  SHF.L.U32 R234, R231.reuse, 0x3, RZ ;  /* 0x00000003e7ea7819 */ /* 0x040fe400000006ff */
[----:B------:R-:W-:Y:S02]  /*0f90*/  ISETP.NE.AND.EX P0, PT, RZ, c[0x0][0x254], PT, P0 ;  /* 0x00009500ff007a0c */ /* 0x000fe40003f05300 */
        /* <DEDUP_REMOVED lines=14> */
[----:B------:R-:W-:Y:S01]  /*1080*/  IADD3 R231, R231, 0x20, RZ ;  /* 0x00000020e7e77810 */ /* 0x000fe20007ffe0ff */
[--C-:B--2---:R-:W-:Y:S02]  /*1090*/  HADD2.F32 R192, -RZ, R16.reuse.H0_H0 ;  /* 0x20000010ffc07230 */ /* 0x104fe40000004100 */
[----:B------:R-:W-:Y:S02]  /*10a0*/  HADD2.F32 R16, -RZ, R16.H1_H1 ;  /* 0x30000010ff107230 */ /* 0x000fe40000004100 */
[----:B------:R-:W-:Y:S02]  /*10b0*/  HADD2.F32 R196, -RZ, R18.H0_H0 ;  /* 0x20000012ffc47230 */ /* 0x000fe40000004100 */
[----:B-1----:R-:W-:-:S02]  /*10c0*/  HADD2.F32 R9, -RZ, R19.H0_H0 ;  /* 0x20000013ff097230 */ /* 0x002fc40000004100 */
[--C-:B------:R-:W-:Y:S01]  /*10d0*/  HADD2.F32 R194, -RZ, R17.reuse.H0_H0 ;  /* 0x20000011ffc27230 */ /* 0x100fe20000004100 */
[C---:B------:R-:W-:Y:S01]  /*10e0*/  FADD.FTZ R8, -R197.reuse, R192 ;  /* 0x000000c0c5087221 */ /* 0x040fe20000010100 */
[----:B------:R-:W-:Y:S02]  /*10f0*/  HADD2.F32 R17, -RZ, R17.H1_H1 ;  /* 0x30000011ff117230 */ /* 0x000fe40000004100 */
[----:B------:R-:W-:Y:S02]  /*1100*/  HADD2.F32 R218, -RZ, R18.H1_H1 ;  /* 0x30000012ffda7230 */ /* 0x000fe40000004100 */
[----:B------:R-:W-:Y:S01]  /*1110*/  HADD2.F32 R226, -RZ, R19.H1_H1 ;  /* 0x30000013ffe27230 */ /* 0x000fe20000004100 */
[C---:B------:R-:W-:Y:S01]  /*1120*/  FADD.FTZ R16, -R197.reuse, R16 ;  /* 0x00000010c5107221 */ /* 0x040fe20000010100 */
[----:B---3--:R-:W-:Y:S01]  /*1130*/  HADD2.F32 R15, -RZ, R184.H0_H0 ;  /* 0x200000b8ff0f7230 */ /* 0x008fe20000004100 */
[C---:B------:R-:W-:Y:S02]  /*1140*/  FADD.FTZ R18, -R197.reuse, R196 ;  /* 0x000000c4c5127221 */ /* 0x040fe40000010100 */
[C---:B------:R-:W-:Y:S01]  /*1150*/  FADD.FTZ R196, -R197.reuse, R9 ;  /* 0x00000009c5c47221 */ /* 0x040fe20000010100 */
[----:B----4-:R-:W-:Y:S01]  /*1160*/  HADD2.F32 R9, -RZ, R188.H0_H0 ;  /* 0x200000bcff097230 */ /* 0x010fe20000004100 */
[C---:B------:R-:W-:Y:S01]  /*1170*/  FADD.FTZ R192, -R197.reuse, R194 ;  /* 0x000000c2c5c07221 */ /* 0x040fe20000010100 */
[----:B------:R-:W-:Y:S01]  /*1180*/  HADD2.F32 R184, -RZ, R184.H1_H1 ;  /* 0x300000b8ffb87230 */ /* 0x000fe20000004100 */
[----:B------:R-:W-:-:S02]  /*1190*/  FADD.FTZ R194, -R197, R17 ;  /* 0x00000011c5c27221 */ /* 0x000fc40000010100 */
[C---:B------:R-:W-:Y:S02]  /*11a0*/  FADD.FTZ R218, -R197.reuse, R218 ;  /* 0x000000dac5da7221 */ /* 0x040fe40000010100 */
[----:B------:R-:W-:Y:S01]  /*11b0*/  FADD.FTZ R226, -R197, R226 ;  /* 0x000000e2c5e27221 */ /* 0x000fe20000010100 */
[----:B------:R-:W-:Y:S01]  /*11c0*/  HADD2.F32 R197, -RZ, R185.H0_H0 ;  /* 0x200000b9ffc57230 */ /* 0x000fe20000004100 */
[C---:B------:R-:W-:Y:S02]  /*11d0*/  FMUL.FTZ R8, R7.reuse, R8 ;  /* 0x0000000807087220 */ /* 0x040fe40000410000 */
[----:B------:R-:W-:Y:S02]  /*11e0*/  FMUL.FTZ R14, R64, R15 ;  /* 0x0000000f400e7220 */ /* 0x000fe40000410000 */
[----:B------:R-:W-:Y:S01]  /*11f0*/  FMUL.FTZ R17, R7, R16 ;  /* 0x0000001007117220 */ /* 0x000fe20000410000 */
[----:B------:R-:W-:Y:S01]  /*1200*/  HADD2.F32 R19, -RZ, R189.H0_H0 ;  /* 0x200000bdff137230 */ /* 0x000fe20000004100 */
[----:B------:R-:W-:-:S02]  /*1210*/  FADD.FTZ R32, R32, R9 ;  /* 0x0000000920207221 */ /* 0x000fc40000010000 */
[-C--:B------:R-:W-:Y:S02]  /*1220*/  FFMA.FTZ R28, R8, R9.reuse, R28 ;  /* 0x00000009081c7223 */ /* 0x080fe4000001001c */
[----:B------:R-:W-:Y:S02]  /*1230*/  FFMA.FTZ R9, R56, R9, R14 ;  /* 0x0000000938097223 */ /* 0x000fe4000001000e */
[----:B------:R-:W-:Y:S02]  /*1240*/  FADD.FTZ R24, R24, R15 ;  /* 0x0000000f18187221 */ /* 0x000fe40000010000 */
[----:B------:R-:W-:Y:S02]  /*1250*/  FFMA.FTZ R20, R8, R15, R20 ;  /* 0x0000000f08147223 */ /* 0x000fe40000010014 */
[----:B------:R-:W-:Y:S02]  /*1260*/  FMUL.FTZ R16, R65, R184 ;  /* 0x000000b841107220 */ /* 0x000fe40000410000 */
[----:B------:R-:W-:-:S02]  /*1270*/  FADD.FTZ R25, R25, R184 ;  /* 0x000000b819197221 */ /* 0x000fc40000010000 */
[----:B------:R-:W-:Y:S01]  /*1280*/  FFMA.FTZ R21, R17, R184, R21 ;  /* 0x000000b811157223 */ /* 0x000fe20000010015 */
[----:B------:R-:W-:Y:S01]  /*1290*/  HADD2.F32 R184, -RZ, R185.H1_H1 ;  /* 0x300000b9ffb87230 */ /* 0x000fe20000004100 */
[----:B------:R-:W-:Y:S02]  /*12a0*/  FMUL.FTZ R15, R7, R192 ;  /* 0x000000c0070f7220 */ /* 0x000fe40000410000 */
[----:B------:R-:W-:Y:S01]  /*12b0*/  FMUL.FTZ R14, R66, R197 ;  /* 0x000000c5420e7220 */ /* 0x000fe20000410000 */
[----:B------:R-:W-:Y:S01]  /*12c0*/  HADD2.F32 R192, -RZ, R189.H1_H1 ;  /* 0x300000bdffc07230 */ /* 0x000fe20000004100 */
[----:B------:R-:W-:Y:S02]  /*12d0*/  FADD.FTZ R34, R34, R19 ;  /* 0x0000001322227221 */ /* 0x000fe40000010000 */
[-C--:B------:R-:W-:Y:S02]  /*12e0*/  FFMA.FTZ R30, R15, R19.reuse, R30 ;  /* 0x000000130f1e7223 */ /* 0x080fe4000001001e */
[----:B------:R-:W-:-:S02]  /*12f0*/  FFMA.FTZ R14, R58, R19, R14 ;  /* 0x000000133a0e7223 */ /* 0x000fc4000001000e */
[----:B------:R-:W-:Y:S01]  /*1300*/  FMUL.FTZ R194, R7, R194 ;  /* 0x000000c207c27220 */ /* 0x000fe20000410000 */
[----:B------:R-:W-:Y:S01]  /*1310*/  HADD2.F32 R189, -RZ, R186.H0_H0 ;  /* 0x200000baffbd7230 */ /* 0x000fe20000004100 */
[----:B------:R-:W-:Y:S02]  /*1320*/  FMUL.FTZ R19, R67, R184 ;  /* 0x000000b843137220 */ /* 0x000fe40000410000 */
[----:B------:R-:W-:Y:S02]  /*1330*/  FADD.FTZ R35, R35, R192 ;  /* 0x000000c023237221 */ /* 0x000fe40000010000 */
[-C--:B------:R-:W-:Y:S01]  /*1340*/  FFMA.FTZ R31, R194, R192.reuse, R31 ;  /* 0x000000c0c21f7223 */ /* 0x080fe2000001001f */
[----:B------:R-:W-:Y:S01]  /*1350*/  HADD2.F32 R185, -RZ, R190.H0_H0 ;  /* 0x200000beffb97230 */ /* 0x000fe20000004100 */
[----:B------:R-:W-:Y:S02]  /*1360*/  FFMA.FTZ R192, R59, R192, R19 ;  /* 0x000000c03bc07223 */ /* 0x000fe40000010013 */
[----:B------:R-:W-:-:S02]  /*1370*/  FMUL.FTZ R19, R7, R18 ;  /* 0x0000001207137220 */ /* 0x000fc40000410000 */
[----:B------:R-:W-:Y:S02]  /*1380*/  FMUL.FTZ R18, R68, R189 ;  /* 0x000000bd44127220 */ /* 0x000fe40000410000 */
[----:B------:R-:W-:Y:S02]  /*1390*/  FADD.FTZ R96, R96, R185 ;  /* 0x000000b960607221 */ /* 0x000fe40000010000 */
[-C--:B------:R-:W-:Y:S02]  /*13a0*/  FFMA.FTZ R116, R19, R185.reuse, R116 ;  /* 0x000000b913747223 */ /* 0x080fe40000010074 */
[----:B------:R-:W-:Y:S01]  /*13b0*/  FFMA.FTZ R18, R60, R185, R18 ;  /* 0x000000b93c127223 */ /* 0x000fe20000010012 */
[----:B------:R-:W-:Y:S01]  /*13c0*/  HADD2.F32 R185, -RZ, R187.H0_H0 ;  /* 0x200000bbffb97230 */ /* 0x000fe20000004100 */
[----:B------:R-:W-:Y:S01]  /*13d0*/  FMUL.FTZ R215, R7, R196 ;  /* 0x000000c407d77220 */ /* 0x000fe20000410000 */
[----:B------:R-:W-:Y:S01]  /*13e0*/  HADD2.F32 R188, -RZ, R188.H1_H1 ;  /* 0x300000bcffbc7230 */ /* 0x000fe20000004100 */
[----:B------:R-:W-:-:S02]  /*13f0*/  FADD.FTZ R27, R27, R184 ;  /* 0x000000b81b1b7221 */ /* 0x000fc40000010000 */
[----:B------:R-:W-:Y:S02]  /*1400*/  FFMA.FTZ R23, R194, R184, R23 ;  /* 0x000000b8c2177223 */ /* 0x000fe40000010017 */
[-C--:B------:R-:W-:Y:S02]  /*1410*/  FMUL.FTZ R184, R70, R185.reuse ;  /* 0x000000b946b87220 */ /* 0x080fe40000410000 */
[----:B------:R-:W-:Y:S02]  /*1420*/  FADD.FTZ R178, R178, R185 ;  /* 0x000000b9b2b27221 */ /* 0x000fe40000010000 */
[----:B------:R-:W-:Y:S02]  /*1430*/  FFMA.FTZ R158, R215, R185, R158 ;  /* 0x000000b9d79e7223 */ /* 0x000fe4000001009e */
[----:B------:R-:W-:Y:S02]  /*1440*/  FFMA.FTZ R16, R57, R188, R16 ;  /* 0x000000bc39107223 */ /* 0x000fe40000010010 */
[----:B------:R-:W-:-:S02]  /*1450*/  FADD.FTZ R185, R240, R9 ;  /* 0x00000009f0b97221 */ /* 0x000fc40000010000 */
[----:B------:R-:W-:Y:S02]  /*1460*/  FFMA.FTZ R238, R8, R9, R238 ;  /* 0x0000000908ee7223 */ /* 0x000fe400000100ee */
[----:B------:R-:W-:Y:S02]  /*1470*/  FADD.FTZ R185, R185, R16 ;  /* 0x00000010b9b97221 */ /* 0x000fe40000010000 */
[----:B------:R-:W-:Y:S01]  /*1480*/  FFMA.FTZ R238, R17, R16, R238 ;  /* 0x0000001011ee7223 */ /* 0x000fe200000100ee */
[----:B------:R-:W-:Y:S01]  /*1490*/  HADD2.F32 R186, -RZ, R186.H1_H1 ;  /* 0x300000baffba7230 */ /* 0x000fe20000004100 */
[----:B------:R-:W-:Y:S01]  /*14a0*/  FADD.FTZ R33, R33, R188 ;  /* 0x000000bc21217221 */ /* 0x000fe20000010000 */
[----:B------:R-:W-:Y:S01]  /*14b0*/  HADD2.F32 R213, -RZ, R191.H0_H0 ;  /* 0x200000bfffd57230 */ /* 0x000fe20000004100 */
        /* <DEDUP_REMOVED lines=9> */
[----:B------:R-:W-:-:S02]  /*1550*/  FFMA.FTZ R187, R194, R192, R187 ;  /* 0x000000c0c2bb7223 */ /* 0x000fc400000100bb */
[----:B------:R-:W-:Y:S01]  /*1560*/  FFMA.FTZ R213, R62, R213, R184 ;  /* 0x000000d53ed57223 */ /* 0x000fe200000100b8 */
[----:B------:R-:W-:Y:S01]  /*1570*/  HADD2.F32 R184, -RZ, R191.H1_H1 ;  /* 0x300000bfffb87230 */ /* 0x000fe20000004100 */
[C---:B------:R-:W-:Y:S02]  /*1580*/  FMUL.FTZ R218, R7.reuse, R218 ;  /* 0x000000da07da7220 */ /* 0x040fe40000410000 */
[----:B------:R-:W-:Y:S02]  /*1590*/  FMUL.FTZ R226, R7, R226 ;  /* 0x000000e207e27220 */ /* 0x000fe40000410000 */
[----:B------:R-:W-:Y:S02]  /*15a0*/  FMUL.FTZ R225, R71, R188 ;  /* 0x000000bc47e17220 */ /* 0x000fe40000410000 */
[----:B------:R-:W-:Y:S02]  /*15b0*/  FFMA.FTZ R216, R61, R190, R216 ;  /* 0x000000be3dd87223 */ /* 0x000fe400000100d8 */
[----:B------:R-:W-:-:S02]  /*15c0*/  FADD.FTZ R185, R185, R18 ;  /* 0x00000012b9b97221 */ /* 0x000fc40000010000 */
[----:B------:R-:W-:Y:S02]  /*15d0*/  FFMA.FTZ R187, R19, R18, R187 ;  /* 0x0000001213bb7223 */ /* 0x000fe400000100bb */
        /* <DEDUP_REMOVED lines=19> */
.L_x_1133:
[----:B------:R-:W-:Y:S05]  /*1710*/  BSYNC B1 ;  /* 0x0000000000017941 */ /* 0x000fea0003800000 */
.L_x_1132:
        /* <DEDUP_REMOVED lines=26> */
[----:B-----5:R-:W-:Y:S01]  /*18c0*/  FSEL R229, R229, RZ, !P0 ;  /* 0x000000ffe5e57208 */ /* 0x020fe20004000000 */
[--C-:B--2---:R-:W-:Y:S02]  /*18d0*/  HADD2.F32 R201, -RZ, R196.reuse.H0_H0 ;  /* 0x200000c4ffc97230 */ /* 0x104fe40000004100 */
[----:B------:R-:W-:Y:S02]  /*18e0*/  HADD2.F32 R196, -RZ, R196.H1_H1 ;  /* 0x300000c4ffc47230 */ /* 0x000fe40000004100 */
[----:B-1----:R-:W-:Y:S01]  /*18f0*/  HADD2.F32 R11, -RZ, R199.H0_H0 ;  /* 0x200000c7ff0b7230 */ /* 0x002fe20000004100 */
[C---:B------:R-:W-:Y:S01]  /*1900*/  FADD.FTZ R10, -R229.reuse, R201 ;  /* 0x000000c9e50a7221 */ /* 0x040fe20000010100 */
[----:B---3--:R-:W-:Y:S01]  /*1910*/  HADD2.F32 R13, -RZ, R184.H0_H0 ;  /* 0x200000b8ff0d7230 */ /* 0x008fe20000004100 */
[----:B------:R-:W-:Y:S02]  /*1920*/  FADD.FTZ R208, -R229, R196 ;  /* 0x000000c4e5d07221 */ /* 0x000fe40000010100 */
[----:B------:R-:W-:-:S02]  /*1930*/  FMUL.FTZ R10, R7, R10 ;  /* 0x0000000a070a7220 */ /* 0x000fc40000410000 */
[----:B------:R-:W-:Y:S01]  /*1940*/  FADD.FTZ R196, -R229, R11 ;  /* 0x0000000be5c47221 */ /* 0x000fe20000010100 */
[----:B----4-:R-:W-:Y:S01]  /*1950*/  HADD2.F32 R11, -RZ, R188.H0_H0 ;  /* 0x200000bcff0b7230 */ /* 0x010fe20000004100 */
[-C--:B------:R-:W-:Y:S01]  /*1960*/  FMUL.FTZ R12, R80, R13.reuse ;  /* 0x0000000d500c7220 */ /* 0x080fe20000410000 */
[--C-:B------:R-:W-:Y:S01]  /*1970*/  HADD2.F32 R207, -RZ, R197.reuse.H0_H0 ;  /* 0x200000c5ffcf7230 */ /* 0x100fe20000004100 */
[----:B------:R-:W-:Y:S01]  /*1980*/  FADD.FTZ R160, R160, R13 ;  /* 0x0000000da0a07221 */ /* 0x000fe20000010000 */
[----:B------:R-:W-:Y:S01]  /*1990*/  HADD2.F32 R210, -RZ, R197.H1_H1 ;  /* 0x300000c5ffd27230 */ /* 0x000fe20000004100 */
[----:B------:R-:W-:Y:S01]  /*19a0*/  FFMA.FTZ R140, R10, R13, R140 ;  /* 0x0000000d0a8c7223 */ /* 0x000fe2000001008c */
[----:B------:R-:W-:Y:S01]  /*19b0*/  HADD2.F32 R197, -RZ, R198.H0_H0 ;  /* 0x200000c6ffc57230 */ /* 0x000fe20000004100 */
[----:B------:R-:W-:Y:S01]  /*19c0*/  FMUL.FTZ R13, R7, R208 ;  /* 0x000000d0070d7220 */ /* 0x000fe20000410000 */
[----:B------:R-:W-:Y:S01]  /*19d0*/  HADD2.F32 R184, -RZ, R184.H1_H1 ;  /* 0x300000b8ffb87230 */ /* 0x000fe20000004100 */
[----:B------:R-:W-:Y:S01]  /*19e0*/  FADD.FTZ R120, R120, R11 ;  /* 0x0000000b78787221 */ /* 0x000fe20000010000 */
[----:B------:R-:W-:Y:S01]  /*19f0*/  HADD2.F32 R212, -RZ, R198.H1_H1 ;  /* 0x300000c6ffd47230 */ /* 0x000fe20000004100 */
[-C--:B------:R-:W-:Y:S01]  /*1a00*/  FFMA.FTZ R100, R10, R11.reuse, R100 ;  /* 0x0000000b0a647223 */ /* 0x080fe20000010064 */
[----:B------:R-:W-:Y:S01]  /*1a10*/  HADD2.F32 R188, -RZ, R188.H1_H1 ;  /* 0x300000bcffbc7230 */ /* 0x000fe20000004100 */
[----:B------:R-:W-:-:S02]  /*1a20*/  FFMA.FTZ R11, R72, R11, R12 ;  /* 0x0000000b480b7223 */ /* 0x000fc4000001000c */
[----:B------:R-:W-:Y:S01]  /*1a30*/  FADD.FTZ R198, -R229, R197 ;  /* 0x000000c5e5c67221 */ /* 0x000fe20000010100 */
[--C-:B------:R-:W-:Y:S01]  /*1a40*/  HADD2.F32 R197, -RZ, R189.reuse.H0_H0 ;  /* 0x200000bdffc57230 */ /* 0x100fe20000004100 */
[-C--:B------:R-:W-:Y:S02]  /*1a50*/  FMUL.FTZ R12, R81, R184.reuse ;  /* 0x000000b8510c7220 */ /* 0x080fe40000410000 */
[----:B------:R-:W-:Y:S02]  /*1a60*/  FADD.FTZ R161, R161, R184 ;  /* 0x000000b8a1a17221 */ /* 0x000fe40000010000 */
[----:B------:R-:W-:Y:S01]  /*1a70*/  FFMA.FTZ R141, R13, R184, R141 ;  /* 0x000000b80d8d7223 */ /* 0x000fe2000001008d */
[----:B------:R-:W-:Y:S01]  /*1a80*/  HADD2.F32 R184, -RZ, R189.H1_H1 ;  /* 0x300000bdffb87230 */ /* 0x000fe20000004100 */
[----:B------:R-:W-:Y:S01]  /*1a90*/  FADD.FTZ R214, -R229, R207 ;  /* 0x000000cfe5d67221 */ /* 0x000fe20000010100 */
[----:B------:R-:W-:Y:S01]  /*1aa0*/  HADD2.F32 R189, -RZ, R186.H0_H0 ;  /* 0x200000baffbd7230 */ /* 0x000fe20000004100 */
[----:B------:R-:W-:Y:S01]  /*1ab0*/  FADD.FTZ R121, R121, R188 ;  /* 0x000000bc79797221 */ /* 0x000fe20000010000 */
[----:B------:R-:W-:Y:S01]  /*1ac0*/  HADD2.F32 R228, -RZ, R199.H1_H1 ;  /* 0x300000c7ffe47230 */ /* 0x000fe20000004100 */
[-C--:B------:R-:W-:Y:S01]  /*1ad0*/  FFMA.FTZ R12, R73, R188.reuse, R12 ;  /* 0x000000bc490c7223 */ /* 0x080fe2000001000c */
[--C-:B------:R-:W-:Y:S01]  /*1ae0*/  HADD2.F32 R199, -RZ, R185.reuse.H0_H0 ;  /* 0x200000b9ffc77230 */ /* 0x100fe20000004100 */
[----:B------:R-:W-:Y:S01]  /*1af0*/  FFMA.FTZ R101, R13, R188, R101 ;  /* 0x000000bc0d657223 */ /* 0x000fe20000010065 */
[----:B------:R-:W-:Y:S01]  /*1b00*/  HADD2.F32 R188, -RZ, R185.H1_H1 ;  /* 0x300000b9ffbc7230 */ /* 0x000fe20000004100 */
[----:B------:R-:W-:Y:S01]  /*1b10*/  FMUL.FTZ R209, R7, R198 ;  /* 0x000000c607d17220 */ /* 0x000fe20000410000 */
[----:B------:R-:W-:Y:S01]  /*1b20*/  HADD2.F32 R185, -RZ, R190.H0_H0 ;  /* 0x200000beffb97230 */ /* 0x000fe20000004100 */
[----:B------:R-:W-:-:S02]  /*1b30*/  FADD.FTZ R210, -R229, R210 ;  /* 0x000000d2e5d27221 */ /* 0x000fc40000010100 */
[----:B------:R-:W-:Y:S02]  /*1b40*/  FMUL.FTZ R201, R7, R214 ;  /* 0x000000d607c97220 */ /* 0x000fe40000410000 */
[-C--:B------:R-:W-:Y:S02]  /*1b50*/  FMUL.FTZ R214, R84, R189.reuse ;  /* 0x000000bd54d67220 */ /* 0x080fe40000410000 */
[----:B------:R-:W-:Y:S02]  /*1b60*/  FADD.FTZ R164, R164, R189 ;  /* 0x000000bda4a47221 */ /* 0x000fe40000010000 */
[----:B------:R-:W-:Y:S01]  /*1b70*/  FFMA.FTZ R144, R209, R189, R144 ;  /* 0x000000bdd1907223 */ /* 0x000fe20000010090 */
[----:B------:R-:W-:Y:S01]  /*1b80*/  HADD2.F32 R189, -RZ, R187.H0_H0 ;  /* 0x200000bbffbd7230 */ /* 0x000fe20000004100 */
[----:B------:R-:W-:Y:S02]  /*1b90*/  FMUL.FTZ R210, R7, R210 ;  /* 0x000000d207d27220 */ /* 0x000fe40000410000 */
[----:B------:R-:W-:-:S02]  /*1ba0*/  FMUL.FTZ R207, R83, R188 ;  /* 0x000000bc53cf7220 */ /* 0x000fc40000410000 */
[----:B------:R-:W-:Y:S02]  /*1bb0*/  FADD.FTZ R124, R124, R185 ;  /* 0x000000b97c7c7221 */ /* 0x000fe40000010000 */
[-C--:B------:R-:W-:Y:S02]  /*1bc0*/  FFMA.FTZ R104, R209, R185.reuse, R104 ;  /* 0x000000b9d1687223 */ /* 0x080fe40000010068 */
[----:B------:R-:W-:Y:S01]  /*1bd0*/  FFMA.FTZ R214, R76, R185, R214 ;  /* 0x000000b94cd67223 */ /* 0x000fe200000100d6 */
[----:B------:R-:W-:Y:S01]  /*1be0*/  HADD2.F32 R221, -RZ, R191.H0_H0 ;  /* 0x200000bfffdd7230 */ /* 0x000fe20000004100 */
[----:B------:R-:W-:Y:S02]  /*1bf0*/  FMUL.FTZ R208, R82, R199 ;  /* 0x000000c752d07220 */ /* 0x000fe40000410000 */
[----:B------:R-:W-:Y:S02]  /*1c00*/  FADD.FTZ R185, R240, R11 ;  /* 0x0000000bf0b97221 */ /* 0x000fe40000010000 */
[----:B------:R-:W-:-:S02]  /*1c10*/  FFMA.FTZ R238, R10, R11, R238 ;  /* 0x0000000b0aee7223 */ /* 0x000fc400000100ee */
[----:B------:R-:W-:Y:S02]  /*1c20*/  FADD.FTZ R123, R123, R184 ;  /* 0x000000b87b7b7221 */ /* 0x000fe40000010000 */
[-C--:B------:R-:W-:Y:S02]  /*1c30*/  FFMA.FTZ R103, R210, R184.reuse, R103 ;  /* 0x000000b8d2677223 */ /* 0x080fe40000010067 */
[----:B------:R-:W-:Y:S02]  /*1c40*/  FFMA.FTZ R207, R75, R184, R207 ;  /* 0x000000b84bcf7223 */ /* 0x000fe400000100cf */
[----:B------:R-:W-:Y:S02]  /*1c50*/  FMUL.FTZ R223, R7, R196 ;  /* 0x000000c407df7220 */ /* 0x000fe40000410000 */
[----:B------:R-:W-:Y:S02]  /*1c60*/  FMUL.FTZ R184, R86, R189 ;  /* 0x000000bd56b87220 */ /* 0x000fe40000410000 */
[----:B------:R-:W-:-:S02]  /*1c70*/  FFMA.FTZ R208, R74, R197, R208 ;  /* 0x000000c54ad07223 */ /* 0x000fc400000100d0 */
[----:B------:R-:W-:Y:S02]  /*1c80*/  FADD.FTZ R185, R185, R12 ;  /* 0x0000000cb9b97221 */ /* 0x000fe40000010000 */
[----:B------:R-:W-:Y:S01]  /*1c90*/  FFMA.FTZ R238, R13, R12, R238 ;  /* 0x0000000c0dee7223 */ /* 0x000fe200000100ee */
[----:B------:R-:W-:Y:S01]  /*1ca0*/  HADD2.F32 R186, -RZ, R186.H1_H1 ;  /* 0x300000baffba7230 */ /* 0x000fe20000004100 */
[----:B------:R-:W-:Y:S02]  /*1cb0*/  FADD.FTZ R212, -R229, R212 ;  /* 0x000000d4e5d47221 */ /* 0x000fe40000010100 */
[----:B------:R-:W-:Y:S02]  /*1cc0*/  FADD.FTZ R126, R126, R221 ;  /* 0x000000dd7e7e7221 */ /* 0x000fe40000010000 */
[-C--:B------:R-:W-:Y:S02]  /*1cd0*/  FFMA.FTZ R106, R223, R221.reuse, R106 ;  /* 0x000000dddf6a7223 */ /* 0x080fe4000001006a */
[----:B------:R-:W-:-:S02]  /*1ce0*/  FFMA.FTZ R221, R78, R221, R184 ;  /* 0x000000dd4edd7223 */ /* 0x000fc400000100b8 */
[----:B------:R-:W-:Y:S02]  /*1cf0*/  FADD.FTZ R184, R185, R208 ;  /* 0x000000d0b9b87221 */ /* 0x000fe40000010000 */
[----:B------:R-:W-:Y:S01]  /*1d00*/  FFMA.FTZ R238, R201, R208, R238 ;  /* 0x000000d0c9ee7223 */ /* 0x000fe200000100ee */
[----:B------:R-:W-:Y:S01]  /*1d10*/  HADD2.F32 R190, -RZ, R190.H1_H1 ;  /* 0x300000beffbe7230 */ /* 0x000fe20000004100 */
[----:B------:R-:W-:Y:S02]  /*1d20*/  FMUL.FTZ R212, R7, R212 ;  /* 0x000000d407d47220 */ /* 0x000fe40000410000 */
[----:B------:R-:W-:Y:S02]  /*1d30*/  FMUL.FTZ R211, R85, R186 ;  /* 0x000000ba55d37220 */ /* 0x000fe40000410000 */
[----:B------:R-:W-:Y:S02]  /*1d40*/  FADD.FTZ R185, R184, R207 ;  /* 0x000000cfb8b97221 */ /* 0x000fe40000010000 */
[----:B------:R-:W-:-:S02]  /*1d50*/  FFMA.FTZ R238, R210, R207, R238 ;  /* 0x000000cfd2ee7223 */ /* 0x000fc400000100ee */
[----:B------:R-:W-:Y:S02]  /*1d60*/  FADD.FTZ R165, R165, R186 ;  /* 0x000000baa5a57221 */ /* 0x000fe40000010000 */
[----:B------:R-:W-:Y:S01]  /*1d70*/  FFMA.FTZ R145, R212, R186, R145 ;  /* 0x000000bad4917223 */ /* 0x000fe20000010091 */
[----:B------:R-:W-:Y:S01]  /*1d80*/  HADD2.F32 R186, -RZ, R187.H1_H1 ;  /* 0x300000bbffba7230 */ /* 0x000fe20000004100 */
[----:B------:R-:W-:Y:S02]  /*1d90*/  FFMA.FTZ R211, R77, R190, R211 ;  /* 0x000000be4dd37223 */ /* 0x000fe400000100d3 */
[----:B------:R-:W-:Y:S02]  /*1da0*/  FADD.FTZ R184, R185, R214 ;  /* 0x000000d6b9b87221 */ /* 0x000fe40000010000 */
[----:B------:R-:W-:Y:S02]  /*1db0*/  FFMA.FTZ R238, R209, R214, R238 ;  /* 0x000000d6d1ee7223 */ /* 0x000fe400000100ee */
[----:B------:R-:W-:-:S02]  /*1dc0*/  FADD.FTZ R163, R163, R188 ;  /* 0x000000bca3a37221 */ /* 0x000fc40000010000 */
[----:B------:R-:W-:Y:S01]  /*1dd0*/  FFMA.FTZ R143, R210, R188, R143 ;  /* 0x000000bcd28f7223 */ /* 0x000fe2000001008f */
[----:B------:R-:W-:Y:S01]  /*1de0*/  HADD2.F32 R188, -RZ, R191.H1_H1 ;  /* 0x300000bfffbc7230 */ /* 0x000fe20000004100 */
        /* <DEDUP_REMOVED lines=22> */
.L_x_1135:
[----:B------:R-:W-:Y:S05]  /*1f50*/  BSYNC B1 ;  /* 0x0000000000017941 */ /* 0x000fea0003800000 */
.L_x_1134:
[----:B------:R-:W-:Y:S05]  /*1f60*/  BRA.DIV ~URZ, `(.L_x_1136) ;  /* 0x000033b27f007947 */ /* 0x000fea000b800000 */
[----:B------:R1:W2:Y:S02]  /*1f70*/  SHFL.BFLY PT, R187, R240, 0x1, 0x1f ;  /* 0x0c201f00f0bb7f89 */ /* 0x0002a400000e0000 */
.L_x_1155:
[----:B------:R-:W-:Y:S05]  /*1f80*/  BRA.DIV ~URZ, `(.L_x_1137) ;  /* 0x000034127f007947 */ /* 0x000fea000b800000 */
[----:B------:R-:W3:Y:S01]  /*1f90*/  SHFL.BFLY PT, R185, R238, 0x1, 0x1f ;  /* 0x0c201f00eeb97f89 */ /* 0x000ee200000e0000 */
[----:B--2---:R-:W-:-:S05]  /*1fa0*/  FADD.FTZ R191, R187, R240 ;  /* 0x000000f0bbbf7221 */ /* 0x004fca0000010000 */
[----:B------:R-:W2:Y:S01]  /*1fb0*/  SHFL.BFLY PT, R184, R191, 0x2, 0x1f ;  /* 0x0c401f00bfb87f89 */ /* 0x000ea200000e0000 */
[----:B---3--:R-:W-:-:S05]  /*1fc0*/  FADD.FTZ R185, R185, R238 ;  /* 0x000000eeb9b97221 */ /* 0x008fca0000010000 */
        /* <DEDUP_REMOVED lines=10> */
[----:B------:R2:W4:Y:S01]  /*2070*/  SHFL.BFLY PT, R191, R188, 0x10, 0x1f ;  /* 0x0e001f00bcbf7f89 */ /* 0x00052200000e0000 */
[----:B---3--:R-:W-:-:S05]  /*2080*/  FADD.FTZ R190, R189, R190 ;  /* 0x000000bebdbe7221 */ /* 0x008fca0000010000 */
[----:B------:R2:W3:Y:S02]  /*2090*/  SHFL.BFLY PT, R185, R190, 0x10, 0x1f ;  /* 0x0e001f00beb97f89 */ /* 0x0004e400000e0000 */
.L_x_1156:
[----:B----4-:R-:W-:Y:S01]  /*20a0*/  FADD.FTZ R191, R191, R188 ;  /* 0x000000bcbfbf7221 */ /* 0x010fe20000010000 */
[----:B------:R-:W-:Y:S01]  /*20b0*/  BSSY B1, `(.L_x_1138) ;  /* 0x000008e000017945 */ /* 0x000fe20003800000 */
[----:B---3--:R-:W-:Y:S02]  /*20c0*/  FADD.FTZ R185, R185, R190 ;  /* 0x000000beb9b97221 */ /* 0x008fe40000010000 */
[----:B--2---:R-:W-:Y:S02]  /*20d0*/  FMUL.FTZ R190, R191, c[0x0][0x1e0] ;  /* 0x00007800bfbe7a20 */ /* 0x004fe40000410000 */
[----:B------:R-:W-:Y:S01]  /*20e0*/  FMUL.FTZ R191, R185, c[0x0][0x1e0] ;  /* 0x00007800b9bf7a20 */ /* 0x000fe20000410000 */
[----:B------:R-:W-:Y:S05]  /*20f0*/  @!P1 BRA `(.L_x_1139) ;  /* 0x0000089000009947 */ /* 0x000fea0003800000 */
[----:B------:R-:W-:Y:S02]  /*2100*/  ISETP.NE.U32.AND P0, PT, RZ, c[0x0][0x218], PT ;  /* 0x00008600ff007a0c */ /* 0x000fe40003f05070 */
[----:B0-----:R-:W-:Y:S02]  /*2110*/  ISETP.NE.AND P5, PT, R3, RZ, PT ;  /* 0x000000ff0300720c */ /* 0x001fe40003fa5270 */
[----:B------:R-:W-:-:S02]  /*2120*/  ISETP.NE.AND.EX P4, PT, RZ, c[0x0][0x21c], PT, P0 ;  /* 0x00008700ff007a0c */ /* 0x000fc40003f85300 */
[----:B------:R-:W-:Y:S02]  /*2130*/  FSEL R184, R190, RZ, !P5 ;  /* 0x000000ffbeb87208 */ /* 0x000fe40006800000 */
[----:B------:R-:W-:Y:S02]  /*2140*/  ISETP.NE.U32.AND P0, PT, RZ, c[0x0][0x258], PT ;  /* 0x00009600ff007a0c */ /* 0x000fe40003f05070 */
[----:B------:R-:W-:Y:S01]  /*2150*/  LOP3.LUT P5, RZ, R237, 0xff00, RZ, 0xc0, !PT ;  /* 0x0000ff00edff7812 */ /* 0x000fe200078ac0ff */
[----:B------:R-:W-:Y:S01]  /*2160*/  FFMA.FTZ R186, R6, R191, R184 ;  /* 0x000000bf06ba7223 */ /* 0x000fe200000100b8 */
[----:B------:R-:W-:-:S03]  /*2170*/  ISETP.NE.AND.EX P0, PT, RZ, c[0x0][0x25c], PT, P0 ;  /* 0x00009700ff007a0c */ /* 0x000fc60003f05300 */
[----:B------:R-:W-:Y:S02]  /*2180*/  FADD.FTZ R186, R5, -R186 ;  /* 0x800000ba05ba7221 */ /* 0x000fe40000010000 */
[----:B------:R-:W-:Y:S02]  /*2190*/  @P4 HADD2.F32 R188, -RZ, R168.H0_H0 ;  /* 0x200000a8ffbc4230 */ /* 0x000fe40000004100 */
[----:B-----5:R-:W-:Y:S01]  /*21a0*/  FMUL.FTZ R187, R7, R186 ;  /* 0x000000ba07bb7220 */ /* 0x020fe20000410000 */
[----:B------:R-:W-:Y:S01]  /*21b0*/  @P4 HADD2.F32 R185, -RZ, R169.H0_H0 ;  /* 0x200000a9ffb94230 */ /* 0x000fe20000004100 */
[-C--:B------:R-:W-:Y:S01]  /*21c0*/  FFMA.FTZ R186, R195, R191.reuse, R184 ;  /* 0x000000bfc3ba7223 */ /* 0x080fe200000100b8 */
[----:B------:R-:W-:Y:S01]  /*21d0*/  @P4 HADD2.F32 R189, -RZ, R170.H0_H0 ;  /* 0x200000aaffbd4230 */ /* 0x000fe20000004100 */
[----:B------:R-:W-:Y:S02]  /*21e0*/  @P4 FADD.FTZ R187, R187, R188 ;  /* 0x000000bcbbbb4221 */ /* 0x000fe40000010000 */
[----:B------:R-:W-:-:S02]  /*21f0*/  FFMA.FTZ R188, R205, R191, R184 ;  /* 0x000000bfcdbc7223 */ /* 0x000fc400000100b8 */
[----:B------:R-:W-:Y:S02]  /*2200*/  FADD.FTZ R186, R193, -R186 ;  /* 0x800000bac1ba7221 */ /* 0x000fe40000010000 */
[----:B------:R-:W-:Y:S02]  /*2210*/  FADD.FTZ R188, R203, -R188 ;  /* 0x800000bccbbc7221 */ /* 0x000fe40000010000 */
[C---:B------:R-:W-:Y:S02]  /*2220*/  FMUL.FTZ R198, R7.reuse, R186 ;  /* 0x000000ba07c67220 */ /* 0x040fe40000410000 */
[----:B------:R-:W-:Y:S02]  /*2230*/  FMUL.FTZ R196, R7, R188 ;  /* 0x000000bc07c47220 */ /* 0x000fe40000410000 */
[----:B------:R-:W-:Y:S01]  /*2240*/  @P4 FADD.FTZ R198, R198, R185 ;  /* 0x000000b9c6c64221 */ /* 0x000fe20000010000 */
[----:B------:R-:W-:Y:S01]  /*2250*/  @P0 F2FP.PACK_AB R185, RZ, R187 ;  /* 0x000000bbffb9023e */ /* 0x000fe200000000ff */
[----:B------:R-:W-:-:S02]  /*2260*/  @P4 FADD.FTZ R196, R196, R189 ;  /* 0x000000bdc4c44221 */ /* 0x000fc40000010000 */
[-C--:B------:R-:W-:Y:S01]  /*2270*/  FFMA.FTZ R189, R206, R191.reuse, R184 ;  /* 0x000000bfcebd7223 */ /* 0x080fe200000100b8 */
[----:B------:R-:W-:Y:S01]  /*2280*/  @P0 F2FP.PACK_AB R186, RZ, R198 ;  /* 0x000000c6ffba023e */ /* 0x000fe200000000ff */
[----:B------:R-:W-:Y:S01]  /*2290*/  FMUL.FTZ R198, R198, c[0x0][0x1e8] ;  /* 0x00007a00c6c67a20 */ /* 0x000fe20000410000 */
[----:B------:R-:W-:Y:S01]  /*22a0*/  @P0 PRMT R136, R185, 0x7610, R136 ;  /* 0x00007610b9880816 */ /* 0x000fe20000000088 */
[----:B------:R-:W-:Y:S01]  /*22b0*/  FFMA.FTZ R185, R202, R191, R184 ;  /* 0x000000bfcab97223 */ /* 0x000fe200000100b8 */
[----:B------:R-:W-:Y:S01]  /*22c0*/  @P0 F2FP.PACK_AB R188, RZ, R196 ;  /* 0x000000c4ffbc023e */ /* 0x000fe200000000ff */
[----:B------:R-:W-:Y:S01]  /*22d0*/  FMUL.FTZ R196, R196, c[0x0][0x1e8] ;  /* 0x00007a00c4c47a20 */ /* 0x000fe20000410000 */
[----:B------:R-:W-:Y:S01]  /*22e0*/  @P0 PRMT R137, R186, 0x7610, R137 ;  /* 0x00007610ba890816 */ /* 0x000fe20000000089 */
[----:B------:R-:W-:Y:S01]  /*22f0*/  FADD.FTZ R186, R200, -R185 ;  /* 0x800000b9c8ba7221 */ /* 0x000fe20000010000 */
[----:B------:R-:W-:Y:S01]  /*2300*/  @P0 PRMT R138, R188, 0x7610, R138 ;  /* 0x00007610bc8a0816 */ /* 0x000fe2000000008a */
[----:B------:R-:W-:-:S02]  /*2310*/  FADD.FTZ R188, R204, -R189 ;  /* 0x800000bdccbc7221 */ /* 0x000fc40000010000 */
[C---:B------:R-:W-:Y:S01]  /*2320*/  FMUL.FTZ R229, R7.reuse, R186 ;  /* 0x000000ba07e57220 */ /* 0x040fe20000410000 */
[----:B------:R-:W-:Y:S01]  /*2330*/  @P4 HADD2.F32 R186, -RZ, R168.H1_H1 ;  /* 0x300000a8ffba4230 */ /* 0x000fe20000004100 */
[----:B------:R-:W-:Y:S01]  /*2340*/  FMUL.FTZ R199, R7, R188 ;  /* 0x000000bc07c77220 */ /* 0x000fe20000410000 */
[----:B------:R-:W-:Y:S01]  /*2350*/  @P4 HADD2.F32 R188, -RZ, R169.H1_H1 ;  /* 0x300000a9ffbc4230 */ /* 0x000fe20000004100 */
[----:B------:R-:W-:Y:S02]  /*2360*/  FFMA.FTZ R185, R222, R191, R184 ;  /* 0x000000bfdeb97223 */ /* 0x000fe400000100b8 */
[----:B------:R-:W-:Y:S02]  /*2370*/  @P4 FADD.FTZ R229, R229, R186 ;  /* 0x000000bae5e54221 */ /* 0x000fe40000010000 */
[----:B------:R-:W-:Y:S02]  /*2380*/  FADD.FTZ R186, R220, -R185 ;  /* 0x800000b9dcba7221 */ /* 0x000fe40000010000 */
[----:B------:R-:W-:-:S02]  /*2390*/  @P4 FADD.FTZ R199, R199, R188 ;  /* 0x000000bcc7c74221 */ /* 0x000fc40000010000 */
[-CC-:B------:R-:W-:Y:S02]  /*23a0*/  FFMA.FTZ R188, R219, R191.reuse, R184.reuse ;  /* 0x000000bfdbbc7223 */ /* 0x180fe400000100b8 */
[----:B------:R-:W-:Y:S01]  /*23b0*/  FFMA.FTZ R185, R230, R191, R184 ;  /* 0x000000bfe6b97223 */ /* 0x000fe200000100b8 */
[----:B------:R-:W-:Y:S01]  /*23c0*/  @P4 HADD2.F32 R184, -RZ, R170.H1_H1 ;  /* 0x300000aaffb84230 */ /* 0x000fe20000004100 */
[----:B------:R-:W-:Y:S02]  /*23d0*/  FMUL.FTZ R197, R7, R186 ;  /* 0x000000ba07c57220 */ /* 0x000fe40000410000 */
[----:B------:R-:W-:Y:S02]  /*23e0*/  FADD.FTZ R188, R217, -R188 ;  /* 0x800000bcd9bc7221 */ /* 0x000fe40000010000 */
[----:B------:R-:W-:Y:S01]  /*23f0*/  FADD.FTZ R186, R224, -R185 ;  /* 0x800000b9e0ba7221 */ /* 0x000fe20000010000 */
[--C-:B------:R-:W-:Y:S01]  /*2400*/  @P4 HADD2.F32 R185, -RZ, R171.reuse.H1_H1 ;  /* 0x300000abffb94230 */ /* 0x100fe20000004100 */
[----:B------:R-:W-:Y:S01]  /*2410*/  @P4 FADD.FTZ R197, R197, R184 ;  /* 0x000000b8c5c54221 */ /* 0x000fe20000010000 */
[----:B------:R-:W-:Y:S01]  /*2420*/  @P4 HADD2.F32 R184, -RZ, R171.H0_H0 ;  /* 0x200000abffb84230 */ /* 0x000fe20000004100 */
[----:B------:R-:W-:-:S02]  /*2430*/  FMUL.FTZ R231, R7, R188 ;  /* 0x000000bc07e77220 */ /* 0x000fc40000410000 */
        /* <DEDUP_REMOVED lines=9> */
[----:B------:R-:W-:Y:S02]  /*24d0*/  ISETP.NE.AND.EX P4, PT, RZ, c[0x0][0x25c], PT, P4 ;  /* 0x00009700ff007a0c */ /* 0x000fe40003f85340 */
        /* <DEDUP_REMOVED lines=37> */
[----:B-1----:R-:W-:Y:S01]  /*2730*/  @P0 MOV R240, R246 ;  /* 0x000000f600f00202 */ /* 0x002fe20000000f00 */
        /* <DEDUP_REMOVED lines=37> */
.L_x_1139:
[----:B------:R-:W-:Y:S05]  /*2990*/  BSYNC B1 ;  /* 0x0000000000017941 */ /* 0x000fea0003800000 */
.L_x_1138:
        /* <DEDUP_REMOVED lines=12> */
[----:B------:R-:W-:Y:S01]  /*2a60*/  FFMA.FTZ R189, R19, R191, R184 ;  /* 0x000000bf13bd7223 */ /* 0x000fe200000100b8 */
[----:B------:R-:W-:Y:S01]  /*2a70*/  @P0 HADD2.F32 R188, -RZ, R36.H0_H0 ;  /* 0x20000024ffbc0230 */ /* 0x000fe20000004100 */
[----:B-----5:R-:W-:Y:S02]  /*2a80*/  FMUL.FTZ R187, R7, R186 ;  /* 0x000000ba07bb7220 */ /* 0x020fe40000410000 */
[----:B------:R-:W-:Y:S01]  /*2a90*/  FADD.FTZ R198, R14, -R185 ;  /* 0x800000b90ec67221 */ /* 0x000fe20000010000 */
[----:B------:R-:W-:Y:S01]  /*2aa0*/  @P0 HADD2.F32 R185, -RZ, R37.H0_H0 ;  /* 0x20000025ffb90230 */ /* 0x000fe20000004100 */
[----:B------:R-:W-:Y:S01]  /*2ab0*/  FADD.FTZ R196, R18, -R189 ;  /* 0x800000bd12c47221 */ /* 0x000fe20000010000 */
[----:B------:R-:W-:Y:S01]  /*2ac0*/  @P0 HADD2.F32 R189, -RZ, R38.H0_H0 ;  /* 0x20000026ffbd0230 */ /* 0x000fe20000004100 */
[----:B------:R-:W-:-:S02]  /*2ad0*/  @P0 FADD.FTZ R187, R187, R188 ;  /* 0x000000bcbbbb0221 */ /* 0x000fc40000010000 */
[C---:B------:R-:W-:Y:S02]  /*2ae0*/  FMUL.FTZ R198, R7.reuse, R198 ;  /* 0x000000c607c67220 */ /* 0x040fe40000410000 */
[----:B------:R-:W-:Y:S02]  /*2af0*/  FMUL.FTZ R196, R7, R196 ;  /* 0x000000c407c47220 */ /* 0x000fe40000410000 */
[----:B------:R-:W-:Y:S01]  /*2b00*/  @P0 FADD.FTZ R198, R198, R185 ;  /* 0x000000b9c6c60221 */ /* 0x000fe20000010000 */
[----:B------:R-:W-:Y:S01]  /*2b10*/  @P4 F2FP.PACK_AB R185, RZ, R187 ;  /* 0x000000bbffb9423e */ /* 0x000fe200000000ff */
[----:B------:R-:W-:Y:S02]  /*2b20*/  @P0 FADD.FTZ R196, R196, R189 ;  /* 0x000000bdc4c40221 */ /* 0x000fe40000010000 */
[-CC-:B------:R-:W-:Y:S01]  /*2b30*/  FFMA.FTZ R189, R194, R191.reuse, R184.reuse ;  /* 0x000000bfc2bd7223 */ /* 0x180fe200000100b8 */
[----:B------:R-:W-:Y:S01]  /*2b40*/  @P4 F2FP.PACK_AB R186, RZ, R198 ;  /* 0x000000c6ffba423e */ /* 0x000fe200000000ff */
        /* <DEDUP_REMOVED lines=15> */
[----:B------:R-:W-:Y:S01]  /*2c40*/  FADD.FTZ R186, R216, -R185 ;  /* 0x800000b9d8ba7221 */ /* 0x000fe20000010000 */
[----:B------:R-:W-:Y:S01]  /*2c50*/  @P0 HADD2.F32 R185, -RZ, R39.H1_H1 ;  /* 0x30000027ffb90230 */ /* 0x000fe20000004100 */
[----:B------:R-:W-:-:S02]  /*2c60*/  @P0 FADD.FTZ R199, R199, R188 ;  /* 0x000000bcc7c70221 */ /* 0x000fc40000010000 */
[----:B------:R-:W-:Y:S01]  /*2c70*/  FFMA.FTZ R188, R215, R191, R184 ;  /* 0x000000bfd7bc7223 */ /* 0x000fe200000100b8 */
[----:B------:R-:W-:Y:S01]  /*2c80*/  @P0 HADD2.F32 R184, -RZ, R38.H1_H1 ;  /* 0x30000026ffb80230 */ /* 0x000fe20000004100 */
[----:B------:R-:W-:Y:S02]  /*2c90*/  FMUL.FTZ R197, R7, R186 ;  /* 0x000000ba07c57220 */ /* 0x000fe40000410000 */
[----:B------:R-:W-:Y:S02]  /*2ca0*/  FADD.FTZ R188, R213, -R188 ;  /* 0x800000bcd5bc7221 */ /* 0x000fe40000010000 */
        /* <DEDUP_REMOVED lines=18> */
[----:B------:R-:W-:Y:S01]  /*2dd0*/  @P4 F2FP.PACK_AB R238, RZ, R188 ;  /* 0x000000bcffee423e */ /* 0x000fe200000000ff */
[----:B------:R-:W-:Y:S01]  /*2de0*/  FMUL.FTZ R239, R187, c[0x0][0x1e8] ;  /* 0x00007a00bbef7a20 */ /* 0x000fe20000410000 */
[----:B------:R-:W-:-:S02]  /*2df0*/  @P4 PRMT R136, R136, 0x5410, R184 ;  /* 0x0000541088884816 */ /* 0x000fc400000000b8 */
        /* <DEDUP_REMOVED lines=69> */
.L_x_1141:
[----:B------:R-:W-:Y:S05]  /*3250*/  BSYNC B1 ;  /* 0x0000000000017941 */ /* 0x000fea0003800000 */
.L_x_1140:
        /* <DEDUP_REMOVED lines=13> */
[----:B------:R-:W-:Y:S01]  /*3330*/  @P0 HADD2.F32 R189, -RZ, R181.H0_H0 ;  /* 0x200000b5ffbd0230 */ /* 0x000fe20000004100 */
[----:B-----5:R-:W-:Y:S02]  /*3340*/  FMUL.FTZ R186, R7, R186 ;  /* 0x000000ba07ba7220 */ /* 0x020fe40000410000 */
[-CC-:B------:R-:W-:Y:S02]  /*3350*/  FFMA.FTZ R197, R209, R191.reuse, R190.reuse ;  /* 0x000000bfd1c57223 */ /* 0x180fe400000100be */
[----:B------:R-:W-:Y:S01]  /*3360*/  FMUL.FTZ R187, R7, R184 ;  /* 0x000000b807bb7220 */ /* 0x000fe20000410000 */
[----:B------:R-:W-:Y:S01]  /*3370*/  @P0 HADD2.F32 R184, -RZ, R180.H0_H0 ;  /* 0x200000b4ffb80230 */ /* 0x000fe20000004100 */
[----:B------:R-:W-:-:S02]  /*3380*/  FFMA.FTZ R185, R13, R191, R190 ;  /* 0x000000bf0db97223 */ /* 0x000fc400000100be */
[-CC-:B------:R-:W-:Y:S02]  /*3390*/  FFMA.FTZ R196, R210, R191.reuse, R190.reuse ;  /* 0x000000bfd2c47223 */ /* 0x180fe400000100be */
[-CC-:B------:R-:W-:Y:S02]  /*33a0*/  FFMA.FTZ R198, R212, R191.reuse, R190.reuse ;  /* 0x000000bfd4c67223 */ /* 0x180fe400000100be */
[-CC-:B------:R-:W-:Y:S02]  /*33b0*/  FFMA.FTZ R238, R223, R191.reuse, R190.reuse ;  /* 0x000000bfdfee7223 */ /* 0x180fe400000100be */
[----:B-1----:R-:W-:Y:S02]  /*33c0*/  FFMA.FTZ R240, R228, R191, R190 ;  /* 0x000000bfe4f07223 */ /* 0x002fe400000100be */
[----:B------:R-:W-:Y:S01]  /*33d0*/  @P0 FADD.FTZ R186, R186, R189 ;  /* 0x000000bdbaba0221 */ /* 0x000fe20000010000 */
[----:B------:R-:W-:Y:S01]  /*33e0*/  @P0 HADD2.F32 R189, -RZ, R182.H0_H0 ;  /* 0x200000b6ffbd0230 */ /* 0x000fe20000004100 */
[----:B------:R-:W-:-:S02]  /*33f0*/  FADD.FTZ R190, R214, -R197 ;  /* 0x800000c5d6be7221 */ /* 0x000fc40000010000 */
[----:B------:R-:W-:Y:S01]  /*3400*/  @P0 FADD.FTZ R187, R187, R184 ;  /* 0x000000b8bbbb0221 */ /* 0x000fe20000010000 */
[----:B------:R-:W-:Y:S01]  /*3410*/  @P4 F2FP.PACK_AB R184, RZ, R186 ;  /* 0x000000baffb8423e */ /* 0x000fe200000000ff */
[----:B------:R-:W-:Y:S02]  /*3420*/  FMUL.FTZ R190, R7, R190 ;  /* 0x000000be07be7220 */ /* 0x000fe40000410000 */
[----:B------:R-:W-:Y:S01]  /*3430*/  FADD.FTZ R188, R12, -R185 ;  /* 0x800000b90cbc7221 */ /* 0x000fe20000010000 */
[----:B------:R-:W-:Y:S01]  /*3440*/  @P4 PRMT R137, R184, 0x7610, R137 ;  /* 0x00007610b8894816 */ /* 0x000fe20000000089 */
[----:B------:R-:W-:Y:S01]  /*3450*/  FADD.FTZ R196, R207, -R196 ;  /* 0x800000c4cfc47221 */ /* 0x000fe20000010000 */
[----:B------:R-:W-:Y:S01]  /*3460*/  @P0 HADD2.F32 R184, -RZ, R182.H1_H1 ;  /* 0x300000b6ffb80230 */ /* 0x000fe20000004100 */
[----:B------:R-:W-:Y:S02]  /*3470*/  FADD.FTZ R198, R211, -R198 ;  /* 0x800000c6d3c67221 */ /* 0x000fe40000010000 */
[----:B------:R-:W-:-:S02]  /*3480*/  FADD.FTZ R238, R221, -R238 ;  /* 0x800000eeddee7221 */ /* 0x000fc40000010000 */
[----:B------:R-:W-:Y:S02]  /*3490*/  FADD.FTZ R240, R227, -R240 ;  /* 0x800000f0e3f07221 */ /* 0x000fe40000010000 */
[----:B------:R-:W-:Y:S02]  /*34a0*/  @P0 FADD.FTZ R190, R190, R189 ;  /* 0x000000bdbebe0221 */ /* 0x000fe40000010000 */
[C---:B------:R-:W-:Y:S02]  /*34b0*/  FMUL.FTZ R188, R7.reuse, R188 ;  /* 0x000000bc07bc7220 */ /* 0x040fe40000410000 */
[C---:B------:R-:W-:Y:S01]  /*34c0*/  FMUL.FTZ R196, R7.reuse, R196 ;  /* 0x000000c407c47220 */ /* 0x040fe20000410000 */
[----:B------:R-:W-:Y:S01]  /*34d0*/  @P4 F2FP.PACK_AB R185, RZ, R190 ;  /* 0x000000beffb9423e */ /* 0x000fe200000000ff */
[C---:B------:R-:W-:Y:S01]  /*34e0*/  FMUL.FTZ R197, R7.reuse, R198 ;  /* 0x000000c607c57220 */ /* 0x040fe20000410000 */
[--C-:B------:R-:W-:Y:S01]  /*34f0*/  @P0 HADD2.F32 R198, -RZ, R183.reuse.H1_H1 ;  /* 0x300000b7ffc60230 */ /* 0x100fe20000004100 */
[----:B------:R-:W-:Y:S01]  /*3500*/  FMUL.FTZ R189, R7, R238 ;  /* 0x000000ee07bd7220 */ /* 0x000fe20000410000 */
[----:B------:R-:W-:Y:S01]  /*3510*/  @P4 PRMT R138, R185, 0x7610, R138 ;  /* 0x00007610b98a4816 */ /* 0x000fe2000000008a */
[----:B------:R-:W-:Y:S01]  /*3520*/  FMUL.FTZ R191, R7, R240 ;  /* 0x000000f007bf7220 */ /* 0x000fe20000410000 */
[----:B------:R-:W-:Y:S01]  /*3530*/  @P4 F2FP.PACK_AB R7, RZ, R187 ;  /* 0x000000bbff07423e */ /* 0x000fe200000000ff */
[----:B------:R-:W-:Y:S01]  /*3540*/  @P0 FADD.FTZ R197, R197, R184 ;  /* 0x000000b8c5c50221 */ /* 0x000fe20000010000 */
[----:B------:R-:W-:Y:S01]  /*3550*/  @P0 HADD2.F32 R184, -RZ, R183.H0_H0 ;  /* 0x200000b7ffb80230 */ /* 0x000fe20000004100 */
[----:B------:R-:W-:Y:S01]  /*3560*/  @P0 FADD.FTZ R191, R191, R198 ;  /* 0x000000c6bfbf0221 */ /* 0x000fe20000010000 */
[----:B------:R-:W-:Y:S01]  /*3570*/  @P4 PRMT R136, R7, 0x7610, R136 ;  /* 0x0000761007884816 */ /* 0x000fe20000000088 */
[----:B------:R-:W-:Y:S01]  /*3580*/  @P0 HADD2.F32 R7, -RZ, R180.H1_H1 ;  /* 0x300000b4ff070230 */ /* 0x000fe20000004100 */
[----:B------:R-:W-:Y:S01]  /*3590*/  @P4 F2FP.PACK_AB R185, RZ, R197 ;  /* 0x000000c5ffb9423e */ /* 0x000fe200000000ff */
[----:B------:R-:W-:Y:S01]  /*35a0*/  @P0 FADD.FTZ R189, R189, R184 ;  /* 0x000000b8bdbd0221 */ /* 0x000fe20000010000 */
[----:B------:R-:W-:Y:S01]  /*35b0*/  @P4 F2FP.PACK_AB R199, RZ, R191 ;  /* 0x000000bfffc7423e */ /* 0x000fe200000000ff */
[----:B------:R-:W-:Y:S01]  /*35c0*/  FMUL.FTZ R191, R191, c[0x0][0x1e8] ;  /* 0x00007a00bfbf7a20 */ /* 0x000fe20000410000 */
[----:B------:R-:W-:Y:S01]  /*35d0*/  @P4 PRMT R138, R138, 0x5410, R185 ;  /* 0x000054108a8a4816 */ /* 0x000fe200000000b9 */
[----:B------:R-:W-:Y:S01]  /*35e0*/  @P0 FADD.FTZ R188, R188, R7 ;  /* 0x00000007bcbc0221 */ /* 0x000fe20000010000 */
[----:B------:R-:W-:Y:S01]  /*35f0*/  @P0 HADD2.F32 R7, -RZ, R181.H1_H1 ;  /* 0x300000b5ff070230 */ /* 0x000fe20000004100 */
[----:B------:R-:W-:-:S02]  /*3600*/  @P4 F2FP.PACK_AB R198, RZ, R189 ;  /* 0x000000bdffc6423e */ /* 0x000fc400000000ff */
[----:B------:R-:W-:Y:S02]  /*3610*/  FMUL.FTZ R231, R188, c[0x0][0x1e8] ;  /* 0x00007a00bce77a20 */ /* 0x000fe40000410000 */
[----:B------:R-:W-:Y:S01]  /*3620*/  @P0 FADD.FTZ R196, R196, R7 ;  /* 0x00000007c4c40221 */ /* 0x000fe20000010000 */
[----:B------:R-:W-:Y:S02]  /*3630*/  ISETP.NE.U32.AND P0, PT, RZ, c[0x0][0x258], PT ;  /* 0x00009600ff007a0c */ /* 0x000fe40003f05070 */
[----:B------:R-:W-:Y:S01]  /*3640*/  @P4 PRMT R139, R198, 0x7610, R139 ;  /* 0x00007610c68b4816 */ /* 0x000fe2000000008b */
[----:B------:R-:W-:Y:S01]  /*3650*/  FMUL.FTZ R198, R186, c[0x0][0x1e8] ;  /* 0x00007a00bac67a20 */ /* 0x000fe20000410000 */
[----:B------:R-:W-:Y:S02]  /*3660*/  ISETP.NE.AND.EX P0, PT, RZ, c[0x0][0x25c], PT, P0 ;  /* 0x00009700ff007a0c */ /* 0x000fe40003f05300 */
[----:B------:R-:W-:Y:S01]  /*3670*/  @P4 PRMT R139, R139, 0x5410, R199 ;  /* 0x000054108b8b4816 */ /* 0x000fe200000000c7 */
[----:B------:R-:W-:Y:S01]  /*3680*/  HFMA2.MMA R199, -RZ, RZ, 0, 9.5367431640625e-07 ;  /* 0x00000010ffc77435 */ /* 0x000fe200000001ff */
[----:B------:R-:W-:-:S02]  /*3690*/  @P4 F2FP.PACK_AB R184, RZ, R196 ;  /* 0x000000c4ffb8423e */ /* 0x000fc400000000ff */
[----:B------:R-:W-:Y:S02]  /*36a0*/  @P4 F2FP.PACK_AB R7, RZ, R188 ;  /* 0x000000bcff07423e */ /* 0x000fe400000000ff */
[----:B------:R-:W-:Y:S02]  /*36b0*/  @P4 PRMT R137, R137, 0x5410, R184 ;  /* 0x0000541089894816 */ /* 0x000fe400000000b8 */
[----:B------:R-:W-:Y:S02]  /*36c0*/  @P4 PRMT R136, R136, 0x5410, R7 ;  /* 0x0000541088884816 */ /* 0x000fe40000000007 */
[----:B------:R-:W-:Y:S01]  /*36d0*/  MOV R7, R232 ;  /* 0x000000e800077202 */ /* 0x000fe20000000f00 */
[----:B------:R-:W-:Y:S01]  /*36e0*/  @P0 IMAD.WIDE.U32 R184, R0, R199, c[0x0][0x258] ;  /* 0x0000960000b80625 */ /* 0x000fe200078e00c7 */
[----:B------:R-:W-:-:S04]  /*36f0*/  LOP3.LUT P4, RZ, R233, 0xff, RZ, 0xc0, !PT ;  /* 0x000000ffe9ff7812 */ /* 0x000fc8000788c0ff */
[----:B------:R0:W-:Y:S01]  /*3700*/  @P0 STG.E.128 [R184.64], R136 ;  /* 0x00000088b8000986 */ /* 0x0001e2000c101d04 */
[----:B------:R-:W-:Y:S01]  /*3710*/  LOP3.LUT P0, RZ, R7, 0xff, RZ, 0xc0, !PT ;  /* 0x000000ff07ff7812 */ /* 0x000fe2000780c0ff */
[----:B------:R-:W-:Y:S02]  /*3720*/  FMUL.FTZ R7, R190, c[0x0][0x1e8] ;  /* 0x00007a00be077a20 */ /* 0x000fe40000410000 */
[----:B------:R-:W-:Y:S02]  /*3730*/  FMUL.FTZ R190, R197, c[0x0][0x1e8] ;  /* 0x00007a00c5be7a20 */ /* 0x000fe40000410000 */
[----:B------:R-:W-:Y:S01]  /*3740*/  FMUL.FTZ R197, R196, c[0x0][0x1e8] ;  /* 0x00007a00c4c57a20 */ /* 0x000fe20000410000 */
[----:B------:R-:W-:Y:S01]  /*3750*/  FSEL R229, R7, RZ, P4 ;  /* 0x000000ff07e57208 */ /* 0x000fe20002000000 */
[----:B------:R-:W-:Y:S01]  /*3760*/  FMUL.FTZ R196, R189, c[0x0][0x1e8] ;  /* 0x00007a00bdc47a20 */ /* 0x000fe20000410000 */
[----:B------:R-:W-:Y:S02]  /*3770*/  FSEL R186, R190, RZ, P5 ;  /* 0x000000ffbeba7208 */ /* 0x000fe40002800000 */
[----:B------:R-:W-:-:S02]  /*3780*/  LOP3.LUT P4, RZ, R232, 0xff0000, RZ, 0xc0, !PT ;  /* 0x00ff0000e8ff7812 */ /* 0x000fc4000788c0ff */
[----:B------:R-:W-:Y:S02]  /*3790*/  LOP3.LUT P5, RZ, R232, 0xff000000, RZ, 0xc0, !PT ;  /* 0xff000000e8ff7812 */ /* 0x000fe400078ac0ff */
[----:B------:R-:W-:Y:S01]  /*37a0*/  F2FP.PACK_AB R186, R186, R229 ;  /* 0x000000e5baba723e */ /* 0x000fe200000000ff */
[----:B------:R-:W-:Y:S01]  /*37b0*/  FMUL.FTZ R229, R187, c[0x0][0x1e8] ;  /* 0x00007a00bbe57a20 */ /* 0x000fe20000410000 */
[----:B0-----:R-:W-:Y:S02]  /*37c0*/  FSEL R185, R198, RZ, P4 ;  /* 0x000000ffc6b97208 */ /* 0x001fe40002000000 */
[----:B------:R-:W-:Y:S02]  /*37d0*/  FSEL R184, R197, RZ, P5 ;  /* 0x000000ffc5b87208 */ /* 0x000fe40002800000 */
[----:B------:R-:W-:Y:S02]  /*37e0*/  LOP3.LUT P4, RZ, R232, 0xff00, RZ, 0xc0, !PT ;  /* 0x0000ff00e8ff7812 */ /* 0x000fe4000788c0ff */
[----:B------:R-:W-:-:S02]  /*37f0*/  F2FP.PACK_AB R185, R184, R185 ;  /* 0x000000b9b8b9723e */ /* 0x000fc400000000ff */
[----:B------:R-:W-:Y:S02]  /*3800*/  FSEL R184, R229, RZ, P0 ;  /* 0x000000ffe5b87208 */ /* 0x000fe40000000000 */
[----:B------:R-:W-:Y:S02]  /*3810*/  LOP3.LUT P0, RZ, R233, 0xff000000, RZ, 0xc0, !PT ;  /* 0xff000000e9ff7812 */ /* 0x000fe4000780c0ff */
[----:B------:R-:W-:Y:S02]  /*3820*/  FSEL R187, R231, RZ, P4 ;  /* 0x000000ffe7bb7208 */ /* 0x000fe40002000000 */
[----:B------:R-:W-:Y:S02]  /*3830*/  FSEL R188, R191, RZ, P0 ;  /* 0x000000ffbfbc7208 */ /* 0x000fe40000000000 */
[----:B------:R-:W-:Y:S02]  /*3840*/  ISETP.NE.U32.AND P0, PT, RZ, c[0x0][0x250], PT ;  /* 0x00009400ff007a0c */ /* 0x000fe40003f05070 */
[----:B------:R-:W-:-:S02]  /*3850*/  LOP3.LUT P5, RZ, R233, 0xff0000, RZ, 0xc0, !PT ;  /* 0x00ff0000e9ff7812 */ /* 0x000fc400078ac0ff */
[----:B------:R-:W-:Y:S02]  /*3860*/  ISETP.NE.AND.EX P0, PT, RZ, c[0x0][0x254], PT, P0 ;  /* 0x00009500ff007a0c */ /* 0x000fe40003f05300 */
        /* <DEDUP_REMOVED lines=41> */
.L_x_1143:
[----:B------:R-:W-:Y:S05]  /*3b00*/  BSYNC B1 ;  /* 0x0000000000017941 */ /* 0x000fea0003800000 */
.L_x_1142:
[----:B-----5:R-:W-:-:S04]  /*3b10*/  MOV R7, c[0x0][0x160] ;  /* 0x0000580000077a02 */ /* 0x020fc80000000f00 */
[----:B------:R-:W-:-:S04]  /*3b20*/  LEA R2, R7, R2, 0x2 ;  /* 0x0000000207027211 */ /* 0x000fc800078e10ff */
[----:B------:R-:W-:-:S13]  /*3b30*/  ISETP.GE.AND P0, PT, R2, c[0x0][0x164], PT ;  /* 0x0000590002007a0c */ /* 0x000fda0003f06270 */
[----:B01----:R-:W-:Y:S01]  /*3b40*/  @P0 CALL.REL.NOINC `(.L_x_1129) ;  /* 0x0000001000000944 */ /* 0x003fe20003c00000 */
[----:B------:R-:W-:Y:S05]  /*3b50*/  BRA `(.L_x_1144) ;  /* 0xffffca5000007947 */ /* 0x000fea000383ffff */
.L_x_1129:
[----:B-1----:R-:W-:Y:S05]  /*3b60*/  BSYNC B0 ;  /* 0x0000000000007941 */ /* 0x002fea0003800000 */
.L_x_1128:
[----:B------:R-:W-:Y:S01]  /*3b70*/  SHF.R.U32.HI R0, RZ, 0x5, R4 ;  /* 0x00000005ff007819 */ /* 0x000fe20000011604 */
[----:B------:R-:W-:Y:S01]  /*3b80*/  WARPSYNC 0xffffffff ;  /* 0xffffffff00007948 */ /* 0x000fe20003800000 */
[----:B------:R-:W-:Y:S01]  /*3b90*/  LOP3.LUT R3, R4, 0x1f, RZ, 0xc0, !PT ;  /* 0x0000001f04037812 */ /* 0x000fe200078ec0ff */
[----:B------:R-:W-:Y:S04]  /*3ba0*/  BSSY B0, `(.L_x_1145) ;  /* 0x0000108000007945 */ /* 0x000fe80003800000 */
[----:B------:R-:W-:-:S05]  /*3bb0*/  IMAD R0, R0, 0x60, R3 ;  /* 0x0000006000007824 */ /* 0x000fca00078e0203 */
[----:B------:R-:W-:-:S05]  /*3bc0*/  SHF.L.U32 R2, R0, 0x5, RZ ;  /* 0x0000000500027819 */ /* 0x000fca00000006ff */
[----:B------:R-:W-:Y:S04]  /*3bd0*/  STS.128 [R2], R108 ;  /* 0x0000006c02007388 */ /* 0x000fe80000000c00 */
[----:B------:R-:W-:Y:S04]  /*3be0*/  STS.128 [R2+0x10], R112 ;  /* 0x0000107002007388 */ /* 0x000fe80000000c00 */
[----:B------:R0:W-:Y:S04]  /*3bf0*/  STS.128 [R2+0x400], R32 ;  /* 0x0004002002007388 */ /* 0x0001e80000000c00 */
[----:B------:R-:W-:Y:S04]  /*3c00*/  STS.128 [R2+0x410], R96 ;  /* 0x0004106002007388 */ /* 0x000fe80000000c00 */
        /* <DEDUP_REMOVED lines=83> */
[----:B-----5:R-:W2:Y:S01]  /*4140*/  LDS R41, [R4.X4+0x1a00] ;  /* 0x001a000004297984 */ /* 0x020ea20000004800 */
        /* <DEDUP_REMOVED lines=42> */
[----:B------:R-:W3:Y:S04]  /*43f0*/  LDS R6, [R4.X4+0x600] ;  /* 0x0006000004067984 */ /* 0x000ee80000004800 */
[----:B------:R-:W4:Y:S04]  /*4400*/  LDS R10, [R4.X4+0xe00] ;  /* 0x000e0000040a7984 */ /* 0x000f280000004800 */
[----:B------:R-:W2:Y:S04]  /*4410*/  LDS R12, [R4.X4+0x1000] ;  /* 0x00100000040c7984 */ /* 0x000ea80000004800 */
[----:B------:R-:W2:Y:S04]  /*4420*/  LDS R25, [R4.X4+0x1200] ;  /* 0x0012000004197984 */ /* 0x000ea80000004800 */
[----:B------:R-:W2:Y:S04]  /*4430*/  LDS R42, [R4.X4] ;  /* 0x00000000042a7984 */ /* 0x000ea80000004800 */
[----:B------:R-:W2:Y:S04]  /*4440*/  LDS R55, [R4.X4+0xc00] ;  /* 0x000c000004377984 */ /* 0x000ea80000004800 */
[----:B------:R-:W2:Y:S04]  /*4450*/  LDS R7, [R4.X4+0x800] ;  /* 0x0008000004077984 */ /* 0x000ea80000004800 */
[----:B------:R-:W2:Y:S01]  /*4460*/  LDS R8, [R4.X4+0xa00] ;  /* 0x000a000004087984 */ /* 0x000ea20000004800 */
[----:B0-----:R-:W-:-:S03]  /*4470*/  FADD.FTZ R3, RZ, R3 ;  /* 0x00000003ff037221 */ /* 0x001fc60000010000 */
[----:B------:R-:W0:Y:S01]  /*4480*/  LDS R24, [R4.X4+0x1400] ;  /* 0x0014000004187984 */ /* 0x000e220000004800 */
[----:B-1----:R-:W-:-:S03]  /*4490*/  FADD.FTZ R5, RZ, R5 ;  /* 0x00000005ff057221 */ /* 0x002fc60000010000 */
[----:B------:R-:W1:Y:S01]  /*44a0*/  LDS R27, [R4.X4+0x1600] ;  /* 0x00160000041b7984 */ /* 0x000e620000004800 */
[----:B---3--:R-:W-:-:S03]  /*44b0*/  FADD.FTZ R6, RZ, R6 ;  /* 0x00000006ff067221 */ /* 0x008fc60000010000 */
[----:B------:R-:W3:Y:S01]  /*44c0*/  LDS R29, [R4.X4+0x1800] ;  /* 0x00180000041d7984 */ /* 0x000ee20000004800 */
[----:B----4-:R-:W-:-:S03]  /*44d0*/  FADD.FTZ R3, R3, R10 ;  /* 0x0000000a03037221 */ /* 0x010fc60000010000 */
[----:B------:R-:W4:Y:S01]  /*44e0*/  LDS R14, [R4.X4+0x1a00] ;  /* 0x001a0000040e7984 */ /* 0x000f220000004800 */
[----:B--2---:R-:W-:-:S03]  /*44f0*/  FADD.FTZ R5, R5, R12 ;  /* 0x0000000c05057221 */ /* 0x004fc60000010000 */
[----:B------:R-:W2:Y:S01]  /*4500*/  LDS R16, [R4.X4+0x1c00] ;  /* 0x001c000004107984 */ /* 0x000ea20000004800 */
[----:B------:R-:W-:-:S03]  /*4510*/  FADD.FTZ R6, R6, R25 ;  /* 0x0000001906067221 */ /* 0x000fc60000010000 */
        /* <DEDUP_REMOVED lines=9> */
[----:B------:R-:W-:Y:S01]  /*45b0*/  LDS R26, [R4.X4+0x2800] ;  /* 0x00280000041a7984 */ /* 0x000fe20000004800 */
        /* <DEDUP_REMOVED lines=8> */
[----:B--2---:R-:W-:Y:S02]  /*4640*/  FADD.FTZ R5, R5, R16 ;  /* 0x0000001005057221 */ /* 0x004fe40000010000 */
[----:B------:R-:W-:Y:S02]  /*4650*/  FADD.FTZ R6, R6, R31 ;  /* 0x0000001f06067221 */ /* 0x000fe40000010000 */
[----:B------:R-:W-:Y:S02]  /*4660*/  FADD.FTZ R7, R7, R10 ;  /* 0x0000000a07077221 */ /* 0x000fe40000010000 */
[----:B------:R-:W-:Y:S02]  /*4670*/  FADD.FTZ R8, R8, R35 ;  /* 0x0000002308087221 */ /* 0x000fe40000010000 */
[----:B------:R-:W-:Y:S01]  /*4680*/  FADD.FTZ R29, R29, R12 ;  /* 0x0000000c1d1d7221 */ /* 0x000fe20000010000 */
[----:B------:R-:W-:Y:S04]  /*4690*/  STS.128 [R2], R128 ;  /* 0x0000008002007388 */ /* 0x000fe80000000c00 */
[----:B------:R-:W-:Y:S01]  /*46a0*/  STS.128 [R2+0x10], R132 ;  /* 0x0000108402007388 */ /* 0x000fe20000000c00 */
[----:B0-----:R-:W-:-:S03]  /*46b0*/  FADD.FTZ R25, R6, R25 ;  /* 0x0000001906197221 */ /* 0x001fc60000010000 */
[----:B------:R0:W-:Y:S01]  /*46c0*/  STS.128 [R2+0x400], R20 ;  /* 0x0004001402007388 */ /* 0x0001e20000000c00 */
[----:B-1----:R-:W-:-:S03]  /*46d0*/  FADD.FTZ R27, R7, R28 ;  /* 0x0000001c071b7221 */ /* 0x002fc60000010000 */
[----:B------:R-:W-:Y:S01]  /*46e0*/  STS.128 [R2+0x410], R156 ;  /* 0x0004109c02007388 */ /* 0x000fe20000000c00 */
[----:B---3--:R-:W-:-:S03]  /*46f0*/  FADD.FTZ R37, R8, R37 ;  /* 0x0000002508257221 */ /* 0x008fc60000010000 */
[----:B------:R-:W-:Y:S04]  /*4700*/  STS.128 [R2+0x800], R140 ;  /* 0x0008008c02007388 */ /* 0x000fe80000000c00 */
[----:B------:R-:W-:Y:S04]  /*4710*/  STS.128 [R2+0x810], R144 ;  /* 0x0008109002007388 */ /* 0x000fe80000000c00 */
[----:B------:R-:W-:Y:S01]  /*4720*/  BAR.SYNC.DEFER_BLOCKING 0x0 ;  /* 0x0000000000007b1d */ /* 0x000fe20000010000 */
[----:B0-----:R-:W-:Y:S02]  /*4730*/  IMAD R23, R32, c[0x0][0x168], RZ ;  /* 0x00005a0020177a24 */ /* 0x001fe400078e02ff */
[----:B------:R-:W-:-:S03]  /*4740*/  FADD.FTZ R21, R3, R18 ;  /* 0x0000001203157221 */ /* 0x000fc60000010000 */
[----:B------:R-:W-:Y:S01]  /*4750*/  IADD3 R12, P6, R23, R4, RZ ;  /* 0x00000004170c7210 */ /* 0x000fe20007fde0ff */
[----:B------:R-:W-:-:S03]  /*4760*/  FADD.FTZ R23, R5, R26 ;  /* 0x0000001a05177221 */ /* 0x000fc60000010000 */
[----:B------:R-:W-:Y:S02]  /*4770*/  IADD3.X R3, RZ, RZ, RZ, P6, !PT ;  /* 0x000000ffff037210 */ /* 0x000fe400037fe4ff */
[C---:B------:R-:W-:Y:S02]  /*4780*/  SHF.L.U32 R8, R12.reuse, 0x2, RZ ;  /* 0x000000020c087819 */ /* 0x040fe400000006ff */
[----:B------:R-:W-:Y:S02]  /*4790*/  SHF.L.U64.HI R3, R12, 0x2, R3 ;  /* 0x000000020c037819 */ /* 0x000fe40000010203 */
[----:B------:R-:W-:Y:S01]  /*47a0*/  IADD3 R18, P6, R8, c[0x0][0x228], RZ ;  /* 0x00008a0008127a10 */ /* 0x000fe20007fde0ff */
        /* <DEDUP_REMOVED lines=14> */
[C---:B------:R-:W-:Y:S02]  /*4890*/  IADD3.X R41, R3.reuse, c[0x0][0x22c], RZ, P6, !PT ;  /* 0x00008b0003297a10 */ /* 0x040fe400037fe4ff */
[----:B------:R-:W1:Y:S01]  /*48a0*/  LDS R55, [R4.X4+0x1600] ;  /* 0x0016000004377984 */ /* 0x000e620000004800 */
[----:B--2---:R-:W-:Y:S01]  /*48b0*/  FADD.FTZ R30, RZ, R30 ;  /* 0x0000001eff1e7221 */ /* 0x004fe20000010000 */
[----:B------:R-:W-:Y:S02]  /*48c0*/  IADD3 R16, P6, R8, c[0x0][0x220], RZ ;  /* 0x0000880008107a10 */ /* 0x000fe40007fde0ff */
[----:B------:R-:W2:Y:S01]  /*48d0*/  LDS R57, [R4.X4+0x1800] ;  /* 0x0018000004397984 */ /* 0x000ea20000004800 */
[----:B---3--:R-:W-:Y:S01]  /*48e0*/  FADD.FTZ R30, R30, R39 ;  /* 0x000000271e1e7221 */ /* 0x008fe20000010000 */
[----:B------:R-:W-:-:S02]  /*48f0*/  IADD3.X R39, R3, c[0x0][0x224], RZ, P6, !PT ;  /* 0x0000890003277a10 */ /* 0x000fc400037fe4ff */
[----:B------:R-:W3:Y:S01]  /*4900*/  LDS R59, [R4.X4+0x1c00] ;  /* 0x001c0000043b7984 */ /* 0x000ee20000004800 */
[----:B------:R-:W-:Y:S01]  /*4910*/  IADD3 R12, P6, R8, c[0x0][0x238], RZ ;  /* 0x00008e00080c7a10 */ /* 0x000fe20007fde0ff */
[----:B----4-:R-:W-:Y:S02]  /*4920*/  FADD.FTZ R22, RZ, R22 ;  /* 0x00000016ff167221 */ /* 0x010fe40000010000 */
[----:B------:R-:W4:Y:S01]  /*4930*/  LDS R61, [R4.X4+0x1e00] ;  /* 0x001e0000043d7984 */ /* 0x000f220000004800 */
[----:B------:R-:W-:-:S03]  /*4940*/  FADD.FTZ R2, RZ, R2 ;  /* 0x00000002ff027221 */ /* 0x000fc60000010000 */
[----:B------:R-:W4:Y:S01]  /*4950*/  LDS R63, [R4.X4+0x2000] ;  /* 0x00200000043f7984 */ /* 0x000f220000004800 */
[----:B------:R-:W-:-:S03]  /*4960*/  FADD.FTZ R14, RZ, R14 ;  /* 0x0000000eff0e7221 */ /* 0x000fc60000010000 */
[----:B------:R-:W4:Y:S01]  /*4970*/  LDS R65, [R4.X4+0x2200] ;  /* 0x0022000004417984 */ /* 0x000f220000004800 */
[----:B------:R-:W-:-:S03]  /*4980*/  FADD.FTZ R24, RZ, R24 ;  /* 0x00000018ff187221 */ /* 0x000fc60000010000 */
[----:B------:R-:W4:Y:S01]  /*4990*/  LDS R67, [R4.X4+0x2400] ;  /* 0x0024000004437984 */ /* 0x000f220000004800 */
[----:B------:R-:W-:Y:S01]  /*49a0*/  FADD.FTZ R20, R20, R35 ;  /* 0x0000002314147221 */ /* 0x000fe20000010000 */
[----:B------:R-:W-:Y:S02]  /*49b0*/  IADD3.X R35, R3, c[0x0][0x23c], RZ, P6, !PT ;  /* 0x00008f0003237a10 */ /* 0x000fe400037fe4ff */
[----:B------:R0:W4:Y:S01]  /*49c0*/  LDS R69, [R4.X4+0x2600] ;  /* 0x0026000004457984 */ /* 0x0001220000004800 */
[----:B------:R-:W-:Y:S01]  /*49d0*/  FADD.FTZ R22, R22, R43 ;  /* 0x0000002b16167221 */ /* 0x000fe20000010000 */
[----:B------:R-:W-:Y:S02]  /*49e0*/  IADD3 R8, P6, R8, c[0x0][0x230], RZ ;  /* 0x00008c0008087a10 */ /* 0x000fe40007fde0ff */
[----:B------:R1:W4:Y:S01]  /*49f0*/  LDS R71, [R4.X4+0x2800] ;  /* 0x0028000004477984 */ /* 0x0003220000004800 */
[----:B------:R-:W-:-:S03]  /*4a00*/  FADD.FTZ R2, R2, R45 ;  /* 0x0000002d02027221 */ /* 0x000fc60000010000 */
[----:B------:R2:W4:Y:S01]  /*4a10*/  LDS R10, [R4.X4+0x2a00] ;  /* 0x002a0000040a7984 */ /* 0x0005220000004800 */
[----:B0-----:R-:W-:Y:S01]  /*4a20*/  FADD.FTZ R14, R14, R31 ;  /* 0x0000001f0e0e7221 */ /* 0x001fe20000010000 */
[----:B------:R-:W-:Y:S02]  /*4a30*/  IADD3.X R31, R3, c[0x0][0x234], RZ, P6, !PT ;  /* 0x00008d00031f7a10 */ /* 0x000fe400037fe4ff */
        /* <DEDUP_REMOVED lines=30> */
.L_x_1146:
[----:B-1----:R-:W-:Y:S05]  /*4c20*/  BSYNC B0 ;  /* 0x0000000000007941 */ /* 0x002fea0003800000 */
.L_x_1145:
        /* <DEDUP_REMOVED lines=23> */
.L_x_1148:
[----:B------:R-:W-:Y:S05]  /*4da0*/  BSYNC B0 ;  /* 0x0000000000007941 */ /* 0x000fea0003800000 */
.L_x_1147:
        /* <DEDUP_REMOVED lines=23> */
.L_x_1150:
[----:B------:R-:W-:Y:S05]  /*4f20*/  BSYNC B0 ;  /* 0x0000000000007941 */ /* 0x000fea0003800000 */
.L_x_1149:
        /* <DEDUP_REMOVED lines=23> */
.L_x_1152:
[----:B------:R-:W-:Y:S05]  /*50a0*/  BSYNC B0 ;  /* 0x0000000000007941 */ /* 0x000fea0003800000 */
.L_x_1151:
        /* <DEDUP_REMOVED lines=23> */
.L_x_1154:
[----:B------:R-:W-:Y:S05]  /*5220*/  BSYNC B0 ;  /* 0x0000000000007941 */ /* 0x000fea0003800000 */
.L_x_1153:
        /* <DEDUP_REMOVED lines=15> */
.L_x_1136:
[----:B------:R-:W-:Y:S01]  /*5320*/  HFMA2.MMA R196, -RZ, RZ, 0, 5.9604644775390625e-08 ;  /* 0x00000001ffc47435 */ /* 0x000fe200000001ff */
[----:B------:R-:W-:Y:S02]  /*5330*/  MOV R189, R240 ;  /* 0x000000f000bd7202 */ /* 0x000fe40000000f00 */
[----:B------:R-:W-:Y:S02]  /*5340*/  MOV R197, 0x1f ;  /* 0x0000001f00c57802 */ /* 0x000fe40000000f00 */
[----:B------:R-:W-:-:S02]  /*5350*/  MOV R198, 0xffffffff ;  /* 0xffffffff00c67802 */ /* 0x000fc40000000f00 */
[----:B------:R-:W-:Y:S02]  /*5360*/  MOV R184, 0x5380 ;  /* 0x0000538000b87802 */ /* 0x000fe40000000f00 */
[----:B0----5:R-:W-:Y:S05]  /*5370*/  CALL.REL.NOINC `($__internal_64_$__cuda_sm70_shflsync_bfly_p) ;  /* 0x0000046000007944 */ /* 0x021fea0003c00000 */
[----:B-1----:R-:W-:Y:S01]  /*5380*/  MOV R187, R189 ;  /* 0x000000bd00bb7202 */ /* 0x002fe20000000f00 */
[----:B0-----:R-:W-:Y:S05]  /*5390*/  BRA `(.L_x_1155) ;  /* 0xffffcbe000007947 */ /* 0x001fea000383ffff */
.L_x_1137:
[----:B------:R-:W-:Y:S01]  /*53a0*/  HFMA2.MMA R196, -RZ, RZ, 0, 5.9604644775390625e-08 ;  /* 0x00000001ffc47435 */ /* 0x000fe200000001ff */
[----:B------:R-:W-:Y:S02]  /*53b0*/  MOV R189, R238 ;  /* 0x000000ee00bd7202 */ /* 0x000fe40000000f00 */
[----:B------:R-:W-:Y:S02]  /*53c0*/  MOV R197, 0x1f ;  /* 0x0000001f00c57802 */ /* 0x000fe40000000f00 */
[----:B------:R-:W-:Y:S02]  /*53d0*/  MOV R198, 0xffffffff ;  /* 0xffffffff00c67802 */ /* 0x000fe40000000f00 */
[----:B------:R-:W-:Y:S02]  /*53e0*/  MOV R184, 0x5400 ;  /* 0x0000540000b87802 */ /* 0x000fe40000000f00 */
[----:B012--5:R-:W-:Y:S05]  /*53f0*/  CALL.REL.NOINC `($__internal_64_$__cuda_sm70_shflsync_bfly_p) ;  /* 0x000003e000007944 */ /* 0x027fea0003c00000 */
[----:B------:R-:W-:Y:S01]  /*5400*/  FADD.FTZ R187, R187, R240 ;  /* 0x000000f0bbbb7221 */ /* 0x000fe20000010000 */
[----:B0-----:R-:W-:Y:S01]  /*5410*/  HFMA2.MMA R196, -RZ, RZ, 0, 1.1920928955078125e-07 ;  /* 0x00000002ffc47435 */ /* 0x001fe200000001ff */
[----:B-1----:R-:W-:Y:S01]  /*5420*/  FADD.FTZ R238, R238, R189 ;  /* 0x000000bdeeee7221 */ /* 0x002fe20000010000 */
[----:B------:R-:W-:-:S02]  /*5430*/  MOV R197, 0x1f ;  /* 0x0000001f00c57802 */ /* 0x000fc40000000f00 */
[----:B------:R-:W-:Y:S02]  /*5440*/  MOV R198, 0xffffffff ;  /* 0xffffffff00c67802 */ /* 0x000fe40000000f00 */
[----:B------:R-:W-:Y:S02]  /*5450*/  MOV R189, R187 ;  /* 0x000000bb00bd7202 */ /* 0x000fe40000000f00 */
[----:B------:R-:W-:Y:S02]  /*5460*/  MOV R184, 0x5480 ;  /* 0x0000548000b87802 */ /* 0x000fe40000000f00 */
[----:B------:R-:W-:Y:S05]  /*5470*/  CALL.REL.NOINC `($__internal_64_$__cuda_sm70_shflsync_bfly_p) ;  /* 0x0000036000007944 */ /* 0x000fea0003c00000 */
[----:B0-----:R-:W-:Y:S01]  /*5480*/  HFMA2.MMA R196, -RZ, RZ, 0, 1.1920928955078125e-07 ;  /* 0x00000002ffc47435 */ /* 0x001fe200000001ff */
[----:B-1----:R-:W-:Y:S02]  /*5490*/  MOV R186, R189 ;  /* 0x000000bd00ba7202 */ /* 0x002fe40000000f00 */
[----:B------:R-:W-:Y:S02]  /*54a0*/  MOV R189, R238 ;  /* 0x000000ee00bd7202 */ /* 0x000fe40000000f00 */
[----:B------:R-:W-:Y:S02]  /*54b0*/  MOV R197, 0x1f ;  /* 0x0000001f00c57802 */ /* 0x000fe40000000f00 */
[----:B------:R-:W-:-:S02]  /*54c0*/  MOV R198, 0xffffffff ;  /* 0xffffffff00c67802 */ /* 0x000fc40000000f00 */
[----:B------:R-:W-:Y:S02]  /*54d0*/  MOV R184, 0x54f0 ;  /* 0x000054f000b87802 */ /* 0x000fe40000000f00 */
[----:B------:R-:W-:Y:S05]  /*54e0*/  CALL.REL.NOINC `($__internal_64_$__cuda_sm70_shflsync_bfly_p) ;  /* 0x000002f000007944 */ /* 0x000fea0003c00000 */
[----:B------:R-:W-:Y:S01]  /*54f0*/  FADD.FTZ R187, R186, R187 ;  /* 0x000000bbbabb7221 */ /* 0x000fe20000010000 */
[----:B0-----:R-:W-:Y:S01]  /*5500*/  HFMA2.MMA R196, -RZ, RZ, 0, 2.384185791015625e-07 ;  /* 0x00000004ffc47435 */ /* 0x001fe200000001ff */
[----:B-1----:R-:W-:Y:S01]  /*5510*/  FADD.FTZ R238, R238, R189 ;  /* 0x000000bdeeee7221 */ /* 0x002fe20000010000 */
[----:B------:R-:W-:Y:S02]  /*5520*/  MOV R197, 0x1f ;  /* 0x0000001f00c57802 */ /* 0x000fe40000000f00 */
[----:B------:R-:W-:Y:S02]  /*5530*/  MOV R198, 0xffffffff ;  /* 0xffffffff00c67802 */ /* 0x000fe40000000f00 */
[----:B------:R-:W-:Y:S02]  /*5540*/  MOV R189, R187 ;  /* 0x000000bb00bd7202 */ /* 0x000fe40000000f00 */
[----:B------:R-:W-:Y:S02]  /*5550*/  MOV R184, 0x5570 ;  /* 0x0000557000b87802 */ /* 0x000fe40000000f00 */
[----:B------:R-:W-:Y:S05]  /*5560*/  CALL.REL.NOINC `($__internal_64_$__cuda_sm70_shflsync_bfly_p) ;  /* 0x0000027000007944 */ /* 0x000fea0003c00000 */
[----:B0-----:R-:W-:Y:S01]  /*5570*/  HFMA2.MMA R196, -RZ, RZ, 0, 2.384185791015625e-07 ;  /* 0x00000004ffc47435 */ /* 0x001fe200000001ff */
[----:B-1----:R-:W-:-:S02]  /*5580*/  MOV R186, R189 ;  /* 0x000000bd00ba7202 */ /* 0x002fc40000000f00 */
[----:B------:R-:W-:Y:S02]  /*5590*/  MOV R189, R238 ;  /* 0x000000ee00bd7202 */ /* 0x000fe40000000f00 */
[----:B------:R-:W-:Y:S02]  /*55a0*/  MOV R197, 0x1f ;  /* 0x0000001f00c57802 */ /* 0x000fe40000000f00 */
[----:B------:R-:W-:Y:S02]  /*55b0*/  MOV R198, 0xffffffff ;  /* 0xffffffff00c67802 */ /* 0x000fe40000000f00 */
[----:B------:R-:W-:Y:S02]  /*55c0*/  MOV R184, 0x55e0 ;  /* 0x000055e000b87802 */ /* 0x000fe40000000f00 */
[----:B------:R-:W-:Y:S05]  /*55d0*/  CALL.REL.NOINC `($__internal_64_$__cuda_sm70_shflsync_bfly_p) ;  /* 0x0000020000007944 */ /* 0x000fea0003c00000 */
[----:B------:R-:W-:Y:S01]  /*55e0*/  FADD.FTZ R187, R186, R187 ;  /* 0x000000bbbabb7221 */ /* 0x000fe20000010000 */
[----:B0-----:R-:W-:Y:S01]  /*55f0*/  HFMA2.MMA R196, -RZ, RZ, 0, 4.76837158203125e-07 ;  /* 0x00000008ffc47435 */ /* 0x001fe200000001ff */
[----:B-1----:R-:W-:Y:S01]  /*5600*/  FADD.FTZ R190, R238, R189 ;  /* 0x000000bdeebe7221 */ /* 0x002fe20000010000 */
[----:B------:R-:W-:Y:S02]  /*5610*/  MOV R197, 0x1f ;  /* 0x0000001f00c57802 */ /* 0x000fe40000000f00 */
[----:B------:R-:W-:-:S02]  /*5620*/  MOV R198, 0xffffffff ;  /* 0xffffffff00c67802 */ /* 0x000fc40000000f00 */
[----:B------:R-:W-:Y:S02]  /*5630*/  MOV R189, R187 ;  /* 0x000000bb00bd7202 */ /* 0x000fe40000000f00 */
[----:B------:R-:W-:Y:S02]  /*5640*/  MOV R184, 0x5660 ;  /* 0x0000566000b87802 */ /* 0x000fe40000000f00 */
[----:B------:R-:W-:Y:S05]  /*5650*/  CALL.REL.NOINC `($__internal_64_$__cuda_sm70_shflsync_bfly_p) ;  /* 0x0000018000007944 */ /* 0x000fea0003c00000 */
[----:B0-----:R-:W-:Y:S01]  /*5660*/  HFMA2.MMA R196, -RZ, RZ, 0, 4.76837158203125e-07 ;  /* 0x00000008ffc47435 */ /* 0x001fe200000001ff */
[----:B-1----:R-:W-:Y:S02]  /*5670*/  MOV R186, R189 ;  /* 0x000000bd00ba7202 */ /* 0x002fe40000000f00 */
[----:B------:R-:W-:Y:S02]  /*5680*/  MOV R189, R190 ;  /* 0x000000be00bd7202 */ /* 0x000fe40000000f00 */
[----:B------:R-:W-:Y:S02]  /*5690*/  MOV R197, 0x1f ;  /* 0x0000001f00c57802 */ /* 0x000fe40000000f00 */
[----:B------:R-:W-:Y:S02]  /*56a0*/  MOV R198, 0xffffffff ;  /* 0xffffffff00c67802 */ /* 0x000fe40000000f00 */
[----:B------:R-:W-:-:S02]  /*56b0*/  MOV R184, 0x56d0 ;  /* 0x000056d000b87802 */ /* 0x000fc40000000f00 */
[----:B------:R-:W-:Y:S05]  /*56c0*/  CALL.REL.NOINC `($__internal_64_$__cuda_sm70_shflsync_bfly_p) ;  /* 0x0000011000007944 */ /* 0x000fea0003c00000 */
[----:B------:R-:W-:Y:S01]  /*56d0*/  FADD.FTZ R188, R186, R187 ;  /* 0x000000bbbabc7221 */ /* 0x000fe20000010000 */
[----:B0-----:R-:W-:Y:S01]  /*56e0*/  HFMA2.MMA R196, -RZ, RZ, 0, 9.5367431640625e-07 ;  /* 0x00000010ffc47435 */ /* 0x001fe200000001ff */
[----:B-1----:R-:W-:Y:S01]  /*56f0*/  FADD.FTZ R190, R190, R189 ;  /* 0x000000bdbebe7221 */ /* 0x002fe20000010000 */
[----:B------:R-:W-:-:S02]  /*5700*/  MOV R197, 0x1f ;  /* 0x0000001f00c57802 */ /* 0x000fc40000000f00 */
[----:B------:R-:W-:Y:S02]  /*5710*/  MOV R198, 0xffffffff ;  /* 0xffffffff00c67802 */ /* 0x000fe40000000f00 */
[----:B------:R-:W-:Y:S02]  /*5720*/  MOV R189, R188 ;  /* 0x000000bc00bd7202 */ /* 0x000fe40000000f00 */
[----:B------:R-:W-:Y:S02]  /*5730*/  MOV R184, 0x5750 ;  /* 0x0000575000b87802 */ /* 0x000fe40000000f00 */
[----:B------:R-:W-:Y:S05]  /*5740*/  CALL.REL.NOINC `($__internal_64_$__cuda_sm70_shflsync_bfly_p) ;  /* 0x0000009000007944 */ /* 0x000fea0003c00000 */
[----:B0-----:R-:W-:Y:S01]  /*5750*/  HFMA2.MMA R196, -RZ, RZ, 0, 9.5367431640625e-07 ;  /* 0x00000010ffc47435 */ /* 0x001fe200000001ff */
[----:B-1----:R-:W-:Y:S02]  /*5760*/  MOV R191, R189 ;  /* 0x000000bd00bf7202 */ /* 0x002fe40000000f00 */
[----:B------:R-:W-:Y:S02]  /*5770*/  MOV R189, R190 ;  /* 0x000000be00bd7202 */ /* 0x000fe40000000f00 */
[----:B------:R-:W-:Y:S02]  /*5780*/  MOV R197, 0x1f ;  /* 0x0000001f00c57802 */ /* 0x000fe40000000f00 */
[----:B------:R-:W-:-:S02]  /*5790*/  MOV R198, 0xffffffff ;  /* 0xffffffff00c67802 */ /* 0x000fc40000000f00 */
[----:B------:R-:W-:Y:S02]  /*57a0*/  MOV R184, 0x57c0 ;  /* 0x000057c000b87802 */ /* 0x000fe40000000f00 */
[----:B------:R-:W-:Y:S05]  /*57b0*/  CALL.REL.NOINC `($__internal_64_$__cuda_sm70_shflsync_bfly_p) ;  /* 0x0000002000007944 */ /* 0x000fea0003c00000 */
[----:B-1----:R-:W-:Y:S01]  /*57c0*/  MOV R185, R189 ;  /* 0x000000bd00b97202 */ /* 0x002fe20000000f00 */
[----:B0-----:R-:W-:Y:S05]  /*57d0*/  BRA `(.L_x_1156) ;  /* 0xffffc8c000007947 */ /* 0x001fea000383ffff */
        .weak           $__internal_64_$__cuda_sm70_shflsync_bfly_p
        .type           $__internal_64_$__cuda_sm70_shflsync_bfly_p,@function
        .size           $__internal_64_$__cuda_sm70_shflsync_bfly_p,(.L_x_2301 - $__internal_64_$__cuda_sm70_shflsync_bfly_p)
$__internal_64_$__cuda_sm70_shflsync_bfly_p:
[----:B------:R-:W-:Y:S01]  /*57e0*/  HFMA2.MMA R185, -RZ, RZ, 0, 0 ;  /* 0x00000000ffb97435 */ /* 0x000fe200000001ff */
[----:B------:R-:W-:Y:S04]  /*57f0*/  WARPSYNC R198 ;  /* 0x000000c600007348 */ /* 0x000fe80003800000 */
[----:B------:R0:W1:Y:S01]  /*5800*/  SHFL.BFLY PT, R189, R189, R196, R197 ;  /* 0x0c0000c4bdbd7389 */ /* 0x00006200000e00c5 */
[----:B------:R-:W-:Y:S05]  /*5810*/  RET.REL.NODEC R184 `(_ZN10layer_norm31ln_parallel_residual_bwd_kernelINS_13Kernel_traitsIf6__halfS2_S2_fjLj768ELj1ELj4ELj1ELj16ENS_18Kernel_traits_baseILj768EfS2_S2_S2_fjLj128EEEEELb1ELb0ELb0EEEvNS_9BwdParamsE) ;  /* 0xffffa7e0b8007950 */ /* 0x000fea0003c3ffff */
.L_x_1157:
        /* <DEDUP_REMOVED lines=14> */
.L_x_2301:


//--------------------- .text._ZN10layer_norm31ln_parallel_residual_bwd_kernelINS_13Kernel_traitsIf6__halfS2_S2_fjLj768ELj1ELj4ELj1ELj16ENS_18Kernel_traits_baseILj768EfS2_S2_S2_fjLj128EEEEELb1ELb0ELb1EEEvNS_9BwdParamsE --------------------------
	.section	.text._ZN10layer_norm31ln_parallel_residual_bwd_kernelINS_13Kernel_traitsIf6__halfS2_S2_fjLj768ELj1ELj4ELj1ELj16ENS_18Kernel_traits_baseILj768EfS2_S2_S2_fjLj128EEEEELb1ELb0ELb1EEEvNS_9BwdParamsE,"ax",@progbits
	.sectioninfo	@"SHI_REGISTERS=252"
	.align	128
        .global         _ZN10layer_norm31ln_parallel_residual_bwd_kernelINS_13Kernel_traitsIf6__halfS2_S2_fjLj768ELj1ELj4ELj1ELj16ENS_18Kernel_traits_baseILj768EfS2_S2_S2_fjLj128EEEEELb1ELb0ELb1EEEvNS_9BwdParamsE
        .type           _ZN10layer_norm31ln_parallel_residual_bwd_kernelINS_13Kernel_traitsIf6__halfS2_S2_fjLj768ELj1ELj4ELj1ELj16ENS_18Kernel_traits_baseILj768EfS2_S2_S2_fjLj128EEEEELb1ELb0ELb1EEEvNS_9BwdParamsE,@function
        .size           _ZN10layer_norm31ln_parallel_residual_bwd_kernelINS_13Kernel_traitsIf6__halfS2_S2_fjLj768ELj1ELj4ELj1ELj16ENS_18Kernel_traits_baseILj768EfS2_S2_S2_fjLj128EEEEELb1ELb0ELb1EEEvNS_9BwdParamsE,(.L_x_2302 - _ZN10layer_norm31ln_parallel_residual_bwd_kernelINS_13Kernel_traitsIf6__halfS2_S2_fjLj768ELj1ELj4ELj1ELj16ENS_18Kernel_traits_baseILj768EfS2_S2_S2_fjLj128EEEEELb1ELb0ELb1EEEvNS_9BwdParamsE)
        .other          _ZN10layer_norm31ln_parallel_residual_bwd_kernelINS_13Kernel_traitsIf6__halfS2_S2_fjLj768ELj1ELj4ELj1ELj16ENS_18Kernel_traits_baseILj768EfS2_S2_S2_fjLj128EEEEELb1ELb0ELb1EEEvNS_9BwdParamsE,@"STO_CUDA_ENTRY STV_DEFAULT"
_ZN10layer_norm31ln_parallel_residual_bwd_kernelINS_13Kernel_traitsIf6__halfS2_S2_fjLj768ELj1ELj4ELj1ELj16ENS_18Kernel_traits_baseILj768EfS2_S2_S2_fjLj128EEEEELb1ELb0ELb1EEEvNS_9BwdParamsE:
.text._ZN10layer_norm31ln_parallel_residual_bwd_kernelINS_13Kernel_traitsIf6__halfS2_S2_fjLj768ELj1ELj4ELj1ELj16ENS_18Kernel_traits_baseILj768EfS2_S2_S2_fjLj128EEEEELb1ELb0ELb1EEEvNS_9BwdParamsE:
        /* <DEDUP_REMOVED lines=58> */
.L_x_1159:
        /* <DEDUP_REMOVED lines=70> */
.L_x_1165:
        /* <DEDUP_REMOVED lines=34> */
[----:B------:R-:W-:Y:S02]  /*0a20*/  MOV R243, 0x8 ;  /* 0x0000000800f37802 */ /* 0x000fe40000000f00 */
[----:B------:R-:W-:Y:S02]  /*0a30*/  ISETP.NE.AND P2, PT, R210, RZ, PT ;  /* 0x000000ffd200720c */ /* 0x000fe40003f45270 */
[----:B------:R-:W-:-:S04]  /*0a40*/  ISETP.NE.U32.AND P1, PT, RZ, c[0x0][0x218], PT ;  /* 0x00008600ff007a0c */ /* 0x000fc80003f25070 */
[----:B------:R-:W-:-:S03]  /*0a50*/  ISETP.NE.AND.EX P1, PT, RZ, c[0x0][0x21c], PT, P1 ;  /* 0x00008700ff007a0c */ /* 0x000fc60003f25310 */
[----:B------:R-:W-:-:S04]  /*0a60*/  @P0 IMAD.WIDE.U32 R218, R212, R243, c[0x0][0x198] ;  /* 0x00006600d4da0625 */ /* 0x000fc800078e00f3 */
[-C--:B------:R-:W-:Y:S01]  /*0a70*/  @P0 IMAD.WIDE.U32 R216, R208, R243.reuse, c[0x0][0x198] ;  /* 0x00006600d0d80625 */ /* 0x080fe200078e00f3 */
[----:B-----5:R4:W5:Y:S04]  /*0a80*/  @P0 LDG.E.64 R170, [R218.64] ;  /* 0x00000004daaa0981 */ /* 0x020968000c1e1b00 */
        /* <DEDUP_REMOVED lines=8> */
[----:B------:R-:W-:Y:S01]  /*0b10*/  HADD2.F32 R231, -RZ, R117.H0_H0 ;  /* 0x20000075ffe77230 */ /* 0x000fe20000004100 */
[----:B0-----:R-:W-:Y:S01]  /*0b20*/  FADD.FTZ R216, -R225, R242 ;  /* 0x000000f2e1d87221 */ /* 0x001fe20000010100 */
[----:B------:R-:W-:-:S02]  /*0b30*/  HADD2.F32 R222, -RZ, R110.H0_H0 ;  /* 0x2000006effde7230 */ /* 0x000fc40000004100 */
[----:B------:R-:W-:Y:S02]  /*0b40*/  HADD2.F32 R244, -RZ, R109.H1_H1 ;  /* 0x3000006dfff47230 */ /* 0x000fe40000004100 */
[----:B------:R-:W-:Y:S01]  /*0b50*/  HADD2.F32 R217, -RZ, R112.H0_H0 ;  /* 0x20000070ffd97230 */ /* 0x000fe20000004100 */
[C---:B------:R-:W-:Y:S01]  /*0b60*/  FMUL.FTZ R220, R213.reuse, R220 ;  /* 0x000000dcd5dc7220 */ /* 0x040fe20000410000 */
[----:B------:R-:W-:Y:S01]  /*0b70*/  HADD2.F32 R240, -RZ, R108.H1_H1 ;  /* 0x3000006cfff07230 */ /* 0x000fe20000004100 */
[----:B------:R-:W-:Y:S01]  /*0b80*/  FMUL.FTZ R108, R60, R219 ;  /* 0x000000db3c6c7220 */ /* 0x000fe20000410000 */
[----:B------:R-:W-:Y:S01]  /*0b90*/  HADD2.F32 R109, -RZ, R113.H0_H0 ;  /* 0x20000071ff6d7230 */ /* 0x000fe20000004100 */
[----:B------:R-:W-:Y:S01]  /*0ba0*/  FMUL.FTZ R216, R213, R216 ;  /* 0x000000d8d5d87220 */ /* 0x000fe20000410000 */
[--C-:B------:R-:W-:Y:S02]  /*0bb0*/  HADD2.F32 R237, -RZ, R119.reuse.H0_H0 ;  /* 0x20000077ffed7230 */ /* 0x100fe40000004100 */
[----:B------:R-:W-:Y:S01]  /*0bc0*/  HADD2.F32 R238, -RZ, R119.H1_H1 ;  /* 0x30000077ffee7230 */ /* 0x000fe20000004100 */
[----:B------:R-:W-:Y:S01]  /*0bd0*/  FMUL.FTZ R119, R62, R231 ;  /* 0x000000e73e777220 */ /* 0x000fe20000410000 */
[----:B------:R-:W-:-:S02]  /*0be0*/  HADD2.F32 R233, -RZ, R118.H0_H0 ;  /* 0x20000076ffe97230 */ /* 0x000fc40000004100 */
[----:B------:R-:W-:Y:S01]  /*0bf0*/  HADD2.F32 R236, -RZ, R118.H1_H1 ;  /* 0x30000076ffec7230 */ /* 0x000fe20000004100 */
[----:B------:R-:W-:Y:S02]  /*0c00*/  FADD.FTZ R118, -R225, R222 ;  /* 0x000000dee1767221 */ /* 0x000fe40000010100 */
[----:B------:R-:W-:Y:S02]  /*0c10*/  FADD.FTZ R206, R217, R206 ;  /* 0x000000ced9ce7221 */ /* 0x000fe40000010000 */
[-C--:B------:R-:W-:Y:S01]  /*0c20*/  FFMA.FTZ R209, R220, R217.reuse, R209 ;  /* 0x000000d9dcd17223 */ /* 0x080fe200000100d1 */
[----:B------:R-:W-:Y:S01]  /*0c30*/  HADD2.F32 R234, -RZ, R110.H1_H1 ;  /* 0x3000006effea7230 */ /* 0x000fe20000004100 */
[----:B------:R-:W-:Y:S01]  /*0c40*/  FFMA.FTZ R217, R84, R217, R108 ;  /* 0x000000d954d97223 */ /* 0x000fe2000001006c */
[----:B------:R-:W-:Y:S01]  /*0c50*/  HADD2.F32 R235, -RZ, R114.H0_H0 ;  /* 0x20000072ffeb7230 */ /* 0x000fe20000004100 */
[----:B------:R-:W-:Y:S01]  /*0c60*/  FADD.FTZ R198, R109, R198 ;  /* 0x000000c66dc67221 */ /* 0x000fe20000010000 */
[--C-:B------:R-:W-:Y:S01]  /*0c70*/  HADD2.F32 R229, -RZ, R115.reuse.H0_H0 ;  /* 0x20000073ffe57230 */ /* 0x100fe20000004100 */
[-C--:B------:R-:W-:Y:S01]  /*0c80*/  FFMA.FTZ R199, R216, R109.reuse, R199 ;  /* 0x0000006dd8c77223 */ /* 0x080fe200000100c7 */
[----:B------:R-:W-:Y:S01]  /*0c90*/  HADD2.F32 R227, -RZ, R115.H1_H1 ;  /* 0x30000073ffe37230 */ /* 0x000fe20000004100 */
[----:B------:R-:W-:-:S02]  /*0ca0*/  FFMA.FTZ R119, R86, R109, R119 ;  /* 0x0000006d56777223 */ /* 0x000fc40000010077 */
[----:B------:R-:W-:Y:S01]  /*0cb0*/  @P1 IMAD.WIDE.U32 R108, R212, R221, c[0x0][0x218] ;  /* 0x00008600d46c1625 */ /* 0x000fe200078e00dd */
[----:B------:R-:W-:-:S03]  /*0cc0*/  HADD2.F32 R228, -RZ, R116.H1_H1 ;  /* 0x30000074ffe47230 */ /* 0x000fc60000004100 */
[----:B------:R-:W-:Y:S01]  /*0cd0*/  FMUL.FTZ R118, R213, R118 ;  /* 0x00000076d5767220 */ /* 0x000fe20000410000 */
[----:B------:R0:W5:Y:S01]  /*0ce0*/  @P1 LDG.E.128 R88, [R108.64] ;  /* 0x000000046c581981 */ /* 0x000162000c1e1d00 */
[----:B------:R-:W-:Y:S02]  /*0cf0*/  FMUL.FTZ R115, R56, R233 ;  /* 0x000000e938737220 */ /* 0x000fe40000410000 */
[----:B------:R-:W-:Y:S02]  /*0d00*/  FADD.FTZ R190, R235, R190 ;  /* 0x000000beebbe7221 */ /* 0x000fe40000010000 */
[-C--:B------:R-:W-:Y:S02]  /*0d10*/  FFMA.FTZ R191, R118, R235.reuse, R191 ;  /* 0x000000eb76bf7223 */ /* 0x080fe400000100bf */
[----:B------:R-:W-:Y:S02]  /*0d20*/  FFMA.FTZ R115, R80, R235, R115 ;  /* 0x000000eb50737223 */ /* 0x000fe40000010073 */
[----:B------:R-:W-:-:S02]  /*0d30*/  FADD.FTZ R116, -R225, R234 ;  /* 0x000000eae1747221 */ /* 0x000fc40000010100 */
[----:B------:R-:W-:-:S04]  /*0d40*/  IMAD.WIDE.U32 R234, R212, R243, c[0x0][0x190] ;  /* 0x00006400d4ea7625 */ /* 0x000fc800078e00f3 */
[-C--:B0-----:R-:W-:Y:S02]  /*0d50*/  IMAD.WIDE.U32 R108, R224, R243.reuse, c[0x0][0x190] ;  /* 0x00006400e06c7625 */ /* 0x081fe400078e00f3 */
[----:B------:R-:W5:Y:S02]  /*0d60*/  LDG.E.64 R234, [R234.64] ;  /* 0x00000004eaea7981 */ /* 0x000f64000c1e1b00 */
[----:B------:R-:W-:Y:S02]  /*0d70*/  IMAD.WIDE.U32 R242, R208, R243, c[0x0][0x190] ;  /* 0x00006400d0f27625 */ /* 0x000fe400078e00f3 */
[----:B------:R-:W5:Y:S04]  /*0d80*/  LDG.E.64 R108, [R108.64] ;  /* 0x000000046c6c7981 */ /* 0x000f68000c1e1b00 */
[----:B------:R-:W5:Y:S01]  /*0d90*/  LDG.E.64 R242, [R242.64] ;  /* 0x00000004f2f27981 */ /* 0x000f62000c1e1b00 */
[C---:B------:R-:W-:Y:S01]  /*0da0*/  FADD.FTZ R218, -R225.reuse, R240 ;  /* 0x000000f0e1da7221 */ /* 0x040fe20000010100 */
[----:B------:R-:W-:Y:S01]  /*0db0*/  HADD2.F32 R230, -RZ, R117.H1_H1 ;  /* 0x30000075ffe67230 */ /* 0x000fe20000004100 */
[----:B-1----:R-:W-:Y:S01]  /*0dc0*/  FADD.FTZ R214, -R225, R244 ;  /* 0x000000f4e1d67221 */ /* 0x002fe20000010100 */
[----:B------:R-:W-:Y:S01]  /*0dd0*/  HADD2.F32 R112, -RZ, R112.H1_H1 ;  /* 0x30000070ff707230 */ /* 0x000fe20000004100 */
[----:B------:R-:W-:-:S02]  /*0de0*/  FMUL.FTZ R218, R213, R218 ;  /* 0x000000dad5da7220 */ /* 0x000fc40000410000 */
[----:B------:R-:W-:Y:S01]  /*0df0*/  FMUL.FTZ R215, R61, R228 ;  /* 0x000000e43dd77220 */ /* 0x000fe20000410000 */
[----:B------:R-:W-:Y:S01]  /*0e00*/  HADD2.F32 R110, -RZ, R113.H1_H1 ;  /* 0x30000071ff6e7230 */ /* 0x000fe20000004100 */
[----:B------:R-:W-:Y:S01]  /*0e10*/  FMUL.FTZ R214, R213, R214 ;  /* 0x000000d6d5d67220 */ /* 0x000fe20000410000 */
[----:B------:R-:W-:Y:S01]  /*0e20*/  HADD2.F32 R113, -RZ, R114.H1_H1 ;  /* 0x30000072ff717230 */ /* 0x000fe20000004100 */
[----:B------:R-:W-:Y:S01]  /*0e30*/  FMUL.FTZ R117, R63, R230 ;  /* 0x000000e63f757220 */ /* 0x000fe20000410000 */
[----:B------:R-:W-:Y:S01]  /*0e40*/  HADD2.F32 R226, -RZ, R111.H1_H1 ;  /* 0x3000006fffe27230 */ /* 0x000fe20000004100 */
[----:B------:R-:W-:Y:S02]  /*0e50*/  FADD.FTZ R202, R112, R202 ;  /* 0x000000ca70ca7221 */ /* 0x000fe40000010000 */
[-C--:B------:R-:W-:Y:S02]  /*0e60*/  FFMA.FTZ R203, R218, R112.reuse, R203 ;  /* 0x00000070dacb7223 */ /* 0x080fe400000100cb */
[----:B------:R-:W-:-:S02]  /*0e70*/  FFMA.FTZ R215, R85, R112, R215 ;  /* 0x0000007055d77223 */ /* 0x000fc400000100d7 */
[----:B------:R-:W-:Y:S02]  /*0e80*/  FMUL.FTZ R116, R213, R116 ;  /* 0x00000074d5747220 */ /* 0x000fe40000410000 */
[----:B------:R-:W-:Y:S01]  /*0e90*/  FMUL.FTZ R112, R57, R236 ;  /* 0x000000ec39707220 */ /* 0x000fe20000410000 */
[----:B------:R-:W-:Y:S01]  /*0ea0*/  HADD2.F32 R232, -RZ, R111.H0_H0 ;  /* 0x2000006fffe87230 */ /* 0x000fe20000004100 */
[----:B------:R-:W-:Y:S02]  /*0eb0*/  FADD.FTZ R194, R110, R194 ;  /* 0x000000c26ec27221 */ /* 0x000fe40000010000 */
[-C--:B------:R-:W-:Y:S02]  /*0ec0*/  FFMA.FTZ R195, R214, R110.reuse, R195 ;  /* 0x0000006ed6c37223 */ /* 0x080fe400000100c3 */
[----:B------:R-:W-:Y:S02]  /*0ed0*/  FFMA.FTZ R117, R87, R110, R117 ;  /* 0x0000006e57757223 */ /* 0x000fe40000010075 */
[----:B------:R-:W-:-:S04]  /*0ee0*/  @P1 IMAD.WIDE.U32 R222, R221, R208, c[0x0][0x218] ;  /* 0x00008600ddde1625 */ /* 0x000fc800078e00d0 */
[----:B------:R-:W-:Y:S01]  /*0ef0*/  @P1 IMAD.WIDE.U32 R110, R221, R207, c[0x0][0x218] ;  /* 0x00008600dd6e1625 */ /* 0x000fe200078e00cf */
[----:B------:R0:W5:Y:S03]  /*0f00*/  @P1 LDG.E.128 R92, [R222.64] ;  /* 0x00000004de5c1981 */ /* 0x000166000c1e1d00 */
[----:B------:R-:W-:Y:S01]  /*0f10*/  FADD.FTZ R186, R113, R186 ;  /* 0x000000ba71ba7221 */ /* 0x000fe20000010000 */
[----:B------:R1:W5:Y:S01]  /*0f20*/  @P1 LDG.E.128 R96, [R110.64] ;  /* 0x000000046e601981 */ /* 0x000362000c1e1d00 */
[-C--:B------:R-:W-:Y:S02]  /*0f30*/  FFMA.FTZ R187, R116, R113.reuse, R187 ;  /* 0x0000007174bb7223 */ /* 0x080fe400000100bb */
[----:B------:R-:W-:Y:S02]  /*0f40*/  FFMA.FTZ R113, R81, R113, R112 ;  /* 0x0000007151717223 */ /* 0x000fe40000010070 */
[----:B------:R-:W-:Y:S01]  /*0f50*/  FADD.FTZ R112, -R225, R226 ;  /* 0x000000e2e1707221 */ /* 0x000fe20000010100 */
[----:B0-----:R-:W-:-:S03]  /*0f60*/  HADD2.F32 R222, -RZ, R120.H0_H0 ;  /* 0x20000078ffde7230 */ /* 0x001fc60000004100 */
[----:B------:R-:W-:Y:S02]  /*0f70*/  FMUL.FTZ R112, R213, R112 ;  /* 0x00000070d5707220 */ /* 0x000fe40000410000 */
[----:B-1----:R-:W-:Y:S02]  /*0f80*/  FMUL.FTZ R110, R59, R238 ;  /* 0x000000ee3b6e7220 */ /* 0x002fe40000410000 */
[----:B------:R-:W-:Y:S02]  /*0f90*/  FADD.FTZ R178, R227, R178 ;  /* 0x000000b2e3b27221 */ /* 0x000fe40000010000 */
[-C--:B------:R-:W-:Y:S02]  /*0fa0*/  FFMA.FTZ R179, R112, R227.reuse, R179 ;  /* 0x000000e370b37223 */ /* 0x080fe400000100b3 */
[----:B------:R-:W-:Y:S01]  /*0fb0*/  FFMA.FTZ R110, R83, R227, R110 ;  /* 0x000000e3536e7223 */ /* 0x000fe2000001006e */
[----:B------:R-:W-:Y:S01]  /*0fc0*/  HADD2.F32 R227, -RZ, R124.H0_H0 ;  /* 0x2000007cffe37230 */ /* 0x000fe20000004100 */
[----:B------:R-:W-:Y:S01]  /*0fd0*/  FADD.FTZ R222, -R225, R222 ;  /* 0x000000dee1de7221 */ /* 0x000fe20000010100 */
[----:B------:R-:W-:-:S02]  /*0fe0*/  HADD2.F32 R226, -RZ, R120.H1_H1 ;  /* 0x30000078ffe27230 */ /* 0x000fc40000004100 */
[----:B------:R-:W-:Y:S02]  /*0ff0*/  HADD2.F32 R221, -RZ, R128.H0_H0 ;  /* 0x20000080ffdd7230 */ /* 0x000fe40000004100 */
[----:B------:R-:W-:Y:S01]  /*1000*/  HADD2.F32 R224, -RZ, R124.H1_H1 ;  /* 0x3000007cffe07230 */ /* 0x000fe20000004100 */
[----:B------:R-:W-:Y:S02]  /*1010*/  FMUL.FTZ R124, R213, R222 ;  /* 0x000000ded57c7220 */ /* 0x000fe40000410000 */
[----:B------:R-:W-:Y:S02]  /*1020*/  FMUL.FTZ R120, R52, R227 ;  /* 0x000000e334787220 */ /* 0x000fe40000410000 */
[----:B------:R-:W-:Y:S01]  /*1030*/  FADD.FTZ R226, -R225, R226 ;  /* 0x000000e2e1e27221 */ /* 0x000fe20000010100 */
[----:B------:R-:W-:Y:S01]  /*1040*/  HADD2.F32 R128, -RZ, R128.H1_H1 ;  /* 0x30000080ff807230 */ /* 0x000fe20000004100 */
[----:B------:R-:W-:Y:S02]  /*1050*/  FADD.FTZ R168, R221, R168 ;  /* 0x000000a8dda87221 */ /* 0x000fe40000010000 */
[----:B------:R-:W-:-:S02]  /*1060*/  FFMA.FTZ R169, R124, R221, R169 ;  /* 0x000000dd7ca97223 */ /* 0x000fc400000100a9 */
[----:B------:R-:W-:Y:S02]  /*1070*/  FADD.FTZ R114, -R225, R232 ;  /* 0x000000e8e1727221 */ /* 0x000fe40000010100 */
[----:B------:R-:W-:Y:S02]  /*1080*/  FADD.FTZ R204, R219, R204 ;  /* 0x000000ccdbcc7221 */ /* 0x000fe40000010000 */
[----:B------:R-:W-:Y:S02]  /*1090*/  FFMA.FTZ R205, R220, R219, R205 ;  /* 0x000000dbdccd7223 */ /* 0x000fe400000100cd */
[----:B------:R-:W-:Y:S02]  /*10a0*/  FFMA.FTZ R221, R76, R221, R120 ;  /* 0x000000dd4cdd7223 */ /* 0x000fe40000010078 */
[----:B------:R-:W-:Y:S02]  /*10b0*/  FMUL.FTZ R120, R213, R226 ;  /* 0x000000e2d5787220 */ /* 0x000fe40000410000 */
[----:B------:R-:W-:Y:S01]  /*10c0*/  FMUL.FTZ R219, R53, R224 ;  /* 0x000000e035db7220 */ /* 0x000fe20000410000 */
[----:B------:R-:W-:Y:S01]  /*10d0*/  HADD2.F32 R222, -RZ, R121.H0_H0 ;  /* 0x20000079ffde7230 */ /* 0x000fe20000004100 */
[----:B------:R-:W-:-:S02]  /*10e0*/  FMUL.FTZ R114, R213, R114 ;  /* 0x00000072d5727220 */ /* 0x000fc40000410000 */
[----:B------:R-:W-:Y:S02]  /*10f0*/  FMUL.FTZ R111, R58, R237 ;  /* 0x000000ed3a6f7220 */ /* 0x000fe40000410000 */
        /* <DEDUP_REMOVED lines=8> */
[----:B------:R-:W-:Y:S01]  /*1180*/  FADD.FTZ R192, R230, R192 ;  /* 0x000000c0e6c07221 */ /* 0x000fe20000010000 */
[----:B------:R-:W-:Y:S01]  /*1190*/  HADD2.F32 R226, -RZ, R125.H1_H1 ;  /* 0x3000007dffe27230 */ /* 0x000fe20000004100 */
[----:B------:R-:W-:Y:S01]  /*11a0*/  FFMA.FTZ R193, R214, R230, R193 ;  /* 0x000000e6d6c17223 */ /* 0x000fe200000100c1 */
[----:B------:R-:W-:Y:S01]  /*11b0*/  HADD2.F32 R230, -RZ, R122.H0_H0 ;  /* 0x2000007affe67230 */ /* 0x000fe20000004100 */
[C---:B------:R-:W-:Y:S02]  /*11c0*/  FADD.FTZ R222, -R225.reuse, R222 ;  /* 0x000000dee1de7221 */ /* 0x040fe40000010100 */
[----:B------:R-:W-:Y:S01]  /*11d0*/  FADD.FTZ R128, -R225, R128 ;  /* 0x00000080e1807221 */ /* 0x000fe20000010100 */
[--C-:B------:R-:W-:Y:S01]  /*11e0*/  HADD2.F32 R121, -RZ, R129.reuse.H0_H0 ;  /* 0x20000081ff797230 */ /* 0x100fe20000004100 */
[----:B------:R-:W-:Y:S01]  /*11f0*/  FADD.FTZ R200, R228, R200 ;  /* 0x000000c8e4c87221 */ /* 0x000fe20000010000 */
[----:B------:R-:W-:Y:S01]  /*1200*/  HADD2.F32 R129, -RZ, R129.H1_H1 ;  /* 0x30000081ff817230 */ /* 0x000fe20000004100 */
[----:B------:R-:W-:-:S02]  /*1210*/  FFMA.FTZ R201, R218, R228, R201 ;  /* 0x000000e4dac97223 */ /* 0x000fc400000100c9 */
[----:B------:R-:W-:Y:S02]  /*1220*/  FADD.FTZ R196, R231, R196 ;  /* 0x000000c4e7c47221 */ /* 0x000fe40000010000 */
[----:B------:R-:W-:Y:S01]  /*1230*/  FFMA.FTZ R197, R216, R231, R197 ;  /* 0x000000e7d8c57223 */ /* 0x000fe200000100c5 */
[----:B------:R-:W-:Y:S01]  /*1240*/  HADD2.F32 R231, -RZ, R126.H0_H0 ;  /* 0x2000007effe77230 */ /* 0x000fe20000004100 */
[C---:B------:R-:W-:Y:S02]  /*1250*/  FMUL.FTZ R222, R213.reuse, R222 ;  /* 0x000000ded5de7220 */ /* 0x040fe40000410000 */
[----:B------:R-:W-:Y:S01]  /*1260*/  FMUL.FTZ R125, R54, R229 ;  /* 0x000000e5367d7220 */ /* 0x000fe20000410000 */
[----:B------:R-:W-:Y:S01]  /*1270*/  HADD2.F32 R232, -RZ, R122.H1_H1 ;  /* 0x3000007affe87230 */ /* 0x000fe20000004100 */
[----:B------:R-:W-:Y:S02]  /*1280*/  FMUL.FTZ R128, R213, R128 ;  /* 0x00000080d5807220 */ /* 0x000fe40000410000 */
[----:B------:R-:W-:-:S02]  /*1290*/  FMUL.FTZ R228, R55, R226 ;  /* 0x000000e237e47220 */ /* 0x000fc40000410000 */
[----:B------:R-:W-:Y:S01]  /*12a0*/  FADD.FTZ R230, -R225, R230 ;  /* 0x000000e6e1e67221 */ /* 0x000fe20000010100 */
[----:B------:R-:W-:Y:S01]  /*12b0*/  HADD2.F32 R223, -RZ, R130.H0_H0 ;  /* 0x20000082ffdf7230 */ /* 0x000fe20000004100 */
[----:B------:R-:W-:Y:S02]  /*12c0*/  FADD.FTZ R160, R121, R160 ;  /* 0x000000a079a07221 */ /* 0x000fe40000010000 */
[-C--:B------:R-:W-:Y:S02]  /*12d0*/  FFMA.FTZ R161, R222, R121.reuse, R161 ;  /* 0x00000079dea17223 */ /* 0x080fe400000100a1 */
[----:B------:R-:W-:Y:S02]  /*12e0*/  FFMA.FTZ R125, R78, R121, R125 ;  /* 0x000000794e7d7223 */ /* 0x000fe4000001007d */
[----:B------:R-:W-:Y:S02]  /*12f0*/  FADD.FTZ R156, R129, R156 ;  /* 0x0000009c819c7221 */ /* 0x000fe40000010000 */
[----:B------:R-:W-:-:S02]  /*1300*/  FFMA.FTZ R157, R128, R129, R157 ;  /* 0x00000081809d7223 */ /* 0x000fc4000001009d */
[----:B------:R-:W-:Y:S01]  /*1310*/  FFMA.FTZ R121, R79, R129, R228 ;  /* 0x000000814f797223 */ /* 0x000fe200000100e4 */
[----:B------:R-:W-:Y:S01]  /*1320*/  HADD2.F32 R228, -RZ, R126.H1_H1 ;  /* 0x3000007effe47230 */ /* 0x000fe20000004100 */
[----:B------:R-:W-:Y:S02]  /*1330*/  FMUL.FTZ R129, R213, R230 ;  /* 0x000000e6d5817220 */ /* 0x000fe40000410000 */
[----:B------:R-:W-:Y:S02]  /*1340*/  FMUL.FTZ R122, R48, R231 ;  /* 0x000000e7307a7220 */ /* 0x000fe40000410000 */
[----:B------:R-:W-:Y:S01]  /*1350*/  FADD.FTZ R126, -R225, R232 ;  /* 0x000000e8e17e7221 */ /* 0x000fe20000010100 */
[----:B------:R-:W-:Y:S01]  /*1360*/  HADD2.F32 R130, -RZ, R130.H1_H1 ;  /* 0x30000082ff827230 */ /* 0x000fe20000004100 */
[----:B------:R-:W-:Y:S02]  /*1370*/  FADD.FTZ R14, R223, R14 ;  /* 0x0000000edf0e7221 */ /* 0x000fe40000010000 */
[----:B------:R-:W-:-:S02]  /*1380*/  FFMA.FTZ R2, R129, R223, R2 ;  /* 0x000000df81027223 */ /* 0x000fc40000010002 */
[----:B------:R-:W-:Y:S02]  /*1390*/  FFMA.FTZ R122, R72, R223, R122 ;  /* 0x000000df487a7223 */ /* 0x000fe4000001007a */
[----:B------:R-:W-:Y:S02]  /*13a0*/  FMUL.FTZ R126, R213, R126 ;  /* 0x0000007ed57e7220 */ /* 0x000fe40000410000 */
[----:B------:R-:W-:Y:S02]  /*13b0*/  FMUL.FTZ R223, R49, R228 ;  /* 0x000000e431df7220 */ /* 0x000fe40000410000 */
[----:B------:R-:W-:Y:S02]  /*13c0*/  FADD.FTZ R13, R130, R13 ;  /* 0x0000000d820d7221 */ /* 0x000fe40000010000 */
[-C--:B------:R-:W-:Y:S02]  /*13d0*/  FFMA.FTZ R0, R126, R130.reuse, R0 ;  /* 0x000000827e007223 */ /* 0x080fe40000010000 */
[----:B------:R-:W-:Y:S01]  /*13e0*/  FFMA.FTZ R223, R73, R130, R223 ;  /* 0x0000008249df7223 */ /* 0x000fe200000100df */
[----:B------:R-:W-:Y:S01]  /*13f0*/  HADD2.F32 R130, -RZ, R123.H0_H0 ;  /* 0x2000007bff827230 */ /* 0x000fe20000004100 */
[----:B------:R-:W-:-:S02]  /*1400*/  FADD.FTZ R166, R227, R166 ;  /* 0x000000a6e3a67221 */ /* 0x000fc40000010000 */
        /* <DEDUP_REMOVED lines=8> */
[----:B------:R-:W-:Y:S02]  /*1490*/  FADD.FTZ R162, R224, R162 ;  /* 0x000000a2e0a27221 */ /* 0x000fe40000010000 */
[----:B------:R-:W-:-:S02]  /*14a0*/  FFMA.FTZ R163, R120, R224, R163 ;  /* 0x000000e078a37223 */ /* 0x000fc400000100a3 */
[----:B------:R-:W-:Y:S02]  /*14b0*/  FMUL.FTZ R127, R213, R130 ;  /* 0x00000082d57f7220 */ /* 0x000fe40000410000 */
[----:B------:R-:W-:Y:S02]  /*14c0*/  FMUL.FTZ R224, R50, R227 ;  /* 0x000000e332e07220 */ /* 0x000fe40000410000 */
[----:B------:R-:W-:Y:S01]  /*14d0*/  FADD.FTZ R130, -R225, R230 ;  /* 0x000000e6e1827221 */ /* 0x000fe20000010100 */
[----:B------:R-:W-:Y:S01]  /*14e0*/  HADD2.F32 R232, -RZ, R131.H1_H1 ;  /* 0x30000083ffe87230 */ /* 0x000fe20000004100 */
[----:B------:R-:W-:Y:S02]  /*14f0*/  FADD.FTZ R16, R123, R16 ;  /* 0x000000107b107221 */ /* 0x000fe40000010000 */
[-C--:B------:R-:W-:Y:S02]  /*1500*/  FFMA.FTZ R4, R127, R123.reuse, R4 ;  /* 0x0000007b7f047223 */ /* 0x080fe40000010004 */
[----:B------:R-:W-:-:S02]  /*1510*/  FFMA.FTZ R224, R74, R123, R224 ;  /* 0x0000007b4ae07223 */ /* 0x000fc400000100e0 */
[----:B------:R-:W-:Y:S02]  /*1520*/  FMUL.FTZ R130, R213, R130 ;  /* 0x00000082d5827220 */ /* 0x000fe40000410000 */
[----:B------:R-:W-:Y:S02]  /*1530*/  FMUL.FTZ R123, R51, R236 ;  /* 0x000000ec337b7220 */ /* 0x000fe40000410000 */
[----:B------:R-:W-:Y:S02]  /*1540*/  FADD.FTZ R154, R226, R154 ;  /* 0x0000009ae29a7221 */ /* 0x000fe40000010000 */
[----:B------:R-:W-:Y:S01]  /*1550*/  FFMA.FTZ R155, R128, R226, R155 ;  /* 0x000000e2809b7223 */ /* 0x000fe2000001009b */
[----:B------:R-:W-:Y:S01]  /*1560*/  HADD2.F32 R226, -RZ, R132.H0_H0 ;  /* 0x20000084ffe27230 */ /* 0x000fe20000004100 */
[----:B------:R-:W-:Y:S01]  /*1570*/  FADD.FTZ R15, R232, R15 ;  /* 0x0000000fe80f7221 */ /* 0x000fe20000010000 */
[----:B------:R-:W-:Y:S01]  /*1580*/  HADD2.F32 R230, -RZ, R133.H0_H0 ;  /* 0x20000085ffe67230 */ /* 0x000fe20000004100 */
[----:B------:R-:W-:-:S02]  /*1590*/  FFMA.FTZ R3, R130, R232, R3 ;  /* 0x000000e882037223 */ /* 0x000fc40000010003 */
[----:B------:R-:W-:Y:S01]  /*15a0*/  FFMA.FTZ R123, R75, R232, R123 ;  /* 0x000000e84b7b7223 */ /* 0x000fe2000001007b */
[--C-:B------:R-:W-:Y:S01]  /*15b0*/  HADD2.F32 R232, -RZ, R134.reuse.H0_H0 ;  /* 0x20000086ffe87230 */ /* 0x100fe20000004100 */
[----:B------:R-:W-:Y:S01]  /*15c0*/  FADD.FTZ R37, R228, R37 ;  /* 0x00000025e4257221 */ /* 0x000fe20000010000 */
[----:B------:R-:W-:Y:S01]  /*15d0*/  HADD2.F32 R134, -RZ, R134.H1_H1 ;  /* 0x30000086ff867230 */ /* 0x000fe20000004100 */
[----:B------:R-:W-:Y:S01]  /*15e0*/  FFMA.FTZ R25, R126, R228, R25 ;  /* 0x000000e47e197223 */ /* 0x000fe20000010019 */
[--C-:B------:R-:W-:Y:S02]  /*15f0*/  HADD2.F32 R244, -RZ, R135.reuse.H0_H0 ;  /* 0x20000087fff47230 */ /* 0x100fe40000004100 */
[----:B------:R-:W-:Y:S02]  /*1600*/  HADD2.F32 R246, -RZ, R135.H1_H1 ;  /* 0x30000087fff67230 */ /* 0x000fe40000004100 */
[----:B------:R-:W-:Y:S01]  /*1610*/  HADD2.F32 R228, -RZ, R132.H1_H1 ;  /* 0x30000084ffe47230 */ /* 0x000fe20000004100 */
[----:B------:R-:W-:Y:S01]  /*1620*/  FADD.FTZ R132, -R225, R226 ;  /* 0x000000e2e1847221 */ /* 0x000fe20000010100 */
[----:B------:R-:W-:Y:S01]  /*1630*/  HADD2.F32 R135, -RZ, R136.H0_H0 ;  /* 0x20000088ff877230 */ /* 0x000fe20000004100 */
[----:B------:R-:W-:-:S02]  /*1640*/  FADD.FTZ R39, R236, R39 ;  /* 0x00000027ec277221 */ /* 0x000fc40000010000 */
[----:B------:R-:W-:Y:S01]  /*1650*/  FFMA.FTZ R27, R130, R236, R27 ;  /* 0x000000ec821b7223 */ /* 0x000fe2000001001b */
[----:B------:R-:W-:Y:S01]  /*1660*/  HADD2.F32 R236, -RZ, R133.H1_H1 ;  /* 0x30000085ffec7230 */ /* 0x000fe20000004100 */
[C---:B------:R-:W-:Y:S01]  /*1670*/  FADD.FTZ R240, -R225.reuse, R230 ;  /* 0x000000e6e1f07221 */ /* 0x040fe20000010100 */
[----:B------:R-:W-:Y:S01]  /*1680*/  HADD2.F32 R133, -RZ, R140.H0_H0 ;  /* 0x2000008cff857230 */ /* 0x000fe20000004100 */
[----:B------:R-:W-:Y:S01]  /*1690*/  FADD.FTZ R230, -R225, R134 ;  /* 0x00000086e1e67221 */ /* 0x000fe20000010100 */
[----:B------:R-:W-:Y:S01]  /*16a0*/  HADD2.F32 R136, -RZ, R136.H1_H1 ;  /* 0x30000088ff887230 */ /* 0x000fe20000004100 */
[----:B------:R-:W-:Y:S02]  /*16b0*/  FADD.FTZ R176, R238, R176 ;  /* 0x000000b0eeb07221 */ /* 0x000fe40000010000 */
[----:B------:R-:W-:Y:S02]  /*16c0*/  FFMA.FTZ R177, R112, R238, R177 ;  /* 0x000000ee70b17223 */ /* 0x000fe400000100b1 */
[----:B------:R-:W-:-:S02]  /*16d0*/  FMUL.FTZ R131, R213, R132 ;  /* 0x00000084d5837220 */ /* 0x000fc40000410000 */
[----:B------:R-:W-:Y:S02]  /*16e0*/  FMUL.FTZ R134, R44, R135 ;  /* 0x000000872c867220 */ /* 0x000fe40000410000 */
[----:B------:R-:W-:Y:S01]  /*16f0*/  FADD.FTZ R238, -R225, R228 ;  /* 0x000000e4e1ee7221 */ /* 0x000fe20000010100 */
[----:B------:R-:W-:Y:S01]  /*1700*/  HADD2.F32 R140, -RZ, R140.H1_H1 ;  /* 0x3000008cff8c7230 */ /* 0x000fe20000004100 */
[----:B------:R-:W-:Y:S02]  /*1710*/  FADD.FTZ R144, R227, R144 ;  /* 0x00000090e3907221 */ /* 0x000fe40000010000 */
[----:B------:R-:W-:Y:S01]  /*1720*/  FFMA.FTZ R28, R127, R227, R28 ;  /* 0x000000e37f1c7223 */ /* 0x000fe2000001001c */
[----:B------:R-:W-:Y:S01]  /*1730*/  HADD2.F32 R227, -RZ, R137.H0_H0 ;  /* 0x20000089ffe37230 */ /* 0x000fe20000004100 */
[----:B------:R-:W-:Y:S02]  /*1740*/  FADD.FTZ R18, R133, R18 ;  /* 0x0000001285127221 */ /* 0x000fe40000010000 */
[----:B------:R-:W-:-:S02]  /*1750*/  FFMA.FTZ R6, R131, R133, R6 ;  /* 0x0000008583067223 */ /* 0x000fc40000010006 */
[----:B------:R-:W-:Y:S02]  /*1760*/  FFMA.FTZ R134, R68, R133, R134 ;  /* 0x0000008544867223 */ /* 0x000fe40000010086 */
[----:B------:R-:W-:Y:S02]  /*1770*/  FMUL.FTZ R132, R213, R238 ;  /* 0x000000eed5847220 */ /* 0x000fe40000410000 */
[----:B------:R-:W-:Y:S02]  /*1780*/  FMUL.FTZ R133, R45, R136 ;  /* 0x000000882d857220 */ /* 0x000fe40000410000 */
[C---:B------:R-:W-:Y:S02]  /*1790*/  FADD.FTZ R236, -R225.reuse, R236 ;  /* 0x000000ece1ec7221 */ /* 0x040fe40000010100 */
[C---:B------:R-:W-:Y:S02]  /*17a0*/  FADD.FTZ R232, -R225.reuse, R232 ;  /* 0x000000e8e1e87221 */ /* 0x040fe40000010100 */
[----:B------:R-:W-:-:S02]  /*17b0*/  FADD.FTZ R226, -R225, R244 ;  /* 0x000000f4e1e27221 */ /* 0x000fc40000010100 */
[----:B------:R-:W-:Y:S01]  /*17c0*/  FADD.FTZ R228, -R225, R246 ;  /* 0x000000f6e1e47221 */ /* 0x000fe20000010100 */
[----:B------:R-:W-:Y:S01]  /*17d0*/  HADD2.F32 R225, -RZ, R141.H0_H0 ;  /* 0x2000008dffe17230 */ /* 0x000fe20000004100 */
[----:B------:R-:W-:Y:S02]  /*17e0*/  FADD.FTZ R17, R140, R17 ;  /* 0x000000118c117221 */ /* 0x000fe40000010000 */
[-C--:B------:R-:W-:Y:S02]  /*17f0*/  FFMA.FTZ R5, R132, R140.reuse, R5 ;  /* 0x0000008c84057223 */ /* 0x080fe40000010005 */
[----:B------:R-:W-:Y:S02]  /*1800*/  FFMA.FTZ R133, R69, R140, R133 ;  /* 0x0000008c45857223 */ /* 0x000fe40000010085 */
[----:B------:R-:W-:Y:S02]  /*1810*/  FADD.FTZ R146, R135, R146 ;  /* 0x0000009287927221 */ /* 0x000fe40000010000 */
[----:B------:R-:W-:-:S02]  /*1820*/  FFMA.FTZ R30, R131, R135, R30 ;  /* 0x00000087831e7223 */ /* 0x000fc4000001001e */
[----:B------:R-:W-:Y:S02]  /*1830*/  FADD.FTZ R158, R229, R158 ;  /* 0x0000009ee59e7221 */ /* 0x000fe40000010000 */
[----:B------:R-:W-:Y:S01]  /*1840*/  FFMA.FTZ R159, R222, R229, R159 ;  /* 0x000000e5de9f7223 */ /* 0x000fe2000001009f */
[----:B------:R-:W-:Y:S01]  /*1850*/  HADD2.F32 R229, -RZ, R138.H0_H0 ;  /* 0x2000008affe57230 */ /* 0x000fe20000004100 */
[----:B------:R-:W-:Y:S02]  /*1860*/  FMUL.FTZ R135, R213, R240 ;  /* 0x000000f0d5877220 */ /* 0x000fe40000410000 */
[----:B------:R-:W-:Y:S02]  /*1870*/  FMUL.FTZ R140, R46, R227 ;  /* 0x000000e32e8c7220 */ /* 0x000fe40000410000 */
[----:B------:R-:W-:Y:S02]  /*1880*/  FADD.FTZ R145, R136, R145 ;  /* 0x0000009188917221 */ /* 0x000fe40000010000 */
[----:B------:R-:W-:Y:S01]  /*1890*/  FFMA.FTZ R29, R132, R136, R29 ;  /* 0x00000088841d7223 */ /* 0x000fe2000001001d */
[----:B------:R-:W-:Y:S01]  /*18a0*/  HADD2.F32 R238, -RZ, R141.H1_H1 ;  /* 0x3000008dffee7230 */ /* 0x000fe20000004100 */
[----:B------:R-:W-:-:S02]  /*18b0*/  FADD.FTZ R20, R225, R20 ;  /* 0x00000014e1147221 */ /* 0x000fc40000010000 */
[-C--:B------:R-:W-:Y:S02]  /*18c0*/  FFMA.FTZ R8, R135, R225.reuse, R8 ;  /* 0x000000e187087223 */ /* 0x080fe40000010008 */
[----:B------:R-:W-:Y:S01]  /*18d0*/  FFMA.FTZ R140, R70, R225, R140 ;  /* 0x000000e1468c7223 */ /* 0x000fe2000001008c */
[--C-:B------:R-:W-:Y:S01]  /*18e0*/  HADD2.F32 R225, -RZ, R142.reuse.H0_H0 ;  /* 0x2000008effe17230 */ /* 0x100fe20000004100 */
[----:B------:R-:W-:Y:S01]  /*18f0*/  FMUL.FTZ R136, R213, R236 ;  /* 0x000000ecd5887220 */ /* 0x000fe20000410000 */
[----:B------:R-:W-:Y:S01]  /*1900*/  HADD2.F32 R236, -RZ, R142.H1_H1 ;  /* 0x3000008effec7230 */ /* 0x000fe20000004100 */
        /* <DEDUP_REMOVED lines=9> */
[----:B------:R-:W-:Y:S01]  /*19a0*/  FFMA.FTZ R34, R141, R229, R34 ;  /* 0x000000e58d227223 */ /* 0x000fe20000010022 */
[----:B------:R-:W-:Y:S01]  /*19b0*/  HADD2.F32 R229, -RZ, R143.H0_H0 ;  /* 0x2000008fffe57230 */ /* 0x000fe20000004100 */
[----:B------:R-:W-:-:S02]  /*19c0*/  FMUL.FTZ R225, R213, R226 ;  /* 0x000000e2d5e17220 */ /* 0x000fc40000410000 */
[----:B------:R-:W-:Y:S01]  /*19d0*/  FMUL.FTZ R226, R42, R231 ;  /* 0x000000e72ae27220 */ /* 0x000fe20000410000 */
[----:B------:R-:W-:Y:S01]  /*19e0*/  HADD2.F32 R232, -RZ, R138.H1_H1 ;  /* 0x3000008affe87230 */ /* 0x000fe20000004100 */
[----:B------:R-:W-:Y:S02]  /*19f0*/  FADD.FTZ R24, R229, R24 ;  /* 0x00000018e5187221 */ /* 0x000fe40000010000 */
[-C--:B------:R-:W-:Y:S02]  /*1a00*/  FFMA.FTZ R12, R225, R229.reuse, R12 ;  /* 0x000000e5e10c7223 */ /* 0x080fe4000001000c */
[----:B------:R-:W-:Y:S02]  /*1a10*/  FFMA.FTZ R226, R66, R229, R226 ;  /* 0x000000e542e27223 */ /* 0x000fe400000100e2 */
[----:B------:R-:W-:Y:S02]  /*1a20*/  FMUL.FTZ R138, R213, R230 ;  /* 0x000000e6d58a7220 */ /* 0x000fe40000410000 */
[----:B------:R-:W-:-:S02]  /*1a30*/  FFMA.FTZ R229, R220, R217, RZ ;  /* 0x000000d9dce57223 */ /* 0x000fc400000100ff */
        /* <DEDUP_REMOVED lines=32> */
[----:B------:R-:W-:Y:S01]  /*1c40*/  FADD.FTZ R229, R123, R230 ;  /* 0x000000e67be57221 */ /* 0x000fe20000010000 */
[----:B------:R-:W-:Y:S01]  /*1c50*/  HADD2.F32 R240, -RZ, R137.H1_H1 ;  /* 0x30000089fff07230 */ /* 0x000fe20000004100 */
[----:B------:R-:W-:Y:S02]  /*1c60*/  FFMA.FTZ R231, R131, R134, R231 ;  /* 0x0000008683e77223 */ /* 0x000fe400000100e7 */
[----:B------:R-:W-:Y:S02]  /*1c70*/  FADD.FTZ R230, R134, R229 ;  /* 0x000000e586e67221 */ /* 0x000fe40000010000 */
[----:B------:R-:W-:-:S02]  /*1c80*/  FMUL.FTZ R137, R47, R240 ;  /* 0x000000f02f897220 */ /* 0x000fc40000410000 */
[----:B------:R-:W-:Y:S02]  /*1c90*/  FFMA.FTZ R231, R132, R133, R231 ;  /* 0x0000008584e77223 */ /* 0x000fe400000100e7 */
[----:B------:R-:W-:Y:S02]  /*1ca0*/  FADD.FTZ R229, R230, R133 ;  /* 0x00000085e6e57221 */ /* 0x000fe40000010000 */
[----:B------:R-:W-:Y:S02]  /*1cb0*/  FADD.FTZ R148, R227, R148 ;  /* 0x00000094e3947221 */ /* 0x000fe40000010000 */
[----:B------:R-:W-:Y:S02]  /*1cc0*/  FFMA.FTZ R32, R135, R227, R32 ;  /* 0x000000e387207223 */ /* 0x000fe40000010020 */
[----:B------:R-:W-:Y:S02]  /*1cd0*/  FMUL.FTZ R227, R41, R232 ;  /* 0x000000e829e37220 */ /* 0x000fe40000410000 */
[----:B------:R-:W-:-:S02]  /*1ce0*/  FFMA.FTZ R137, R71, R238, R137 ;  /* 0x000000ee47897223 */ /* 0x000fc40000010089 */
[----:B------:R-:W-:Y:S02]  /*1cf0*/  FFMA.FTZ R231, R135, R140, R231 ;  /* 0x0000008c87e77223 */ /* 0x000fe400000100e7 */
[----:B------:R-:W-:Y:S02]  /*1d00*/  FADD.FTZ R230, R229, R140 ;  /* 0x0000008ce5e67221 */ /* 0x000fe40000010000 */
[----:B------:R-:W-:Y:S02]  /*1d10*/  FADD.FTZ R21, R236, R21 ;  /* 0x00000015ec157221 */ /* 0x000fe40000010000 */
[-C--:B------:R-:W-:Y:S02]  /*1d20*/  FFMA.FTZ R9, R138, R236.reuse, R9 ;  /* 0x000000ec8a097223 */ /* 0x080fe40000010009 */
[----:B------:R-:W-:Y:S01]  /*1d30*/  FFMA.FTZ R227, R65, R236, R227 ;  /* 0x000000ec41e37223 */ /* 0x000fe200000100e3 */
[----:B------:R-:W-:Y:S01]  /*1d40*/  HADD2.F32 R236, -RZ, R139.H1_H1 ;  /* 0x3000008bffec7230 */ /* 0x000fe20000004100 */
[----:B------:R-:W-:-:S02]  /*1d50*/  FFMA.FTZ R231, R136, R137, R231 ;  /* 0x0000008988e77223 */ /* 0x000fc400000100e7 */
[----:B------:R-:W-:Y:S02]  /*1d60*/  FADD.FTZ R139, R230, R137 ;  /* 0x00000089e68b7221 */ /* 0x000fe40000010000 */
[----:B------:R-:W-:Y:S02]  /*1d70*/  FFMA.FTZ R231, R141, R142, R231 ;  /* 0x0000008e8de77223 */ /* 0x000fe400000100e7 */
[----:B------:R-:W-:Y:S02]  /*1d80*/  FADD.FTZ R230, R139, R142 ;  /* 0x0000008e8be67221 */ /* 0x000fe40000010000 */
[----:B------:R-:W-:Y:S02]  /*1d90*/  FADD.FTZ R149, R232, R149 ;  /* 0x00000095e8957221 */ /* 0x000fe40000010000 */
[C---:B------:R-:W-:Y:S01]  /*1da0*/  FFMA.FTZ R33, R138.reuse, R232, R33 ;  /* 0x000000e88a217223 */ /* 0x040fe20000010021 */
[----:B------:R-:W-:Y:S01]  /*1db0*/  HADD2.F32 R232, -RZ, R143.H1_H1 ;  /* 0x3000008fffe87230 */ /* 0x000fe20000004100 */
        /* <DEDUP_REMOVED lines=23> */
.L_x_1166:
        /* <DEDUP_REMOVED lines=18> */
.L_x_1167:
        /* <DEDUP_REMOVED lines=25> */
[----:B------:R-:W-:Y:S02]  /*21e0*/  FMUL.FTZ R215, R229, c[0x0][0x1e8] ;  /* 0x00007a00e5d77a20 */ /* 0x000fe40000410000 */
[-CC-:B------:R-:W-:Y:S02]  /*21f0*/  FFMA.FTZ R214, R214, R230.reuse, R139.reuse ;  /* 0x000000e6d6d67223 */ /* 0x180fe4000001008b */
[--C-:B------:R-:W-:Y:S01]  /*2200*/  FFMA.FTZ R116, R116, R230, R139.reuse ;  /* 0x000000e674747223 */ /* 0x100fe2000001008b */
[----:B------:R-:W-:Y:S01]  /*2210*/  FSEL R217, R215, RZ, P2 ;  /* 0x000000ffd7d97208 */ /* 0x000fe20001000000 */
[----:B------:R-:W-:Y:S01]  /*2220*/  FADD.FTZ R214, R117, -R214 ;  /* 0x800000d675d67221 */ /* 0x000fe20000010000 */
[----:B------:R-:W-:Y:S01]  /*2230*/  @P0 FSEL R215, R215, RZ, P6 ;  /* 0x000000ffd7d70208 */ /* 0x000fe20003000000 */
[C---:B------:R-:W-:Y:S01]  /*2240*/  FMUL.FTZ R231, R213.reuse, R236 ;  /* 0x000000ecd5e77220 */ /* 0x040fe20000410000 */
        /* <DEDUP_REMOVED lines=10> */
[----:B------:R-:W-:Y:S01]  /*22f0*/  FMUL.FTZ R214, R117, c[0x0][0x1e8] ;  /* 0x00007a0075d67a20 */ /* 0x000fe20000410000 */
[----:B------:R-:W-:Y:S01]  /*2300*/  @P0 PRMT R104, R215, 0x7610, R104 ;  /* 0x00007610d7680816 */ /* 0x000fe20000000068 */
[----:B------:R-:W-:Y:S02]  /*2310*/  FMUL.FTZ R114, R213, R234 ;  /* 0x000000ead5727220 */ /* 0x000fe40000410000 */
[----:B------:R-:W-:Y:S01]  /*2320*/  FADD.FTZ R116, R113, -R116 ;  /* 0x8000007471747221 */ /* 0x000fe20000010000 */
[----:B------:R-:W-:Y:S01]  /*2330*/  FSEL R113, R214, RZ, P6 ;  /* 0x000000ffd6717208 */ /* 0x000fe20003000000 */
[----:B------:R-:W-:Y:S01]  /*2340*/  FADD.FTZ R236, R111, -R118 ;  /* 0x800000766fec7221 */ /* 0x000fe20000010000 */
[----:B------:R-:W-:Y:S01]  /*2350*/  @P0 LOP3.LUT P6, RZ, R170, 0xff000000, RZ, 0xc0, !PT ;  /* 0xff000000aaff0812 */ /* 0x000fe200078cc0ff */
[----:B------:R-:W-:Y:S02]  /*2360*/  FFMA.FTZ R118, R120, R230, R139 ;  /* 0x000000e678767223 */ /* 0x000fe4000001008b */
[----:B------:R-:W-:-:S02]  /*2370*/  FMUL.FTZ R119, R232, c[0x0][0x1e8] ;  /* 0x00007a00e8777a20 */ /* 0x000fc40000410000 */
[----:B------:R-:W-:Y:S01]  /*2380*/  FFMA.FTZ R111, R112, R230, R139 ;  /* 0x000000e6706f7223 */ /* 0x000fe2000001008b */
[----:B------:R-:W-:Y:S01]  /*2390*/  @P0 FSEL R112, R214, RZ, P6 ;  /* 0x000000ffd6700208 */ /* 0x000fe20003000000 */
[----:B------:R-:W-:Y:S01]  /*23a0*/  @P1 FADD.FTZ R114, R114, R115 ;  /* 0x0000007372721221 */ /* 0x000fe20000010000 */
[----:B------:R-:W-:Y:S01]  /*23b0*/  MOV R115, R242 ;  /* 0x000000f200737202 */ /* 0x000fe20000000f00 */
[----:B------:R-:W-:Y:S01]  /*23c0*/  FADD.FTZ R234, R219, -R118 ;  /* 0x80000076dbea7221 */ /* 0x000fe20000010000 */
[----:B------:R-:W-:Y:S01]  /*23d0*/  @P1 HADD2.F32 R118, -RZ, R90.H1_H1 ;  /* 0x3000005aff761230 */ /* 0x000fe20000004100 */
[----:B------:R-:W-:Y:S01]  /*23e0*/  @P1 FADD.FTZ R231, R231, R218 ;  /* 0x000000dae7e71221 */ /* 0x000fe20000010000 */
[----:B------:R-:W-:Y:S01]  /*23f0*/  FSEL R218, R119, RZ, P5 ;  /* 0x000000ff77da7208 */ /* 0x000fe20002800000 */
[----:B------:R-:W-:Y:S01]  /*2400*/  FADD.FTZ R120, R110, -R111 ;  /* 0x8000006f6e787221 */ /* 0x000fe20000010000 */
[----:B------:R-:W-:Y:S01]  /*2410*/  LOP3.LUT P5, RZ, R235, 0xff, RZ, 0xc0, !PT ;  /* 0x000000ffebff7812 */ /* 0x000fe200078ac0ff */
[----:B------:R-:W-:Y:S01]  /*2420*/  FMUL.FTZ R214, R114, c[0x0][0x1e8] ;  /* 0x00007a0072d67a20 */ /* 0x000fe20000410000 */
[----:B------:R-:W-:Y:S01]  /*2430*/  LOP3.LUT P6, RZ, R115, 0xff, RZ, 0xc0, !PT ;  /* 0x000000ff73ff7812 */ /* 0x000fe200078cc0ff */
[----:B------:R-:W-:Y:S01]  /*2440*/  FMUL.FTZ R111, R213, R116 ;  /* 0x00000074d56f7220 */ /* 0x000fe20000410000 */
[--C-:B------:R-:W-:Y:S01]  /*2450*/  @P1 HADD2.F32 R115, -RZ, R91.reuse.H0_H0 ;  /* 0x2000005bff731230 */ /* 0x100fe20000004100 */
[-CC-:B------:R-:W-:Y:S01]  /*2460*/  FFMA.FTZ R124, R124, R230.reuse, R139.reuse ;  /* 0x000000e67c7c7223 */ /* 0x180fe2000001008b */
[----:B------:R-:W-:Y:S01]  /*2470*/  FSEL R110, R214, RZ, P5 ;  /* 0x000000ffd66e7208 */ /* 0x000fe20002800000 */
[----:B------:R-:W-:Y:S01]  /*2480*/  FMUL.FTZ R216, R231, c[0x0][0x1e8] ;  /* 0x00007a00e7d87a20 */ /* 0x000fe20000410000 */
[----:B------:R-:W-:Y:S01]  /*2490*/  @P0 LOP3.LUT P5, RZ, R171, 0xff, RZ, 0xc0, !PT ;  /* 0x000000ffabff0812 */ /* 0x000fe200078ac0ff */
[----:B------:R-:W-:Y:S01]  /*24a0*/  FFMA.FTZ R222, R222, R230, R139 ;  /* 0x000000e6dede7223 */ /* 0x000fe2000001008b */
[----:B------:R-:W-:Y:S01]  /*24b0*/  @P0 MOV R219, R172 ;  /* 0x000000ac00db0202 */ /* 0x000fe20000000f00 */
[----:B------:R-:W-:Y:S01]  /*24c0*/  @P1 FADD.FTZ R111, R111, R118 ;  /* 0x000000766f6f1221 */ /* 0x000fe20000010000 */
[----:B------:R-:W-:Y:S01]  /*24d0*/  @P1 HADD2.F32 R116, -RZ, R91.H1_H1 ;  /* 0x3000005bff741230 */ /* 0x000fe20000004100 */
[----:B------:R-:W-:Y:S01]  /*24e0*/  FMUL.FTZ R236, R213, R236 ;  /* 0x000000ecd5ec7220 */ /* 0x000fe20000410000 */
[----:B------:R-:W-:Y:S01]  /*24f0*/  @P0 FSEL R119, R119, RZ, P3 ;  /* 0x000000ff77770208 */ /* 0x000fe20001800000 */
[----:B------:R-:W-:Y:S01]  /*2500*/  FADD.FTZ R124, R221, -R124 ;  /* 0x8000007cdd7c7221 */ /* 0x000fe20000010000 */
[C---:B------:R-:W-:Y:S01]  /*2510*/  FSEL R220, R216.reuse, RZ, P4 ;  /* 0x000000ffd8dc7208 */ /* 0x040fe20002000000 */
[----:B------:R-:W-:Y:S01]  /*2520*/  FMUL.FTZ R221, R213, R234 ;  /* 0x000000ead5dd7220 */ /* 0x000fe20000410000 */
[----:B------:R-:W-:Y:S01]  /*2530*/  LOP3.LUT P3, RZ, R235, 0xff00, RZ, 0xc0, !PT ;  /* 0x0000ff00ebff7812 */ /* 0x000fe2000786c0ff */
[----:B------:R-:W-:Y:S01]  /*2540*/  FADD.FTZ R222, R125, -R222 ;  /* 0x800000de7dde7221 */ /* 0x000fe20000010000 */
[----:B------:R-:W-:Y:S01]  /*2550*/  @P0 FSEL R216, R216, RZ, P2 ;  /* 0x000000ffd8d80208 */ /* 0x000fe20001000000 */
[----:B------:R-:W-:Y:S01]  /*2560*/  FMUL.FTZ R239, R213, R120 ;  /* 0x00000078d5ef7220 */ /* 0x000fe20000410000 */
[----:B------:R-:W-:Y:S01]  /*2570*/  LOP3.LUT P4, RZ, R235, 0xff0000, RZ, 0xc0, !PT ;  /* 0x00ff0000ebff7812 */ /* 0x000fe2000788c0ff */
[----:B------:R-:W-:Y:S01]  /*2580*/  FMUL.FTZ R234, R111, c[0x0][0x1e8] ;  /* 0x00007a006fea7a20 */ /* 0x000fe20000410000 */
[----:B------:R-:W-:Y:S01]  /*2590*/  LOP3.LUT P2, RZ, R235, 0xff000000, RZ, 0xc0, !PT ;  /* 0xff000000ebff7812 */ /* 0x000fe2000784c0ff */
[----:B------:R-:W-:Y:S01]  /*25a0*/  @P1 FADD.FTZ R236, R236, R115 ;  /* 0x00000073ecec1221 */ /* 0x000fe20000010000 */
[----:B------:R-:W-:Y:S01]  /*25b0*/  @P0 FSEL R214, R214, RZ, P5 ;  /* 0x000000ffd6d60208 */ /* 0x000fe20002800000 */
[--C-:B------:R-:W-:Y:S01]  /*25c0*/  @P1 HADD2.F32 R118, -RZ, R92.reuse.H0_H0 ;  /* 0x2000005cff761230 */ /* 0x100fe20000004100 */
[--C-:B------:R-:W-:Y:S01]  /*25d0*/  FFMA.FTZ R128, R128, R230, R139.reuse ;  /* 0x000000e680807223 */ /* 0x100fe2000001008b */
[----:B------:R-:W-:Y:S01]  /*25e0*/  @P0 LOP3.LUT P5, RZ, R219, 0xff, RZ, 0xc0, !PT ;  /* 0x000000ffdbff0812 */ /* 0x000fe200078ac0ff */
[----:B------:R-:W-:Y:S01]  /*25f0*/  FMUL.FTZ R235, R213, R124 ;  /* 0x0000007cd5eb7220 */ /* 0x000fe20000410000 */
[----:B------:R-:W-:Y:S01]  /*2600*/  FSEL R237, R234, RZ, P3 ;  /* 0x000000ffeaed7208 */ /* 0x000fe20001800000 */
[----:B------:R-:W-:Y:S01]  /*2610*/  @P1 FADD.FTZ R239, R239, R116 ;  /* 0x00000074efef1221 */ /* 0x000fe20000010000 */
[--C-:B------:R-:W-:Y:S01]  /*2620*/  @P1 HADD2.F32 R116, -RZ, R93.reuse.H0_H0 ;  /* 0x2000005dff741230 */ /* 0x100fe20000004100 */
[----:B------:R-:W-:Y:S01]  /*2630*/  FMUL.FTZ R219, R213, R222 ;  /* 0x000000ded5db7220 */ /* 0x000fe20000410000 */
[----:B------:R-:W-:Y:S01]  /*2640*/  @P1 HADD2.F32 R120, -RZ, R92.H1_H1 ;  /* 0x3000005cff781230 */ /* 0x000fe20000004100 */
[----:B------:R-:W-:Y:S01]  /*2650*/  FMUL.FTZ R222, R236, c[0x0][0x1e8] ;  /* 0x00007a00ecde7a20 */ /* 0x000fe20000410000 */
[----:B------:R-:W-:Y:S01]  /*2660*/  @P0 LOP3.LUT P3, RZ, R171, 0xff00, RZ, 0xc0, !PT ;  /* 0x0000ff00abff0812 */ /* 0x000fe2000786c0ff */
[----:B------:R-:W-:Y:S01]  /*2670*/  FADD.FTZ R128, R121, -R128 ;  /* 0x8000008079807221 */ /* 0x000fe20000010000 */
[----:B------:R-:W-:Y:S01]  /*2680*/  @P1 HADD2.F32 R121, -RZ, R93.H1_H1 ;  /* 0x3000005dff791230 */ /* 0x000fe20000004100 */
[----:B------:R-:W-:Y:S01]  /*2690*/  @P1 FADD.FTZ R235, R235, R118 ;  /* 0x00000076ebeb1221 */ /* 0x000fe20000010000 */
[----:B------:R-:W-:Y:S01]  /*26a0*/  @P0 FSEL R234, R234, RZ, P3 ;  /* 0x000000ffeaea0208 */ /* 0x000fe20001800000 */
[----:B------:R-:W-:Y:S01]  /*26b0*/  FMUL.FTZ R233, R239, c[0x0][0x1e8] ;  /* 0x00007a00efe97a20 */ /* 0x000fe20000410000 */
[C---:B------:R-:W-:Y:S01]  /*26c0*/  FSEL R238, R222.reuse, RZ, P4 ;  /* 0x000000ffdeee7208 */ /* 0x040fe20002000000 */
[----:B------:R-:W-:Y:S01]  /*26d0*/  @P1 FADD.FTZ R219, R219, R116 ;  /* 0x00000074dbdb1221 */ /* 0x000fe20000010000 */
[----:B------:R-:W-:Y:S01]  /*26e0*/  @P0 LOP3.LUT P3, RZ, R171, 0xff0000, RZ, 0xc0, !PT ;  /* 0x00ff0000abff0812 */ /* 0x000fe2000786c0ff */
[----:B------:R-:W-:Y:S01]  /*26f0*/  FMUL.FTZ R128, R213, R128 ;  /* 0x00000080d5807220 */ /* 0x000fe20000410000 */
[----:B------:R-:W-:Y:S01]  /*2700*/  @P0 LOP3.LUT P4, RZ, R171, 0xff000000, RZ, 0xc0, !PT ;  /* 0xff000000abff0812 */ /* 0x000fe2000788c0ff */
[----:B------:R-:W-:Y:S01]  /*2710*/  @P1 FADD.FTZ R221, R221, R120 ;  /* 0x00000078dddd1221 */ /* 0x000fe20000010000 */
[----:B------:R-:W-:Y:S01]  /*2720*/  FSEL R241, R233, RZ, P2 ;  /* 0x000000ffe9f17208 */ /* 0x000fe20001000000 */
[----:B------:R-:W-:Y:S01]  /*2730*/  FMUL.FTZ R116, R235, c[0x0][0x1e8] ;  /* 0x00007a00eb747a20 */ /* 0x000fe20000410000 */
[----:B------:R-:W-:Y:S01]  /*2740*/  @P0 FSEL R222, R222, RZ, P3 ;  /* 0x000000ffdede0208 */ /* 0x000fe20001800000 */
[-C--:B------:R-:W-:Y:S01]  /*2750*/  FFMA.FTZ R131, R131, R230.reuse, R139 ;  /* 0x000000e683837223 */ /* 0x080fe2000001008b */
[----:B------:R-:W-:Y:S01]  /*2760*/  @P0 FSEL R233, R233, RZ, P4 ;  /* 0x000000ffe9e90208 */ /* 0x000fe20002000000 */
[----:B------:R-:W-:Y:S01]  /*2770*/  @P1 FADD.FTZ R128, R128, R121 ;  /* 0x0000007980801221 */ /* 0x000fe20000010000 */
[C---:B------:R-:W-:Y:S01]  /*2780*/  LOP3.LUT P3, RZ, R242.reuse, 0xff00, RZ, 0xc0, !PT ;  /* 0x0000ff00f2ff7812 */ /* 0x040fe2000786c0ff */
[----:B------:R-:W-:Y:S01]  /*2790*/  FMUL.FTZ R115, R221, c[0x0][0x1e8] ;  /* 0x00007a00dd737a20 */ /* 0x000fe20000410000 */
[----:B------:R-:W-:Y:S01]  /*27a0*/  LOP3.LUT P4, RZ, R242, 0xff0000, RZ, 0xc0, !PT ;  /* 0x00ff0000f2ff7812 */ /* 0x000fe2000788c0ff */
[----:B------:R-:W-:Y:S01]  /*27b0*/  FMUL.FTZ R118, R219, c[0x0][0x1e8] ;  /* 0x00007a00db767a20 */ /* 0x000fe20000410000 */
[----:B------:R-:W-:Y:S01]  /*27c0*/  FSEL R125, R116, RZ, P6 ;  /* 0x000000ff747d7208 */ /* 0x000fe20003000000 */
[----:B------:R-:W-:Y:S01]  /*27d0*/  FADD.FTZ R134, R134, -R131 ;  /* 0x8000008386867221 */ /* 0x000fe20000010000 */
[----:B------:R-:W-:Y:S01]  /*27e0*/  @P0 LOP3.LUT P2, RZ, R172, 0xff00, RZ, 0xc0, !PT ;  /* 0x0000ff00acff0812 */ /* 0x000fe2000784c0ff */
[----:B------:R-:W-:Y:S01]  /*27f0*/  FMUL.FTZ R131, R128, c[0x0][0x1e8] ;  /* 0x00007a0080837a20 */ /* 0x000fe20000410000 */
[----:B------:R-:W-:Y:S01]  /*2800*/  @P0 LOP3.LUT P6, RZ, R172, 0xff0000, RZ, 0xc0, !PT ;  /* 0x00ff0000acff0812 */ /* 0x000fe200078cc0ff */
[-CC-:B------:R-:W-:Y:S01]  /*2810*/  FFMA.FTZ R129, R129, R230.reuse, R139.reuse ;  /* 0x000000e681817223 */ /* 0x180fe2000001008b */
[----:B------:R-:W-:Y:S01]  /*2820*/  @P0 FSEL R116, R116, RZ, P5 ;  /* 0x000000ff74740208 */ /* 0x000fe20002800000 */
[-CC-:B------:R-:W-:Y:S01]  /*2830*/  FFMA.FTZ R127, R127, R230.reuse, R139.reuse ;  /* 0x000000e67f7f7223 */ /* 0x180fe2000001008b */
[----:B------:R-:W-:Y:S01]  /*2840*/  LOP3.LUT P5, RZ, R242, 0xff000000, RZ, 0xc0, !PT ;  /* 0xff000000f2ff7812 */ /* 0x000fe200078ac0ff */
[-C--:B------:R-:W-:Y:S01]  /*2850*/  FFMA.FTZ R242, R126, R230.reuse, R139 ;  /* 0x000000e67ef27223 */ /* 0x080fe2000001008b */
[----:B------:R-:W-:Y:S01]  /*2860*/  FSEL R120, R115, RZ, P3 ;  /* 0x000000ff73787208 */ /* 0x000fe20001800000 */
[----:B------:R-:W-:Y:S01]  /*2870*/  FADD.FTZ R122, R122, -R129 ;  /* 0x800000817a7a7221 */ /* 0x000fe20000010000 */
[----:B------:R-:W-:Y:S01]  /*2880*/  FSEL R124, R118, RZ, P4 ;  /* 0x000000ff767c7208 */ /* 0x000fe20002000000 */
[----:B------:R-:W-:Y:S01]  /*2890*/  FADD.FTZ R242, R223, -R242 ;  /* 0x800000f2dff27221 */ /* 0x000fe20000010000 */
[----:B------:R-:W-:Y:S01]  /*28a0*/  @P0 FSEL R115, R115, RZ, P2 ;  /* 0x000000ff73730208 */ /* 0x000fe20001000000 */
[--C-:B------:R-:W-:Y:S01]  /*28b0*/  FFMA.FTZ R246, R130, R230, R139.reuse ;  /* 0x000000e682f67223 */ /* 0x100fe2000001008b */
[----:B------:R-:W-:Y:S01]  /*28c0*/  @P0 FSEL R118, R118, RZ, P6 ;  /* 0x000000ff76760208 */ /* 0x000fe20003000000 */
[----:B------:R-:W-:Y:S01]  /*28d0*/  FMUL.FTZ R242, R213, R242 ;  /* 0x000000f2d5f27220 */ /* 0x000fe20000410000 */
[----:B------:R-:W-:Y:S01]  /*28e0*/  LOP3.LUT P3, RZ, R243, 0xff, RZ, 0xc0, !PT ;  /* 0x000000fff3ff7812 */ /* 0x000fe2000786c0ff */
[--C-:B------:R-:W-:Y:S01]  /*28f0*/  FFMA.FTZ R135, R135, R230, R139.reuse ;  /* 0x000000e687877223 */ /* 0x100fe2000001008b */
[----:B------:R-:W-:Y:S01]  /*2900*/  LOP3.LUT P2, RZ, R243, 0xff00, RZ, 0xc0, !PT ;  /* 0x0000ff00f3ff7812 */ /* 0x000fe2000784c0ff */
[----:B------:R-:W-:Y:S01]  /*2910*/  FMUL.FTZ R249, R213, R122 ;  /* 0x0000007ad5f97220 */ /* 0x000fe20000410000 */
[----:B------:R-:W-:Y:S01]  /*2920*/  LOP3.LUT P4, RZ, R243, 0xff0000, RZ, 0xc0, !PT ;  /* 0x00ff0000f3ff7812 */ /* 0x000fe2000788c0ff */
[----:B------:R-:W-:Y:S01]  /*2930*/  FFMA.FTZ R141, R141, R230, R139 ;  /* 0x000000e68d8d7223 */ /* 0x000fe2000001008b */
[----:B------:R-:W-:Y:S01]  /*2940*/  LOP3.LUT P6, RZ, R243, 0xff000000, RZ, 0xc0, !PT ;  /* 0xff000000f3ff7812 */ /* 0x000fe200078cc0ff */
[--C-:B------:R-:W-:Y:S01]  /*2950*/  @P1 HADD2.F32 R122, -RZ, R94.reuse.H0_H0 ;  /* 0x2000005eff7a1230 */ /* 0x100fe20000004100 */
[----:B------:R-:W-:Y:S01]  /*2960*/  FSEL R243, R131, RZ, P5 ;  /* 0x000000ff83f37208 */ /* 0x000fe20002800000 */
[----:B------:R-:W-:Y:S01]  /*2970*/  FADD.FTZ R224, R224, -R127 ;  /* 0x8000007fe0e07221 */ /* 0x000fe20000010000 */
[----:B------:R-:W-:Y:S01]  /*2980*/  @P0 LOP3.LUT P5, RZ, R172, 0xff000000, RZ, 0xc0, !PT ;  /* 0xff000000acff0812 */ /* 0x000fe200078ac0ff */
[----:B------:R-:W-:Y:S01]  /*2990*/  FADD.FTZ R246, R123, -R246 ;  /* 0x800000f67bf67221 */ /* 0x000fe20000010000 */
[----:B------:R-:W-:Y:S01]  /*29a0*/  MOV R121, R108 ;  /* 0x0000006c00797202 */ /* 0x000fe20000000f00 */
[----:B------:R-:W-:Y:S01]  /*29b0*/  FADD.FTZ R140, R140, -R135 ;  /* 0x800000878c8c7221 */ /* 0x000fe20000010000 */
[----:B------:R-:W-:Y:S01]  /*29c0*/  @P0 FSEL R131, R131, RZ, P5 ;  /* 0x000000ff83830208 */ /* 0x000fe20002800000 */
[----:B------:R-:W-:Y:S01]  /*29d0*/  FADD.FTZ R142, R142, -R141 ;  /* 0x8000008d8e8e7221 */ /* 0x000fe20000010000 */
[----:B------:R-:W-:Y:S01]  /*29e0*/  LOP3.LUT P5, RZ, R121, 0xff, RZ, 0xc0, !PT ;  /* 0x000000ff79ff7812 */ /* 0x000fe200078ac0ff */
[----:B------:R-:W-:Y:S01]  /*29f0*/  @P1 HADD2.F32 R121, -RZ, R94.H1_H1 ;  /* 0x3000005eff791230 */ /* 0x000fe20000004100 */
[----:B------:R-:W-:Y:S01]  /*2a00*/  @P1 FADD.FTZ R249, R249, R122 ;  /* 0x0000007af9f91221 */ /* 0x000fe20000010000 */
[----:B------:R-:W-:Y:S01]  /*2a10*/  @P1 HADD2.F32 R123, -RZ, R95.H0_H0 ;  /* 0x2000005fff7b1230 */ /* 0x000fe20000004100 */
[C---:B------:R-:W-:Y:S01]  /*2a20*/  FMUL.FTZ R244, R213.reuse, R224 ;  /* 0x000000e0d5f47220 */ /* 0x040fe20000410000 */
[----:B------:R-:W-:Y:S01]  /*2a30*/  @P1 HADD2.F32 R122, -RZ, R97.H0_H0 ;  /* 0x20000061ff7a1230 */ /* 0x000fe20000004100 */
[----:B------:R-:W-:Y:S01]  /*2a40*/  @P1 FADD.FTZ R242, R242, R121 ;  /* 0x00000079f2f21221 */ /* 0x000fe20000010000 */
[----:B------:R-:W-:Y:S01]  /*2a50*/  @P1 HADD2.F32 R121, -RZ, R95.H1_H1 ;  /* 0x3000005fff791230 */ /* 0x000fe20000004100 */
[----:B------:R-:W-:Y:S01]  /*2a60*/  FMUL.FTZ R135, R213, R140 ;  /* 0x0000008cd5877220 */ /* 0x000fe20000410000 */
[----:B------:R-:W-:Y:S01]  /*2a70*/  @P0 F2FP.PACK_AB R216, RZ, R216 ;  /* 0x000000d8ffd8023e */ /* 0x000fe200000000ff */
[----:B------:R-:W-:Y:S01]  /*2a80*/  FMUL.FTZ R223, R242, c[0x0][0x1e8] ;  /* 0x00007a00f2df7a20 */ /* 0x000fe20000410000 */
[----:B------:R-:W-:Y:S01]  /*2a90*/  @P0 F2FP.PACK_AB R214, RZ, R214 ;  /* 0x000000d6ffd6023e */ /* 0x000fe200000000ff */
[----:B------:R-:W-:Y:S01]  /*2aa0*/  FFMA.FTZ R225, R225, R230, R139 ;  /* 0x000000e6e1e17223 */ /* 0x000fe2000001008b */
[----:B------:R-:W-:Y:S01]  /*2ab0*/  @P0 F2FP.PACK_AB R222, RZ, R222 ;  /* 0x000000deffde023e */ /* 0x000fe200000000ff */
[----:B------:R-:W-:Y:S01]  /*2ac0*/  FMUL.FTZ R246, R213, R246 ;  /* 0x000000f6d5f67220 */ /* 0x000fe20000410000 */
[----:B------:R-:W-:Y:S01]  /*2ad0*/  FSEL R240, R223, RZ, P2 ;  /* 0x000000ffdff07208 */ /* 0x000fe20001000000 */
[----:B------:R-:W-:Y:S01]  /*2ae0*/  FMUL.FTZ R140, R213, R142 ;  /* 0x0000008ed58c7220 */ /* 0x000fe20000410000 */
[----:B------:R-:W-:Y:S01]  /*2af0*/  ISETP.NE.U32.AND P2, PT, RZ, c[0x0][0x258], PT ;  /* 0x00009600ff007a0c */ /* 0x000fe20003f45070 */
[----:B------:R-:W-:Y:S01]  /*2b00*/  @P1 FADD.FTZ R244, R244, R123 ;  /* 0x0000007bf4f41221 */ /* 0x000fe20000010000 */
[----:B------:R-:W-:Y:S01]  /*2b10*/  @P1 HADD2.F32 R123, -RZ, R96.H0_H0 ;  /* 0x20000060ff7b1230 */ /* 0x000fe20000004100 */
[----:B------:R-:W-:Y:S01]  /*2b20*/  FMUL.FTZ R142, R249, c[0x0][0x1e8] ;  /* 0x00007a00f98e7a20 */ /* 0x000fe20000410000 */
[----:B------:R-:W-:Y:S01]  /*2b30*/  ISETP.NE.AND.EX P2, PT, RZ, c[0x0][0x25c], PT, P2 ;  /* 0x00009700ff007a0c */ /* 0x000fe20003f45320 */
[----:B------:R-:W-:Y:S01]  /*2b40*/  FMUL.FTZ R134, R213, R134 ;  /* 0x00000086d5867220 */ /* 0x000fe20000410000 */
[----:B------:R-:W-:Y:S01]  /*2b50*/  F2FP.PACK_AB R110, R237, R110 ;  /* 0x0000006eed6e723e */ /* 0x000fe200000000ff */
[----:B------:R-:W-:Y:S01]  /*2b60*/  FADD.FTZ R226, R226, -R225 ;  /* 0x800000e1e2e27221 */ /* 0x000fe20000010000 */
[----:B------:R-:W-:Y:S01]  /*2b70*/  FSEL R245, R142, RZ, P3 ;  /* 0x000000ff8ef57208 */ /* 0x000fe20001800000 */
[----:B------:R-:W-:Y:S01]  /*2b80*/  @P1 FADD.FTZ R246, R246, R121 ;  /* 0x00000079f6f61221 */ /* 0x000fe20000010000 */
[----:B------:R-:W-:Y:S01]  /*2b90*/  @P1 HADD2.F32 R121, -RZ, R98.H0_H0 ;  /* 0x20000062ff791230 */ /* 0x000fe20000004100 */
[----:B------:R-:W-:Y:S01]  /*2ba0*/  @P1 FADD.FTZ R135, R135, R122 ;  /* 0x0000007a87871221 */ /* 0x000fe20000010000 */
[--C-:B------:R-:W-:Y:S01]  /*2bb0*/  @P1 HADD2.F32 R122, -RZ, R99.reuse.H0_H0 ;  /* 0x20000063ff7a1230 */ /* 0x100fe20000004100 */
[----:B------:R-:W-:Y:S01]  /*2bc0*/  FMUL.FTZ R224, R244, c[0x0][0x1e8] ;  /* 0x00007a00f4e07a20 */ /* 0x000fe20000410000 */
[----:B------:R-:W-:Y:S01]  /*2bd0*/  @P0 LOP3.LUT P3, RZ, R173, 0xff, RZ, 0xc0, !PT ;  /* 0x000000ffadff0812 */ /* 0x000fe2000786c0ff */
[----:B------:R-:W-:Y:S01]  /*2be0*/  @P1 FADD.FTZ R134, R134, R123 ;  /* 0x0000007b86861221 */ /* 0x000fe20000010000 */
[----:B------:R-:W-:Y:S01]  /*2bf0*/  @P0 F2FP.PACK_AB R119, RZ, R119 ;  /* 0x00000077ff77023e */ /* 0x000fe200000000ff */
[----:B------:R-:W-:Y:S01]  /*2c00*/  FMUL.FTZ R141, R213, R226 ;  /* 0x000000e2d58d7220 */ /* 0x000fe20000410000 */
[----:B------:R-:W-:Y:S01]  /*2c10*/  @P2 F2FP.PACK_AB R231, RZ, R231 ;  /* 0x000000e7ffe7223e */ /* 0x000fe200000000ff */
[----:B------:R-:W-:Y:S01]  /*2c20*/  @P1 FADD.FTZ R140, R140, R121 ;  /* 0x000000798c8c1221 */ /* 0x000fe20000010000 */
[----:B------:R-:W-:Y:S01]  /*2c30*/  @P2 F2FP.PACK_AB R117, RZ, R117 ;  /* 0x00000075ff75223e */ /* 0x000fe200000000ff */
[----:B------:R-:W-:Y:S01]  /*2c40*/  FMUL.FTZ R225, R246, c[0x0][0x1e8] ;  /* 0x00007a00f6e17a20 */ /* 0x000fe20000410000 */
[----:B------:R-:W-:Y:S01]  /*2c50*/  @P2 PRMT R101, R231, 0x7610, R101 ;  /* 0x00007610e7652816 */ /* 0x000fe20000000065 */
[----:B------:R-:W-:Y:S01]  /*2c60*/  FMUL.FTZ R121, R134, c[0x0][0x1e8] ;  /* 0x00007a0086797a20 */ /* 0x000fe20000410000 */
[----:B------:R-:W-:Y:S01]  /*2c70*/  @P0 FSEL R142, R142, RZ, P3 ;  /* 0x000000ff8e8e0208 */ /* 0x000fe20001800000 */
[----:B------:R-:W-:Y:S01]  /*2c80*/  @P1 FADD.FTZ R141, R141, R122 ;  /* 0x0000007a8d8d1221 */ /* 0x000fe20000010000 */
[----:B------:R-:W-:Y:S01]  /*2c90*/  FSEL R247, R224, RZ, P4 ;  /* 0x000000ffe0f77208 */ /* 0x000fe20002000000 */
[----:B------:R-:W-:Y:S01]  /*2ca0*/  FFMA.FTZ R132, R132, R230, R139 ;  /* 0x000000e684847223 */ /* 0x000fe2000001008b */
[----:B------:R-:W-:Y:S01]  /*2cb0*/  @P0 LOP3.LUT P3, RZ, R173, 0xff00, RZ, 0xc0, !PT ;  /* 0x0000ff00adff0812 */ /* 0x000fe2000786c0ff */
[----:B------:R-:W-:Y:S01]  /*2cc0*/  FMUL.FTZ R122, R135, c[0x0][0x1e8] ;  /* 0x00007a00877a7a20 */ /* 0x000fe20000410000 */
[----:B------:R-:W-:Y:S01]  /*2cd0*/  @P0 LOP3.LUT P4, RZ, R173, 0xff000000, RZ, 0xc0, !PT ;  /* 0xff000000adff0812 */ /* 0x000fe2000788c0ff */
[----:B------:R-:W-:Y:S01]  /*2ce0*/  FMUL.FTZ R123, R140, c[0x0][0x1e8] ;  /* 0x00007a008c7b7a20 */ /* 0x000fe20000410000 */
[----:B------:R-:W-:Y:S01]  /*2cf0*/  @P2 PRMT R101, R101, 0x5410, R117 ;  /* 0x0000541065652816 */ /* 0x000fe20000000075 */
[----:B------:R-:W-:Y:S01]  /*2d00*/  HFMA2.MMA R117, -RZ, RZ, 0, 9.5367431640625e-07 ;  /* 0x00000010ff757435 */ /* 0x000fe200000001ff */
[----:B------:R-:W-:Y:S01]  /*2d10*/  FSEL R248, R225, RZ, P6 ;  /* 0x000000ffe1f87208 */ /* 0x000fe20003000000 */
[----:B------:R-:W-:Y:S01]  /*2d20*/  FMUL.FTZ R126, R141, c[0x0][0x1e8] ;  /* 0x00007a008d7e7a20 */ /* 0x000fe20000410000 */
[----:B------:R-:W-:Y:S01]  /*2d30*/  @P2 F2FP.PACK_AB R229, RZ, R229 ;  /* 0x000000e5ffe5223e */ /* 0x000fe200000000ff */
[----:B------:R-:W-:Y:S01]  /*2d40*/  FADD.FTZ R132, R133, -R132 ;  /* 0x8000008485847221 */ /* 0x000fe20000010000 */
[----:B------:R-:W-:Y:S01]  /*2d50*/  @P2 F2FP.PACK_AB R114, RZ, R114 ;  /* 0x00000072ff72223e */ /* 0x000fe200000000ff */
[--C-:B------:R-:W-:Y:S01]  /*2d60*/  FFMA.FTZ R136, R136, R230, R139.reuse ;  /* 0x000000e688887223 */ /* 0x100fe2000001008b */
[----:B------:R-:W-:Y:S01]  /*2d70*/  @P2 F2FP.PACK_AB R236, RZ, R236 ;  /* 0x000000ecffec223e */ /* 0x000fe200000000ff */
[-CC-:B------:R-:W-:Y:S01]  /*2d80*/  FFMA.FTZ R138, R138, R230.reuse, R139.reuse ;  /* 0x000000e68a8a7223 */ /* 0x180fe2000001008b */
[----:B------:R-:W-:Y:S01]  /*2d90*/  @P0 FSEL R223, R223, RZ, P3 ;  /* 0x000000ffdfdf0208 */ /* 0x000fe20001800000 */
[----:B------:R-:W-:Y:S01]  /*2da0*/  FFMA.FTZ R228, R228, R230, R139 ;  /* 0x000000e6e4e47223 */ /* 0x000fe2000001008b */
[----:B------:R-:W-:Y:S01]  /*2db0*/  @P0 FSEL R225, R225, RZ, P4 ;  /* 0x000000ffe1e10208 */ /* 0x000fe20002000000 */
[----:B------:R-:W-:Y:S01]  /*2dc0*/  FADD.FTZ R136, R137, -R136 ;  /* 0x8000008889887221 */ /* 0x000fe20000010000 */
[----:B------:R-:W-:Y:S01]  /*2dd0*/  FSEL R127, R121, RZ, P5 ;  /* 0x000000ff797f7208 */ /* 0x000fe20002800000 */
[----:B------:R-:W-:Y:S01]  /*2de0*/  FADD.FTZ R138, R227, -R138 ;  /* 0x8000008ae38a7221 */ /* 0x000fe20000010000 */
[----:B------:R-:W-:Y:S01]  /*2df0*/  @P0 LOP3.LUT P3, RZ, R173, 0xff0000, RZ, 0xc0, !PT ;  /* 0x00ff0000adff0812 */ /* 0x000fe2000786c0ff */
[----:B------:R-:W-:Y:S01]  /*2e00*/  FADD.FTZ R228, R143, -R228 ;  /* 0x800000e48fe47221 */ /* 0x000fe20000010000 */
[----:B------:R-:W-:Y:S01]  /*2e10*/  LOP3.LUT P6, RZ, R108, 0xff0000, RZ, 0xc0, !PT ;  /* 0x00ff00006cff7812 */ /* 0x000fe200078cc0ff */
[----:B------:R-:W-:Y:S01]  /*2e20*/  FMUL.FTZ R137, R213, R136 ;  /* 0x00000088d5897220 */ /* 0x000fe20000410000 */
[----:B------:R-:W-:Y:S01]  /*2e30*/  LOP3.LUT P4, RZ, R109, 0xff, RZ, 0xc0, !PT ;  /* 0x000000ff6dff7812 */ /* 0x000fe2000788c0ff */
[----:B------:R-:W-:Y:S01]  /*2e40*/  FMUL.FTZ R136, R213, R138 ;  /* 0x0000008ad5887220 */ /* 0x000fe20000410000 */
[----:B------:R-:W-:Y:S01]  /*2e50*/  LOP3.LUT P5, RZ, R109, 0xff0000, RZ, 0xc0, !PT ;  /* 0x00ff00006dff7812 */ /* 0x000fe200078ac0ff */
[----:B------:R-:W-:Y:S01]  /*2e60*/  @P1 HADD2.F32 R133, -RZ, R99.H1_H1 ;  /* 0x30000063ff851230 */ /* 0x000fe20000004100 */
[----:B------:R-:W-:Y:S01]  /*2e70*/  @P2 F2FP.PACK_AB R232, RZ, R232 ;  /* 0x000000e8ffe8223e */ /* 0x000fe200000000ff */
[----:B------:R-:W-:Y:S01]  /*2e80*/  FMUL.FTZ R138, R213, R228 ;  /* 0x000000e4d58a7220 */ /* 0x000fe20000410000 */
[----:B------:R-:W-:-:S02]  /*2e90*/  @P2 F2FP.PACK_AB R111, RZ, R111 ;  /* 0x0000006fff6f223e */ /* 0x000fc400000000ff */
[----:B------:R-:W-:Y:S01]  /*2ea0*/  @P2 F2FP.PACK_AB R239, RZ, R239 ;  /* 0x000000efffef223e */ /* 0x000fe200000000ff */
[----:B------:R-:W-:Y:S01]  /*2eb0*/  @P1 FADD.FTZ R138, R138, R133 ;  /* 0x000000858a8a1221 */ /* 0x000fe20000010000 */
[----:B------:R-:W-:Y:S02]  /*2ec0*/  @P2 PRMT R100, R229, 0x7610, R100 ;  /* 0x00007610e5642816 */ /* 0x000fe40000000064 */
[----:B------:R-:W-:Y:S01]  /*2ed0*/  @P2 PRMT R102, R114, 0x7610, R102 ;  /* 0x0000761072662816 */ /* 0x000fe20000000066 */
[----:B------:R-:W-:Y:S01]  /*2ee0*/  FMUL.FTZ R114, R213, R132 ;  /* 0x00000084d5727220 */ /* 0x000fe20000410000 */
[----:B------:R-:W-:Y:S01]  /*2ef0*/  @P2 PRMT R103, R236, 0x7610, R103 ;  /* 0x00007610ec672816 */ /* 0x000fe20000000067 */
[----:B------:R-:W-:Y:S01]  /*2f00*/  IMAD R132, R211, c[0x0][0x168], RZ ;  /* 0x00005a00d3847a24 */ /* 0x000fe200078e02ff */
        /* <DEDUP_REMOVED lines=17> */
[----:B------:R-:W-:Y:S02]  /*3020*/  F2FP.PACK_AB R111, R241, R238 ;  /* 0x000000eef16f723e */ /* 0x000fe400000000ff */
[----:B------:R-:W-:Y:S02]  /*3030*/  @P0 F2FP.PACK_AB R112, RZ, R112 ;  /* 0x00000070ff70023e */ /* 0x000fe400000000ff */
[----:B------:R-:W-:Y:S02]  /*3040*/  @P0 F2FP.PACK_AB R234, RZ, R234 ;  /* 0x000000eaffea023e */ /* 0x000fe400000000ff */
[----:B------:R-:W-:Y:S02]  /*3050*/  @P0 F2FP.PACK_AB R233, RZ, R233 ;  /* 0x000000e9ffe9023e */ /* 0x000fe400000000ff */
[----:B------:R-:W-:Y:S02]  /*3060*/  @P0 PRMT R105, R216, 0x7610, R105 ;  /* 0x00007610d8690816 */ /* 0x000fe40000000069 */
[----:B------:R-:W-:-:S02]  /*3070*/  @P0 PRMT R106, R214, 0x7610, R106 ;  /* 0x00007610d66a0816 */ /* 0x000fc4000000006a */
[----:B------:R-:W-:Y:S01]  /*3080*/  @P0 PRMT R107, R222, 0x7610, R107 ;  /* 0x00007610de6b0816 */ /* 0x000fe2000000006b */
[----:B0-----:R-:W-:Y:S01]  /*3090*/  @P1 HADD2.F32 R108, -RZ, R97.H1_H1 ;  /* 0x30000061ff6c1230 */ /* 0x001fe20000004100 */
[----:B------:R-:W-:Y:S02]  /*30a0*/  SHF.R.S32.HI R109, RZ, 0x1f, R132 ;  /* 0x0000001fff6d7819 */ /* 0x000fe40000011484 */
[----:B------:R-:W-:Y:S02]  /*30b0*/  @P2 F2FP.PACK_AB R221, RZ, R221 ;  /* 0x000000ddffdd223e */ /* 0x000fe400000000ff */
[----:B------:R-:W-:Y:S01]  /*30c0*/  LEA.HI R139, R109, R132, RZ, 0x3 ;  /* 0x000000846d8b7211 */ /* 0x000fe200078f18ff */
[----:B------:R-:W-:Y:S01]  /*30d0*/  @P1 HADD2.F32 R109, -RZ, R96.H1_H1 ;  /* 0x30000060ff6d1230 */ /* 0x000fe20000004100 */
[----:B------:R-:W-:Y:S01]  /*30e0*/  @P1 FADD.FTZ R137, R137, R108 ;  /* 0x0000006c89891221 */ /* 0x000fe20000010000 */
[----:B------:R-:W-:Y:S01]  /*30f0*/  F2FP.PACK_AB R108, R218, R217 ;  /* 0x000000d9da6c723e */ /* 0x000fe200000000ff */
[----:B------:R-:W-:Y:S01]  /*3100*/  IMAD.WIDE.U32 R132, R212, R117, c[0x0][0x248] ;  /* 0x00009200d4847625 */ /* 0x000fe200078e0075 */
[----:B------:R-:W-:-:S02]  /*3110*/  @P2 F2FP.PACK_AB R128, RZ, R128 ;  /* 0x00000080ff80223e */ /* 0x000fc400000000ff */
[----:B------:R-:W-:Y:S01]  /*3120*/  @P2 F2FP.PACK_AB R242, RZ, R242 ;  /* 0x000000f2fff2223e */ /* 0x000fe200000000ff */
[----:B------:R-:W-:Y:S01]  /*3130*/  @P1 FADD.FTZ R114, R114, R109 ;  /* 0x0000006d72721221 */ /* 0x000fe20000010000 */
[----:B------:R-:W-:Y:S01]  /*3140*/  @P1 HADD2.F32 R109, -RZ, R98.H1_H1 ;  /* 0x30000062ff6d1230 */ /* 0x000fe20000004100 */
[----:B------:R-:W-:Y:S01]  /*3150*/  @P2 F2FP.PACK_AB R246, RZ, R246 ;  /* 0x000000f6fff6223e */ /* 0x000fe200000000ff */
[----:B------:R-:W-:Y:S01]  /*3160*/  @P0 IMAD.WIDE.U32 R212, R212, R117, c[0x0][0x250] ;  /* 0x00009400d4d40625 */ /* 0x000fe200078e0075 */
[----:B------:R-:W-:Y:S02]  /*3170*/  @P2 PRMT R100, R235, 0x7610, R100 ;  /* 0x00007610eb642816 */ /* 0x000fe40000000064 */
[----:B------:R-:W-:Y:S01]  /*3180*/  @P2 PRMT R101, R219, 0x7610, R101 ;  /* 0x00007610db652816 */ /* 0x000fe20000000065 */
[----:B------:R-:W-:Y:S01]  /*3190*/  @P1 FADD.FTZ R136, R136, R109 ;  /* 0x0000006d88881221 */ /* 0x000fe20000010000 */
[----:B------:R-:W-:Y:S02]  /*31a0*/  F2FP.PACK_AB R109, R113, R220 ;  /* 0x000000dc716d723e */ /* 0x000fe400000000ff */
[----:B------:R-:W-:-:S02]  /*31b0*/  @P2 PRMT R102, R249, 0x7610, R102 ;  /* 0x00007610f9662816 */ /* 0x000fc40000000066 */
[----:B------:R-:W-:Y:S01]  /*31c0*/  @P2 PRMT R103, R244, 0x7610, R103 ;  /* 0x00007610f4672816 */ /* 0x000fe20000000067 */
[----:B------:R0:W-:Y:S01]  /*31d0*/  STG.E.128 [R132.64], R108 ;  /* 0x0000006c84007986 */ /* 0x0001e2000c101d04 */
[----:B------:R-:W-:Y:S02]  /*31e0*/  @P0 MOV R113, R174 ;  /* 0x000000ae00710202 */ /* 0x000fe40000000f00 */
[----:B------:R-:W-:Y:S02]  /*31f0*/  @P0 PRMT R104, R104, 0x5410, R119 ;  /* 0x0000541068680816 */ /* 0x000fe40000000077 */
[----:B------:R-:W-:Y:S02]  /*3200*/  @P0 PRMT R105, R105, 0x5410, R112 ;  /* 0x0000541069690816 */ /* 0x000fe40000000070 */
[----:B------:R-:W-:Y:S02]  /*3210*/  @P0 PRMT R106, R106, 0x5410, R234 ;  /* 0x000054106a6a0816 */ /* 0x000fe400000000ea */
[----:B------:R-:W-:-:S02]  /*3220*/  @P0 PRMT R107, R107, 0x5410, R233 ;  /* 0x000054106b6b0816 */ /* 0x000fc400000000e9 */
[----:B------:R-:W-:Y:S02]  /*3230*/  @P2 PRMT R100, R100, 0x5410, R221 ;  /* 0x0000541064642816 */ /* 0x000fe400000000dd */
[----:B------:R-:W-:Y:S01]  /*3240*/  @P2 PRMT R101, R101, 0x5410, R128 ;  /* 0x0000541065652816 */ /* 0x000fe20000000080 */
[----:B------:R-:W-:Y:S01]  /*3250*/  @P0 STG.E.128 [R212.64], R104 ;  /* 0x00000068d4000986 */ /* 0x000fe2000c101d04 */
[----:B------:R-:W-:Y:S02]  /*3260*/  @P2 PRMT R102, R102, 0x5410, R242 ;  /* 0x0000541066662816 */ /* 0x000fe400000000f2 */
[----:B------:R-:W-:Y:S02]  /*3270*/  @P2 PRMT R103, R103, 0x5410, R246 ;  /* 0x0000541067672816 */ /* 0x000fe400000000f6 */
[----:B0-----:R-:W-:Y:S02]  /*3280*/  F2FP.PACK_AB R109, R243, R124 ;  /* 0x0000007cf36d723e */ /* 0x001fe400000000ff */
[----:B------:R-:W-:Y:S01]  /*3290*/  F2FP.PACK_AB R108, R120, R125 ;  /* 0x0000007d786c723e */ /* 0x000fe200000000ff */
[----:B------:R-:W-:Y:S01]  /*32a0*/  @P2 IMAD.WIDE.U32 R124, R208, R117, c[0x0][0x258] ;  /* 0x00009600d07c2625 */ /* 0x000fe200078e0075 */
[----:B------:R-:W-:-:S02]  /*32b0*/  @P0 LOP3.LUT P1, RZ, R113, 0xff, RZ, 0xc0, !PT ;  /* 0x000000ff71ff0812 */ /* 0x000fc4000782c0ff */
[----:B------:R-:W-:Y:S01]  /*32c0*/  F2FP.PACK_AB R111, R248, R247 ;  /* 0x000000f7f86f723e */ /* 0x000fe200000000ff */
[----:B------:R-:W-:Y:S01]  /*32d0*/  IMAD.WIDE.U32 R112, R208, R117, c[0x0][0x248] ;  /* 0x00009200d0707625 */ /* 0x000fe200078e0075 */
[----:B------:R-:W-:Y:S01]  /*32e0*/  F2FP.PACK_AB R110, R240, R245 ;  /* 0x000000f5f06e723e */ /* 0x000fe200000000ff */
[----:B------:R0:W-:Y:S01]  /*32f0*/  @P2 STG.E.128 [R124.64], R100 ;  /* 0x000000647c002986 */ /* 0x0001e2000c101d04 */
[----:B------:R-:W-:Y:S02]  /*3300*/  @P0 F2FP.PACK_AB R116, RZ, R116 ;  /* 0x00000074ff74023e */ /* 0x000fe400000000ff */
[----:B------:R-:W-:Y:S01]  /*3310*/  @P0 F2FP.PACK_AB R118, RZ, R118 ;  /* 0x00000076ff76023e */ /* 0x000fe200000000ff */
[----:B------:R1:W-:Y:S01]  /*3320*/  STG.E.128 [R112.64], R108 ;  /* 0x0000006c70007986 */ /* 0x0003e2000c101d04 */
[----:B------:R-:W-:Y:S02]  /*3330*/  @P0 F2FP.PACK_AB R142, RZ, R142 ;  /* 0x0000008eff8e023e */ /* 0x000fe400000000ff */
[----:B------:R-:W-:-:S02]  /*3340*/  @P0 F2FP.PACK_AB R224, RZ, R224 ;  /* 0x000000e0ffe0023e */ /* 0x000fc400000000ff */
[----:B------:R-:W-:Y:S02]  /*3350*/  @P2 F2FP.PACK_AB R134, RZ, R134 ;  /* 0x00000086ff86223e */ /* 0x000fe400000000ff */
[----:B------:R-:W-:Y:S02]  /*3360*/  @P2 F2FP.PACK_AB R135, RZ, R135 ;  /* 0x00000087ff87223e */ /* 0x000fe400000000ff */
[----:B------:R-:W-:Y:S02]  /*3370*/  @P2 F2FP.PACK_AB R140, RZ, R140 ;  /* 0x0000008cff8c223e */ /* 0x000fe400000000ff */
[----:B------:R-:W-:Y:S02]  /*3380*/  @P2 F2FP.PACK_AB R141, RZ, R141 ;  /* 0x0000008dff8d223e */ /* 0x000fe400000000ff */
[----:B------:R-:W-:Y:S01]  /*3390*/  @P2 F2FP.PACK_AB R120, RZ, R137 ;  /* 0x00000089ff78223e */ /* 0x000fe200000000ff */
[----:B------:R-:W-:Y:S01]  /*33a0*/  FMUL.FTZ R137, R137, c[0x0][0x1e8] ;  /* 0x00007a0089897a20 */ /* 0x000fe20000410000 */
[----:B0-----:R-:W-:Y:S01]  /*33b0*/  @P2 F2FP.PACK_AB R125, RZ, R136 ;  /* 0x00000088ff7d223e */ /* 0x001fe200000000ff */
[----:B------:R-:W-:Y:S01]  /*33c0*/  FMUL.FTZ R136, R136, c[0x0][0x1e8] ;  /* 0x00007a0088887a20 */ /* 0x000fe20000410000 */
[----:B------:R-:W-:Y:S01]  /*33d0*/  @P0 F2FP.PACK_AB R115, RZ, R115 ;  /* 0x00000073ff73023e */ /* 0x000fe200000000ff */
[----:B------:R-:W-:Y:S01]  /*33e0*/  FMUL.FTZ R124, R114, c[0x0][0x1e8] ;  /* 0x00007a00727c7a20 */ /* 0x000fe20000410000 */
[----:B------:R-:W-:-:S02]  /*33f0*/  @P0 F2FP.PACK_AB R131, RZ, R131 ;  /* 0x00000083ff83023e */ /* 0x000fc400000000ff */
[----:B------:R-:W-:Y:S02]  /*3400*/  @P0 F2FP.PACK_AB R223, RZ, R223 ;  /* 0x000000dfffdf023e */ /* 0x000fe400000000ff */
[----:B------:R-:W-:Y:S02]  /*3410*/  @P0 F2FP.PACK_AB R225, RZ, R225 ;  /* 0x000000e1ffe1023e */ /* 0x000fe400000000ff */
[----:B------:R-:W-:Y:S02]  /*3420*/  @P0 PRMT R104, R116, 0x7610, R104 ;  /* 0x0000761074680816 */ /* 0x000fe40000000068 */
[----:B------:R-:W-:Y:S01]  /*3430*/  @P0 PRMT R105, R118, 0x7610, R105 ;  /* 0x0000761076690816 */ /* 0x000fe20000000069 */
[----:B------:R-:W-:Y:S01]  /*3440*/  @P0 IMAD.WIDE.U32 R118, R208, R117, c[0x0][0x250] ;  /* 0x00009400d0760625 */ /* 0x000fe200078e0075 */
[----:B------:R-:W-:Y:S02]  /*3450*/  @P0 PRMT R106, R142, 0x7610, R106 ;  /* 0x000076108e6a0816 */ /* 0x000fe4000000006a */
[----:B------:R-:W-:-:S02]  /*3460*/  @P0 PRMT R107, R224, 0x7610, R107 ;  /* 0x00007610e06b0816 */ /* 0x000fc4000000006b */
[----:B------:R-:W-:Y:S02]  /*3470*/  LOP3.LUT R218, R153, 0x1f, RZ, 0xc0, !PT ;  /* 0x0000001f99da7812 */ /* 0x000fe400078ec0ff */
[----:B-1----:R-:W-:Y:S02]  /*3480*/  @P2 F2FP.PACK_AB R113, RZ, R114 ;  /* 0x00000072ff71223e */ /* 0x002fe400000000ff */
[----:B------:R-:W-:Y:S01]  /*3490*/  @P2 F2FP.PACK_AB R128, RZ, R138 ;  /* 0x0000008aff80223e */ /* 0x000fe200000000ff */
[----:B------:R-:W-:Y:S01]  /*34a0*/  FMUL.FTZ R138, R138, c[0x0][0x1e8] ;  /* 0x00007a008a8a7a20 */ /* 0x000fe20000410000 */
[----:B------:R-:W-:Y:S02]  /*34b0*/  @P2 PRMT R100, R134, 0x7610, R100 ;  /* 0x0000761086642816 */ /* 0x000fe40000000064 */
[----:B------:R-:W-:Y:S02]  /*34c0*/  @P2 PRMT R101, R135, 0x7610, R101 ;  /* 0x0000761087652816 */ /* 0x000fe40000000065 */
[----:B------:R-:W-:-:S02]  /*34d0*/  @P2 PRMT R102, R140, 0x7610, R102 ;  /* 0x000076108c662816 */ /* 0x000fc40000000066 */
[----:B------:R-:W-:Y:S02]  /*34e0*/  @P2 PRMT R103, R141, 0x7610, R103 ;  /* 0x000076108d672816 */ /* 0x000fe40000000067 */
[----:B------:R-:W-:Y:S02]  /*34f0*/  FSEL R109, R136, RZ, P4 ;  /* 0x000000ff886d7208 */ /* 0x000fe40002000000 */
[----:B------:R-:W-:Y:S02]  /*3500*/  FSEL R112, R137, RZ, P6 ;  /* 0x000000ff89707208 */ /* 0x000fe40003000000 */
[----:B------:R-:W-:Y:S01]  /*3510*/  @P0 PRMT R104, R104, 0x5410, R115 ;  /* 0x0000541068680816 */ /* 0x000fe20000000073 */
[----:B------:R-:W-:Y:S01]  /*3520*/  @P2 IMAD.WIDE.U32 R114, R207, R117, c[0x0][0x258] ;  /* 0x00009600cf722625 */ /* 0x000fe200078e0075 */
[----:B------:R-:W-:Y:S02]  /*3530*/  @P0 PRMT R105, R105, 0x5410, R131 ;  /* 0x0000541069690816 */ /* 0x000fe40000000083 */
[----:B------:R-:W-:-:S02]  /*3540*/  @P0 PRMT R106, R106, 0x5410, R223 ;  /* 0x000054106a6a0816 */ /* 0x000fc400000000df */
[----:B------:R-:W-:Y:S02]  /*3550*/  @P0 PRMT R107, R107, 0x5410, R225 ;  /* 0x000054106b6b0816 */ /* 0x000fe400000000e1 */
[----:B------:R-:W-:Y:S02]  /*3560*/  LEA.HI.SX32 R139, R139, R218, 0x1d ;  /* 0x000000da8b8b7211 */ /* 0x000fe400078feaff */
[----:B------:R-:W-:Y:S01]  /*3570*/  @P2 PRMT R100, R100, 0x5410, R113 ;  /* 0x0000541064642816 */ /* 0x000fe20000000071 */
[----:B------:R0:W-:Y:S01]  /*3580*/  @P0 STG.E.128 [R118.64], R104 ;  /* 0x0000006876000986 */ /* 0x0001e2000c101d04 */
[----:B------:R-:W-:Y:S02]  /*3590*/  @P2 PRMT R101, R101, 0x5410, R120 ;  /* 0x0000541065652816 */ /* 0x000fe40000000078 */
[----:B------:R-:W-:Y:S02]  /*35a0*/  @P2 PRMT R102, R102, 0x5410, R125 ;  /* 0x0000541066662816 */ /* 0x000fe4000000007d */
[----:B------:R-:W-:-:S02]  /*35b0*/  @P2 PRMT R103, R103, 0x5410, R128 ;  /* 0x0000541067672816 */ /* 0x000fc40000000080 */
[----:B------:R-:W-:Y:S02]  /*35c0*/  F2FP.PACK_AB R110, R109, R130 ;  /* 0x000000826d6e723e */ /* 0x000fe400000000ff */
[----:B------:R-:W-:Y:S01]  /*35d0*/  F2FP.PACK_AB R109, R112, R129 ;  /* 0x00000081706d723e */ /* 0x000fe200000000ff */
[----:B------:R-:W-:Y:S01]  /*35e0*/  @P2 STG.E.128 [R114.64], R100 ;  /* 0x0000006472002986 */ /* 0x000fe2000c101d04 */
[----:B------:R-:W-:Y:S02]  /*35f0*/  FSEL R108, R124, RZ, P3 ;  /* 0x000000ff7c6c7208 */ /* 0x000fe40001800000 */
[----:B------:R-:W-:Y:S02]  /*3600*/  IADD3 R112, R139, 0x40, RZ ;  /* 0x000000408b707810 */ /* 0x000fe40007ffe0ff */
        /* <DEDUP_REMOVED lines=11> */
[----:B------:R-:W-:-:S02]  /*36c0*/  @P0 FSEL R116, R124, RZ, P2 ;  /* 0x000000ff7c740208 */ /* 0x000fc40001000000 */
[C---:B------:R-:W-:Y:S02]  /*36d0*/  @P0 LOP3.LUT P3, RZ, R175.reuse, 0xff0000, RZ, 0xc0, !PT ;  /* 0x00ff0000afff0812 */ /* 0x040fe4000786c0ff */
[----:B------:R-:W-:Y:S02]  /*36e0*/  @P0 LOP3.LUT P2, RZ, R175, 0xff00, RZ, 0xc0, !PT ;  /* 0x0000ff00afff0812 */ /* 0x000fe4000784c0ff */
[----:B------:R-:W-:Y:S02]  /*36f0*/  @P0 FSEL R123, R123, RZ, P1 ;  /* 0x000000ff7b7b0208 */ /* 0x000fe40000800000 */
[----:B0-----:R-:W-:Y:S02]  /*3700*/  @P0 FSEL R118, R137, RZ, P4 ;  /* 0x000000ff89760208 */ /* 0x001fe40002000000 */
        /* <DEDUP_REMOVED lines=27> */
.L_x_1164:
[----:B------:R-:W-:Y:S05]  /*38c0*/  BSYNC B1 ;  /* 0x0000000000017941 */ /* 0x000fea0003800000 */
.L_x_1161:
        /* <DEDUP_REMOVED lines=80> */
.L_x_1160:
[----:B------:R-:W-:Y:S05]  /*3dd0*/  BSYNC B0 ;  /* 0x0000000000007941 */ /* 0x000fea0003800000 */
.L_x_1158:
        /* <DEDUP_REMOVED lines=267> */
.L_x_1162:
[----:B------:R-:W-:Y:S01]  /*4e90*/  HFMA2.MMA R232, -RZ, RZ, 0, 5.9604644775390625e-08 ;  /* 0x00000001ffe87435 */ /* 0x000fe200000001ff */
[----:B------:R-:W-:-:S02]  /*4ea0*/  MOV R229, R236 ;  /* 0x000000ec00e57202 */ /* 0x000fc40000000f00 */
[----:B------:R-:W-:Y:S02]  /*4eb0*/  MOV R237, 0x1f ;  /* 0x0000001f00ed7802 */ /* 0x000fe40000000f00 */
[----:B------:R-:W-:Y:S02]  /*4ec0*/  MOV R240, 0xffffffff ;  /* 0xffffffff00f07802 */ /* 0x000fe40000000f00 */
[----:B------:R-:W-:Y:S02]  /*4ed0*/  MOV R230, 0x4ef0 ;  /* 0x00004ef000e67802 */ /* 0x000fe40000000f00 */
[----:B-----5:R-:W-:Y:S05]  /*4ee0*/  CALL.REL.NOINC `($__internal_65_$__cuda_sm70_shflsync_bfly_p) ;  /* 0x0000045000007944 */ /* 0x020fea0003c00000 */
[----:B-1----:R-:W-:Y:S01]  /*4ef0*/  MOV R139, R229 ;  /* 0x000000e5008b7202 */ /* 0x002fe20000000f00 */
[----:B0-----:R-:W-:Y:S05]  /*4f00*/  BRA `(.L_x_1166) ;  /* 0xffffd02000007947 */ /* 0x001fea000383ffff */
.L_x_1163:
[----:B------:R-:W-:Y:S01]  /*4f10*/  HFMA2.MMA R232, -RZ, RZ, 0, 5.9604644775390625e-08 ;  /* 0x00000001ffe87435 */ /* 0x000fe200000001ff */
[----:B------:R-:W-:Y:S02]  /*4f20*/  MOV R229, R238 ;  /* 0x000000ee00e57202 */ /* 0x000fe40000000f00 */
[----:B------:R-:W-:Y:S02]  /*4f30*/  MOV R237, 0x1f ;  /* 0x0000001f00ed7802 */ /* 0x000fe40000000f00 */
[----:B------:R-:W-:-:S02]  /*4f40*/  MOV R240, 0xffffffff ;  /* 0xffffffff00f07802 */ /* 0x000fc40000000f00 */
[----:B------:R-:W-:Y:S02]  /*4f50*/  MOV R230, 0x4f70 ;  /* 0x00004f7000e67802 */ /* 0x000fe40000000f00 */
[----:B01---5:R-:W-:Y:S05]  /*4f60*/  CALL.REL.NOINC `($__internal_65_$__cuda_sm70_shflsync_bfly_p) ;  /* 0x000003d000007944 */ /* 0x023fea0003c00000 */
[----:B------:R-:W-:Y:S01]  /*4f70*/  FADD.FTZ R236, R236, R139 ;  /* 0x0000008becec7221 */ /* 0x000fe20000010000 */
[----:B0-----:R-:W-:Y:S01]  /*4f80*/  HFMA2.MMA R232, -RZ, RZ, 0, 1.1920928955078125e-07 ;  /* 0x00000002ffe87435 */ /* 0x001fe200000001ff */
[----:B-1----:R-:W-:Y:S01]  /*4f90*/  FADD.FTZ R238, R238, R229 ;  /* 0x000000e5eeee7221 */ /* 0x002fe20000010000 */
[----:B------:R-:W-:Y:S02]  /*4fa0*/  MOV R237, 0x1f ;  /* 0x0000001f00ed7802 */ /* 0x000fe40000000f00 */
[----:B------:R-:W-:Y:S02]  /*4fb0*/  MOV R240, 0xffffffff ;  /* 0xffffffff00f07802 */ /* 0x000fe40000000f00 */
[----:B------:R-:W-:Y:S02]  /*4fc0*/  MOV R229, R236 ;  /* 0x000000ec00e57202 */ /* 0x000fe40000000f00 */
[----:B------:R-:W-:Y:S02]  /*4fd0*/  MOV R230, 0x4ff0 ;  /* 0x00004ff000e67802 */ /* 0x000fe40000000f00 */
[----:B------:R-:W-:Y:S05]  /*4fe0*/  CALL.REL.NOINC `($__internal_65_$__cuda_sm70_shflsync_bfly_p) ;  /* 0x0000035000007944 */ /* 0x000fea0003c00000 */
[----:B0-----:R-:W-:Y:S01]  /*4ff0*/  HFMA2.MMA R232, -RZ, RZ, 0, 1.1920928955078125e-07 ;  /* 0x00000002ffe87435 */ /* 0x001fe200000001ff */
[----:B-1----:R-:W-:-:S02]  /*5000*/  MOV R139, R229 ;  /* 0x000000e5008b7202 */ /* 0x002fc40000000f00 */
[----:B------:R-:W-:Y:S02]  /*5010*/  MOV R229, R238 ;  /* 0x000000ee00e57202 */ /* 0x000fe40000000f00 */
[----:B------:R-:W-:Y:S02]  /*5020*/  MOV R237, 0x1f ;  /* 0x0000001f00ed7802 */ /* 0x000fe40000000f00 */
[----:B------:R-:W-:Y:S02]  /*5030*/  MOV R240, 0xffffffff ;  /* 0xffffffff00f07802 */ /* 0x000fe40000000f00 */
[----:B------:R-:W-:Y:S02]  /*5040*/  MOV R230, 0x5060 ;  /* 0x0000506000e67802 */ /* 0x000fe40000000f00 */
[----:B------:R-:W-:Y:S05]  /*5050*/  CALL.REL.NOINC `($__internal_65_$__cuda_sm70_shflsync_bfly_p) ;  /* 0x000002e000007944 */ /* 0x000fea0003c00000 */
[----:B------:R-:W-:Y:S01]  /*5060*/  FADD.FTZ R236, R139, R236 ;  /* 0x000000ec8bec7221 */ /* 0x000fe20000010000 */
[----:B0-----:R-:W-:Y:S01]  /*5070*/  HFMA2.MMA R232, -RZ, RZ, 0, 2.384185791015625e-07 ;  /* 0x00000004ffe87435 */ /* 0x001fe200000001ff */
[----:B-1----:R-:W-:Y:S01]  /*5080*/  FADD.FTZ R238, R238, R229 ;  /* 0x000000e5eeee7221 */ /* 0x002fe20000010000 */
[----:B------:R-:W-:Y:S02]  /*5090*/  MOV R237, 0x1f ;  /* 0x0000001f00ed7802 */ /* 0x000fe40000000f00 */
[----:B------:R-:W-:-:S02]  /*50a0*/  MOV R240, 0xffffffff ;  /* 0xffffffff00f07802 */ /* 0x000fc40000000f00 */
[----:B------:R-:W-:Y:S02]  /*50b0*/  MOV R229, R236 ;  /* 0x000000ec00e57202 */ /* 0x000fe40000000f00 */
[----:B------:R-:W-:Y:S02]  /*50c0*/  MOV R230, 0x50e0 ;  /* 0x000050e000e67802 */ /* 0x000fe40000000f00 */
[----:B------:R-:W-:Y:S05]  /*50d0*/  CALL.REL.NOINC `($__internal_65_$__cuda_sm70_shflsync_bfly_p) ;  /* 0x0000026000007944 */ /* 0x000fea0003c00000 */
[----:B0-----:R-:W-:Y:S01]  /*50e0*/  HFMA2.MMA R232, -RZ, RZ, 0, 2.384185791015625e-07 ;  /* 0x00000004ffe87435 */ /* 0x001fe200000001ff */
[----:B-1----:R-:W-:Y:S02]  /*50f0*/  MOV R139, R229 ;  /* 0x000000e5008b7202 */ /* 0x002fe40000000f00 */
[----:B------:R-:W-:Y:S02]  /*5100*/  MOV R229, R238 ;  /* 0x000000ee00e57202 */ /* 0x000fe40000000f00 */
[----:B------:R-:W-:Y:S02]  /*5110*/  MOV R237, 0x1f ;  /* 0x0000001f00ed7802 */ /* 0x000fe40000000f00 */
[----:B------:R-:W-:Y:S02]  /*5120*/  MOV R240, 0xffffffff ;  /* 0xffffffff00f07802 */ /* 0x000fe40000000f00 */
[----:B------:R-:W-:-:S02]  /*5130*/  MOV R230, 0x5150 ;  /* 0x0000515000e67802 */ /* 0x000fc40000000f00 */
[----:B------:R-:W-:Y:S05]  /*5140*/  CALL.REL.NOINC `($__internal_65_$__cuda_sm70_shflsync_bfly_p) ;  /* 0x000001f000007944 */ /* 0x000fea0003c00000 */
[----:B------:R-:W-:Y:S01]  /*5150*/  FADD.FTZ R236, R139, R236 ;  /* 0x000000ec8bec7221 */ /* 0x000fe20000010000 */
[----:B0-----:R-:W-:Y:S01]  /*5160*/  HFMA2.MMA R232, -RZ, RZ, 0, 4.76837158203125e-07 ;  /* 0x00000008ffe87435 */ /* 0x001fe200000001ff */
[----:B-1----:R-:W-:Y:S01]  /*5170*/  FADD.FTZ R238, R238, R229 ;  /* 0x000000e5eeee7221 */ /* 0x002fe20000010000 */
[----:B------:R-:W-:-:S02]  /*5180*/  MOV R237, 0x1f ;  /* 0x0000001f00ed7802 */ /* 0x000fc40000000f00 */
[----:B------:R-:W-:Y:S02]  /*5190*/  MOV R240, 0xffffffff ;  /* 0xffffffff00f07802 */ /* 0x000fe40000000f00 */
[----:B------:R-:W-:Y:S02]  /*51a0*/  MOV R229, R236 ;  /* 0x000000ec00e57202 */ /* 0x000fe40000000f00 */
[----:B------:R-:W-:Y:S02]  /*51b0*/  MOV R230, 0x51d0 ;  /* 0x000051d000e67802 */ /* 0x000fe40000000f00 */
[----:B------:R-:W-:Y:S05]  /*51c0*/  CALL.REL.NOINC `($__internal_65_$__cuda_sm70_shflsync_bfly_p) ;  /* 0x0000017000007944 */ /* 0x000fea0003c00000 */
[----:B0-----:R-:W-:Y:S01]  /*51d0*/  HFMA2.MMA R232, -RZ, RZ, 0, 4.76837158203125e-07 ;  /* 0x00000008ffe87435 */ /* 0x001fe200000001ff */
[----:B-1----:R-:W-:Y:S02]  /*51e0*/  MOV R139, R229 ;  /* 0x000000e5008b7202 */ /* 0x002fe40000000f00 */
[----:B------:R-:W-:Y:S02]  /*51f0*/  MOV R229, R238 ;  /* 0x000000ee00e57202 */ /* 0x000fe40000000f00 */
[----:B------:R-:W-:Y:S02]  /*5200*/  MOV R237, 0x1f ;  /* 0x0000001f00ed7802 */ /* 0x000fe40000000f00 */
[----:B------:R-:W-:-:S02]  /*5210*/  MOV R240, 0xffffffff ;  /* 0xffffffff00f07802 */ /* 0x000fc40000000f00 */
[----:B------:R-:W-:Y:S02]  /*5220*/  MOV R230, 0x5240 ;  /* 0x0000524000e67802 */ /* 0x000fe40000000f00 */
[----:B------:R-:W-:Y:S05]  /*5230*/  CALL.REL.NOINC `($__internal_65_$__cuda_sm70_shflsync_bfly_p) ;  /* 0x0000010000007944 */ /* 0x000fea0003c00000 */
[----:B------:R-:W-:Y:S01]  /*5240*/  FADD.FTZ R233, R139, R236 ;  /* 0x000000ec8be97221 */ /* 0x000fe20000010000 */
[----:B0-----:R-:W-:Y:S01]  /*5250*/  HFMA2.MMA R232, -RZ, RZ, 0, 9.5367431640625e-07 ;  /* 0x00000010ffe87435 */ /* 0x001fe200000001ff */
[----:B-1----:R-:W-:Y:S01]  /*5260*/  FADD.FTZ R236, R238, R229 ;  /* 0x000000e5eeec7221 */ /* 0x002fe20000010000 */
[----:B------:R-:W-:Y:S02]  /*5270*/  MOV R237, 0x1f ;  /* 0x0000001f00ed7802 */ /* 0x000fe40000000f00 */
[----:B------:R-:W-:Y:S02]  /*5280*/  MOV R240, 0xffffffff ;  /* 0xffffffff00f07802 */ /* 0x000fe40000000f00 */
[----:B------:R-:W-:Y:S02]  /*5290*/  MOV R229, R233 ;  /* 0x000000e900e57202 */ /* 0x000fe40000000f00 */
[----:B------:R-:W-:Y:S02]  /*52a0*/  MOV R230, 0x52c0 ;  /* 0x000052c000e67802 */ /* 0x000fe40000000f00 */
[----:B------:R-:W-:Y:S05]  /*52b0*/  CALL.REL.NOINC `($__internal_65_$__cuda_sm70_shflsync_bfly_p) ;  /* 0x0000008000007944 */ /* 0x000fea0003c00000 */
[----:B0-----:R-:W-:Y:S01]  /*52c0*/  HFMA2.MMA R232, -RZ, RZ, 0, 9.5367431640625e-07 ;  /* 0x00000010ffe87435 */ /* 0x001fe200000001ff */
[----:B-1----:R-:W-:-:S02]  /*52d0*/  MOV R238, R229 ;  /* 0x000000e500ee7202 */ /* 0x002fc40000000f00 */
[----:B------:R-:W-:Y:S02]  /*52e0*/  MOV R229, R236 ;  /* 0x000000ec00e57202 */ /* 0x000fe40000000f00 */
[----:B------:R-:W-:Y:S02]  /*52f0*/  MOV R237, 0x1f ;  /* 0x0000001f00ed7802 */ /* 0x000fe40000000f00 */
[----:B------:R-:W-:Y:S02]  /*5300*/  MOV R240, 0xffffffff ;  /* 0xffffffff00f07802 */ /* 0x000fe40000000f00 */
[----:B------:R-:W-:Y:S02]  /*5310*/  MOV R230, 0x5330 ;  /* 0x0000533000e67802 */ /* 0x000fe40000000f00 */
[----:B------:R-:W-:Y:S05]  /*5320*/  CALL.REL.NOINC `($__internal_65_$__cuda_sm70_shflsync_bfly_p) ;  /* 0x0000001000007944 */ /* 0x000fea0003c00000 */
[----:B01----:R-:W-:Y:S05]  /*5330*/  BRA `(.L_x_1167) ;  /* 0xffffcd1000007947 */ /* 0x003fea000383ffff */
        .weak           $__internal_65_$__cuda_sm70_shflsync_bfly_p
        .type           $__internal_65_$__cuda_sm70_shflsync_bfly_p,@function
        .size           $__internal_65_$__cuda_sm70_shflsync_bfly_p,(.L_x_2302 - $__internal_65_$__cuda_sm70_shflsync_bfly_p)
$__internal_65_$__cuda_sm70_shflsync_bfly_p:
[----:B------:R-:W-:Y:S01]  /*5340*/  HFMA2.MMA R231, -RZ, RZ, 0, 0 ;  /* 0x00000000ffe77435 */ /* 0x000fe200000001ff */
[----:B------:R-:W-:Y:S04]  /*5350*/  WARPSYNC R240 ;  /* 0x000000f000007348 */ /* 0x000fe80003800000 */
[----:B------:R0:W1:Y:S01]  /*5360*/  SHFL.BFLY PT, R229, R229, R232, R237 ;  /* 0x0c0000e8e5e57389 */ /* 0x00006200000e00ed */
[----:B------:R-:W-:Y:S05]  /*5370*/  RET.REL.NODEC R230 `(_ZN10layer_norm31ln_parallel_residual_bwd_kernelINS_13Kernel_traitsIf6__halfS2_S2_fjLj768ELj1ELj4ELj1ELj16ENS_18Kernel_traits_baseILj768EfS2_S2_S2_fjLj128EEEEELb1ELb0ELb1EEEvNS_9BwdParamsE) ;  /* 0xffffac80e6007950 */ /* 0x000fea0003c3ffff */
.L_x_1168:
        /* <DEDUP_REMOVED lines=16> */
.L_x_2302:


//--------------------- .text._ZN10layer_norm22ln_bwd_finalize_kernelINS_22Kernel_traits_finalizeILj768Ef6__halfS2_S2_fjLb0ELj1024ELj4ENS_18Kernel_traits_baseILj768EfS2_S2_S2_fjLj1024EEEEELb0ELb0EEEvNS_9BwdParamsE --------------------------
	.section	.text._ZN10layer_norm22ln_bwd_finalize_kernelINS_22Kernel_traits_finalizeILj768Ef6__halfS2_S2_fjLb0ELj1024ELj4ENS_18Kernel_traits_baseILj768EfS2_S2_S2_fjLj1024EEEEELb0ELb0EEEvNS_9BwdParamsE,"ax",@progbits
	.sectioninfo	@"SHI_REGISTERS=30"
	.align	128
        .global         _ZN10layer_norm22ln_bwd_finalize_kernelINS_22Kernel_traits_finalizeILj768Ef6__halfS2_S2_fjLb0ELj1024ELj4ENS_18Kernel_traits_baseILj768EfS2_S2_S2_fjLj1024EEEEELb0ELb0EEEvNS_9BwdParamsE
        .type           _ZN10layer_norm22ln_bwd_finalize_kernelINS_22Kernel_traits_finalizeILj768Ef6__halfS2_S2_fjLb0ELj1024ELj4ENS_18Kernel_traits_baseILj768EfS2_S2_S2_fjLj1024EEEEELb0ELb0EEEvNS_9BwdParamsE,@function
        .size           _ZN10layer_norm22ln_bwd_finalize_kernelINS_22Kernel_traits_finalizeILj768Ef6__halfS2_S2_fjLb0ELj1024ELj4ENS_18Kernel_traits_baseILj768EfS2_S2_S2_fjLj1024EEEEELb0ELb0EEEvNS_9BwdParamsE,(.L_x_2303 - _ZN10layer_norm22ln_bwd_finalize_kernelINS_22Kernel_traits_finalizeILj768Ef6__halfS2_S2_fjLb0ELj1024ELj4ENS_18Kernel_traits_baseILj768EfS2_S2_S2_fjLj1024EEEEELb0ELb0EEEvNS_9BwdParamsE)
        .other          _ZN10layer_norm22ln_bwd_finalize_kernelINS_22Kernel_traits_finalizeILj768Ef6__halfS2_S2_fjLb0ELj1024ELj4ENS_18Kernel_traits_baseILj768EfS2_S2_S2_fjLj1024EEEEELb0ELb0EEEvNS_9BwdParamsE,@"STO_CUDA_ENTRY STV_DEFAULT"
_ZN10layer_norm22ln_bwd_finalize_kernelINS_22Kernel_traits_finalizeILj768Ef6__halfS2_S2_fjLb0ELj1024ELj4ENS_18Kernel_traits_baseILj768EfS2_S2_S2_fjLj1024EEEEELb0ELb0EEEvNS_9BwdParamsE:
.text._ZN10layer_norm22ln_bwd_finalize_kernelINS_22Kernel_traits_finalizeILj768Ef6__halfS2_S2_fjLb0ELj1024ELj4ENS_18Kernel_traits_baseILj768EfS2_S2_S2_fjLj1024EEEEELb0ELb0EEEvNS_9BwdParamsE:
        /* <DEDUP_REMOVED lines=19> */
.L_x_1182:
        /* <DEDUP_REMOVED lines=28> */
.L_x_1173:
        /* <DEDUP_REMOVED lines=35> */
.L_x_1172:
[----:B------:R-:W-:Y:S05]  /*0520*/  BSYNC B1 ;  /* 0x0000000000017941 */ /* 0x000fea0003800000 */
.L_x_1171:
        /* <DEDUP_REMOVED lines=23> */
.L_x_1175:
[----:B------:R-:W-:Y:S05]  /*06a0*/  BSYNC B1 ;  /* 0x0000000000017941 */ /* 0x000fea0003800000 */
.L_x_1174:
        /* <DEDUP_REMOVED lines=11> */
.L_x_1176:
[----:B------:R-:W-:Y:S05]  /*0760*/  BSYNC B1 ;  /* 0x0000000000017941 */ /* 0x000fea0003800000 */
.L_x_1170:
[----:B------:R-:W-:Y:S05]  /*0770*/  BSYNC B0 ;  /* 0x0000000000007941 */ /* 0x000fea0003800000 */
.L_x_1169:
        /* <DEDUP_REMOVED lines=11> */
.L_x_1183:
        /* <DEDUP_REMOVED lines=18> */
.L_x_1184:
[----:B---3--:R-:W-:Y:S02]  /*0950*/  FADD.FTZ R4, R4, R9 ;  /* 0x0000000904047221 */ /* 0x008fe40000010000 */
[----:B-12---:R-:W-:-:S03]  /*0960*/  FADD.FTZ R6, R5, R6 ;  /* 0x0000000605067221 */ /* 0x006fc60000010000 */
[----:B------:R1:W-:Y:S04]  /*0970*/  @!P1 STS [R17.X4+0x2000], R4 ;  /* 0x0020000411009388 */ /* 0x0003e80000004800 */
[----:B------:R1:W-:Y:S02]  /*0980*/  @!P1 STS [R17.X4+0x2080], R6 ;  /* 0x0020800611009388 */ /* 0x0003e40000004800 */
.L_x_1177:
        /* <DEDUP_REMOVED lines=15> */
.L_x_1181:
[----:B------:R-:W-:Y:S05]  /*0a80*/  BSYNC B0 ;  /* 0x0000000000007941 */ /* 0x000fea0003800000 */
.L_x_1180:
[C---:B------:R-:W-:Y:S02]  /*0a90*/  ISETP.GT.U32.AND P1, PT, R18.reuse, -0x301, PT ;  /* 0xfffffcff1200780c */ /* 0x040fe40003f24070 */
[----:B------:R-:W-:Y:S02]  /*0aa0*/  IADD3 R18, R18, 0x300, RZ ;  /* 0x0000030012127810 */ /* 0x000fe40007ffe0ff */
[----:B------:R-:W-:-:S09]  /*0ab0*/  IADD3 R19, R19, 0x180, RZ ;  /* 0x0000018013137810 */ /* 0x000fd20007ffe0ff */
[----:B01----:R-:W-:Y:S05]  /*0ac0*/  @P1 BRA `(.L_x_1182) ;  /* 0xfffff66000001947 */ /* 0x003fea000383ffff */
[----:B------:R-:W-:Y:S05]  /*0ad0*/  EXIT ;  /* 0x000000000000794d */ /* 0x000fea0003800000 */
.L_x_1178:
[----:B--2---:R-:W-:Y:S01]  /*0ae0*/  IMAD.MOV.U32 R9, RZ, RZ, R5 ;  /* 0x000000ffff097224 */ /* 0x004fe200078e0005 */
[----:B------:R-:W-:Y:S01]  /*0af0*/  MOV R8, 0x1 ;  /* 0x0000000100087802 */ /* 0x000fe20000000f00 */
[----:B------:R-:W-:Y:S01]  /*0b00*/  IMAD.MOV.U32 R7, RZ, RZ, 0x1f ;  /* 0x0000001fff077424 */ /* 0x000fe200078e00ff */
[----:B------:R-:W-:Y:S02]  /*0b10*/  MOV R10, 0xffffffff ;  /* 0xffffffff000a7802 */ /* 0x000fe40000000f00 */
[----:B------:R-:W-:Y:S02]  /*0b20*/  MOV R2, 0xb40 ;  /* 0x00000b4000027802 */ /* 0x000fe40000000f00 */
[----:B01----:R-:W-:Y:S05]  /*0b30*/  CALL.REL.NOINC `($__internal_66_$__cuda_sm70_shflsync_bfly_p) ;  /* 0x000003b000007944 */ /* 0x003fea0003c00000 */
[----:B-1----:R-:W-:Y:S01]  /*0b40*/  IMAD.MOV.U32 R2, RZ, RZ, R7 ;  /* 0x000000ffff027224 */ /* 0x002fe200078e0007 */
[----:B0-----:R-:W-:Y:S05]  /*0b50*/  BRA `(.L_x_1183) ;  /* 0xfffffcd000007947 */ /* 0x001fea000383ffff */
.L_x_1179:
[----:B------:R-:W-:Y:S01]  /*0b60*/  HFMA2.MMA R8, -RZ, RZ, 0, 1.1920928955078125e-07 ;  /* 0x00000002ff087435 */ /* 0x000fe200000001ff */
[----:B------:R-:W-:Y:S01]  /*0b70*/  MOV R7, 0x1f ;  /* 0x0000001f00077802 */ /* 0x000fe20000000f00 */
[----:B------:R-:W-:Y:S01]  /*0b80*/  IMAD.MOV.U32 R10, RZ, RZ, -0x1 ;  /* 0xffffffffff0a7424 */ /* 0x000fe200078e00ff */
[----:B------:R-:W-:-:S03]  /*0b90*/  MOV R2, 0xbb0 ;  /* 0x00000bb000027802 */ /* 0x000fc60000000f00 */
[----:B012---:R-:W-:Y:S05]  /*0ba0*/  CALL.REL.NOINC `($__internal_66_$__cuda_sm70_shflsync_bfly_p) ;  /* 0x0000034000007944 */ /* 0x007fea0003c00000 */
[----:B0-----:R-:W-:Y:S01]  /*0bb0*/  HFMA2.MMA R8, -RZ, RZ, 0, 2.384185791015625e-07 ;  /* 0x00000004ff087435 */ /* 0x001fe200000001ff */
[----:B-1----:R-:W-:Y:S01]  /*0bc0*/  FADD.FTZ R9, R9, R7 ;  /* 0x0000000709097221 */ /* 0x002fe20000010000 */
[----:B------:R-:W-:Y:S01]  /*0bd0*/  MOV R7, 0x1f ;  /* 0x0000001f00077802 */ /* 0x000fe20000000f00 */
[----:B------:R-:W-:Y:S01]  /*0be0*/  IMAD.MOV.U32 R10, RZ, RZ, -0x1 ;  /* 0xffffffffff0a7424 */ /* 0x000fe200078e00ff */
[----:B------:R-:W-:-:S02]  /*0bf0*/  MOV R2, 0xc10 ;  /* 0x00000c1000027802 */ /* 0x000fc40000000f00 */
[----:B------:R-:W-:Y:S05]  /*0c00*/  CALL.REL.NOINC `($__internal_66_$__cuda_sm70_shflsync_bfly_p) ;  /* 0x000002e000007944 */ /* 0x000fea0003c00000 */
[----:B0-----:R-:W-:Y:S01]  /*0c10*/  HFMA2.MMA R8, -RZ, RZ, 0, 4.76837158203125e-07 ;  /* 0x00000008ff087435 */ /* 0x001fe200000001ff */
[----:B-1----:R-:W-:Y:S01]  /*0c20*/  FADD.FTZ R9, R9, R7 ;  /* 0x0000000709097221 */ /* 0x002fe20000010000 */
[----:B------:R-:W-:Y:S01]  /*0c30*/  MOV R7, 0x1f ;  /* 0x0000001f00077802 */ /* 0x000fe20000000f00 */
[----:B------:R-:W-:Y:S01]  /*0c40*/  IMAD.MOV.U32 R10, RZ, RZ, -0x1 ;  /* 0xffffffffff0a7424 */ /* 0x000fe200078e00ff */
[----:B------:R-:W-:-:S02]  /*0c50*/  MOV R2, 0xc70 ;  /* 0x00000c7000027802 */ /* 0x000fc40000000f00 */
[----:B------:R-:W-:Y:S05]  /*0c60*/  CALL.REL.NOINC `($__internal_66_$__cuda_sm70_shflsync_bfly_p) ;  /* 0x0000028000007944 */ /* 0x000fea0003c00000 */
[----:B-1----:R-:W-:Y:S01]  /*0c70*/  FADD.FTZ R6, R9, R7 ;  /* 0x0000000709067221 */ /* 0x002fe20000010000 */
[----:B0-----:R-:W-:Y:S01]  /*0c80*/  HFMA2.MMA R8, -RZ, RZ, 0, 9.5367431640625e-07 ;  /* 0x00000010ff087435 */ /* 0x001fe200000001ff */
[----:B------:R-:W-:Y:S01]  /*0c90*/  MOV R7, 0x1f ;  /* 0x0000001f00077802 */ /* 0x000fe20000000f00 */
[----:B------:R-:W-:Y:S01]  /*0ca0*/  IMAD.MOV.U32 R10, RZ, RZ, -0x1 ;  /* 0xffffffffff0a7424 */ /* 0x000fe200078e00ff */
[----:B------:R-:W-:-:S02]  /*0cb0*/  MOV R2, 0xce0 ;  /* 0x00000ce000027802 */ /* 0x000fc40000000f00 */
[----:B------:R-:W-:Y:S02]  /*0cc0*/  MOV R9, R6 ;  /* 0x0000000600097202 */ /* 0x000fe40000000f00 */
[----:B------:R-:W-:Y:S05]  /*0cd0*/  CALL.REL.NOINC `($__internal_66_$__cuda_sm70_shflsync_bfly_p) ;  /* 0x0000021000007944 */ /* 0x000fea0003c00000 */
[----:B0-----:R-:W-:Y:S01]  /*0ce0*/  HFMA2.MMA R8, -RZ, RZ, 0, 5.9604644775390625e-08 ;  /* 0x00000001ff087435 */ /* 0x001fe200000001ff */
[----:B-1----:R-:W-:Y:S01]  /*0cf0*/  MOV R5, R7 ;  /* 0x0000000700057202 */ /* 0x002fe20000000f00 */
[----:B------:R-:W-:Y:S01]  /*0d00*/  IMAD.MOV.U32 R9, RZ, RZ, R4 ;  /* 0x000000ffff097224 */ /* 0x000fe200078e0004 */
[----:B------:R-:W-:Y:S01]  /*0d10*/  MOV R7, 0x1f ;  /* 0x0000001f00077802 */ /* 0x000fe20000000f00 */
[----:B------:R-:W-:Y:S01]  /*0d20*/  IMAD.MOV.U32 R10, RZ, RZ, -0x1 ;  /* 0xffffffffff0a7424 */ /* 0x000fe200078e00ff */
[----:B------:R-:W-:Y:S02]  /*0d30*/  MOV R2, 0xd50 ;  /* 0x00000d5000027802 */ /* 0x000fe40000000f00 */
[----:B------:R-:W-:Y:S05]  /*0d40*/  CALL.REL.NOINC `($__internal_66_$__cuda_sm70_shflsync_bfly_p) ;  /* 0x000001a000007944 */ /* 0x000fea0003c00000 */
[----:B0-----:R-:W-:Y:S01]  /*0d50*/  HFMA2.MMA R8, -RZ, RZ, 0, 1.1920928955078125e-07 ;  /* 0x00000002ff087435 */ /* 0x001fe200000001ff */
[----:B-1----:R-:W-:Y:S01]  /*0d60*/  FADD.FTZ R9, R4, R7 ;  /* 0x0000000704097221 */ /* 0x002fe20000010000 */
[----:B------:R-:W-:Y:S01]  /*0d70*/  MOV R7, 0x1f ;  /* 0x0000001f00077802 */ /* 0x000fe20000000f00 */
[----:B------:R-:W-:Y:S01]  /*0d80*/  IMAD.MOV.U32 R10, RZ, RZ, -0x1 ;  /* 0xffffffffff0a7424 */ /* 0x000fe200078e00ff */
[----:B------:R-:W-:Y:S02]  /*0d90*/  MOV R2, 0xdb0 ;  /* 0x00000db000027802 */ /* 0x000fe40000000f00 */
[----:B------:R-:W-:Y:S05]  /*0da0*/  CALL.REL.NOINC `($__internal_66_$__cuda_sm70_shflsync_bfly_p) ;  /* 0x0000014000007944 */ /* 0x000fea0003c00000 */
        /* <DEDUP_REMOVED lines=12> */
[----:B0-----:R-:W-:Y:S01]  /*0e70*/  HFMA2.MMA R8, -RZ, RZ, 0, 9.5367431640625e-07 ;  /* 0x00000010ff087435 */ /* 0x001fe200000001ff */
[----:B-1----:R-:W-:Y:S01]  /*0e80*/  FADD.FTZ R9, R9, R7 ;  /* 0x0000000709097221 */ /* 0x002fe20000010000 */
[----:B------:R-:W-:Y:S01]  /*0e90*/  MOV R7, 0x1f ;  /* 0x0000001f00077802 */ /* 0x000fe20000000f00 */
[----:B------:R-:W-:Y:S01]  /*0ea0*/  IMAD.MOV.U32 R10, RZ, RZ, -0x1 ;  /* 0xffffffffff0a7424 */ /* 0x000fe200078e00ff */
[----:B------:R-:W-:-:S02]  /*0eb0*/  MOV R2, 0xed0 ;  /* 0x00000ed000027802 */ /* 0x000fc40000000f00 */
[----:B------:R-:W-:Y:S05]  /*0ec0*/  CALL.REL.NOINC `($__internal_66_$__cuda_sm70_shflsync_bfly_p) ;  /* 0x0000002000007944 */ /* 0x000fea0003c00000 */
[----:B-1----:R-:W-:Y:S01]  /*0ed0*/  MOV R4, R7 ;  /* 0x0000000700047202 */ /* 0x002fe20000000f00 */
[----:B0-----:R-:W-:Y:S05]  /*0ee0*/  BRA `(.L_x_1184) ;  /* 0xfffffa6000007947 */ /* 0x001fea000383ffff */
        .weak           $__internal_66_$__cuda_sm70_shflsync_bfly_p
        .type           $__internal_66_$__cuda_sm70_shflsync_bfly_p,@function
        .size           $__internal_66_$__cuda_sm70_shflsync_bfly_p,(.L_x_2303 - $__internal_66_$__cuda_sm70_shflsync_bfly_p)
$__internal_66_$__cuda_sm70_shflsync_bfly_p:
[----:B------:R-:W-:Y:S01]  /*0ef0*/  HFMA2.MMA R3, -RZ, RZ, 0, 0 ;  /* 0x00000000ff037435 */ /* 0x000fe200000001ff */
[----:B------:R-:W-:Y:S04]  /*0f00*/  WARPSYNC R10 ;  /* 0x0000000a00007348 */ /* 0x000fe80003800000 */
[----:B------:R0:W1:Y:S01]  /*0f10*/  SHFL.BFLY PT, R7, R9, R8, R7 ;  /* 0x0c00000809077389 */ /* 0x00006200000e0007 */
[----:B------:R-:W-:Y:S05]  /*0f20*/  RET.REL.NODEC R2 `(_ZN10layer_norm22ln_bwd_finalize_kernelINS_22Kernel_traits_finalizeILj768Ef6__halfS2_S2_fjLb0ELj1024ELj4ENS_18Kernel_traits_baseILj768EfS2_S2_S2_fjLj1024EEEEELb0ELb0EEEvNS_9BwdParamsE) ;  /* 0xfffff0d002007950 */ /* 0x000fea0003c3ffff */
.L_x_1185:
        /* <DEDUP_REMOVED lines=13> */
.L_x_2303:


//--------------------- .text._ZN10layer_norm40ln_parallel_residual_bwd_finalize_kernelINS_22Kernel_traits_finalizeILj768Ef6__halfS2_S2_fjLb0ELj1024ELj4ENS_18Kernel_traits_baseILj768EfS2_S2_S2_fjLj1024EEEEELb0EEEvNS_9BwdParamsE --------------------------
	.section	.text._ZN10layer_norm40ln_parallel_residual_bwd_finalize_kernelINS_22Kernel_traits_finalizeILj768Ef6__halfS2_S2_fjLb0ELj1024ELj4ENS_18Kernel_traits_baseILj768EfS2_S2_S2_fjLj1024EEEEELb0EEEvNS_9BwdParamsE,"ax",@progbits
	.sectioninfo	@"SHI_REGISTERS=32"
	.align	128
        .global         _ZN10layer_norm40ln_parallel_residual_bwd_finalize_kernelINS_22Kernel_traits_finalizeILj768Ef6__halfS2_S2_fjLb0ELj1024ELj4ENS_18Kernel_traits_baseILj768EfS2_S2_S2_fjLj1024EEEEELb0EEEvNS_9BwdParamsE
        .type           _ZN10layer_norm40ln_parallel_residual_bwd_finalize_kernelINS_22Kernel_traits_finalizeILj768Ef6__halfS2_S2_fjLb0ELj1024ELj4ENS_18Kernel_traits_baseILj768EfS2_S2_S2_fjLj1024EEEEELb0EEEvNS_9BwdParamsE,@function
        .size           _ZN10layer_norm40ln_parallel_residual_bwd_finalize_kernelINS_22Kernel_traits_finalizeILj768Ef6__halfS2_S2_fjLb0ELj1024ELj4ENS_18Kernel_traits_baseILj768EfS2_S2_S2_fjLj1024EEEEELb0EEEvNS_9BwdParamsE,(.L_x_2304 - _ZN10layer_norm40ln_parallel_residual_bwd_finalize_kernelINS_22Kernel_traits_finalizeILj768Ef6__halfS2_S2_fjLb0ELj1024ELj4ENS_18Kernel_traits_baseILj768EfS2_S2_S2_fjLj1024EEEEELb0EEEvNS_9BwdParamsE)
        .other          _ZN10layer_norm40ln_parallel_residual_bwd_finalize_kernelINS_22Kernel_traits_finalizeILj768Ef6__halfS2_S2_fjLb0ELj1024ELj4ENS_18Kernel_traits_baseILj768EfS2_S2_S2_fjLj1024EEEEELb0EEEvNS_9BwdParamsE,@"STO_CUDA_ENTRY STV_DEFAULT"
_ZN10layer_norm40ln_parallel_residual_bwd_finalize_kernelINS_22Kernel_traits_finalizeILj768Ef6__halfS2_S2_fjLb0ELj1024ELj4ENS_18Kernel_traits_baseILj768EfS2_S2_S2_fjLj1024EEEEELb0EEEvNS_9BwdParamsE:
.text._ZN10layer_norm40ln_parallel_residual_bwd_finalize_kernelINS_22Kernel_traits_finalizeILj768Ef6__halfS2_S2_fjLb0ELj1024ELj4ENS_18Kernel_traits_baseILj768EfS2_S2_S2_fjLj1024EEEEELb0EEEvNS_9BwdParamsE:
        /* <DEDUP_REMOVED lines=19> */
.L_x_1200:
        /* <DEDUP_REMOVED lines=36> */
.L_x_1190:
        /* <DEDUP_REMOVED lines=59> */
.L_x_1189:
[----:B------:R-:W-:Y:S05]  /*0720*/  BSYNC B1 ;  /* 0x0000000000017941 */ /* 0x000fea0003800000 */
.L_x_1188:
        /* <DEDUP_REMOVED lines=35> */
.L_x_1192:
[----:B------:R-:W-:Y:S05]  /*0960*/  BSYNC B1 ;  /* 0x0000000000017941 */ /* 0x000fea0003800000 */
.L_x_1191:
        /* <DEDUP_REMOVED lines=17> */
.L_x_1193:
[----:B------:R-:W-:Y:S05]  /*0a80*/  BSYNC B1 ;  /* 0x0000000000017941 */ /* 0x000fea0003800000 */
.L_x_1187:
[----:B------:R-:W-:Y:S05]  /*0a90*/  BSYNC B0 ;  /* 0x0000000000007941 */ /* 0x000fea0003800000 */
.L_x_1186:
        /* <DEDUP_REMOVED lines=14> */
.L_x_1201:
        /* <DEDUP_REMOVED lines=36> */
.L_x_1202:
        /* <DEDUP_REMOVED lines=11> */
.L_x_1194:
        /* <DEDUP_REMOVED lines=21> */
.L_x_1198:
[----:B------:R-:W-:Y:S05]  /*0fc0*/  BSYNC B0 ;  /* 0x0000000000007941 */ /* 0x000fea0003800000 */
.L_x_1197:
[C---:B------:R-:W-:Y:S02]  /*0fd0*/  ISETP.GT.U32.AND P1, PT, R4.reuse, -0x301, PT ;  /* 0xfffffcff0400780c */ /* 0x040fe40003f24070 */
[----:B------:R-:W-:-:S02]  /*0fe0*/  IADD3 R4, R4, 0x300, RZ ;  /* 0x0000030004047810 */ /* 0x000fc40007ffe0ff */
[----:B------:R-:W-:-:S09]  /*0ff0*/  IADD3 R5, R5, 0x180, RZ ;  /* 0x0000018005057810 */ /* 0x000fd20007ffe0ff */
[----:B0-----:R-:W-:Y:S01]  /*1000*/  @!P1 CALL.REL.NOINC `(.L_x_1199) ;  /* 0x0000001000009944 */ /* 0x001fe20003c00000 */
[----:B------:R-:W-:Y:S05]  /*1010*/  BRA `(.L_x_1200) ;  /* 0xfffff11000007947 */ /* 0x000fea000383ffff */
.L_x_1199:
[----:B------:R-:W-:Y:S05]  /*1020*/  EXIT ;  /* 0x000000000000794d */ /* 0x000fea0003800000 */
.L_x_1195:
[----:B------:R-:W-:Y:S01]  /*1030*/  HFMA2.MMA R17, -RZ, RZ, 0, 1.847743988037109375e-06 ;  /* 0x0000001fff117435 */ /* 0x000fe200000001ff */
[----:B----4-:R-:W-:Y:S01]  /*1040*/  IMAD.MOV.U32 R19, RZ, RZ, R12 ;  /* 0x000000ffff137224 */ /* 0x010fe200078e000c */
[----:B------:R-:W-:Y:S02]  /*1050*/  MOV R16, 0x1 ;  /* 0x0000000100107802 */ /* 0x000fe40000000f00 */
[----:B------:R-:W-:Y:S02]  /*1060*/  MOV R14, 0xffffffff ;  /* 0xffffffff000e7802 */ /* 0x000fe40000000f00 */
[----:B------:R-:W-:Y:S02]  /*1070*/  MOV R8, 0x1090 ;  /* 0x0000109000087802 */ /* 0x000fe40000000f00 */
[----:B0123--:R-:W-:Y:S05]  /*1080*/  CALL.REL.NOINC `($__internal_67_$__cuda_sm70_shflsync_bfly_p) ;  /* 0x000007b000007944 */ /* 0x00ffea0003c00000 */
[----:B01----:R-:W-:Y:S05]  /*1090*/  BRA `(.L_x_1201) ;  /* 0xfffffae000007947 */ /* 0x003fea000383ffff */
.L_x_1196:
[----:B------:R-:W-:Y:S01]  /*10a0*/  HFMA2.MMA R16, -RZ, RZ, 0, 1.1920928955078125e-07 ;  /* 0x00000002ff107435 */ /* 0x000fe200000001ff */
[----:B------:R-:W-:Y:S01]  /*10b0*/  IMAD.MOV.U32 R19, RZ, RZ, R12 ;  /* 0x000000ffff137224 */ /* 0x000fe200078e000c */
[----:B------:R-:W-:Y:S02]  /*10c0*/  MOV R17, 0x1f ;  /* 0x0000001f00117802 */ /* 0x000fe40000000f00 */
[----:B------:R-:W-:-:S02]  /*10d0*/  MOV R14, 0xffffffff ;  /* 0xffffffff000e7802 */ /* 0x000fc40000000f00 */
[----:B------:R-:W-:Y:S02]  /*10e0*/  MOV R8, 0x1100 ;  /* 0x0000110000087802 */ /* 0x000fe40000000f00 */
[----:B-123--:R-:W-:Y:S05]  /*10f0*/  CALL.REL.NOINC `($__internal_67_$__cuda_sm70_shflsync_bfly_p) ;  /* 0x0000074000007944 */ /* 0x00efea0003c00000 */
[----:B0-----:R-:W-:Y:S01]  /*1100*/  HFMA2.MMA R17, -RZ, RZ, 0, 1.847743988037109375e-06 ;  /* 0x0000001fff117435 */ /* 0x001fe200000001ff */
[----:B-1----:R-:W-:Y:S01]  /*1110*/  FADD.FTZ R19, R12, R14 ;  /* 0x0000000e0c137221 */ /* 0x002fe20000010000 */
[----:B------:R-:W-:Y:S01]  /*1120*/  MOV R14, 0xffffffff ;  /* 0xffffffff000e7802 */ /* 0x000fe20000000f00 */
[----:B------:R-:W-:Y:S01]  /*1130*/  IMAD.MOV.U32 R16, RZ, RZ, 0x4 ;  /* 0x00000004ff107424 */ /* 0x000fe200078e00ff */
[----:B------:R-:W-:Y:S02]  /*1140*/  MOV R8, 0x1160 ;  /* 0x0000116000087802 */ /* 0x000fe40000000f00 */
[----:B------:R-:W-:Y:S05]  /*1150*/  CALL.REL.NOINC `($__internal_67_$__cuda_sm70_shflsync_bfly_p) ;  /* 0x000006e000007944 */ /* 0x000fea0003c00000 */
[----:B0-----:R-:W-:Y:S01]  /*1160*/  HFMA2.MMA R16, -RZ, RZ, 0, 4.76837158203125e-07 ;  /* 0x00000008ff107435 */ /* 0x001fe200000001ff */
[----:B-1----:R-:W-:Y:S01]  /*1170*/  FADD.FTZ R19, R19, R14 ;  /* 0x0000000e13137221 */ /* 0x002fe20000010000 */
[----:B------:R-:W-:Y:S01]  /*1180*/  MOV R14, 0xffffffff ;  /* 0xffffffff000e7802 */ /* 0x000fe20000000f00 */
[----:B------:R-:W-:Y:S01]  /*1190*/  IMAD.MOV.U32 R17, RZ, RZ, 0x1f ;  /* 0x0000001fff117424 */ /* 0x000fe200078e00ff */
[----:B------:R-:W-:Y:S02]  /*11a0*/  MOV R8, 0x11c0 ;  /* 0x000011c000087802 */ /* 0x000fe40000000f00 */
[----:B------:R-:W-:Y:S05]  /*11b0*/  CALL.REL.NOINC `($__internal_67_$__cuda_sm70_shflsync_bfly_p) ;  /* 0x0000068000007944 */ /* 0x000fea0003c00000 */
[----:B-1----:R-:W-:Y:S01]  /*11c0*/  FADD.FTZ R12, R19, R14 ;  /* 0x0000000e130c7221 */ /* 0x002fe20000010000 */
[----:B0-----:R-:W-:Y:S01]  /*11d0*/  HFMA2.MMA R16, -RZ, RZ, 0, 9.5367431640625e-07 ;  /* 0x00000010ff107435 */ /* 0x001fe200000001ff */
[----:B------:R-:W-:Y:S01]  /*11e0*/  MOV R17, 0x1f ;  /* 0x0000001f00117802 */ /* 0x000fe20000000f00 */
[----:B------:R-:W-:Y:S01]  /*11f0*/  IMAD.MOV.U32 R14, RZ, RZ, -0x1 ;  /* 0xffffffffff0e7424 */ /* 0x000fe200078e00ff */
[----:B------:R-:W-:-:S02]  /*1200*/  MOV R8, 0x1230 ;  /* 0x0000123000087802 */ /* 0x000fc40000000f00 */
[----:B------:R-:W-:Y:S02]  /*1210*/  MOV R19, R12 ;  /* 0x0000000c00137202 */ /* 0x000fe40000000f00 */
[----:B------:R-:W-:Y:S05]  /*1220*/  CALL.REL.NOINC `($__internal_67_$__cuda_sm70_shflsync_bfly_p) ;  /* 0x0000061000007944 */ /* 0x000fea0003c00000 */
[----:B0-----:R-:W-:Y:S01]  /*1230*/  HFMA2.MMA R17, -RZ, RZ, 0, 1.847743988037109375e-06 ;  /* 0x0000001fff117435 */ /* 0x001fe200000001ff */
[----:B-1----:R-:W-:Y:S01]  /*1240*/  MOV R15, R14 ;  /* 0x0000000e000f7202 */ /* 0x002fe20000000f00 */
[----:B------:R-:W-:Y:S01]  /*1250*/  IMAD.MOV.U32 R16, RZ, RZ, 0x1 ;  /* 0x00000001ff107424 */ /* 0x000fe200078e00ff */
[----:B------:R-:W-:Y:S02]  /*1260*/  MOV R19, R13 ;  /* 0x0000000d00137202 */ /* 0x000fe40000000f00 */
[----:B------:R-:W-:Y:S02]  /*1270*/  MOV R14, 0xffffffff ;  /* 0xffffffff000e7802 */ /* 0x000fe40000000f00 */
[----:B------:R-:W-:Y:S02]  /*1280*/  MOV R8, 0x12a0 ;  /* 0x000012a000087802 */ /* 0x000fe40000000f00 */
[----:B------:R-:W-:Y:S05]  /*1290*/  CALL.REL.NOINC `($__internal_67_$__cuda_sm70_shflsync_bfly_p) ;  /* 0x000005a000007944 */ /* 0x000fea0003c00000 */
[----:B0-----:R-:W-:Y:S01]  /*12a0*/  HFMA2.MMA R16, -RZ, RZ, 0, 1.1920928955078125e-07 ;  /* 0x00000002ff107435 */ /* 0x001fe200000001ff */
[----:B-1----:R-:W-:Y:S01]  /*12b0*/  FADD.FTZ R19, R13, R14 ;  /* 0x0000000e0d137221 */ /* 0x002fe20000010000 */
[----:B------:R-:W-:Y:S01]  /*12c0*/  MOV R14, 0xffffffff ;  /* 0xffffffff000e7802 */ /* 0x000fe20000000f00 */
[----:B------:R-:W-:Y:S01]  /*12d0*/  IMAD.MOV.U32 R17, RZ, RZ, 0x1f ;  /* 0x0000001fff117424 */ /* 0x000fe200078e00ff */
[----:B------:R-:W-:-:S02]  /*12e0*/  MOV R8, 0x1300 ;  /* 0x0000130000087802 */ /* 0x000fc40000000f00 */
[----:B------:R-:W-:Y:S05]  /*12f0*/  CALL.REL.NOINC `($__internal_67_$__cuda_sm70_shflsync_bfly_p) ;  /* 0x0000054000007944 */ /* 0x000fea0003c00000 */
[----:B0-----:R-:W-:Y:S01]  /*1300*/  HFMA2.MMA R16, -RZ, RZ, 0, 2.384185791015625e-07 ;  /* 0x00000004ff107435 */ /* 0x001fe200000001ff */
[----:B-1----:R-:W-:Y:S01]  /*1310*/  FADD.FTZ R19, R19, R14 ;  /* 0x0000000e13137221 */ /* 0x002fe20000010000 */
[----:B------:R-:W-:Y:S01]  /*1320*/  MOV R17, 0x1f ;  /* 0x0000001f00117802 */ /* 0x000fe20000000f00 */
[----:B------:R-:W-:Y:S01]  /*1330*/  IMAD.MOV.U32 R14, RZ, RZ, -0x1 ;  /* 0xffffffffff0e7424 */ /* 0x000fe200078e00ff */
[----:B------:R-:W-:-:S02]  /*1340*/  MOV R8, 0x1360 ;  /* 0x0000136000087802 */ /* 0x000fc40000000f00 */
[----:B------:R-:W-:Y:S05]  /*1350*/  CALL.REL.NOINC `($__internal_67_$__cuda_sm70_shflsync_bfly_p) ;  /* 0x000004e000007944 */ /* 0x000fea0003c00000 */
[----:B0-----:R-:W-:Y:S01]  /*1360*/  HFMA2.MMA R16, -RZ, RZ, 0, 4.76837158203125e-07 ;  /* 0x00000008ff107435 */ /* 0x001fe200000001ff */
[----:B-1----:R-:W-:Y:S01]  /*1370*/  FADD.FTZ R19, R19, R14 ;  /* 0x0000000e13137221 */ /* 0x002fe20000010000 */
[----:B------:R-:W-:-:S02]  /*1380*/  MOV R17, 0x1f ;  /* 0x0000001f00117802 */ /* 0x000fc40000000f00 */
[----:B------:R-:W-:Y:S02]  /*1390*/  MOV R14, 0xffffffff ;  /* 0xffffffff000e7802 */ /* 0x000fe40000000f00 */
[----:B------:R-:W-:Y:S02]  /*13a0*/  MOV R8, 0x13c0 ;  /* 0x000013c000087802 */ /* 0x000fe40000000f00 */
[----:B------:R-:W-:Y:S05]  /*13b0*/  CALL.REL.NOINC `($__internal_67_$__cuda_sm70_shflsync_bfly_p) ;  /* 0x0000048000007944 */ /* 0x000fea0003c00000 */
[----:B-1----:R-:W-:Y:S01]  /*13c0*/  FADD.FTZ R13, R19, R14 ;  /* 0x0000000e130d7221 */ /* 0x002fe20000010000 */
[----:B0-----:R-:W-:Y:S01]  /*13d0*/  HFMA2.MMA R16, -RZ, RZ, 0, 9.5367431640625e-07 ;  /* 0x00000010ff107435 */ /* 0x001fe200000001ff */
[----:B------:R-:W-:Y:S01]  /*13e0*/  IMAD.MOV.U32 R17, RZ, RZ, 0x1f ;  /* 0x0000001fff117424 */ /* 0x000fe200078e00ff */
[----:B------:R-:W-:Y:S02]  /*13f0*/  MOV R14, 0xffffffff ;  /* 0xffffffff000e7802 */ /* 0x000fe40000000f00 */
[----:B------:R-:W-:Y:S02]  /*1400*/  MOV R19, R13 ;  /* 0x0000000d00137202 */ /* 0x000fe40000000f00 */
[----:B------:R-:W-:Y:S02]  /*1410*/  MOV R8, 0x1430 ;  /* 0x0000143000087802 */ /* 0x000fe40000000f00 */
[----:B------:R-:W-:Y:S05]  /*1420*/  CALL.REL.NOINC `($__internal_67_$__cuda_sm70_shflsync_bfly_p) ;  /* 0x0000041000007944 */ /* 0x000fea0003c00000 */
[----:B0-----:R-:W-:Y:S01]  /*1430*/  HFMA2.MMA R17, -RZ, RZ, 0, 1.847743988037109375e-06 ;  /* 0x0000001fff117435 */ /* 0x001fe200000001ff */
[----:B-1----:R-:W-:Y:S01]  /*1440*/  MOV R18, R14 ;  /* 0x0000000e00127202 */ /* 0x002fe20000000f00 */
[----:B------:R-:W-:Y:S01]  /*1450*/  IMAD.MOV.U32 R16, RZ, RZ, 0x1 ;  /* 0x00000001ff107424 */ /* 0x000fe200078e00ff */
[----:B------:R-:W-:-:S02]  /*1460*/  MOV R19, R11 ;  /* 0x0000000b00137202 */ /* 0x000fc40000000f00 */
[----:B------:R-:W-:Y:S02]  /*1470*/  MOV R14, 0xffffffff ;  /* 0xffffffff000e7802 */ /* 0x000fe40000000f00 */
[----:B------:R-:W-:Y:S02]  /*1480*/  MOV R8, 0x14a0 ;  /* 0x000014a000087802 */ /* 0x000fe40000000f00 */
[----:B------:R-:W-:Y:S05]  /*1490*/  CALL.REL.NOINC `($__internal_67_$__cuda_sm70_shflsync_bfly_p) ;  /* 0x000003a000007944 */ /* 0x000fea0003c00000 */
[----:B0-----:R-:W-:Y:S01]  /*14a0*/  HFMA2.MMA R16, -RZ, RZ, 0, 1.1920928955078125e-07 ;  /* 0x00000002ff107435 */ /* 0x001fe200000001ff */
[----:B-1----:R-:W-:Y:S01]  /*14b0*/  FADD.FTZ R19, R11, R14 ;  /* 0x0000000e0b137221 */ /* 0x002fe20000010000 */
[----:B------:R-:W-:Y:S01]  /*14c0*/  MOV R17, 0x1f ;  /* 0x0000001f00117802 */ /* 0x000fe20000000f00 */
[----:B------:R-:W-:Y:S01]  /*14d0*/  IMAD.MOV.U32 R14, RZ, RZ, -0x1 ;  /* 0xffffffffff0e7424 */ /* 0x000fe200078e00ff */
[----:B------:R-:W-:Y:S02]  /*14e0*/  MOV R8, 0x1500 ;  /* 0x0000150000087802 */ /* 0x000fe40000000f00 */
[----:B------:R-:W-:Y:S05]  /*14f0*/  CALL.REL.NOINC `($__internal_67_$__cuda_sm70_shflsync_bfly_p) ;  /* 0x0000034000007944 */ /* 0x000fea0003c00000 */
[----:B0-----:R-:W-:Y:S01]  /*1500*/  HFMA2.MMA R16, -RZ, RZ, 0, 2.384185791015625e-07 ;  /* 0x00000004ff107435 */ /* 0x001fe200000001ff */
[----:B-1----:R-:W-:Y:S01]  /*1510*/  FADD.FTZ R19, R19, R14 ;  /* 0x0000000e13137221 */ /* 0x002fe20000010000 */
[----:B------:R-:W-:Y:S02]  /*1520*/  MOV R17, 0x1f ;  /* 0x0000001f00117802 */ /* 0x000fe40000000f00 */
[----:B------:R-:W-:-:S02]  /*1530*/  MOV R14, 0xffffffff ;  /* 0xffffffff000e7802 */ /* 0x000fc40000000f00 */
        /* <DEDUP_REMOVED lines=10> */
[----:B------:R-:W-:Y:S02]  /*15e0*/  MOV R17, 0x1f ;  /* 0x0000001f00117802 */ /* 0x000fe40000000f00 */
[----:B------:R-:W-:Y:S01]  /*15f0*/  MOV R14, 0xffffffff ;  /* 0xffffffff000e7802 */ /* 0x000fe20000000f00 */
[----:B------:R-:W-:Y:S01]  /*1600*/  IMAD.MOV.U32 R19, RZ, RZ, R11 ;  /* 0x000000ffff137224 */ /* 0x000fe200078e000b */
[----:B------:R-:W-:-:S02]  /*1610*/  MOV R8, 0x1630 ;  /* 0x0000163000087802 */ /* 0x000fc40000000f00 */
[----:B------:R-:W-:Y:S05]  /*1620*/  CALL.REL.NOINC `($__internal_67_$__cuda_sm70_shflsync_bfly_p) ;  /* 0x0000021000007944 */ /* 0x000fea0003c00000 */
[----:B0-----:R-:W-:Y:S01]  /*1630*/  HFMA2.MMA R16, -RZ, RZ, 0, 5.9604644775390625e-08 ;  /* 0x00000001ff107435 */ /* 0x001fe200000001ff */
[----:B-1----:R-:W-:Y:S01]  /*1640*/  MOV R20, R14 ;  /* 0x0000000e00147202 */ /* 0x002fe20000000f00 */
[----:B------:R-:W-:Y:S01]  /*1650*/  IMAD.MOV.U32 R14, RZ, RZ, -0x1 ;  /* 0xffffffffff0e7424 */ /* 0x000fe200078e00ff */
[----:B------:R-:W-:-:S02]  /*1660*/  MOV R19, R10 ;  /* 0x0000000a00137202 */ /* 0x000fc40000000f00 */
[----:B------:R-:W-:Y:S02]  /*1670*/  MOV R17, 0x1f ;  /* 0x0000001f00117802 */ /* 0x000fe40000000f00 */
[----:B------:R-:W-:Y:S02]  /*1680*/  MOV R8, 0x16a0 ;  /* 0x000016a000087802 */ /* 0x000fe40000000f00 */
[----:B------:R-:W-:Y:S05]  /*1690*/  CALL.REL.NOINC `($__internal_67_$__cuda_sm70_shflsync_bfly_p) ;  /* 0x000001a000007944 */ /* 0x000fea0003c00000 */
[----:B0-----:R-:W-:Y:S01]  /*16a0*/  HFMA2.MMA R16, -RZ, RZ, 0, 1.1920928955078125e-07 ;  /* 0x00000002ff107435 */ /* 0x001fe200000001ff */
[----:B-1----:R-:W-:Y:S01]  /*16b0*/  FADD.FTZ R19, R10, R14 ;  /* 0x0000000e0a137221 */ /* 0x002fe20000010000 */
[----:B------:R-:W-:Y:S02]  /*16c0*/  MOV R17, 0x1f ;  /* 0x0000001f00117802 */ /* 0x000fe40000000f00 */
[----:B------:R-:W-:Y:S02]  /*16d0*/  MOV R14, 0xffffffff ;  /* 0xffffffff000e7802 */ /* 0x000fe40000000f00 */
[----:B------:R-:W-:Y:S02]  /*16e0*/  MOV R8, 0x1700 ;  /* 0x0000170000087802 */ /* 0x000fe40000000f00 */
[----:B------:R-:W-:Y:S05]  /*16f0*/  CALL.REL.NOINC `($__internal_67_$__cuda_sm70_shflsync_bfly_p) ;  /* 0x0000014000007944 */ /* 0x000fea0003c00000 */
[----:B0-----:R-:W-:Y:S01]  /*1700*/  HFMA2.MMA R16, -RZ, RZ, 0, 2.384185791015625e-07 ;  /* 0x00000004ff107435 */ /* 0x001fe200000001ff */
[----:B-1----:R-:W-:Y:S01]  /*1710*/  FADD.FTZ R19, R19, R14 ;  /* 0x0000000e13137221 */ /* 0x002fe20000010000 */
[----:B------:R-:W-:Y:S01]  /*1720*/  MOV R14, 0xffffffff ;  /* 0xffffffff000e7802 */ /* 0x000fe20000000f00 */
[----:B------:R-:W-:Y:S01]  /*1730*/  IMAD.MOV.U32 R17, RZ, RZ, 0x1f ;  /* 0x0000001fff117424 */ /* 0x000fe200078e00ff */
        /* <DEDUP_REMOVED lines=8> */
[----:B0-----:R-:W-:Y:S01]  /*17c0*/  HFMA2.MMA R17, -RZ, RZ, 0, 1.847743988037109375e-06 ;  /* 0x0000001fff117435 */ /* 0x001fe200000001ff */
[----:B-1----:R-:W-:Y:S01]  /*17d0*/  FADD.FTZ R19, R19, R14 ;  /* 0x0000000e13137221 */ /* 0x002fe20000010000 */
[----:B------:R-:W-:Y:S01]  /*17e0*/  MOV R14, 0xffffffff ;  /* 0xffffffff000e7802 */ /* 0x000fe20000000f00 */
[----:B------:R-:W-:Y:S01]  /*17f0*/  IMAD.MOV.U32 R16, RZ, RZ, 0x10 ;  /* 0x00000010ff107424 */ /* 0x000fe200078e00ff */
[----:B------:R-:W-:Y:S02]  /*1800*/  MOV R8, 0x1820 ;  /* 0x0000182000087802 */ /* 0x000fe40000000f00 */
[----:B------:R-:W-:Y:S05]  /*1810*/  CALL.REL.NOINC `($__internal_67_$__cuda_sm70_shflsync_bfly_p) ;  /* 0x0000002000007944 */ /* 0x000fea0003c00000 */
[----:B-1----:R-:W-:Y:S01]  /*1820*/  MOV R8, R14 ;  /* 0x0000000e00087202 */ /* 0x002fe20000000f00 */
[----:B0-----:R-:W-:Y:S05]  /*1830*/  BRA `(.L_x_1202) ;  /* 0xfffff58000007947 */ /* 0x001fea000383ffff */
        .weak           $__internal_67_$__cuda_sm70_shflsync_bfly_p
        .type           $__internal_67_$__cuda_sm70_shflsync_bfly_p,@function
        .size           $__internal_67_$__cuda_sm70_shflsync_bfly_p,(.L_x_2304 - $__internal_67_$__cuda_sm70_shflsync_bfly_p)
$__internal_67_$__cuda_sm70_shflsync_bfly_p:
[----:B------:R-:W-:Y:S01]  /*1840*/  HFMA2.MMA R9, -RZ, RZ, 0, 0 ;  /* 0x00000000ff097435 */ /* 0x000fe200000001ff */
[----:B------:R-:W-:Y:S04]  /*1850*/  WARPSYNC R14 ;  /* 0x0000000e00007348 */ /* 0x000fe80003800000 */
[----:B------:R0:W1:Y:S01]  /*1860*/  SHFL.BFLY PT, R14, R19, R16, R17 ;  /* 0x0c000010130e7389 */ /* 0x00006200000e0011 */
[----:B------:R-:W-:Y:S05]  /*1870*/  RET.REL.NODEC R8 `(_ZN10layer_norm40ln_parallel_residual_bwd_finalize_kernelINS_22Kernel_traits_finalizeILj768Ef6__halfS2_S2_fjLb0ELj1024ELj4ENS_18Kernel_traits_baseILj768EfS2_S2_S2_fjLj1024EEEEELb0EEEvNS_9BwdParamsE) ;  /* 0xffffe78008007950 */ /* 0x000fea0003c3ffff */
.L_x_1203:
        /* <DEDUP_REMOVED lines=16> */
.L_x_2304:


//--------------------- .text._ZN10layer_norm31ln_parallel_residual_bwd_kernelINS_13Kernel_traitsIf6__halfS2_S2_fjLj768ELj1ELj4ELj1ELj16ENS_18Kernel_traits_baseILj768EfS2_S2_S2_fjLj128EEEEELb1ELb1ELb0EEEvNS_9BwdParamsE --------------------------
	.section	.text._ZN10layer_norm31ln_parallel_residual_bwd_kernelINS_13Kernel_traitsIf6__halfS2_S2_fjLj768ELj1ELj4ELj1ELj16ENS_18Kernel_traits_baseILj768EfS2_S2_S2_fjLj128EEEEELb1ELb1ELb0EEEvNS_9BwdParamsE,"ax",@progbits
	.sectioninfo	@"SHI_REGISTERS=189"
	.align	128
        .global         _ZN10layer_norm31ln_parallel_residual_bwd_kernelINS_13Kernel_traitsIf6__halfS2_S2_fjLj768ELj1ELj4ELj1ELj16ENS_18Kernel_traits_baseILj768EfS2_S2_S2_fjLj128EEEEELb1ELb1ELb0EEEvNS_9BwdParamsE
        .type           _ZN10layer_norm31ln_parallel_residual_bwd_kernelINS_13Kernel_traitsIf6__halfS2_S2_fjLj768ELj1ELj4ELj1ELj16ENS_18Kernel_traits_baseILj768EfS2_S2_S2_fjLj128EEEEELb1ELb1ELb0EEEvNS_9BwdParamsE,@function
        .size           _ZN10layer_norm31ln_parallel_residual_bwd_kernelINS_13Kernel_traitsIf6__halfS2_S2_fjLj768ELj1ELj4ELj1ELj16ENS_18Kernel_traits_baseILj768EfS2_S2_S2_fjLj128EEEEELb1ELb1ELb0EEEvNS_9BwdParamsE,(.L_x_2305 - _ZN10layer_norm31ln_parallel_residual_bwd_kernelINS_13Kernel_traitsIf6__halfS2_S2_fjLj768ELj1ELj4ELj1ELj16ENS_18Kernel_traits_baseILj768EfS2_S2_S2_fjLj128EEEEELb1ELb1ELb0EEEvNS_9BwdParamsE)
        .other          _ZN10layer_norm31ln_parallel_residual_bwd_kernelINS_13Kernel_traitsIf6__halfS2_S2_fjLj768ELj1ELj4ELj1ELj16ENS_18Kernel_traits_baseILj768EfS2_S2_S2_fjLj128EEEEELb1ELb1ELb0EEEvNS_9BwdParamsE,@"STO_CUDA_ENTRY STV_DEFAULT"
_ZN10layer_norm31ln_parallel_residual_bwd_kernelINS_13Kernel_traitsIf6__halfS2_S2_fjLj768ELj1ELj4ELj1ELj16ENS_18Kernel_traits_baseILj768EfS2_S2_S2_fjLj128EEEEELb1ELb1ELb0EEEvNS_9BwdParamsE:
.text._ZN10layer_norm31ln_parallel_residual_bwd_kernelINS_13Kernel_traitsIf6__halfS2_S2_fjLj768ELj1ELj4ELj1ELj16ENS_18Kernel_traits_baseILj768EfS2_S2_S2_fjLj128EEEEELb1ELb1ELb0EEEvNS_9BwdParamsE:
        /* <DEDUP_REMOVED lines=58> */
.L_x_1220:
        /* <DEDUP_REMOVED lines=73> */
[----:B------:R-:W-:Y:S01]  /*0830*/  FADD.FTZ R155, -R162, R161 ;  /* 0x000000a1a29b7221 */ /* 0x000fe20000010100 */
[--C-:B------:R-:W-:Y:S01]  /*0840*/  HADD2.F32 R101, -RZ, R102.reuse.H0_H0 ;  /* 0x20000066ff657230 */ /* 0x100fe20000004100 */
[----:B------:R-:W-:Y:S02]  /*0850*/  FADD.FTZ R96, R99, R156 ;  /* 0x0000009c63607221 */ /* 0x000fe40000010000 */
[----:B------:R-:W-:Y:S01]  /*0860*/  FFMA.FTZ R97, R153, R156, R97 ;  /* 0x0000009c99617223 */ /* 0x000fe20000010061 */
[----:B------:R-:W-:Y:S01]  /*0870*/  HADD2.F32 R102, -RZ, R102.H1_H1 ;  /* 0x30000066ff667230 */ /* 0x000fe20000004100 */
[----:B------:R-:W-:-:S02]  /*0880*/  FMUL.FTZ R155, R116, R155 ;  /* 0x0000009b749b7220 */ /* 0x000fc40000410000 */
[----:B------:R-:W-:Y:S02]  /*0890*/  FMUL.FTZ R158, R80, R101 ;  /* 0x00000065509e7220 */ /* 0x000fe40000410000 */
        /* <DEDUP_REMOVED lines=31> */
.L_x_1207:
[----:B-1----:R-:W-:Y:S05]  /*0a90*/  BSYNC B1 ;  /* 0x0000000000017941 */ /* 0x002fea0003800000 */
.L_x_1206:
        /* <DEDUP_REMOVED lines=96> */
.L_x_1209:
[----:B------:R-:W-:Y:S05]  /*10a0*/  BSYNC B1 ;  /* 0x0000000000017941 */ /* 0x000fea0003800000 */
.L_x_1208:
        /* <DEDUP_REMOVED lines=95> */
.L_x_1211:
[----:B------:R-:W-:Y:S05]  /*16a0*/  BSYNC B1 ;  /* 0x0000000000017941 */ /* 0x000fea0003800000 */
.L_x_1210:
[----:B------:R-:W-:Y:S05]  /*16b0*/  BRA.DIV ~URZ, `(.L_x_1212) ;  /* 0x000027d27f007947 */ /* 0x000fea000b800000 */
[----:B------:R0:W1:Y:S02]  /*16c0*/  SHFL.BFLY PT, R98, R165, 0x1, 0x1f ;  /* 0x0c201f00a5627f89 */ /* 0x00006400000e0000 */
.L_x_1221:
        /* <DEDUP_REMOVED lines=18> */
.L_x_1222:
        /* <DEDUP_REMOVED lines=15> */
[C---:B-----5:R-:W-:Y:S02]  /*18e0*/  FMUL.FTZ R97, R116.reuse, R97 ;  /* 0x0000006174617220 */ /* 0x060fe40000410000 */
[----:B------:R-:W-:Y:S01]  /*18f0*/  @P6 HADD2.F32 R96, -RZ, R12.H0_H0 ;  /* 0x2000000cff606230 */ /* 0x000fe20000004100 */
[----:B-1----:R-:W-:Y:S01]  /*1900*/  FFMA.FTZ R101, R153, R102, R171 ;  /* 0x0000006699657223 */ /* 0x002fe200000100ab */
[--C-:B------:R-:W-:Y:S01]  /*1910*/  @P6 HADD2.F32 R162, -RZ, R13.reuse.H1_H1 ;  /* 0x3000000dffa26230 */ /* 0x100fe20000004100 */
[----:B------:R-:W-:Y:S01]  /*1920*/  FMUL.FTZ R99, R116, R99 ;  /* 0x0000006374637220 */ /* 0x000fe20000410000 */
[----:B------:R-:W-:Y:S01]  /*1930*/  @P6 HADD2.F32 R103, -RZ, R13.H0_H0 ;  /* 0x2000000dff676230 */ /* 0x000fe20000004100 */
[----:B------:R-:W-:Y:S01]  /*1940*/  @P6 FADD.FTZ R97, R97, R96 ;  /* 0x0000006061616221 */ /* 0x000fe20000010000 */
[----:B------:R-:W-:Y:S01]  /*1950*/  MOV R96, R104 ;  /* 0x0000006800607202 */ /* 0x000fe20000000f00 */
[----:B------:R-:W-:Y:S01]  /*1960*/  FADD.FTZ R101, R156, -R101 ;  /* 0x800000659c657221 */ /* 0x000fe20000010000 */
[----:B------:R-:W-:Y:S01]  /*1970*/  @P6 HADD2.F32 R169, -RZ, R14.H1_H1 ;  /* 0x3000000effa96230 */ /* 0x000fe20000004100 */
[----:B------:R-:W-:Y:S01]  /*1980*/  FMUL.FTZ R168, R97, c[0x0][0x1e8] ;  /* 0x00007a0061a87a20 */ /* 0x000fe20000410000 */
[----:B------:R-:W-:Y:S01]  /*1990*/  LOP3.LUT P1, RZ, R96, 0xff, RZ, 0xc0, !PT ;  /* 0x000000ff60ff7812 */ /* 0x000fe2000782c0ff */
[----:B------:R-:W-:Y:S01]  /*19a0*/  FFMA.FTZ R167, R155, R102, R171 ;  /* 0x000000669ba77223 */ /* 0x000fe200000100ab */
[----:B------:R-:W-:Y:S01]  /*19b0*/  @P0 MOV R96, R2 ;  /* 0x0000000200600202 */ /* 0x000fe20000000f00 */
[----:B------:R-:W-:Y:S01]  /*19c0*/  FMUL.FTZ R98, R116, R101 ;  /* 0x0000006574627220 */ /* 0x000fe20000410000 */
[----:B------:R-:W-:Y:S01]  /*19d0*/  FSEL R170, R168, RZ, P1 ;  /* 0x000000ffa8aa7208 */ /* 0x000fe20000800000 */
[----:B------:R-:W-:Y:S01]  /*19e0*/  FADD.FTZ R167, R158, -R167 ;  /* 0x800000a79ea77221 */ /* 0x000fe20000010000 */
[----:B------:R-:W-:Y:S01]  /*19f0*/  @P0 LOP3.LUT P1, RZ, R96, 0xff, RZ, 0xc0, !PT ;  /* 0x000000ff60ff0812 */ /* 0x000fe2000782c0ff */
[----:B------:R-:W-:-:S02]  /*1a00*/  FFMA.FTZ R96, R154, R102, R171 ;  /* 0x000000669a607223 */ /* 0x000fc400000100ab */
[----:B------:R-:W-:Y:S01]  /*1a10*/  @P6 FADD.FTZ R98, R98, R103 ;  /* 0x0000006762626221 */ /* 0x000fe20000010000 */
[----:B------:R-:W-:Y:S01]  /*1a20*/  @P0 FSEL R101, R168, RZ, P1 ;  /* 0x000000ffa8650208 */ /* 0x000fe20000800000 */
[----:B0-----:R-:W-:Y:S01]  /*1a30*/  FADD.FTZ R165, R157, -R96 ;  /* 0x800000609da57221 */ /* 0x001fe20000010000 */
[----:B------:R-:W-:Y:S01]  /*1a40*/  @P6 HADD2.F32 R96, -RZ, R12.H1_H1 ;  /* 0x3000000cff606230 */ /* 0x000fe20000004100 */
[----:B------:R-:W-:Y:S01]  /*1a50*/  LOP3.LUT P1, RZ, R104, 0xff00, RZ, 0xc0, !PT ;  /* 0x0000ff0068ff7812 */ /* 0x000fe2000782c0ff */
[C---:B------:R-:W-:Y:S01]  /*1a60*/  FMUL.FTZ R167, R116.reuse, R167 ;  /* 0x000000a774a77220 */ /* 0x040fe20000410000 */
[----:B------:R-:W-:Y:S01]  /*1a70*/  @P0 F2FP.PACK_AB R101, RZ, R101 ;  /* 0x00000065ff65023e */ /* 0x000fe200000000ff */
[----:B------:R-:W-:Y:S02]  /*1a80*/  FMUL.FTZ R165, R116, R165 ;  /* 0x000000a574a57220 */ /* 0x000fe40000410000 */
[----:B------:R-:W-:Y:S01]  /*1a90*/  @P6 FADD.FTZ R99, R99, R96 ;  /* 0x0000006063636221 */ /* 0x000fe20000010000 */
[----:B------:R-:W-:Y:S01]  /*1aa0*/  @P6 HADD2.F32 R96, -RZ, R14.H0_H0 ;  /* 0x2000000eff606230 */ /* 0x000fe20000004100 */
[----:B------:R-:W-:Y:S01]  /*1ab0*/  @P6 FADD.FTZ R165, R165, R162 ;  /* 0x000000a2a5a56221 */ /* 0x000fe20000010000 */
[----:B------:R-:W-:Y:S01]  /*1ac0*/  @P0 PRMT R92, R101, 0x7610, R92 ;  /* 0x00007610655c0816 */ /* 0x000fe2000000005c */
[----:B------:R-:W-:-:S02]  /*1ad0*/  FFMA.FTZ R162, R160, R102, R171 ;  /* 0x00000066a0a27223 */ /* 0x000fc400000100ab */
[----:B------:R-:W-:Y:S02]  /*1ae0*/  FMUL.FTZ R174, R99, c[0x0][0x1e8] ;  /* 0x00007a0063ae7a20 */ /* 0x000fe40000410000 */
[----:B------:R-:W-:Y:S02]  /*1af0*/  FADD.FTZ R103, R159, -R162 ;  /* 0x800000a29f677221 */ /* 0x000fe40000010000 */
[----:B------:R-:W-:Y:S01]  /*1b00*/  FMUL.FTZ R176, R98, c[0x0][0x1e8] ;  /* 0x00007a0062b07a20 */ /* 0x000fe20000410000 */
[----:B------:R-:W-:Y:S01]  /*1b10*/  FSEL R175, R174, RZ, P1 ;  /* 0x000000ffaeaf7208 */ /* 0x000fe20000800000 */
[----:B------:R-:W-:Y:S01]  /*1b20*/  @P6 FADD.FTZ R167, R167, R96 ;  /* 0x00000060a7a76221 */ /* 0x000fe20000010000 */
[----:B------:R-:W-:Y:S01]  /*1b30*/  LOP3.LUT P1, RZ, R104, 0xff0000, RZ, 0xc0, !PT ;  /* 0x00ff000068ff7812 */ /* 0x000fe2000782c0ff */
[----:B------:R-:W-:Y:S02]  /*1b40*/  FMUL.FTZ R96, R116, R103 ;  /* 0x0000006774607220 */ /* 0x000fe40000410000 */
[-CC-:B------:R-:W-:Y:S01]  /*1b50*/  FFMA.FTZ R103, R161, R102.reuse, R171.reuse ;  /* 0x00000066a1677223 */ /* 0x180fe200000100ab */
[----:B------:R-:W-:Y:S01]  /*1b60*/  FSEL R177, R176, RZ, P1 ;  /* 0x000000ffb0b17208 */ /* 0x000fe20000800000 */
[----:B------:R-:W-:Y:S01]  /*1b70*/  FMUL.FTZ R178, R165, c[0x0][0x1e8] ;  /* 0x00007a00a5b27a20 */ /* 0x000fe20000410000 */
[----:B------:R-:W-:Y:S01]  /*1b80*/  LOP3.LUT P1, RZ, R104, 0xff000000, RZ, 0xc0, !PT ;  /* 0xff00000068ff7812 */ /* 0x000fe2000782c0ff */
[----:B------:R-:W-:-:S02]  /*1b90*/  FFMA.FTZ R162, R166, R102, R171 ;  /* 0x00000066a6a27223 */ /* 0x000fc400000100ab */
[----:B------:R-:W-:Y:S01]  /*1ba0*/  FADD.FTZ R103, R164, -R103 ;  /* 0x80000067a4677221 */ /* 0x000fe20000010000 */
[----:B------:R-:W-:Y:S01]  /*1bb0*/  FSEL R180, R178, RZ, P1 ;  /* 0x000000ffb2b47208 */ /* 0x000fe20000800000 */
[----:B------:R-:W-:Y:S01]  /*1bc0*/  @P6 FADD.FTZ R96, R96, R169 ;  /* 0x000000a960606221 */ /* 0x000fe20000010000 */
[----:B------:R-:W-:Y:S01]  /*1bd0*/  LOP3.LUT P1, RZ, R105, 0xff, RZ, 0xc0, !PT ;  /* 0x000000ff69ff7812 */ /* 0x000fe2000782c0ff */
[----:B------:R-:W-:Y:S01]  /*1be0*/  FMUL.FTZ R179, R167, c[0x0][0x1e8] ;  /* 0x00007a00a7b37a20 */ /* 0x000fe20000410000 */
[--C-:B------:R-:W-:Y:S01]  /*1bf0*/  @P6 HADD2.F32 R169, -RZ, R15.reuse.H0_H0 ;  /* 0x2000000fffa96230 */ /* 0x100fe20000004100 */
[----:B------:R-:W-:Y:S01]  /*1c00*/  FADD.FTZ R171, R163, -R162 ;  /* 0x800000a2a3ab7221 */ /* 0x000fe20000010000 */
[----:B------:R-:W-:Y:S01]  /*1c10*/  @P6 HADD2.F32 R162, -RZ, R15.H1_H1 ;  /* 0x3000000fffa26230 */ /* 0x000fe20000004100 */
[----:B------:R-:W-:Y:S01]  /*1c20*/  FMUL.FTZ R168, R116, R103 ;  /* 0x0000006774a87220 */ /* 0x000fe20000410000 */
[----:B------:R-:W-:Y:S01]  /*1c30*/  FSEL R181, R179, RZ, P1 ;  /* 0x000000ffb3b57208 */ /* 0x000fe20000800000 */
[----:B------:R-:W-:Y:S01]  /*1c40*/  FMUL.FTZ R182, R96, c[0x0][0x1e8] ;  /* 0x00007a0060b67a20 */ /* 0x000fe20000410000 */
[----:B------:R-:W-:Y:S01]  /*1c50*/  LOP3.LUT P1, RZ, R105, 0xff00, RZ, 0xc0, !PT ;  /* 0x0000ff0069ff7812 */ /* 0x000fe2000782c0ff */
[----:B------:R-:W-:-:S02]  /*1c60*/  FMUL.FTZ R171, R116, R171 ;  /* 0x000000ab74ab7220 */ /* 0x000fc40000410000 */
[----:B------:R-:W-:Y:S01]  /*1c70*/  @P6 FADD.FTZ R168, R168, R169 ;  /* 0x000000a9a8a86221 */ /* 0x000fe20000010000 */
[----:B------:R-:W-:Y:S01]  /*1c80*/  FSEL R184, R182, RZ, P1 ;  /* 0x000000ffb6b87208 */ /* 0x000fe20000800000 */
[----:B------:R-:W-:Y:S01]  /*1c90*/  @P6 FADD.FTZ R171, R171, R162 ;  /* 0x000000a2abab6221 */ /* 0x000fe20000010000 */
[----:B------:R-:W-:Y:S01]  /*1ca0*/  ISETP.NE.U32.AND P1, PT, RZ, c[0x0][0x258], PT ;  /* 0x00009600ff007a0c */ /* 0x000fe20003f25070 */
[----:B------:R-:W-:Y:S01]  /*1cb0*/  FMUL.FTZ R183, R168, c[0x0][0x1e8] ;  /* 0x00007a00a8b77a20 */ /* 0x000fe20000410000 */
[----:B------:R-:W-:Y:S01]  /*1cc0*/  LOP3.LUT P6, RZ, R105, 0xff0000, RZ, 0xc0, !PT ;  /* 0x00ff000069ff7812 */ /* 0x000fe200078cc0ff */
[----:B------:R-:W-:Y:S01]  /*1cd0*/  FMUL.FTZ R185, R171, c[0x0][0x1e8] ;  /* 0x00007a00abb97a20 */ /* 0x000fe20000410000 */
[----:B------:R-:W-:Y:S02]  /*1ce0*/  ISETP.NE.AND.EX P1, PT, RZ, c[0x0][0x25c], PT, P1 ;  /* 0x00009700ff007a0c */ /* 0x000fe40003f25310 */
[----:B------:R-:W-:Y:S02]  /*1cf0*/  FSEL R169, R183, RZ, P6 ;  /* 0x000000ffb7a97208 */ /* 0x000fe40003000000 */
[----:B------:R-:W-:-:S04]  /*1d00*/  LOP3.LUT P6, RZ, R105, 0xff000000, RZ, 0xc0, !PT ;  /* 0xff00000069ff7812 */ /* 0x000fc800078cc0ff */
        /* <DEDUP_REMOVED lines=8> */
[----:B------:R-:W-:Y:S01]  /*1d90*/  F2FP.PACK_AB R97, R180, R177 ;  /* 0x000000b1b461723e */ /* 0x000fe200000000ff */
[----:B------:R-:W-:Y:S01]  /*1da0*/  IMAD.MOV.U32 R180, RZ, RZ, 0x10 ;  /* 0x00000010ffb47424 */ /* 0x000fe200078e00ff */
[----:B------:R-:W-:Y:S02]  /*1db0*/  @P1 F2FP.PACK_AB R103, RZ, R99 ;  /* 0x00000063ff67123e */ /* 0x000fe400000000ff */
[----:B------:R-:W-:Y:S02]  /*1dc0*/  @P1 F2FP.PACK_AB R165, RZ, R165 ;  /* 0x000000a5ffa5123e */ /* 0x000fe400000000ff */
[----:B------:R-:W-:Y:S02]  /*1dd0*/  @P1 F2FP.PACK_AB R162, RZ, R96 ;  /* 0x00000060ffa2123e */ /* 0x000fe400000000ff */
[----:B------:R-:W-:Y:S02]  /*1de0*/  @P1 F2FP.PACK_AB R173, RZ, R171 ;  /* 0x000000abffad123e */ /* 0x000fe400000000ff */
[----:B------:R-:W-:-:S02]  /*1df0*/  @P1 PRMT R89, R98, 0x7610, R89 ;  /* 0x0000761062591816 */ /* 0x000fc40000000059 */
[----:B------:R-:W-:Y:S02]  /*1e00*/  @P1 PRMT R90, R167, 0x7610, R90 ;  /* 0x00007610a75a1816 */ /* 0x000fe4000000005a */
[----:B------:R-:W-:Y:S02]  /*1e10*/  @P1 PRMT R91, R168, 0x7610, R91 ;  /* 0x00007610a85b1816 */ /* 0x000fe4000000005b */
[----:B------:R-:W-:Y:S01]  /*1e20*/  F2FP.PACK_AB R99, R186, R169 ;  /* 0x000000a9ba63723e */ /* 0x000fe200000000ff */
[----:B------:R-:W-:Y:S01]  /*1e30*/  @P6 IMAD.WIDE.U32 R168, R115, R180, c[0x0][0x258] ;  /* 0x0000960073a86625 */ /* 0x000fe200078e00b4 */
[----:B------:R-:W-:Y:S02]  /*1e40*/  @P1 PRMT R88, R88, 0x5410, R103 ;  /* 0x0000541058581816 */ /* 0x000fe40000000067 */
[----:B------:R-:W-:Y:S02]  /*1e50*/  @P1 PRMT R89, R89, 0x5410, R165 ;  /* 0x0000541059591816 */ /* 0x000fe400000000a5 */
[----:B------:R-:W-:-:S02]  /*1e60*/  @P1 PRMT R90, R90, 0x5410, R162 ;  /* 0x000054105a5a1816 */ /* 0x000fc400000000a2 */
[----:B------:R-:W-:Y:S02]  /*1e70*/  @P1 PRMT R91, R91, 0x5410, R173 ;  /* 0x000054105b5b1816 */ /* 0x000fe400000000ad */
[C---:B------:R-:W-:Y:S02]  /*1e80*/  @P0 LOP3.LUT P1, RZ, R2.reuse, 0xff00, RZ, 0xc0, !PT ;  /* 0x0000ff0002ff0812 */ /* 0x040fe4000782c0ff */
[----:B------:R-:W-:Y:S01]  /*1e90*/  F2FP.PACK_AB R96, R175, R170 ;  /* 0x000000aaaf60723e */ /* 0x000fe200000000ff */
[----:B------:R-:W-:Y:S01]  /*1ea0*/  @P6 STG.E.128 [R168.64], R88 ;  /* 0x00000058a8006986 */ /* 0x000fe2000c101d04 */
[----:B------:R-:W-:Y:S01]  /*1eb0*/  @P0 LOP3.LUT P6, RZ, R2, 0xff0000, RZ, 0xc0, !PT ;  /* 0x00ff000002ff0812 */ /* 0x000fe200078cc0ff */
[----:B------:R-:W-:Y:S01]  /*1ec0*/  IMAD.WIDE.U32 R170, R115, R180, c[0x0][0x248] ;  /* 0x0000920073aa7625 */ /* 0x000fe200078e00b4 */
[----:B------:R-:W-:Y:S02]  /*1ed0*/  @P0 FSEL R103, R174, RZ, P1 ;  /* 0x000000ffae670208 */ /* 0x000fe40000800000 */
[----:B------:R-:W-:-:S02]  /*1ee0*/  @P0 LOP3.LUT P1, RZ, R2, 0xff000000, RZ, 0xc0, !PT ;  /* 0xff00000002ff0812 */ /* 0x000fc4000782c0ff */
[----:B------:R-:W-:Y:S02]  /*1ef0*/  @P0 FSEL R162, R176, RZ, P6 ;  /* 0x000000ffb0a20208 */ /* 0x000fe40003000000 */
[C---:B------:R-:W-:Y:S02]  /*1f00*/  @P0 LOP3.LUT P6, RZ, R3.reuse, 0xff, RZ, 0xc0, !PT ;  /* 0x000000ff03ff0812 */ /* 0x040fe400078cc0ff */
[----:B------:R-:W-:Y:S02]  /*1f10*/  F2FP.PACK_AB R98, R184, R181 ;  /* 0x000000b5b862723e */ /* 0x000fe400000000ff */
[----:B------:R-:W-:Y:S02]  /*1f20*/  @P0 FSEL R165, R178, RZ, P1 ;  /* 0x000000ffb2a50208 */ /* 0x000fe40000800000 */
[----:B------:R-:W-:Y:S01]  /*1f30*/  @P0 LOP3.LUT P1, RZ, R3, 0xff00, RZ, 0xc0, !PT ;  /* 0x0000ff0003ff0812 */ /* 0x000fe2000782c0ff */
[----:B------:R0:W-:Y:S01]  /*1f40*/  STG.E.128 [R170.64], R96 ;  /* 0x00000060aa007986 */ /* 0x0001e2000c101d04 */
[----:B------:R-:W-:-:S02]  /*1f50*/  @P0 FSEL R167, R179, RZ, P6 ;  /* 0x000000ffb3a70208 */ /* 0x000fc40003000000 */
[----:B------:R-:W-:Y:S02]  /*1f60*/  @P0 LOP3.LUT P6, RZ, R3, 0xff0000, RZ, 0xc0, !PT ;  /* 0x00ff000003ff0812 */ /* 0x000fe400078cc0ff */
[----:B------:R-:W-:Y:S02]  /*1f70*/  @P0 F2FP.PACK_AB R162, RZ, R162 ;  /* 0x000000a2ffa2023e */ /* 0x000fe400000000ff */
[----:B------:R-:W-:Y:S02]  /*1f80*/  @P0 F2FP.PACK_AB R167, RZ, R167 ;  /* 0x000000a7ffa7023e */ /* 0x000fe400000000ff */
[----:B------:R-:W-:Y:S02]  /*1f90*/  @P0 F2FP.PACK_AB R103, RZ, R103 ;  /* 0x00000067ff67023e */ /* 0x000fe400000000ff */
[----:B------:R-:W-:Y:S02]  /*1fa0*/  @P0 F2FP.PACK_AB R165, RZ, R165 ;  /* 0x000000a5ffa5023e */ /* 0x000fe400000000ff */
[----:B------:R-:W-:-:S02]  /*1fb0*/  @P0 PRMT R93, R162, 0x7610, R93 ;  /* 0x00007610a25d0816 */ /* 0x000fc4000000005d */
[----:B------:R-:W-:Y:S02]  /*1fc0*/  @P0 PRMT R94, R167, 0x7610, R94 ;  /* 0x00007610a75e0816 */ /* 0x000fe4000000005e */
[----:B------:R-:W-:Y:S02]  /*1fd0*/  @P0 PRMT R92, R92, 0x5410, R103 ;  /* 0x000054105c5c0816 */ /* 0x000fe40000000067 */
[----:B0-----:R-:W-:Y:S02]  /*1fe0*/  @P0 FSEL R96, R182, RZ, P1 ;  /* 0x000000ffb6600208 */ /* 0x001fe40000800000 */
[----:B------:R-:W-:Y:S02]  /*1ff0*/  @P0 LOP3.LUT P1, RZ, R3, 0xff000000, RZ, 0xc0, !PT ;  /* 0xff00000003ff0812 */ /* 0x000fe4000782c0ff */
[----:B------:R-:W-:Y:S02]  /*2000*/  @P0 FSEL R97, R183, RZ, P6 ;  /* 0x000000ffb7610208 */ /* 0x000fe40003000000 */
[----:B------:R-:W-:-:S02]  /*2010*/  @P0 FSEL R99, R185, RZ, P1 ;  /* 0x000000ffb9630208 */ /* 0x000fc40000800000 */
[----:B------:R-:W-:Y:S02]  /*2020*/  @P0 F2FP.PACK_AB R97, RZ, R97 ;  /* 0x00000061ff61023e */ /* 0x000fe400000000ff */
[----:B------:R-:W-:Y:S02]  /*2030*/  @P0 F2FP.PACK_AB R98, RZ, R96 ;  /* 0x00000060ff62023e */ /* 0x000fe400000000ff */
[----:B------:R-:W-:Y:S02]  /*2040*/  @P0 F2FP.PACK_AB R99, RZ, R99 ;  /* 0x00000063ff63023e */ /* 0x000fe400000000ff */
[----:B------:R-:W-:Y:S02]  /*2050*/  @P0 LEA R96, P1, R115, c[0x0][0x250], 0x4 ;  /* 0x0000940073600a11 */ /* 0x000fe400078220ff */
[----:B------:R-:W-:Y:S02]  /*2060*/  @P0 PRMT R95, R97, 0x7610, R95 ;  /* 0x00007610615f0816 */ /* 0x000fe4000000005f */
[----:B------:R-:W-:-:S02]  /*2070*/  @P0 LEA.HI.X R97, R115, c[0x0][0x254], RZ, 0x4, P1 ;  /* 0x0000950073610a11 */ /* 0x000fc400008f24ff */
[----:B------:R-:W-:Y:S02]  /*2080*/  @P0 PRMT R93, R93, 0x5410, R165 ;  /* 0x000054105d5d0816 */ /* 0x000fe400000000a5 */
[----:B------:R-:W-:Y:S02]  /*2090*/  @P0 PRMT R94, R94, 0x5410, R98 ;  /* 0x000054105e5e0816 */ /* 0x000fe40000000062 */
[----:B------:R-:W-:Y:S02]  /*20a0*/  @P0 PRMT R95, R95, 0x5410, R99 ;  /* 0x000054105f5f0816 */ /* 0x000fe40000000063 */
[----:B------:R-:W-:-:S03]  /*20b0*/  IADD3 R115, R115, 0x20, RZ ;  /* 0x0000002073737810 */ /* 0x000fc60007ffe0ff */
[----:B------:R0:W-:Y:S04]  /*20c0*/  @P0 STG.E.128 [R96.64], R92 ;  /* 0x0000005c60000986 */ /* 0x0001e8000c101d04 */
.L_x_1215:
[----:B------:R-:W-:Y:S05]  /*20d0*/  BSYNC B1 ;  /* 0x0000000000017941 */ /* 0x000fea0003800000 */
.L_x_1214:
        /* <DEDUP_REMOVED lines=13> */
[--C-:B-1----:R-:W-:Y:S01]  /*21b0*/  FFMA.FTZ R101, R123, R102, R171.reuse ;  /* 0x000000667b657223 */ /* 0x102fe200000100ab */
[--C-:B------:R-:W-:Y:S01]  /*21c0*/  @P6 HADD2.F32 R162, -RZ, R9.reuse.H1_H1 ;  /* 0x30000009ffa26230 */ /* 0x100fe20000004100 */
[----:B------:R-:W-:Y:S01]  /*21d0*/  FMUL.FTZ R99, R116, R99 ;  /* 0x0000006374637220 */ /* 0x000fe20000410000 */
[----:B------:R-:W-:Y:S01]  /*21e0*/  @P6 HADD2.F32 R103, -RZ, R9.H0_H0 ;  /* 0x20000009ff676230 */ /* 0x000fe20000004100 */
[----:B------:R-:W-:Y:S01]  /*21f0*/  @P6 FADD.FTZ R97, R97, R96 ;  /* 0x0000006061616221 */ /* 0x000fe20000010000 */
[----:B------:R-:W-:Y:S01]  /*2200*/  MOV R96, R108 ;  /* 0x0000006c00607202 */ /* 0x000fe20000000f00 */
[----:B------:R-:W-:Y:S01]  /*2210*/  FFMA.FTZ R167, R125, R102, R171 ;  /* 0x000000667da77223 */ /* 0x000fe200000100ab */
[----:B------:R-:W-:Y:S01]  /*2220*/  @P6 HADD2.F32 R169, -RZ, R10.H1_H1 ;  /* 0x3000000affa96230 */ /* 0x000fe20000004100 */
        /* <DEDUP_REMOVED lines=9> */
[----:B------:R-:W-:Y:S01]  /*22c0*/  @P6 FADD.FTZ R98, R98, R103 ;  /* 0x0000006762626221 */ /* 0x000fe20000010000 */
[----:B------:R-:W-:Y:S01]  /*22d0*/  @P0 FSEL R101, R168, RZ, P1 ;  /* 0x000000ffa8650208 */ /* 0x000fe20000800000 */
[----:B------:R-:W-:Y:S01]  /*22e0*/  FADD.FTZ R165, R127, -R96 ;  /* 0x800000607fa57221 */ /* 0x000fe20000010000 */
[----:B------:R-:W-:Y:S01]  /*22f0*/  @P6 HADD2.F32 R96, -RZ, R8.H1_H1 ;  /* 0x30000008ff606230 */ /* 0x000fe20000004100 */
[----:B------:R-:W-:Y:S01]  /*2300*/  FMUL.FTZ R167, R116, R167 ;  /* 0x000000a774a77220 */ /* 0x000fe20000410000 */
[----:B------:R-:W-:Y:S01]  /*2310*/  LOP3.LUT P1, RZ, R108, 0xff00, RZ, 0xc0, !PT ;  /* 0x0000ff006cff7812 */ /* 0x000fe2000782c0ff */
[----:B------:R-:W-:Y:S01]  /*2320*/  FMUL.FTZ R165, R116, R165 ;  /* 0x000000a574a57220 */ /* 0x000fe20000410000 */
[----:B------:R-:W-:Y:S01]  /*2330*/  @P0 F2FP.PACK_AB R101, RZ, R101 ;  /* 0x00000065ff65023e */ /* 0x000fe200000000ff */
[----:B------:R-:W-:Y:S01]  /*2340*/  @P6 FADD.FTZ R99, R99, R96 ;  /* 0x0000006063636221 */ /* 0x000fe20000010000 */
[----:B------:R-:W-:Y:S01]  /*2350*/  @P6 HADD2.F32 R96, -RZ, R10.H0_H0 ;  /* 0x2000000aff606230 */ /* 0x000fe20000004100 */
[----:B------:R-:W-:Y:S01]  /*2360*/  @P6 FADD.FTZ R165, R165, R162 ;  /* 0x000000a2a5a56221 */ /* 0x000fe20000010000 */
[----:B------:R-:W-:Y:S01]  /*2370*/  @P0 PRMT R92, R101, 0x7610, R92 ;  /* 0x00007610655c0816 */ /* 0x000fe2000000005c */
[----:B------:R-:W-:-:S02]  /*2380*/  FFMA.FTZ R162, R128, R102, R171 ;  /* 0x0000006680a27223 */ /* 0x000fc400000100ab */
[----:B------:R-:W-:Y:S02]  /*2390*/  FMUL.FTZ R174, R99, c[0x0][0x1e8] ;  /* 0x00007a0063ae7a20 */ /* 0x000fe40000410000 */
[----:B------:R-:W-:Y:S01]  /*23a0*/  FADD.FTZ R103, R129, -R162 ;  /* 0x800000a281677221 */ /* 0x000fe20000010000 */
[----:B------:R-:W-:Y:S01]  /*23b0*/  @P6 HADD2.F32 R162, -RZ, R11.H1_H1 ;  /* 0x3000000bffa26230 */ /* 0x000fe20000004100 */
[----:B------:R-:W-:Y:S01]  /*23c0*/  @P6 FADD.FTZ R167, R167, R96 ;  /* 0x00000060a7a76221 */ /* 0x000fe20000010000 */
[----:B------:R-:W-:Y:S01]  /*23d0*/  FSEL R175, R174, RZ, P1 ;  /* 0x000000ffaeaf7208 */ /* 0x000fe20000800000 */
[----:B------:R-:W-:Y:S01]  /*23e0*/  FMUL.FTZ R176, R98, c[0x0][0x1e8] ;  /* 0x00007a0062b07a20 */ /* 0x000fe20000410000 */
[----:B------:R-:W-:Y:S01]  /*23f0*/  LOP3.LUT P1, RZ, R108, 0xff0000, RZ, 0xc0, !PT ;  /* 0x00ff00006cff7812 */ /* 0x000fe2000782c0ff */
[----:B------:R-:W-:Y:S02]  /*2400*/  FMUL.FTZ R96, R116, R103 ;  /* 0x0000006774607220 */ /* 0x000fe40000410000 */
[----:B------:R-:W-:Y:S01]  /*2410*/  FFMA.FTZ R103, R131, R102, R171 ;  /* 0x0000006683677223 */ /* 0x000fe200000100ab */
[----:B------:R-:W-:Y:S01]  /*2420*/  FSEL R177, R176, RZ, P1 ;  /* 0x000000ffb0b17208 */ /* 0x000fe20000800000 */
[----:B------:R-:W-:Y:S01]  /*2430*/  FMUL.FTZ R178, R165, c[0x0][0x1e8] ;  /* 0x00007a00a5b27a20 */ /* 0x000fe20000410000 */
[----:B------:R-:W-:Y:S01]  /*2440*/  LOP3.LUT P1, RZ, R108, 0xff000000, RZ, 0xc0, !PT ;  /* 0xff0000006cff7812 */ /* 0x000fe2000782c0ff */
[----:B------:R-:W-:-:S02]  /*2450*/  @P6 FADD.FTZ R96, R96, R169 ;  /* 0x000000a960606221 */ /* 0x000fc40000010000 */
[----:B------:R-:W-:Y:S01]  /*2460*/  FFMA.FTZ R169, R133, R102, R171 ;  /* 0x0000006685a97223 */ /* 0x000fe200000100ab */
[----:B------:R-:W-:Y:S01]  /*2470*/  FSEL R180, R178, RZ, P1 ;  /* 0x000000ffb2b47208 */ /* 0x000fe20000800000 */
[----:B------:R-:W-:Y:S01]  /*2480*/  FADD.FTZ R103, R130, -R103 ;  /* 0x8000006782677221 */ /* 0x000fe20000010000 */
[----:B------:R-:W-:Y:S01]  /*2490*/  LOP3.LUT P1, RZ, R109, 0xff, RZ, 0xc0, !PT ;  /* 0x000000ff6dff7812 */ /* 0x000fe2000782c0ff */
[----:B------:R-:W-:Y:S02]  /*24a0*/  FMUL.FTZ R179, R167, c[0x0][0x1e8] ;  /* 0x00007a00a7b37a20 */ /* 0x000fe40000410000 */
[----:B------:R-:W-:Y:S01]  /*24b0*/  FADD.FTZ R171, R132, -R169 ;  /* 0x800000a984ab7221 */ /* 0x000fe20000010000 */
[----:B------:R-:W-:Y:S01]  /*24c0*/  @P6 HADD2.F32 R169, -RZ, R11.H0_H0 ;  /* 0x2000000bffa96230 */ /* 0x000fe20000004100 */
        /* <DEDUP_REMOVED lines=75> */
.L_x_1217:
[----:B------:R-:W-:Y:S05]  /*2980*/  BSYNC B1 ;  /* 0x0000000000017941 */ /* 0x000fea0003800000 */
.L_x_1216:
        /* <DEDUP_REMOVED lines=8> */
[----:B------:R-:W-:Y:S01]  /*2a10*/  FFMA.FTZ R165, R141, R102, R99 ;  /* 0x000000668da57223 */ /* 0x000fe20000010063 */
[----:B------:R-:W-:Y:S01]  /*2a20*/  LOP3.LUT P5, RZ, R96, 0xff, RZ, 0xc0, !PT ;  /* 0x000000ff60ff7812 */ /* 0x000fe200078ac0ff */
[----:B------:R-:W-:Y:S01]  /*2a30*/  FADD.FTZ R97, R136, -R97 ;  /* 0x8000006188617221 */ /* 0x000fe20000010000 */
[----:B------:R-:W-:Y:S01]  /*2a40*/  LOP3.LUT P6, RZ, R112, 0xff0000, RZ, 0xc0, !PT ;  /* 0x00ff000070ff7812 */ /* 0x000fe200078cc0ff */
[----:B------:R-:W-:-:S02]  /*2a50*/  FADD.FTZ R165, R142, -R165 ;  /* 0x800000a58ea57221 */ /* 0x000fc40000010000 */
[----:B-----5:R-:W-:Y:S02]  /*2a60*/  FMUL.FTZ R97, R116, R97 ;  /* 0x0000006174617220 */ /* 0x020fe40000410000 */
[--C-:B------:R-:W-:Y:S01]  /*2a70*/  @P0 HADD2.F32 R96, -RZ, R4.reuse.H0_H0 ;  /* 0x20000004ff600230 */ /* 0x100fe20000004100 */
[-CC-:B-1----:R-:W-:Y:S01]  /*2a80*/  FFMA.FTZ R101, R135, R102.reuse, R99.reuse ;  /* 0x0000006687657223 */ /* 0x182fe20000010063 */
[----:B------:R-:W-:Y:S01]  /*2a90*/  @P0 HADD2.F32 R173, -RZ, R7.H1_H1 ;  /* 0x30000007ffad0230 */ /* 0x000fe20000004100 */
[-CC-:B------:R-:W-:Y:S02]  /*2aa0*/  FFMA.FTZ R98, R134, R102.reuse, R99.reuse ;  /* 0x0000006686627223 */ /* 0x180fe40000010063 */
[----:B------:R-:W-:Y:S01]  /*2ab0*/  @P0 FADD.FTZ R97, R97, R96 ;  /* 0x0000006061610221 */ /* 0x000fe20000010000 */
[----:B------:R-:W-:Y:S01]  /*2ac0*/  @P0 HADD2.F32 R96, -RZ, R4.H1_H1 ;  /* 0x30000004ff600230 */ /* 0x000fe20000004100 */
[-CC-:B------:R-:W-:Y:S02]  /*2ad0*/  FFMA.FTZ R100, R138, R102.reuse, R99.reuse ;  /* 0x000000668a647223 */ /* 0x180fe40000010063 */
[----:B------:R-:W-:-:S02]  /*2ae0*/  FFMA.FTZ R162, R144, R102, R99 ;  /* 0x0000006690a27223 */ /* 0x000fc40000010063 */
[-CC-:B------:R-:W-:Y:S02]  /*2af0*/  FFMA.FTZ R169, R145, R102.reuse, R99.reuse ;  /* 0x0000006691a97223 */ /* 0x180fe40000010063 */
[----:B------:R-:W-:Y:S01]  /*2b00*/  FFMA.FTZ R168, R148, R102, R99 ;  /* 0x0000006694a87223 */ /* 0x000fe20000010063 */
[----:B------:R-:W-:Y:S01]  /*2b10*/  @P0 HADD2.F32 R102, -RZ, R6.H0_H0 ;  /* 0x20000006ff660230 */ /* 0x000fe20000004100 */
[----:B------:R-:W-:Y:S02]  /*2b20*/  FMUL.FTZ R165, R116, R165 ;  /* 0x000000a574a57220 */ /* 0x000fe40000410000 */
[----:B------:R-:W-:Y:S02]  /*2b30*/  FMUL.FTZ R170, R97, c[0x0][0x1e8] ;  /* 0x00007a0061aa7a20 */ /* 0x000fe40000410000 */
[----:B------:R-:W-:Y:S02]  /*2b40*/  FADD.FTZ R101, R140, -R101 ;  /* 0x800000658c657221 */ /* 0x000fe40000010000 */
[----:B------:R-:W-:Y:S01]  /*2b50*/  FADD.FTZ R99, R137, -R98 ;  /* 0x8000006289637221 */ /* 0x000fe20000010000 */
[----:B------:R-:W-:Y:S01]  /*2b60*/  @P0 HADD2.F32 R98, -RZ, R5.H0_H0 ;  /* 0x20000005ff620230 */ /* 0x000fe20000004100 */
[----:B------:R-:W-:Y:S01]  /*2b70*/  @P0 FADD.FTZ R165, R165, R102 ;  /* 0x00000066a5a50221 */ /* 0x000fe20000010000 */
[----:B------:R-:W-:Y:S01]  /*2b80*/  FSEL R102, R170, RZ, P5 ;  /* 0x000000ffaa667208 */ /* 0x000fe20002800000 */
[----:B------:R-:W-:Y:S01]  /*2b90*/  FMUL.FTZ R101, R116, R101 ;  /* 0x0000006574657220 */ /* 0x000fe20000410000 */
[----:B------:R-:W-:Y:S01]  /*2ba0*/  ISETP.NE.U32.AND P5, PT, RZ, c[0x0][0x258], PT ;  /* 0x00009600ff007a0c */ /* 0x000fe20003fa5070 */
[----:B------:R-:W-:-:S02]  /*2bb0*/  FADD.FTZ R169, R146, -R169 ;  /* 0x800000a992a97221 */ /* 0x000fc40000010000 */
[C---:B------:R-:W-:Y:S01]  /*2bc0*/  FMUL.FTZ R99, R116.reuse, R99 ;  /* 0x0000006374637220 */ /* 0x040fe20000410000 */
[----:B------:R-:W-:Y:S01]  /*2bd0*/  ISETP.NE.AND.EX P5, PT, RZ, c[0x0][0x25c], PT, P5 ;  /* 0x00009700ff007a0c */ /* 0x000fe20003fa5350 */
[----:B------:R-:W-:Y:S01]  /*2be0*/  @P0 FADD.FTZ R101, R101, R98 ;  /* 0x0000006265650221 */ /* 0x000fe20000010000 */
[----:B------:R-:W-:Y:S01]  /*2bf0*/  @P0 HADD2.F32 R98, -RZ, R7.H0_H0 ;  /* 0x20000007ff620230 */ /* 0x000fe20000004100 */
[----:B------:R-:W-:Y:S01]  /*2c00*/  FADD.FTZ R103, R139, -R100 ;  /* 0x800000648b677221 */ /* 0x000fe20000010000 */
[----:B------:R-:W-:Y:S01]  /*2c10*/  @P0 HADD2.F32 R100, -RZ, R5.H1_H1 ;  /* 0x30000005ff640230 */ /* 0x000fe20000004100 */
[----:B------:R-:W-:Y:S02]  /*2c20*/  FADD.FTZ R167, R143, -R162 ;  /* 0x800000a28fa77221 */ /* 0x000fe40000010000 */
[----:B------:R-:W-:Y:S02]  /*2c30*/  FADD.FTZ R171, R147, -R168 ;  /* 0x800000a893ab7221 */ /* 0x000fe40000010000 */
[----:B------:R-:W-:-:S02]  /*2c40*/  FMUL.FTZ R169, R116, R169 ;  /* 0x000000a974a97220 */ /* 0x000fc40000410000 */
[----:B------:R-:W-:Y:S01]  /*2c50*/  @P0 FADD.FTZ R99, R99, R96 ;  /* 0x0000006063630221 */ /* 0x000fe20000010000 */
[----:B------:R-:W-:Y:S01]  /*2c60*/  @P0 HADD2.F32 R96, -RZ, R6.H1_H1 ;  /* 0x30000006ff600230 */ /* 0x000fe20000004100 */
[C---:B------:R-:W-:Y:S01]  /*2c70*/  FMUL.FTZ R103, R116.reuse, R103 ;  /* 0x0000006774677220 */ /* 0x040fe20000410000 */
[----:B------:R-:W-:Y:S01]  /*2c80*/  @P5 F2FP.PACK_AB R97, RZ, R97 ;  /* 0x00000061ff61523e */ /* 0x000fe200000000ff */
[C---:B------:R-:W-:Y:S02]  /*2c90*/  FMUL.FTZ R167, R116.reuse, R167 ;  /* 0x000000a774a77220 */ /* 0x040fe40000410000 */
[----:B------:R-:W-:Y:S01]  /*2ca0*/  FMUL.FTZ R116, R116, R171 ;  /* 0x000000ab74747220 */ /* 0x000fe20000410000 */
[----:B------:R-:W-:Y:S01]  /*2cb0*/  @P5 PRMT R88, R97, 0x7610, R88 ;  /* 0x0000761061585816 */ /* 0x000fe20000000058 */
[----:B------:R-:W-:Y:S02]  /*2cc0*/  @P0 FADD.FTZ R169, R169, R98 ;  /* 0x00000062a9a90221 */ /* 0x000fe40000010000 */
[----:B------:R-:W-:-:S02]  /*2cd0*/  FMUL.FTZ R174, R99, c[0x0][0x1e8] ;  /* 0x00007a0063ae7a20 */ /* 0x000fc40000410000 */
[----:B------:R-:W-:Y:S01]  /*2ce0*/  @P0 FADD.FTZ R103, R103, R100 ;  /* 0x0000006467670221 */ /* 0x000fe20000010000 */
[----:B------:R-:W-:Y:S01]  /*2cf0*/  @P5 F2FP.PACK_AB R100, RZ, R99 ;  /* 0x00000063ff64523e */ /* 0x000fe200000000ff */
[----:B------:R-:W-:Y:S01]  /*2d00*/  @P0 FADD.FTZ R167, R167, R96 ;  /* 0x00000060a7a70221 */ /* 0x000fe20000010000 */
[----:B------:R-:W-:Y:S01]  /*2d10*/  FSEL R175, R174, RZ, P1 ;  /* 0x000000ffaeaf7208 */ /* 0x000fe20000800000 */
[----:B------:R-:W-:Y:S01]  /*2d20*/  @P0 FADD.FTZ R116, R116, R173 ;  /* 0x000000ad74740221 */ /* 0x000fe20000010000 */
[----:B------:R-:W-:Y:S01]  /*2d30*/  LOP3.LUT P0, RZ, R113, 0xff0000, RZ, 0xc0, !PT ;  /* 0x00ff000071ff7812 */ /* 0x000fe2000780c0ff */
[----:B------:R-:W-:Y:S01]  /*2d40*/  FMUL.FTZ R171, R169, c[0x0][0x1e8] ;  /* 0x00007a00a9ab7a20 */ /* 0x000fe20000410000 */
[----:B------:R-:W-:Y:S01]  /*2d50*/  ISETP.NE.U32.AND P1, PT, RZ, c[0x0][0x250], PT ;  /* 0x00009400ff007a0c */ /* 0x000fe20003f25070 */
[----:B------:R-:W-:Y:S01]  /*2d60*/  FMUL.FTZ R176, R101, c[0x0][0x1e8] ;  /* 0x00007a0065b07a20 */ /* 0x000fe20000410000 */
[----:B------:R-:W-:Y:S01]  /*2d70*/  @P5 F2FP.PACK_AB R101, RZ, R101 ;  /* 0x00000065ff65523e */ /* 0x000fe200000000ff */
[----:B------:R-:W-:Y:S01]  /*2d80*/  FMUL.FTZ R173, R116, c[0x0][0x1e8] ;  /* 0x00007a0074ad7a20 */ /* 0x000fe20000410000 */
[----:B------:R-:W-:Y:S01]  /*2d90*/  FSEL R99, R171, RZ, P0 ;  /* 0x000000ffab637208 */ /* 0x000fe20000000000 */
[----:B------:R-:W-:Y:S01]  /*2da0*/  FMUL.FTZ R178, R103, c[0x0][0x1e8] ;  /* 0x00007a0067b27a20 */ /* 0x000fe20000410000 */
[----:B------:R-:W-:Y:S01]  /*2db0*/  LOP3.LUT P0, RZ, R113, 0xff000000, RZ, 0xc0, !PT ;  /* 0xff00000071ff7812 */ /* 0x000fe2000780c0ff */
[----:B------:R-:W-:Y:S01]  /*2dc0*/  FMUL.FTZ R179, R165, c[0x0][0x1e8] ;  /* 0x00007a00a5b37a20 */ /* 0x000fe20000410000 */
[----:B------:R-:W-:Y:S01]  /*2dd0*/  ISETP.NE.AND.EX P1, PT, RZ, c[0x0][0x254], PT, P1 ;  /* 0x00009500ff007a0c */ /* 0x000fe20003f25310 */
        /* <DEDUP_REMOVED lines=8> */
[----:B------:R-:W-:Y:S02]  /*2e60*/  FSEL R181, R179, RZ, P6 ;  /* 0x000000ffb3b57208 */ /* 0x000fe40003000000 */
[----:B------:R-:W-:Y:S02]  /*2e70*/  LOP3.LUT P6, RZ, R113, 0xff00, RZ, 0xc0, !PT ;  /* 0x0000ff0071ff7812 */ /* 0x000fe400078cc0ff */
[----:B------:R-:W-:Y:S02]  /*2e80*/  @P1 MOV R96, R110 ;  /* 0x0000006e00601202 */ /* 0x000fe40000000f00 */
[----:B------:R-:W-:Y:S02]  /*2e90*/  @P5 F2FP.PACK_AB R103, RZ, R103 ;  /* 0x00000067ff67523e */ /* 0x000fe400000000ff */
[----:B------:R-:W-:Y:S01]  /*2ea0*/  @P5 F2FP.PACK_AB R162, RZ, R116 ;  /* 0x00000074ffa2523e */ /* 0x000fe200000000ff */
[----:B------:R-:W-:Y:S01]  /*2eb0*/  IMAD.MOV.U32 R116, RZ, RZ, 0x10 ;  /* 0x00000010ff747424 */ /* 0x000fe200078e00ff */
[----:B------:R-:W-:-:S02]  /*2ec0*/  @P5 PRMT R89, R101, 0x7610, R89 ;  /* 0x0000761065595816 */ /* 0x000fc40000000059 */
[----:B------:R-:W-:Y:S02]  /*2ed0*/  FSEL R98, R168, RZ, P6 ;  /* 0x000000ffa8627208 */ /* 0x000fe40003000000 */
[----:B------:R-:W-:Y:S02]  /*2ee0*/  @P1 LOP3.LUT P6, RZ, R96, 0xff, RZ, 0xc0, !PT ;  /* 0x000000ff60ff1812 */ /* 0x000fe400078cc0ff */
[----:B------:R-:W-:Y:S02]  /*2ef0*/  @P5 F2FP.PACK_AB R165, RZ, R165 ;  /* 0x000000a5ffa5523e */ /* 0x000fe400000000ff */
[----:B------:R-:W-:Y:S02]  /*2f00*/  @P5 F2FP.PACK_AB R169, RZ, R169 ;  /* 0x000000a9ffa9523e */ /* 0x000fe400000000ff */
[----:B------:R-:W-:Y:S02]  /*2f10*/  F2FP.PACK_AB R96, R175, R102 ;  /* 0x00000066af60723e */ /* 0x000fe400000000ff */
[----:B------:R-:W-:Y:S01]  /*2f20*/  @P5 PRMT R88, R88, 0x5410, R100 ;  /* 0x0000541058585816 */ /* 0x000fe20000000064 */
[----:B------:R-:W-:Y:S01]  /*2f30*/  @P0 IMAD.WIDE.U32 R100, R115, R116, c[0x0][0x258] ;  /* 0x0000960073640625 */ /* 0x000fe200078e0074 */
[----:B------:R-:W-:-:S02]  /*2f40*/  @P5 PRMT R89, R89, 0x5410, R103 ;  /* 0x0000541059595816 */ /* 0x000fc40000000067 */
[----:B------:R-:W-:Y:S01]  /*2f50*/  @P5 F2FP.PACK_AB R167, RZ, R167 ;  /* 0x000000a7ffa7523e */ /* 0x000fe200000000ff */
[----:B------:R-:W-:Y:S01]  /*2f60*/  IMAD.WIDE.U32 R102, R115, R116, c[0x0][0x248] ;  /* 0x0000920073667625 */ /* 0x000fe200078e0074 */
[----:B------:R-:W-:Y:S02]  /*2f70*/  @P5 PRMT R90, R165, 0x7610, R90 ;  /* 0x00007610a55a5816 */ /* 0x000fe4000000005a */
[----:B------:R-:W-:Y:S02]  /*2f80*/  @P5 PRMT R91, R169, 0x7610, R91 ;  /* 0x00007610a95b5816 */ /* 0x000fe4000000005b */
[----:B------:R-:W-:Y:S02]  /*2f90*/  @P1 FSEL R116, R170, RZ, P6 ;  /* 0x000000ffaa741208 */ /* 0x000fe40003000000 */
[----:B------:R-:W-:Y:S02]  /*2fa0*/  @P1 LOP3.LUT P6, RZ, R110, 0xff00, RZ, 0xc0, !PT ;  /* 0x0000ff006eff1812 */ /* 0x000fe400078cc0ff */
[----:B------:R-:W-:-:S02]  /*2fb0*/  @P5 PRMT R90, R90, 0x5410, R167 ;  /* 0x000054105a5a5816 */ /* 0x000fc400000000a7 */
[----:B------:R-:W-:Y:S02]  /*2fc0*/  @P5 PRMT R91, R91, 0x5410, R162 ;  /* 0x000054105b5b5816 */ /* 0x000fe400000000a2 */
[----:B------:R-:W-:Y:S02]  /*2fd0*/  @P1 FSEL R162, R174, RZ, P6 ;  /* 0x000000ffaea21208 */ /* 0x000fe40003000000 */
[----:B------:R-:W-:Y:S01]  /*2fe0*/  @P1 LOP3.LUT P6, RZ, R110, 0xff000000, RZ, 0xc0, !PT ;  /* 0xff0000006eff1812 */ /* 0x000fe200078cc0ff */
[----:B------:R0:W-:Y:S01]  /*2ff0*/  @P0 STG.E.128 [R100.64], R88 ;  /* 0x0000005864000986 */ /* 0x0001e2000c101d04 */
[----:B------:R-:W-:Y:S02]  /*3000*/  F2FP.PACK_AB R98, R98, R181 ;  /* 0x000000b56262723e */ /* 0x000fe400000000ff */
[----:B------:R-:W-:Y:S02]  /*3010*/  F2FP.PACK_AB R97, R180, R177 ;  /* 0x000000b1b461723e */ /* 0x000fe400000000ff */
[----:B------:R-:W-:-:S02]  /*3020*/  F2FP.PACK_AB R99, R182, R99 ;  /* 0x00000063b663723e */ /* 0x000fc400000000ff */
[----:B------:R-:W-:Y:S02]  /*3030*/  @P1 LOP3.LUT P5, RZ, R110, 0xff0000, RZ, 0xc0, !PT ;  /* 0x00ff00006eff1812 */ /* 0x000fe400078ac0ff */
[C---:B------:R-:W-:Y:S01]  /*3040*/  @P1 LOP3.LUT P0, RZ, R111.reuse, 0xff, RZ, 0xc0, !PT ;  /* 0x000000ff6fff1812 */ /* 0x040fe2000780c0ff */
[----:B------:R1:W-:Y:S01]  /*3050*/  STG.E.128 [R102.64], R96 ;  /* 0x0000006066007986 */ /* 0x0003e2000c101d04 */
[----:B------:R-:W-:Y:S02]  /*3060*/  @P1 FSEL R167, R178, RZ, P6 ;  /* 0x000000ffb2a71208 */ /* 0x000fe40003000000 */
[C---:B------:R-:W-:Y:S02]  /*3070*/  @P1 LOP3.LUT P6, RZ, R111.reuse, 0xff0000, RZ, 0xc0, !PT ;  /* 0x00ff00006fff1812 */ /* 0x040fe400078cc0ff */
[----:B------:R-:W-:Y:S02]  /*3080*/  @P1 FSEL R165, R176, RZ, P5 ;  /* 0x000000ffb0a51208 */ /* 0x000fe40002800000 */
[----:B------:R-:W-:-:S02]  /*3090*/  @P1 LOP3.LUT P5, RZ, R111, 0xff00, RZ, 0xc0, !PT ;  /* 0x0000ff006fff1812 */ /* 0x000fc400078ac0ff */
[----:B0-----:R-:W-:Y:S02]  /*30a0*/  @P1 FSEL R100, R179, RZ, P0 ;  /* 0x000000ffb3641208 */ /* 0x001fe40000000000 */
[----:B------:R-:W-:Y:S02]  /*30b0*/  @P1 LOP3.LUT P0, RZ, R111, 0xff000000, RZ, 0xc0, !PT ;  /* 0xff0000006fff1812 */ /* 0x000fe4000780c0ff */
[----:B------:R-:W-:Y:S02]  /*30c0*/  @P1 F2FP.PACK_AB R116, RZ, R116 ;  /* 0x00000074ff74123e */ /* 0x000fe400000000ff */
[----:B------:R-:W-:Y:S02]  /*30d0*/  @P1 F2FP.PACK_AB R165, RZ, R165 ;  /* 0x000000a5ffa5123e */ /* 0x000fe400000000ff */
[----:B------:R-:W-:Y:S02]  /*30e0*/  @P1 F2FP.PACK_AB R100, RZ, R100 ;  /* 0x00000064ff64123e */ /* 0x000fe400000000ff */
[----:B-1----:R-:W-:-:S02]  /*30f0*/  @P1 FSEL R97, R171, RZ, P6 ;  /* 0x000000ffab611208 */ /* 0x002fc40003000000 */
[----:B------:R-:W-:Y:S02]  /*3100*/  @P1 FSEL R96, R168, RZ, P5 ;  /* 0x000000ffa8601208 */ /* 0x000fe40002800000 */
[----:B------:R-:W-:Y:S02]  /*3110*/  @P1 FSEL R99, R173, RZ, P0 ;  /* 0x000000ffad631208 */ /* 0x000fe40000000000 */
[----:B------:R-:W-:Y:S02]  /*3120*/  @P1 F2FP.PACK_AB R97, RZ, R97 ;  /* 0x00000061ff61123e */ /* 0x000fe400000000ff */
[----:B------:R-:W-:Y:S02]  /*3130*/  @P1 F2FP.PACK_AB R98, RZ, R96 ;  /* 0x00000060ff62123e */ /* 0x000fe400000000ff */
[----:B------:R-:W-:Y:S02]  /*3140*/  @P1 F2FP.PACK_AB R162, RZ, R162 ;  /* 0x000000a2ffa2123e */ /* 0x000fe400000000ff */
[----:B------:R-:W-:-:S02]  /*3150*/  @P1 F2FP.PACK_AB R167, RZ, R167 ;  /* 0x000000a7ffa7123e */ /* 0x000fc400000000ff */
[----:B------:R-:W-:Y:S02]  /*3160*/  @P1 F2FP.PACK_AB R99, RZ, R99 ;  /* 0x00000063ff63123e */ /* 0x000fe400000000ff */
[----:B------:R-:W-:Y:S02]  /*3170*/  @P1 PRMT R92, R116, 0x7610, R92 ;  /* 0x00007610745c1816 */ /* 0x000fe4000000005c */
[----:B------:R-:W-:Y:S02]  /*3180*/  @P1 LEA R96, P0, R115, c[0x0][0x250], 0x4 ;  /* 0x0000940073601a11 */ /* 0x000fe400078020ff */
        /* <DEDUP_REMOVED lines=9> */
.L_x_1219:
[----:B------:R-:W-:Y:S05]  /*3220*/  BSYNC B1 ;  /* 0x0000000000017941 */ /* 0x000fea0003800000 */
.L_x_1218:
[----:B0-----:R-:W-:-:S04]  /*3230*/  MOV R97, c[0x0][0x160] ;  /* 0x0000580000617a02 */ /* 0x001fc80000000f00 */
[----:B------:R-:W-:-:S04]  /*3240*/  LEA R114, R97, R114, 0x2 ;  /* 0x0000007261727211 */ /* 0x000fc800078e10ff */
[----:B------:R-:W-:-:S13]  /*3250*/  ISETP.GE.AND P0, PT, R114, c[0x0][0x164], PT ;  /* 0x0000590072007a0c */ /* 0x000fda0003f06270 */
[----:B-1---5:R-:W-:Y:S01]  /*3260*/  @P0 CALL.REL.NOINC `(.L_x_1205) ;  /* 0x0000001000000944 */ /* 0x022fe20003c00000 */
[----:B------:R-:W-:Y:S05]  /*3270*/  BRA `(.L_x_1220) ;  /* 0xffffd12000007947 */ /* 0x000fea000383ffff */
.L_x_1205:
[----:B0-----:R-:W-:Y:S05]  /*3280*/  BSYNC B0 ;  /* 0x0000000000007941 */ /* 0x001fea0003800000 */
.L_x_1204:
        /* <DEDUP_REMOVED lines=80> */
[C---:B------:R-:W-:Y:S02]  /*3790*/  SHF.L.U64.HI R49, R30.reuse, 0x2, R49 ;  /* 0x000000021e317819 */ /* 0x040fe40000010231 */
[----:B------:R-:W-:-:S04]  /*37a0*/  SHF.L.U32 R30, R30, 0x2, RZ ;  /* 0x000000021e1e7819 */ /* 0x000fc800000006ff */
[----:B------:R-:W-:-:S04]  /*37b0*/  IADD3 R32, P6, R30, c[0x0][0x228], RZ ;  /* 0x00008a001e207a10 */ /* 0x000fc80007fde0ff */
[C---:B------:R-:W-:Y:S01]  /*37c0*/  IADD3.X R51, R49.reuse, c[0x0][0x22c], RZ, P6, !PT ;  /* 0x00008b0031337a10 */ /* 0x040fe200037fe4ff */
[----:B-1----:R-:W-:Y:S01]  /*37d0*/  @P5 IMAD.MOV.U32 R2, RZ, RZ, R32 ;  /* 0x000000ffff025224 */ /* 0x002fe200078e0020 */
[----:B------:R-:W-:Y:S02]  /*37e0*/  IADD3 R30, P6, R30, c[0x0][0x220], RZ ;  /* 0x000088001e1e7a10 */ /* 0x000fe40007fde0ff */
[-C--:B------:R-:W-:Y:S01]  /*37f0*/  @P5 MOV R3, R51.reuse ;  /* 0x0000003300035202 */ /* 0x080fe20000000f00 */
[----:B------:R-:W0:Y:S01]  /*3800*/  LDS R24, [R0.X4] ;  /* 0x0000000000187984 */ /* 0x000e220000004800 */
[----:B------:R-:W-:Y:S02]  /*3810*/  IADD3.X R49, R49, c[0x0][0x224], RZ, P6, !PT ;  /* 0x0000890031317a10 */ /* 0x000fe400037fe4ff */
[----:B------:R-:W-:Y:S01]  /*3820*/  @P5 IADD3 R32, P6, R32, 0x200, RZ ;  /* 0x0000020020205810 */ /* 0x000fe20007fde0ff */
[----:B------:R-:W1:Y:S01]  /*3830*/  LDS R27, [R0.X4+0xc00] ;  /* 0x000c0000001b7984 */ /* 0x000e620000004800 */
[----:B------:R-:W-:Y:S01]  /*3840*/  @P5 MOV R4, R30 ;  /* 0x0000001e00045202 */ /* 0x000fe20000000f00 */
[----:B------:R-:W-:Y:S01]  /*3850*/  @P5 IMAD.MOV.U32 R5, RZ, RZ, R49 ;  /* 0x000000ffff055224 */ /* 0x000fe200078e0031 */
[----:B------:R-:W-:Y:S01]  /*3860*/  @P5 IADD3.X R51, RZ, R51, RZ, P6, !PT ;  /* 0x00000033ff335210 */ /* 0x000fe200037fe4ff */
[----:B------:R-:W2:Y:S01]  /*3870*/  LDS R14, [R0.X4+0x600] ;  /* 0x00060000000e7984 */ /* 0x000ea20000004800 */
        /* <DEDUP_REMOVED lines=97> */
.L_x_1212:
[----:B------:R-:W-:Y:S01]  /*3e90*/  HFMA2.MMA R100, -RZ, RZ, 0, 5.9604644775390625e-08 ;  /* 0x00000001ff647435 */ /* 0x000fe200000001ff */
[----:B------:R-:W-:Y:S01]  /*3ea0*/  MOV R99, R165 ;  /* 0x000000a500637202 */ /* 0x000fe20000000f00 */
[----:B------:R-:W-:Y:S01]  /*3eb0*/  IMAD.MOV.U32 R162, RZ, RZ, 0x1f ;  /* 0x0000001fffa27424 */ /* 0x000fe200078e00ff */
[----:B------:R-:W-:-:S02]  /*3ec0*/  MOV R169, 0xffffffff ;  /* 0xffffffff00a97802 */ /* 0x000fc40000000f00 */
[----:B------:R-:W-:Y:S02]  /*3ed0*/  MOV R96, 0x3ef0 ;  /* 0x00003ef000607802 */ /* 0x000fe40000000f00 */
[----:B-----5:R-:W-:Y:S05]  /*3ee0*/  CALL.REL.NOINC `($__internal_68_$__cuda_sm70_shflsync_bfly_p) ;  /* 0x0000046000007944 */ /* 0x020fea0003c00000 */
[----:B-1----:R-:W-:Y:S01]  /*3ef0*/  MOV R98, R100 ;  /* 0x0000006400627202 */ /* 0x002fe20000000f00 */
[----:B0-----:R-:W-:Y:S05]  /*3f00*/  BRA `(.L_x_1221) ;  /* 0xffffd7c000007947 */ /* 0x001fea000383ffff */
.L_x_1213:
[----:B------:R-:W-:Y:S01]  /*3f10*/  HFMA2.MMA R100, -RZ, RZ, 0, 5.9604644775390625e-08 ;  /* 0x00000001ff647435 */ /* 0x000fe200000001ff */
[----:B------:R-:W-:Y:S01]  /*3f20*/  IMAD.MOV.U32 R99, RZ, RZ, R167 ;  /* 0x000000ffff637224 */ /* 0x000fe200078e00a7 */
[----:B------:R-:W-:Y:S01]  /*3f30*/  MOV R162, 0x1f ;  /* 0x0000001f00a27802 */ /* 0x000fe20000000f00 */
[----:B------:R-:W-:Y:S01]  /*3f40*/  IMAD.MOV.U32 R169, RZ, RZ, -0x1 ;  /* 0xffffffffffa97424 */ /* 0x000fe200078e00ff */
[----:B------:R-:W-:Y:S02]  /*3f50*/  MOV R96, 0x3f70 ;  /* 0x00003f7000607802 */ /* 0x000fe40000000f00 */
[----:B01---5:R-:W-:Y:S05]  /*3f60*/  CALL.REL.NOINC `($__internal_68_$__cuda_sm70_shflsync_bfly_p) ;  /* 0x000003e000007944 */ /* 0x023fea0003c00000 */
[----:B------:R-:W-:Y:S01]  /*3f70*/  FADD.FTZ R165, R98, R165 ;  /* 0x000000a562a57221 */ /* 0x000fe20000010000 */
[----:B0-----:R-:W-:Y:S01]  /*3f80*/  MOV R162, 0x1f ;  /* 0x0000001f00a27802 */ /* 0x001fe20000000f00 */
[----:B-1----:R-:W-:Y:S01]  /*3f90*/  FADD.FTZ R167, R167, R100 ;  /* 0x00000064a7a77221 */ /* 0x002fe20000010000 */
[----:B------:R-:W-:Y:S01]  /*3fa0*/  HFMA2.MMA R100, -RZ, RZ, 0, 1.1920928955078125e-07 ;  /* 0x00000002ff647435 */ /* 0x000fe200000001ff */
[----:B------:R-:W-:Y:S01]  /*3fb0*/  IMAD.MOV.U32 R169, RZ, RZ, -0x1 ;  /* 0xffffffffffa97424 */ /* 0x000fe200078e00ff */
[----:B------:R-:W-:-:S02]  /*3fc0*/  MOV R99, R165 ;  /* 0x000000a500637202 */ /* 0x000fc40000000f00 */
[----:B------:R-:W-:Y:S02]  /*3fd0*/  MOV R96, 0x3ff0 ;  /* 0x00003ff000607802 */ /* 0x000fe40000000f00 */
[----:B------:R-:W-:Y:S05]  /*3fe0*/  CALL.REL.NOINC `($__internal_68_$__cuda_sm70_shflsync_bfly_p) ;  /* 0x0000036000007944 */ /* 0x000fea0003c00000 */
[----:B-1----:R-:W-:Y:S01]  /*3ff0*/  MOV R98, R100 ;  /* 0x0000006400627202 */ /* 0x002fe20000000f00 */
[----:B------:R-:W-:Y:S01]  /*4000*/  HFMA2.MMA R100, -RZ, RZ, 0, 1.1920928955078125e-07 ;  /* 0x00000002ff647435 */ /* 0x000fe200000001ff */
[----:B0-----:R-:W-:Y:S01]  /*4010*/  IMAD.MOV.U32 R99, RZ, RZ, R167 ;  /* 0x000000ffff637224 */ /* 0x001fe200078e00a7 */
[----:B------:R-:W-:Y:S01]  /*4020*/  MOV R162, 0x1f ;  /* 0x0000001f00a27802 */ /* 0x000fe20000000f00 */
[----:B------:R-:W-:Y:S01]  /*4030*/  IMAD.MOV.U32 R169, RZ, RZ, -0x1 ;  /* 0xffffffffffa97424 */ /* 0x000fe200078e00ff */
[----:B------:R-:W-:Y:S02]  /*4040*/  MOV R96, 0x4060 ;  /* 0x0000406000607802 */ /* 0x000fe40000000f00 */
[----:B------:R-:W-:Y:S05]  /*4050*/  CALL.REL.NOINC `($__internal_68_$__cuda_sm70_shflsync_bfly_p) ;  /* 0x000002f000007944 */ /* 0x000fea0003c00000 */
[----:B------:R-:W-:Y:S01]  /*4060*/  FADD.FTZ R165, R98, R165 ;  /* 0x000000a562a57221 */ /* 0x000fe20000010000 */
[----:B0-----:R-:W-:Y:S01]  /*4070*/  MOV R162, 0x1f ;  /* 0x0000001f00a27802 */ /* 0x001fe20000000f00 */
[----:B-1----:R-:W-:Y:S01]  /*4080*/  FADD.FTZ R167, R167, R100 ;  /* 0x00000064a7a77221 */ /* 0x002fe20000010000 */
[----:B------:R-:W-:Y:S01]  /*4090*/  HFMA2.MMA R100, -RZ, RZ, 0, 2.384185791015625e-07 ;  /* 0x00000004ff647435 */ /* 0x000fe200000001ff */
[----:B------:R-:W-:Y:S01]  /*40a0*/  IMAD.MOV.U32 R169, RZ, RZ, -0x1 ;  /* 0xffffffffffa97424 */ /* 0x000fe200078e00ff */
[----:B------:R-:W-:-:S02]  /*40b0*/  MOV R99, R165 ;  /* 0x000000a500637202 */ /* 0x000fc40000000f00 */
[----:B------:R-:W-:Y:S02]  /*40c0*/  MOV R96, 0x40e0 ;  /* 0x000040e000607802 */ /* 0x000fe40000000f00 */
[----:B------:R-:W-:Y:S05]  /*40d0*/  CALL.REL.NOINC `($__internal_68_$__cuda_sm70_shflsync_bfly_p) ;  /* 0x0000027000007944 */ /* 0x000fea0003c00000 */
[----:B-1----:R-:W-:Y:S01]  /*40e0*/  MOV R98, R100 ;  /* 0x0000006400627202 */ /* 0x002fe20000000f00 */
[----:B------:R-:W-:Y:S01]  /*40f0*/  HFMA2.MMA R100, -RZ, RZ, 0, 2.384185791015625e-07 ;  /* 0x00000004ff647435 */ /* 0x000fe200000001ff */
        /* <DEDUP_REMOVED lines=8> */
[----:B------:R-:W-:Y:S01]  /*4180*/  HFMA2.MMA R100, -RZ, RZ, 0, 4.76837158203125e-07 ;  /* 0x00000008ff647435 */ /* 0x000fe200000001ff */
[----:B------:R-:W-:Y:S01]  /*4190*/  IMAD.MOV.U32 R169, RZ, RZ, -0x1 ;  /* 0xffffffffffa97424 */ /* 0x000fe200078e00ff */
[----:B------:R-:W-:-:S02]  /*41a0*/  MOV R99, R101 ;  /* 0x0000006500637202 */ /* 0x000fc40000000f00 */
[----:B------:R-:W-:Y:S02]  /*41b0*/  MOV R96, 0x41d0 ;  /* 0x000041d000607802 */ /* 0x000fe40000000f00 */
[----:B------:R-:W-:Y:S05]  /*41c0*/  CALL.REL.NOINC `($__internal_68_$__cuda_sm70_shflsync_bfly_p) ;  /* 0x0000018000007944 */ /* 0x000fea0003c00000 */
[----:B-1----:R-:W-:Y:S01]  /*41d0*/  MOV R98, R100 ;  /* 0x0000006400627202 */ /* 0x002fe20000000f00 */
[----:B------:R-:W-:Y:S01]  /*41e0*/  HFMA2.MMA R100, -RZ, RZ, 0, 4.76837158203125e-07 ;  /* 0x00000008ff647435 */ /* 0x000fe200000001ff */
        /* <DEDUP_REMOVED lines=8> */
[----:B------:R-:W-:Y:S01]  /*4270*/  HFMA2.MMA R100, -RZ, RZ, 0, 9.5367431640625e-07 ;  /* 0x00000010ff647435 */ /* 0x000fe200000001ff */
[----:B------:R-:W-:Y:S01]  /*4280*/  IMAD.MOV.U32 R169, RZ, RZ, -0x1 ;  /* 0xffffffffffa97424 */ /* 0x000fe200078e00ff */
[----:B------:R-:W-:-:S02]  /*4290*/  MOV R99, R101 ;  /* 0x0000006500637202 */ /* 0x000fc40000000f00 */
[----:B------:R-:W-:Y:S02]  /*42a0*/  MOV R96, 0x42c0 ;  /* 0x000042c000607802 */ /* 0x000fe40000000f00 */
[----:B------:R-:W-:Y:S05]  /*42b0*/  CALL.REL.NOINC `($__internal_68_$__cuda_sm70_shflsync_bfly_p) ;  /* 0x0000009000007944 */ /* 0x000fea0003c00000 */
[----:B-1----:R-:W-:Y:S01]  /*42c0*/  MOV R102, R100 ;  /* 0x0000006400667202 */ /* 0x002fe20000000f00 */
[----:B------:R-:W-:Y:S01]  /*42d0*/  HFMA2.MMA R100, -RZ, RZ, 0, 9.5367431640625e-07 ;  /* 0x00000010ff647435 */ /* 0x000fe200000001ff */
[----:B0-----:R-:W-:Y:S01]  /*42e0*/  IMAD.MOV.U32 R99, RZ, RZ, R103 ;  /* 0x000000ffff637224 */ /* 0x001fe200078e0067 */
[----:B------:R-:W-:Y:S01]  /*42f0*/  MOV R162, 0x1f ;  /* 0x0000001f00a27802 */ /* 0x000fe20000000f00 */
[----:B------:R-:W-:Y:S01]  /*4300*/  IMAD.MOV.U32 R169, RZ, RZ, -0x1 ;  /* 0xffffffffffa97424 */ /* 0x000fe200078e00ff */
[----:B------:R-:W-:Y:S02]  /*4310*/  MOV R96, 0x4330 ;  /* 0x0000433000607802 */ /* 0x000fe40000000f00 */
[----:B------:R-:W-:Y:S05]  /*4320*/  CALL.REL.NOINC `($__internal_68_$__cuda_sm70_shflsync_bfly_p) ;  /* 0x0000002000007944 */ /* 0x000fea0003c00000 */
[----:B-1----:R-:W-:Y:S01]  /*4330*/  MOV R96, R100 ;  /* 0x0000006400607202 */ /* 0x002fe20000000f00 */
[----:B0-----:R-:W-:Y:S05]  /*4340*/  BRA `(.L_x_1222) ;  /* 0xffffd4a000007947 */ /* 0x001fea000383ffff */
        .weak           $__internal_68_$__cuda_sm70_shflsync_bfly_p
        .type           $__internal_68_$__cuda_sm70_shflsync_bfly_p,@function
        .size           $__internal_68_$__cuda_sm70_shflsync_bfly_p,(.L_x_2305 - $__internal_68_$__cuda_sm70_shflsync_bfly_p)
$__internal_68_$__cuda_sm70_shflsync_bfly_p:
[----:B------:R-:W-:Y:S01]  /*4350*/  HFMA2.MMA R97, -RZ, RZ, 0, 0 ;  /* 0x00000000ff617435 */ /* 0x000fe200000001ff */
[----:B------:R-:W-:Y:S04]  /*4360*/  WARPSYNC R169 ;  /* 0x000000a900007348 */ /* 0x000fe80003800000 */
[----:B------:R0:W1:Y:S01]  /*4370*/  SHFL.BFLY PT, R100, R99, R100, R162 ;  /* 0x0c00006463647389 */ /* 0x00006200000e00a2 */
[----:B------:R-:W-:Y:S05]  /*4380*/  RET.REL.NODEC R96 `(_ZN10layer_norm31ln_parallel_residual_bwd_kernelINS_13Kernel_traitsIf6__halfS2_S2_fjLj768ELj1ELj4ELj1ELj16ENS_18Kernel_traits_baseILj768EfS2_S2_S2_fjLj128EEEEELb1ELb1ELb0EEEvNS_9BwdParamsE) ;  /* 0xffffbc7060007950 */ /* 0x000fea0003c3ffff */
.L_x_1223:
        /* <DEDUP_REMOVED lines=15> */
.L_x_2305:


//--------------------- .text._ZN10layer_norm22ln_bwd_finalize_kernelINS_22Kernel_traits_finalizeILj768Ef6__halfS2_S2_fjLb0ELj1024ELj4ENS_18Kernel_traits_baseILj768EfS2_S2_S2_fjLj1024EEEEELb0ELb1EEEvNS_9BwdParamsE --------------------------
	.section	.text._ZN10layer_norm22ln_bwd_finalize_kernelINS_22Kernel_traits_finalizeILj768Ef6__halfS2_S2_fjLb0ELj1024ELj4ENS_18Kernel_traits_baseILj768EfS2_S2_S2_fjLj1024EEEEELb0ELb1EEEvNS_9BwdParamsE,"ax",@progbits
	.sectioninfo	@"SHI_REGISTERS=32"
	.align	128
        .global         _ZN10layer_norm22ln_bwd_finalize_kernelINS_22Kernel_traits_finalizeILj768Ef6__halfS2_S2_fjLb0ELj1024ELj4ENS_18Kernel_traits_baseILj768EfS2_S2_S2_fjLj1024EEEEELb0ELb1EEEvNS_9BwdParamsE
        .type           _ZN10layer_norm22ln_bwd_finalize_kernelINS_22Kernel_traits_finalizeILj768Ef6__halfS2_S2_fjLb0ELj1024ELj4ENS_18Kernel_traits_baseILj768EfS2_S2_S2_fjLj1024EEEEELb0ELb1EEEvNS_9BwdParamsE,@function
        .size           _ZN10layer_norm22ln_bwd_finalize_kernelINS_22Kernel_traits_finalizeILj768Ef6__halfS2_S2_fjLb0ELj1024ELj4ENS_18Kernel_traits_baseILj768EfS2_S2_S2_fjLj1024EEEEELb0ELb1EEEvNS_9BwdParamsE,(.L_x_2306 - _ZN10layer_norm22ln_bwd_finalize_kernelINS_22Kernel_traits_finalizeILj768Ef6__halfS2_S2_fjLb0ELj1024ELj4ENS_18Kernel_traits_baseILj768EfS2_S2_S2_fjLj1024EEEEELb0ELb1EEEvNS_9BwdParamsE)
        .other          _ZN10layer_norm22ln_bwd_finalize_kernelINS_22Kernel_traits_finalizeILj768Ef6__halfS2_S2_fjLb0ELj1024ELj4ENS_18Kernel_traits_baseILj768EfS2_S2_S2_fjLj1024EEEEELb0ELb1EEEvNS_9BwdParamsE,@"STO_CUDA_ENTRY STV_DEFAULT"
_ZN10layer_norm22ln_bwd_finalize_kernelINS_22Kernel_traits_finalizeILj768Ef6__halfS2_S2_fjLb0ELj1024ELj4ENS_18Kernel_traits_baseILj768EfS2_S2_S2_fjLj1024EEEEELb0ELb1EEEvNS_9BwdParamsE:
.text._ZN10layer_norm22ln_bwd_finalize_kernelINS_22Kernel_traits_finalizeILj768Ef6__halfS2_S2_fjLb0ELj1024ELj4ENS_18Kernel_traits_baseILj768EfS2_S2_S2_fjLj1024EEEEELb0ELb1EEEvNS_9BwdParamsE:
        /* <DEDUP_REMOVED lines=19> */
.L_x_1234:
        /* <DEDUP_REMOVED lines=27> */
.L_x_1228:
        /* <DEDUP_REMOVED lines=35> */
.L_x_1227:
[----:B------:R-:W-:Y:S05]  /*0510*/  BSYNC B1 ;  /* 0x0000000000017941 */ /* 0x000fea0003800000 */
.L_x_1226:
        /* <DEDUP_REMOVED lines=23> */
.L_x_1230:
[----:B------:R-:W-:Y:S05]  /*0690*/  BSYNC B1 ;  /* 0x0000000000017941 */ /* 0x000fea0003800000 */
.L_x_1229:
        /* <DEDUP_REMOVED lines=10> */
.L_x_1225:
[----:B------:R-:W-:Y:S05]  /*0740*/  BSYNC B0 ;  /* 0x0000000000007941 */ /* 0x000fea0003800000 */
.L_x_1224:
        /* <DEDUP_REMOVED lines=11> */
.L_x_1235:
        /* <DEDUP_REMOVED lines=18> */
.L_x_1236:
[----:B------:R-:W-:Y:S01]  /*0920*/  @!P1 SHF.R.U32.HI R2, RZ, 0x3, R0 ;  /* 0x00000003ff029819 */ /* 0x000fe20000011600 */
[----:B---3--:R-:W-:Y:S02]  /*0930*/  FADD.FTZ R5, R5, R10 ;  /* 0x0000000a05057221 */ /* 0x008fe40000010000 */
[----:B--2---:R-:W-:Y:S01]  /*0940*/  FADD.FTZ R7, R7, R4 ;  /* 0x0000000407077221 */ /* 0x004fe20000010000 */
[----:B------:R-:W-:-:S05]  /*0950*/  @!P1 LOP3.LUT R2, R2, 0x1ffffffc, RZ, 0xc0, !PT ;  /* 0x1ffffffc02029812 */ /* 0x000fca00078ec0ff */
[----:B------:R2:W-:Y:S04]  /*0960*/  @!P1 STS [R2+0x2000], R5 ;  /* 0x0020000502009388 */ /* 0x0005e80000000800 */
[----:B------:R2:W-:Y:S02]  /*0970*/  @!P1 STS [R2+0x2080], R7 ;  /* 0x0020800702009388 */ /* 0x0005e40000000800 */
.L_x_1231:
        /* <DEDUP_REMOVED lines=14> */
.L_x_1232:
[----:B------:R-:W-:Y:S01]  /*0a60*/  HFMA2.MMA R9, -RZ, RZ, 0, 5.9604644775390625e-08 ;  /* 0x00000001ff097435 */ /* 0x000fe200000001ff */
[----:B--2---:R-:W-:Y:S01]  /*0a70*/  IMAD.MOV.U32 R10, RZ, RZ, R4 ;  /* 0x000000ffff0a7224 */ /* 0x004fe200078e0004 */
[----:B------:R-:W-:Y:S01]  /*0a80*/  MOV R11, 0xffffffff ;  /* 0xffffffff000b7802 */ /* 0x000fe20000000f00 */
[----:B------:R-:W-:Y:S01]  /*0a90*/  IMAD.MOV.U32 R6, RZ, RZ, 0x1f ;  /* 0x0000001fff067424 */ /* 0x000fe200078e00ff */
[----:B------:R-:W-:-:S02]  /*0aa0*/  MOV R2, 0xac0 ;  /* 0x00000ac000027802 */ /* 0x000fc40000000f00 */
[----:B01----:R-:W-:Y:S05]  /*0ab0*/  CALL.REL.NOINC `($__internal_69_$__cuda_sm70_shflsync_bfly_p) ;  /* 0x000003c000007944 */ /* 0x003fea0003c00000 */
[----:B-1----:R-:W-:Y:S01]  /*0ac0*/  MOV R3, R6 ;  /* 0x0000000600037202 */ /* 0x002fe20000000f00 */
[----:B0-----:R-:W-:Y:S05]  /*0ad0*/  BRA `(.L_x_1235) ;  /* 0xfffffd2000007947 */ /* 0x001fea000383ffff */
.L_x_1233:
[----:B------:R-:W-:Y:S01]  /*0ae0*/  HFMA2.MMA R9, -RZ, RZ, 0, 1.1920928955078125e-07 ;  /* 0x00000002ff097435 */ /* 0x000fe200000001ff */
[----:B------:R-:W-:Y:S01]  /*0af0*/  IMAD.MOV.U32 R10, RZ, RZ, R13 ;  /* 0x000000ffff0a7224 */ /* 0x000fe200078e000d */
[----:B------:R-:W-:Y:S01]  /*0b00*/  MOV R6, 0x1f ;  /* 0x0000001f00067802 */ /* 0x000fe20000000f00 */
[----:B------:R-:W-:Y:S01]  /*0b10*/  IMAD.MOV.U32 R11, RZ, RZ, -0x1 ;  /* 0xffffffffff0b7424 */ /* 0x000fe200078e00ff */
[----:B------:R-:W-:-:S02]  /*0b20*/  MOV R2, 0xb40 ;  /* 0x00000b4000027802 */ /* 0x000fc40000000f00 */
[----:B012---:R-:W-:Y:S05]  /*0b30*/  CALL.REL.NOINC `($__internal_69_$__cuda_sm70_shflsync_bfly_p) ;  /* 0x0000034000007944 */ /* 0x007fea0003c00000 */
[----:B0-----:R-:W-:Y:S01]  /*0b40*/  HFMA2.MMA R9, -RZ, RZ, 0, 2.384185791015625e-07 ;  /* 0x00000004ff097435 */ /* 0x001fe200000001ff */
[----:B-1----:R-:W-:Y:S01]  /*0b50*/  FADD.FTZ R10, R13, R6 ;  /* 0x000000060d0a7221 */ /* 0x002fe20000010000 */
[----:B------:R-:W-:Y:S01]  /*0b60*/  MOV R6, 0x1f ;  /* 0x0000001f00067802 */ /* 0x000fe20000000f00 */
[----:B------:R-:W-:Y:S01]  /*0b70*/  IMAD.MOV.U32 R11, RZ, RZ, -0x1 ;  /* 0xffffffffff0b7424 */ /* 0x000fe200078e00ff */
[----:B------:R-:W-:-:S02]  /*0b80*/  MOV R2, 0xba0 ;  /* 0x00000ba000027802 */ /* 0x000fc40000000f00 */
[----:B------:R-:W-:Y:S05]  /*0b90*/  CALL.REL.NOINC `($__internal_69_$__cuda_sm70_shflsync_bfly_p) ;  /* 0x000002e000007944 */ /* 0x000fea0003c00000 */
[----:B0-----:R-:W-:Y:S01]  /*0ba0*/  HFMA2.MMA R9, -RZ, RZ, 0, 4.76837158203125e-07 ;  /* 0x00000008ff097435 */ /* 0x001fe200000001ff */
[----:B-1----:R-:W-:Y:S01]  /*0bb0*/  FADD.FTZ R10, R10, R6 ;  /* 0x000000060a0a7221 */ /* 0x002fe20000010000 */
[----:B------:R-:W-:Y:S01]  /*0bc0*/  MOV R6, 0x1f ;  /* 0x0000001f00067802 */ /* 0x000fe20000000f00 */
[----:B------:R-:W-:Y:S01]  /*0bd0*/  IMAD.MOV.U32 R11, RZ, RZ, -0x1 ;  /* 0xffffffffff0b7424 */ /* 0x000fe200078e00ff */
[----:B------:R-:W-:-:S02]  /*0be0*/  MOV R2, 0xc00 ;  /* 0x00000c0000027802 */ /* 0x000fc40000000f00 */
[----:B------:R-:W-:Y:S05]  /*0bf0*/  CALL.REL.NOINC `($__internal_69_$__cuda_sm70_shflsync_bfly_p) ;  /* 0x0000028000007944 */ /* 0x000fea0003c00000 */
[----:B-1----:R-:W-:Y:S01]  /*0c00*/  FADD.FTZ R4, R10, R6 ;  /* 0x000000060a047221 */ /* 0x002fe20000010000 */
[----:B0-----:R-:W-:Y:S01]  /*0c10*/  HFMA2.MMA R9, -RZ, RZ, 0, 9.5367431640625e-07 ;  /* 0x00000010ff097435 */ /* 0x001fe200000001ff */
[----:B------:R-:W-:Y:S01]  /*0c20*/  MOV R6, 0x1f ;  /* 0x0000001f00067802 */ /* 0x000fe20000000f00 */
[----:B------:R-:W-:Y:S01]  /*0c30*/  IMAD.MOV.U32 R11, RZ, RZ, -0x1 ;  /* 0xffffffffff0b7424 */ /* 0x000fe200078e00ff */
[----:B------:R-:W-:-:S02]  /*0c40*/  MOV R2, 0xc70 ;  /* 0x00000c7000027802 */ /* 0x000fc40000000f00 */
[----:B------:R-:W-:Y:S02]  /*0c50*/  MOV R10, R4 ;  /* 0x00000004000a7202 */ /* 0x000fe40000000f00 */
[----:B------:R-:W-:Y:S05]  /*0c60*/  CALL.REL.NOINC `($__internal_69_$__cuda_sm70_shflsync_bfly_p) ;  /* 0x0000021000007944 */ /* 0x000fea0003c00000 */
[----:B0-----:R-:W-:Y:S01]  /*0c70*/  HFMA2.MMA R9, -RZ, RZ, 0, 5.9604644775390625e-08 ;  /* 0x00000001ff097435 */ /* 0x001fe200000001ff */
[----:B-1----:R-:W-:Y:S01]  /*0c80*/  MOV R7, R6 ;  /* 0x0000000600077202 */ /* 0x002fe20000000f00 */
[----:B------:R-:W-:Y:S01]  /*0c90*/  IMAD.MOV.U32 R10, RZ, RZ, R5 ;  /* 0x000000ffff0a7224 */ /* 0x000fe200078e0005 */
[----:B------:R-:W-:Y:S01]  /*0ca0*/  MOV R6, 0x1f ;  /* 0x0000001f00067802 */ /* 0x000fe20000000f00 */
[----:B------:R-:W-:Y:S01]  /*0cb0*/  IMAD.MOV.U32 R11, RZ, RZ, -0x1 ;  /* 0xffffffffff0b7424 */ /* 0x000fe200078e00ff */
[----:B------:R-:W-:Y:S02]  /*0cc0*/  MOV R2, 0xce0 ;  /* 0x00000ce000027802 */ /* 0x000fe40000000f00 */
[----:B------:R-:W-:Y:S05]  /*0cd0*/  CALL.REL.NOINC `($__internal_69_$__cuda_sm70_shflsync_bfly_p) ;  /* 0x000001a000007944 */ /* 0x000fea0003c00000 */
[----:B0-----:R-:W-:Y:S01]  /*0ce0*/  HFMA2.MMA R9, -RZ, RZ, 0, 1.1920928955078125e-07 ;  /* 0x00000002ff097435 */ /* 0x001fe200000001ff */
[----:B-1----:R-:W-:Y:S01]  /*0cf0*/  FADD.FTZ R10, R5, R6 ;  /* 0x00000006050a7221 */ /* 0x002fe20000010000 */
[----:B------:R-:W-:Y:S01]  /*0d00*/  MOV R6, 0x1f ;  /* 0x0000001f00067802 */ /* 0x000fe20000000f00 */
[----:B------:R-:W-:Y:S01]  /*0d10*/  IMAD.MOV.U32 R11, RZ, RZ, -0x1 ;  /* 0xffffffffff0b7424 */ /* 0x000fe200078e00ff */
[----:B------:R-:W-:Y:S02]  /*0d20*/  MOV R2, 0xd40 ;  /* 0x00000d4000027802 */ /* 0x000fe40000000f00 */
[----:B------:R-:W-:Y:S05]  /*0d30*/  CALL.REL.NOINC `($__internal_69_$__cuda_sm70_shflsync_bfly_p) ;  /* 0x0000014000007944 */ /* 0x000fea0003c00000 */
        /* <DEDUP_REMOVED lines=12> */
[----:B0-----:R-:W-:Y:S01]  /*0e00*/  HFMA2.MMA R9, -RZ, RZ, 0, 9.5367431640625e-07 ;  /* 0x00000010ff097435 */ /* 0x001fe200000001ff */
[----:B-1----:R-:W-:Y:S01]  /*0e10*/  FADD.FTZ R10, R10, R6 ;  /* 0x000000060a0a7221 */ /* 0x002fe20000010000 */
[----:B------:R-:W-:Y:S01]  /*0e20*/  MOV R6, 0x1f ;  /* 0x0000001f00067802 */ /* 0x000fe20000000f00 */
[----:B------:R-:W-:Y:S01]  /*0e30*/  IMAD.MOV.U32 R11, RZ, RZ, -0x1 ;  /* 0xffffffffff0b7424 */ /* 0x000fe200078e00ff */
[----:B------:R-:W-:-:S02]  /*0e40*/  MOV R2, 0xe60 ;  /* 0x00000e6000027802 */ /* 0x000fc40000000f00 */
[----:B------:R-:W-:Y:S05]  /*0e50*/  CALL.REL.NOINC `($__internal_69_$__cuda_sm70_shflsync_bfly_p) ;  /* 0x0000002000007944 */ /* 0x000fea0003c00000 */
[----:B-1----:R-:W-:Y:S01]  /*0e60*/  MOV R5, R6 ;  /* 0x0000000600057202 */ /* 0x002fe20000000f00 */
[----:B0-----:R-:W-:Y:S05]  /*0e70*/  BRA `(.L_x_1236) ;  /* 0xfffffaa000007947 */ /* 0x001fea000383ffff */
        .weak           $__internal_69_$__cuda_sm70_shflsync_bfly_p
        .type           $__internal_69_$__cuda_sm70_shflsync_bfly_p,@function
        .size           $__internal_69_$__cuda_sm70_shflsync_bfly_p,(.L_x_2306 - $__internal_69_$__cuda_sm70_shflsync_bfly_p)
$__internal_69_$__cuda_sm70_shflsync_bfly_p:
[----:B------:R-:W-:Y:S01]  /*0e80*/  HFMA2.MMA R3, -RZ, RZ, 0, 0 ;  /* 0x00000000ff037435 */ /* 0x000fe200000001ff */
[----:B------:R-:W-:Y:S04]  /*0e90*/  WARPSYNC R11 ;  /* 0x0000000b00007348 */ /* 0x000fe80003800000 */
[----:B------:R0:W1:Y:S01]  /*0ea0*/  SHFL.BFLY PT, R6, R10, R9, R6 ;  /* 0x0c0000090a067389 */ /* 0x00006200000e0006 */
[----:B------:R-:W-:Y:S05]  /*0eb0*/  RET.REL.NODEC R2 `(_ZN10layer_norm22ln_bwd_finalize_kernelINS_22Kernel_traits_finalizeILj768Ef6__halfS2_S2_fjLb0ELj1024ELj4ENS_18Kernel_traits_baseILj768EfS2_S2_S2_fjLj1024EEEEELb0ELb1EEEvNS_9BwdParamsE) ;  /* 0xfffff14002007950 */ /* 0x000fea0003c3ffff */
.L_x_1237:
        /* <DEDUP_REMOVED lines=12> */
.L_x_2306:


//--------------------- .text._ZN10layer_norm40ln_parallel_residual_bwd_finalize_kernelINS_22Kernel_traits_finalizeILj768Ef6__halfS2_S2_fjLb0ELj1024ELj4ENS_18Kernel_traits_baseILj768EfS2_S2_S2_fjLj1024EEEEELb1EEEvNS_9BwdParamsE --------------------------
	.section	.text._ZN10layer_norm40ln_parallel_residual_bwd_finalize_kernelINS_22Kernel_traits_finalizeILj768Ef6__halfS2_S2_fjLb0ELj1024ELj4ENS_18Kernel_traits_baseILj768EfS2_S2_S2_fjLj1024EEEEELb1EEEvNS_9BwdParamsE,"ax",@progbits
	.sectioninfo	@"SHI_REGISTERS=32"
	.align	128
        .global         _ZN10layer_norm40ln_parallel_residual_bwd_finalize_kernelINS_22Kernel_traits_finalizeILj768Ef6__halfS2_S2_fjLb0ELj1024ELj4ENS_18Kernel_traits_baseILj768EfS2_S2_S2_fjLj1024EEEEELb1EEEvNS_9BwdParamsE
        .type           _ZN10layer_norm40ln_parallel_residual_bwd_finalize_kernelINS_22Kernel_traits_finalizeILj768Ef6__halfS2_S2_fjLb0ELj1024ELj4ENS_18Kernel_traits_baseILj768EfS2_S2_S2_fjLj1024EEEEELb1EEEvNS_9BwdParamsE,@function
        .size           _ZN10layer_norm40ln_parallel_residual_bwd_finalize_kernelINS_22Kernel_traits_finalizeILj768Ef6__halfS2_S2_fjLb0ELj1024ELj4ENS_18Kernel_traits_baseILj768EfS2_S2_S2_fjLj1024EEEEELb1EEEvNS_9BwdParamsE,(.L_x_2307 - _ZN10layer_norm40ln_parallel_residual_bwd_finalize_kernelINS_22Kernel_traits_finalizeILj768Ef6__halfS2_S2_fjLb0ELj1024ELj4ENS_18Kernel_traits_baseILj768EfS2_S2_S2_fjLj1024EEEEELb1EEEvNS_9BwdParamsE)
        .other          _ZN10layer_norm40ln_parallel_residual_bwd_finalize_kernelINS_22Kernel_traits_finalizeILj768Ef6__halfS2_S2_fjLb0ELj1024ELj4ENS_18Kernel_traits_baseILj768EfS2_S2_S2_fjLj1024EEEEELb1EEEvNS_9BwdParamsE,@"STO_CUDA_ENTRY STV_DEFAULT"
_ZN10layer_norm40ln_parallel_residual_bwd_finalize_kernelINS_22Kernel_traits_finalizeILj768Ef6__halfS2_S2_fjLb0ELj1024ELj4ENS_18Kernel_traits_baseILj768EfS2_S2_S2_fjLj1024EEEEELb1EEEvNS_9BwdParamsE:
.text._ZN10layer_norm40ln_parallel_residual_bwd_finalize_kernelINS_22Kernel_traits_finalizeILj768Ef6__halfS2_S2_fjLb0ELj1024ELj4ENS_18Kernel_traits_baseILj768EfS2_S2_S2_fjLj1024EEEEELb1EEEvNS_9BwdParamsE:
        /* <DEDUP_REMOVED lines=19> */
.L_x_1251:
        /* <DEDUP_REMOVED lines=37> */
.L_x_1242:
        /* <DEDUP_REMOVED lines=59> */
.L_x_1241:
[----:B------:R-:W-:Y:S05]  /*0730*/  BSYNC B1 ;  /* 0x0000000000017941 */ /* 0x000fea0003800000 */
.L_x_1240:
        /* <DEDUP_REMOVED lines=35> */
.L_x_1244:
[----:B------:R-:W-:Y:S05]  /*0970*/  BSYNC B1 ;  /* 0x0000000000017941 */ /* 0x000fea0003800000 */
.L_x_1243:
        /* <DEDUP_REMOVED lines=16> */
.L_x_1239:
[----:B------:R-:W-:Y:S05]  /*0a80*/  BSYNC B0 ;  /* 0x0000000000007941 */ /* 0x000fea0003800000 */
.L_x_1238:
        /* <DEDUP_REMOVED lines=14> */
.L_x_1252:
        /* <DEDUP_REMOVED lines=36> */
.L_x_1253:
        /* <DEDUP_REMOVED lines=11> */
.L_x_1245:
        /* <DEDUP_REMOVED lines=19> */
.L_x_1249:
[----:B------:R-:W-:Y:S05]  /*0f90*/  BSYNC B0 ;  /* 0x0000000000007941 */ /* 0x000fea0003800000 */
.L_x_1248:
[C---:B------:R-:W-:Y:S02]  /*0fa0*/  ISETP.GT.U32.AND P1, PT, R4.reuse, -0x301, PT ;  /* 0xfffffcff0400780c */ /* 0x040fe40003f24070 */
[----:B------:R-:W-:-:S02]  /*0fb0*/  IADD3 R4, R4, 0x300, RZ ;  /* 0x0000030004047810 */ /* 0x000fc40007ffe0ff */
[----:B------:R-:W-:-:S09]  /*0fc0*/  IADD3 R5, R5, 0x180, RZ ;  /* 0x0000018005057810 */ /* 0x000fd20007ffe0ff */
[----:B0-----:R-:W-:Y:S01]  /*0fd0*/  @!P1 CALL.REL.NOINC `(.L_x_1250) ;  /* 0x0000001000009944 */ /* 0x001fe20003c00000 */
[----:B------:R-:W-:Y:S05]  /*0fe0*/  BRA `(.L_x_1251) ;  /* 0xfffff14000007947 */ /* 0x000fea000383ffff */
.L_x_1250:
[----:B------:R-:W-:Y:S05]  /*0ff0*/  EXIT ;  /* 0x000000000000794d */ /* 0x000fea0003800000 */
.L_x_1246:
[----:B------:R-:W-:Y:S01]  /*1000*/  HFMA2.MMA R17, -RZ, RZ, 0, 1.847743988037109375e-06 ;  /* 0x0000001fff117435 */ /* 0x000fe200000001ff */
[----:B----4-:R-:W-:Y:S01]  /*1010*/  MOV R19, R12 ;  /* 0x0000000c00137202 */ /* 0x010fe20000000f00 */
[----:B------:R-:W-:Y:S01]  /*1020*/  IMAD.MOV.U32 R16, RZ, RZ, 0x1 ;  /* 0x00000001ff107424 */ /* 0x000fe200078e00ff */
[----:B------:R-:W-:Y:S02]  /*1030*/  MOV R14, 0xffffffff ;  /* 0xffffffff000e7802 */ /* 0x000fe40000000f00 */
[----:B------:R-:W-:Y:S02]  /*1040*/  MOV R8, 0x1060 ;  /* 0x0000106000087802 */ /* 0x000fe40000000f00 */
[----:B0123--:R-:W-:Y:S05]  /*1050*/  CALL.REL.NOINC `($__internal_70_$__cuda_sm70_shflsync_bfly_p) ;  /* 0x000007b000007944 */ /* 0x00ffea0003c00000 */
[----:B01----:R-:W-:Y:S05]  /*1060*/  BRA `(.L_x_1252) ;  /* 0xfffffb0000007947 */ /* 0x003fea000383ffff */
.L_x_1247:
[----:B------:R-:W-:Y:S01]  /*1070*/  HFMA2.MMA R17, -RZ, RZ, 0, 1.847743988037109375e-06 ;  /* 0x0000001fff117435 */ /* 0x000fe200000001ff */
[----:B------:R-:W-:Y:S01]  /*1080*/  MOV R19, R12 ;  /* 0x0000000c00137202 */ /* 0x000fe20000000f00 */
[----:B------:R-:W-:Y:S01]  /*1090*/  IMAD.MOV.U32 R16, RZ, RZ, 0x2 ;  /* 0x00000002ff107424 */ /* 0x000fe200078e00ff */
[----:B------:R-:W-:Y:S02]  /*10a0*/  MOV R14, 0xffffffff ;  /* 0xffffffff000e7802 */ /* 0x000fe40000000f00 */
[----:B------:R-:W-:-:S02]  /*10b0*/  MOV R8, 0x10d0 ;  /* 0x000010d000087802 */ /* 0x000fc40000000f00 */
[----:B-123--:R-:W-:Y:S05]  /*10c0*/  CALL.REL.NOINC `($__internal_70_$__cuda_sm70_shflsync_bfly_p) ;  /* 0x0000074000007944 */ /* 0x00efea0003c00000 */
[----:B0-----:R-:W-:Y:S01]  /*10d0*/  HFMA2.MMA R16, -RZ, RZ, 0, 2.384185791015625e-07 ;  /* 0x00000004ff107435 */ /* 0x001fe200000001ff */
[----:B-1----:R-:W-:Y:S01]  /*10e0*/  FADD.FTZ R19, R12, R14 ;  /* 0x0000000e0c137221 */ /* 0x002fe20000010000 */
[----:B------:R-:W-:Y:S01]  /*10f0*/  MOV R14, 0xffffffff ;  /* 0xffffffff000e7802 */ /* 0x000fe20000000f00 */
[----:B------:R-:W-:Y:S01]  /*1100*/  IMAD.MOV.U32 R17, RZ, RZ, 0x1f ;  /* 0x0000001fff117424 */ /* 0x000fe200078e00ff */
[----:B------:R-:W-:-:S02]  /*1110*/  MOV R8, 0x1130 ;  /* 0x0000113000087802 */ /* 0x000fc40000000f00 */
[----:B------:R-:W-:Y:S05]  /*1120*/  CALL.REL.NOINC `($__internal_70_$__cuda_sm70_shflsync_bfly_p) ;  /* 0x000006e000007944 */ /* 0x000fea0003c00000 */
[----:B0-----:R-:W-:Y:S01]  /*1130*/  HFMA2.MMA R16, -RZ, RZ, 0, 4.76837158203125e-07 ;  /* 0x00000008ff107435 */ /* 0x001fe200000001ff */
[----:B-1----:R-:W-:Y:S01]  /*1140*/  FADD.FTZ R19, R19, R14 ;  /* 0x0000000e13137221 */ /* 0x002fe20000010000 */
[----:B------:R-:W-:Y:S01]  /*1150*/  MOV R17, 0x1f ;  /* 0x0000001f00117802 */ /* 0x000fe20000000f00 */
[----:B------:R-:W-:Y:S01]  /*1160*/  IMAD.MOV.U32 R14, RZ, RZ, -0x1 ;  /* 0xffffffffff0e7424 */ /* 0x000fe200078e00ff */
[----:B------:R-:W-:-:S02]  /*1170*/  MOV R8, 0x1190 ;  /* 0x0000119000087802 */ /* 0x000fc40000000f00 */
[----:B------:R-:W-:Y:S05]  /*1180*/  CALL.REL.NOINC `($__internal_70_$__cuda_sm70_shflsync_bfly_p) ;  /* 0x0000068000007944 */ /* 0x000fea0003c00000 */
[----:B-1----:R-:W-:Y:S01]  /*1190*/  FADD.FTZ R12, R19, R14 ;  /* 0x0000000e130c7221 */ /* 0x002fe20000010000 */
[----:B0-----:R-:W-:Y:S01]  /*11a0*/  HFMA2.MMA R16, -RZ, RZ, 0, 9.5367431640625e-07 ;  /* 0x00000010ff107435 */ /* 0x001fe200000001ff */
[----:B------:R-:W-:-:S02]  /*11b0*/  MOV R17, 0x1f ;  /* 0x0000001f00117802 */ /* 0x000fc40000000f00 */
[----:B------:R-:W-:Y:S01]  /*11c0*/  MOV R14, 0xffffffff ;  /* 0xffffffff000e7802 */ /* 0x000fe20000000f00 */
[----:B------:R-:W-:Y:S01]  /*11d0*/  IMAD.MOV.U32 R19, RZ, RZ, R12 ;  /* 0x000000ffff137224 */ /* 0x000fe200078e000c */
[----:B------:R-:W-:Y:S02]  /*11e0*/  MOV R8, 0x1200 ;  /* 0x0000120000087802 */ /* 0x000fe40000000f00 */
[----:B------:R-:W-:Y:S05]  /*11f0*/  CALL.REL.NOINC `($__internal_70_$__cuda_sm70_shflsync_bfly_p) ;  /* 0x0000061000007944 */ /* 0x000fea0003c00000 */
[----:B0-----:R-:W-:Y:S01]  /*1200*/  HFMA2.MMA R16, -RZ, RZ, 0, 5.9604644775390625e-08 ;  /* 0x00000001ff107435 */ /* 0x001fe200000001ff */
[----:B-1----:R-:W-:Y:S01]  /*1210*/  MOV R15, R14 ;  /* 0x0000000e000f7202 */ /* 0x002fe20000000f00 */
[----:B------:R-:W-:Y:S01]  /*1220*/  IMAD.MOV.U32 R17, RZ, RZ, 0x1f ;  /* 0x0000001fff117424 */ /* 0x000fe200078e00ff */
[----:B------:R-:W-:Y:S02]  /*1230*/  MOV R19, R13 ;  /* 0x0000000d00137202 */ /* 0x000fe40000000f00 */
[----:B------:R-:W-:Y:S02]  /*1240*/  MOV R14, 0xffffffff ;  /* 0xffffffff000e7802 */ /* 0x000fe40000000f00 */
[----:B------:R-:W-:Y:S02]  /*1250*/  MOV R8, 0x1270 ;  /* 0x0000127000087802 */ /* 0x000fe40000000f00 */
[----:B------:R-:W-:Y:S05]  /*1260*/  CALL.REL.NOINC `($__internal_70_$__cuda_sm70_shflsync_bfly_p) ;  /* 0x000005a000007944 */ /* 0x000fea0003c00000 */
[----:B0-----:R-:W-:Y:S01]  /*1270*/  HFMA2.MMA R16, -RZ, RZ, 0, 1.1920928955078125e-07 ;  /* 0x00000002ff107435 */ /* 0x001fe200000001ff */
[----:B-1----:R-:W-:Y:S01]  /*1280*/  FADD.FTZ R19, R13, R14 ;  /* 0x0000000e0d137221 */ /* 0x002fe20000010000 */
[----:B------:R-:W-:Y:S01]  /*1290*/  MOV R17, 0x1f ;  /* 0x0000001f00117802 */ /* 0x000fe20000000f00 */
[----:B------:R-:W-:Y:S01]  /*12a0*/  IMAD.MOV.U32 R14, RZ, RZ, -0x1 ;  /* 0xffffffffff0e7424 */ /* 0x000fe200078e00ff */
[----:B------:R-:W-:-:S02]  /*12b0*/  MOV R8, 0x12d0 ;  /* 0x000012d000087802 */ /* 0x000fc40000000f00 */
[----:B------:R-:W-:Y:S05]  /*12c0*/  CALL.REL.NOINC `($__internal_70_$__cuda_sm70_shflsync_bfly_p) ;  /* 0x0000054000007944 */ /* 0x000fea0003c00000 */
[----:B0-----:R-:W-:Y:S01]  /*12d0*/  HFMA2.MMA R16, -RZ, RZ, 0, 2.384185791015625e-07 ;  /* 0x00000004ff107435 */ /* 0x001fe200000001ff */
[----:B-1----:R-:W-:Y:S01]  /*12e0*/  FADD.FTZ R19, R19, R14 ;  /* 0x0000000e13137221 */ /* 0x002fe20000010000 */
[----:B------:R-:W-:-:S02]  /*12f0*/  MOV R17, 0x1f ;  /* 0x0000001f00117802 */ /* 0x000fc40000000f00 */
[----:B------:R-:W-:Y:S02]  /*1300*/  MOV R14, 0xffffffff ;  /* 0xffffffff000e7802 */ /* 0x000fe40000000f00 */
[----:B------:R-:W-:Y:S02]  /*1310*/  MOV R8, 0x1330 ;  /* 0x0000133000087802 */ /* 0x000fe40000000f00 */
[----:B------:R-:W-:Y:S05]  /*1320*/  CALL.REL.NOINC `($__internal_70_$__cuda_sm70_shflsync_bfly_p) ;  /* 0x000004e000007944 */ /* 0x000fea0003c00000 */
[----:B0-----:R-:W-:Y:S01]  /*1330*/  HFMA2.MMA R17, -RZ, RZ, 0, 1.847743988037109375e-06 ;  /* 0x0000001fff117435 */ /* 0x001fe200000001ff */
[----:B-1----:R-:W-:Y:S01]  /*1340*/  FADD.FTZ R19, R19, R14 ;  /* 0x0000000e13137221 */ /* 0x002fe20000010000 */
[----:B------:R-:W-:Y:S01]  /*1350*/  MOV R14, 0xffffffff ;  /* 0xffffffff000e7802 */ /* 0x000fe20000000f00 */
[----:B------:R-:W-:Y:S01]  /*1360*/  IMAD.MOV.U32 R16, RZ, RZ, 0x8 ;  /* 0x00000008ff107424 */ /* 0x000fe200078e00ff */
[----:B------:R-:W-:Y:S02]  /*1370*/  MOV R8, 0x1390 ;  /* 0x0000139000087802 */ /* 0x000fe40000000f00 */
[----:B------:R-:W-:Y:S05]  /*1380*/  CALL.REL.NOINC `($__internal_70_$__cuda_sm70_shflsync_bfly_p) ;  /* 0x0000048000007944 */ /* 0x000fea0003c00000 */
[----:B-1----:R-:W-:Y:S01]  /*1390*/  FADD.FTZ R13, R19, R14 ;  /* 0x0000000e130d7221 */ /* 0x002fe20000010000 */
[----:B0-----:R-:W-:Y:S01]  /*13a0*/  HFMA2.MMA R16, -RZ, RZ, 0, 9.5367431640625e-07 ;  /* 0x00000010ff107435 */ /* 0x001fe200000001ff */
[----:B------:R-:W-:Y:S01]  /*13b0*/  IMAD.MOV.U32 R17, RZ, RZ, 0x1f ;  /* 0x0000001fff117424 */ /* 0x000fe200078e00ff */
[----:B------:R-:W-:Y:S02]  /*13c0*/  MOV R14, 0xffffffff ;  /* 0xffffffff000e7802 */ /* 0x000fe40000000f00 */
[----:B------:R-:W-:-:S02]  /*13d0*/  MOV R19, R13 ;  /* 0x0000000d00137202 */ /* 0x000fc40000000f00 */
[----:B------:R-:W-:Y:S02]  /*13e0*/  MOV R8, 0x1400 ;  /* 0x0000140000087802 */ /* 0x000fe40000000f00 */
[----:B------:R-:W-:Y:S05]  /*13f0*/  CALL.REL.NOINC `($__internal_70_$__cuda_sm70_shflsync_bfly_p) ;  /* 0x0000041000007944 */ /* 0x000fea0003c00000 */
[----:B0-----:R-:W-:Y:S01]  /*1400*/  HFMA2.MMA R17, -RZ, RZ, 0, 1.847743988037109375e-06 ;  /* 0x0000001fff117435 */ /* 0x001fe200000001ff */
        /* <DEDUP_REMOVED lines=18> */
[----:B0-----:R-:W-:Y:S01]  /*1530*/  HFMA2.MMA R16, -RZ, RZ, 0, 4.76837158203125e-07 ;  /* 0x00000008ff107435 */ /* 0x001fe200000001ff */
[----:B-1----:R-:W-:Y:S01]  /*1540*/  FADD.FTZ R19, R19, R14 ;  /* 0x0000000e13137221 */ /* 0x002fe20000010000 */
[----:B------:R-:W-:Y:S01]  /*1550*/  MOV R14, 0xffffffff ;  /* 0xffffffff000e7802 */ /* 0x000fe20000000f00 */
[----:B------:R-:W-:Y:S01]  /*1560*/  IMAD.MOV.U32 R17, RZ, RZ, 0x1f ;  /* 0x0000001fff117424 */ /* 0x000fe200078e00ff */
[----:B------:R-:W-:Y:S02]  /*1570*/  MOV R8, 0x1590 ;  /* 0x0000159000087802 */ /* 0x000fe40000000f00 */
[----:B------:R-:W-:Y:S05]  /*1580*/  CALL.REL.NOINC `($__internal_70_$__cuda_sm70_shflsync_bfly_p) ;  /* 0x0000028000007944 */ /* 0x000fea0003c00000 */
[----:B-1----:R-:W-:Y:S01]  /*1590*/  FADD.FTZ R11, R19, R14 ;  /* 0x0000000e130b7221 */ /* 0x002fe20000010000 */
[----:B0-----:R-:W-:Y:S01]  /*15a0*/  HFMA2.MMA R16, -RZ, RZ, 0, 9.5367431640625e-07 ;  /* 0x00000010ff107435 */ /* 0x001fe200000001ff */
[----:B------:R-:W-:Y:S02]  /*15b0*/  MOV R17, 0x1f ;  /* 0x0000001f00117802 */ /* 0x000fe40000000f00 */
[----:B------:R-:W-:Y:S01]  /*15c0*/  MOV R14, 0xffffffff ;  /* 0xffffffff000e7802 */ /* 0x000fe20000000f00 */
[----:B------:R-:W-:Y:S01]  /*15d0*/  IMAD.MOV.U32 R19, RZ, RZ, R11 ;  /* 0x000000ffff137224 */ /* 0x000fe200078e000b */
[----:B------:R-:W-:-:S02]  /*15e0*/  MOV R8, 0x1600 ;  /* 0x0000160000087802 */ /* 0x000fc40000000f00 */
[----:B------:R-:W-:Y:S05]  /*15f0*/  CALL.REL.NOINC `($__internal_70_$__cuda_sm70_shflsync_bfly_p) ;  /* 0x0000021000007944 */ /* 0x000fea0003c00000 */
[----:B0-----:R-:W-:Y:S01]  /*1600*/  HFMA2.MMA R16, -RZ, RZ, 0, 5.9604644775390625e-08 ;  /* 0x00000001ff107435 */ /* 0x001fe200000001ff */
[----:B-1----:R-:W-:Y:S01]  /*1610*/  MOV R20, R14 ;  /* 0x0000000e00147202 */ /* 0x002fe20000000f00 */
[----:B------:R-:W-:Y:S01]  /*1620*/  IMAD.MOV.U32 R14, RZ, RZ, -0x1 ;  /* 0xffffffffff0e7424 */ /* 0x000fe200078e00ff */
[----:B------:R-:W-:-:S02]  /*1630*/  MOV R19, R10 ;  /* 0x0000000a00137202 */ /* 0x000fc40000000f00 */
[----:B------:R-:W-:Y:S02]  /*1640*/  MOV R17, 0x1f ;  /* 0x0000001f00117802 */ /* 0x000fe40000000f00 */
[----:B------:R-:W-:Y:S02]  /*1650*/  MOV R8, 0x1670 ;  /* 0x0000167000087802 */ /* 0x000fe40000000f00 */
[----:B------:R-:W-:Y:S05]  /*1660*/  CALL.REL.NOINC `($__internal_70_$__cuda_sm70_shflsync_bfly_p) ;  /* 0x000001a000007944 */ /* 0x000fea0003c00000 */
[----:B0-----:R-:W-:Y:S01]  /*1670*/  HFMA2.MMA R16, -RZ, RZ, 0, 1.1920928955078125e-07 ;  /* 0x00000002ff107435 */ /* 0x001fe200000001ff */
[----:B-1----:R-:W-:Y:S01]  /*1680*/  FADD.FTZ R19, R10, R14 ;  /* 0x0000000e0a137221 */ /* 0x002fe20000010000 */
[----:B------:R-:W-:Y:S02]  /*1690*/  MOV R17, 0x1f ;  /* 0x0000001f00117802 */ /* 0x000fe40000000f00 */
[----:B------:R-:W-:Y:S02]  /*16a0*/  MOV R14, 0xffffffff ;  /* 0xffffffff000e7802 */ /* 0x000fe40000000f00 */
[----:B------:R-:W-:Y:S02]  /*16b0*/  MOV R8, 0x16d0 ;  /* 0x000016d000087802 */ /* 0x000fe40000000f00 */
[----:B------:R-:W-:Y:S05]  /*16c0*/  CALL.REL.NOINC `($__internal_70_$__cuda_sm70_shflsync_bfly_p) ;  /* 0x0000014000007944 */ /* 0x000fea0003c00000 */
        /* <DEDUP_REMOVED lines=18> */
[----:B-1----:R-:W-:Y:S01]  /*17f0*/  MOV R8, R14 ;  /* 0x0000000e00087202 */ /* 0x002fe20000000f00 */
[----:B0-----:R-:W-:Y:S05]  /*1800*/  BRA `(.L_x_1253) ;  /* 0xfffff5a000007947 */ /* 0x001fea000383ffff */
        .weak           $__internal_70_$__cuda_sm70_shflsync_bfly_p
        .type           $__internal_70_$__cuda_sm70_shflsync_bfly_p,@function
        .size           $__internal_70_$__cuda_sm70_shflsync_bfly_p,(.L_x_2307 - $__internal_70_$__cuda_sm70_shflsync_bfly_p)
$__internal_70_$__cuda_sm70_shflsync_bfly_p:
[----:B------:R-:W-:Y:S01]  /*1810*/  HFMA2.MMA R9, -RZ, RZ, 0, 0 ;  /* 0x00000000ff097435 */ /* 0x000fe200000001ff */
[----:B------:R-:W-:Y:S04]  /*1820*/  WARPSYNC R14 ;  /* 0x0000000e00007348 */ /* 0x000fe80003800000 */
[----:B------:R0:W1:Y:S01]  /*1830*/  SHFL.BFLY PT, R14, R19, R16, R17 ;  /* 0x0c000010130e7389 */ /* 0x00006200000e0011 */
[----:B------:R-:W-:Y:S05]  /*1840*/  RET.REL.NODEC R8 `(_ZN10layer_norm40ln_parallel_residual_bwd_finalize_kernelINS_22Kernel_traits_finalizeILj768Ef6__halfS2_S2_fjLb0ELj1024ELj4ENS_18Kernel_traits_baseILj768EfS2_S2_S2_fjLj1024EEEEELb1EEEvNS_9BwdParamsE) ;  /* 0xffffe7b008007950 */ /* 0x000fea0003c3ffff */
.L_x_1254:
        /* <DEDUP_REMOVED lines=11> */
.L_x_2307:


//--------------------- .text._ZN10layer_norm31ln_parallel_residual_bwd_kernelINS_13Kernel_traitsIf6__halfS2_S2_fjLj768ELj1ELj4ELj1ELj16ENS_18Kernel_traits_baseILj768EfS2_S2_S2_fjLj128EEEEELb1ELb1ELb1EEEvNS_9BwdParamsE --------------------------
	.section	.text._ZN10layer_norm31ln_parallel_residual_bwd_kernelINS_13Kernel_traitsIf6__halfS2_S2_fjLj768ELj1ELj4ELj1ELj16ENS_18Kernel_traits_baseILj768EfS2_S2_S2_fjLj128EEEEELb1ELb1ELb1EEEvNS_9BwdParamsE,"ax",@progbits
	.sectioninfo	@"SHI_REGISTERS=192"
	.align	128
        .global         _ZN10layer_norm31ln_parallel_residual_bwd_kernelINS_13Kernel_traitsIf6__halfS2_S2_fjLj768ELj1ELj4ELj1ELj16ENS_18Kernel_traits_baseILj768EfS2_S2_S2_fjLj128EEEEELb1ELb1ELb1EEEvNS_9BwdParamsE
        .type           _ZN10layer_norm31ln_parallel_residual_bwd_kernelINS_13Kernel_traitsIf6__halfS2_S2_fjLj768ELj1ELj4ELj1ELj16ENS_18Kernel_traits_baseILj768EfS2_S2_S2_fjLj128EEEEELb1ELb1ELb1EEEvNS_9BwdParamsE,@function
        .size           _ZN10layer_norm31ln_parallel_residual_bwd_kernelINS_13Kernel_traitsIf6__halfS2_S2_fjLj768ELj1ELj4ELj1ELj16ENS_18Kernel_traits_baseILj768EfS2_S2_S2_fjLj128EEEEELb1ELb1ELb1EEEvNS_9BwdParamsE,(.L_x_2308 - _ZN10layer_norm31ln_parallel_residual_bwd_kernelINS_13Kernel_traitsIf6__halfS2_S2_fjLj768ELj1ELj4ELj1ELj16ENS_18Kernel_traits_baseILj768EfS2_S2_S2_fjLj128EEEEELb1ELb1ELb1EEEvNS_9BwdParamsE)
        .other          _ZN10layer_norm31ln_parallel_residual_bwd_kernelINS_13Kernel_traitsIf6__halfS2_S2_fjLj768ELj1ELj4ELj1ELj16ENS_18Kernel_traits_baseILj768EfS2_S2_S2_fjLj128EEEEELb1ELb1ELb1EEEvNS_9BwdParamsE,@"STO_CUDA_ENTRY STV_DEFAULT"
_ZN10layer_norm31ln_parallel_residual_bwd_kernelINS_13Kernel_traitsIf6__halfS2_S2_fjLj768ELj1ELj4ELj1ELj16ENS_18Kernel_traits_baseILj768EfS2_S2_S2_fjLj128EEEEELb1ELb1ELb1EEEvNS_9BwdParamsE:
.text._ZN10layer_norm31ln_parallel_residual_bwd_kernelINS_13Kernel_traitsIf6__halfS2_S2_fjLj768ELj1ELj4ELj1ELj16ENS_18Kernel_traits_baseILj768EfS2_S2_S2_fjLj128EEEEELb1ELb1ELb1EEEvNS_9BwdParamsE:
        /* <DEDUP_REMOVED lines=34> */
.L_x_1256:
        /* <DEDUP_REMOVED lines=13> */
[----:B------:R-:W-:Y:S01]  /*02f0*/  IMAD.MOV.U32 R83, RZ, RZ, RZ ;  /* 0x000000ffff537224 */ /* 0x000fe200078e00ff */
        /* <DEDUP_REMOVED lines=22> */
[----:B01----:R-:W-:-:S02]  /*0460*/  CS2R R128, SRZ ;  /* 0x0000000000807805 */ /* 0x003fc4000001ff00 */
.L_x_1262:
        /* <DEDUP_REMOVED lines=17> */
[----:B------:R-:W2:Y:S01]  /*0580*/  LDG.E.128 R48, [R48.64] ;  /* 0x0000000430307981 */ /* 0x000ea2000c1e1d00 */
[----:B------:R-:W-:Y:S01]  /*0590*/  IADD3.X R57, R134, c[0x0][0x18c], RZ, P0, !PT ;  /* 0x0000630086397a10 */ /* 0x000fe200007fe4ff */
[----:B------:R-:W-:Y:S01]  /*05a0*/  IMAD.WIDE.U32 R52, R81, R68, c[0x0][0x208] ;  /* 0x0000820051347625 */ /* 0x000fe200078e0044 */
[----:B------:R-:W-:-:S02]  /*05b0*/  SHF.R.U32.HI R132, RZ, 0x1c, R151 ;  /* 0x0000001cff847819 */ /* 0x000fc40000011697 */
[----:B------:R-:W-:Y:S01]  /*05c0*/  IADD3 R64, P0, R133, c[0x0][0x188], RZ ;  /* 0x0000620085407a10 */ /* 0x000fe20007f1e0ff */
[----:B------:R-:W-:Y:S01]  /*05d0*/  IMAD.WIDE R76, R131, R78, c[0x0][0x1a0] ;  /* 0x00006800834c7625 */ /* 0x000fe200078e024e */
[----:B------:R-:W3:Y:S02]  /*05e0*/  LDG.E.128 R56, [R56.64] ;  /* 0x0000000438387981 */ /* 0x000ee4000c1e1d00 */
[----:B------:R-:W-:Y:S02]  /*05f0*/  IADD3.X R65, R132, c[0x0][0x18c], RZ, P0, !PT ;  /* 0x0000630084417a10 */ /* 0x000fe400007fe4ff */
[----:B------:R0:W4:Y:S01]  /*0600*/  LDG.E R148, [R76.64] ;  /* 0x000000044c947981 */ /* 0x000122000c1e1900 */
[----:B------:R-:W-:-:S03]  /*0610*/  IMAD.WIDE.U32 R60, R141, R68, c[0x0][0x208] ;  /* 0x000082008d3c7625 */ /* 0x000fc600078e0044 */
[----:B------:R-:W3:Y:S01]  /*0620*/  LDG.E.128 R64, [R64.64] ;  /* 0x0000000440407981 */ /* 0x000ee2000c1e1d00 */
[----:B------:R-:W-:-:S03]  /*0630*/  IMAD.WIDE R78, R131, R78, c[0x0][0x1a8] ;  /* 0x00006a00834e7625 */ /* 0x000fc600078e024e */
[----:B------:R-:W3:Y:S01]  /*0640*/  LDG.E.128 R52, [R52.64] ;  /* 0x0000000434347981 */ /* 0x000ee2000c1e1d00 */
[----:B------:R-:W-:-:S03]  /*0650*/  IMAD.WIDE.U32 R68, R151, R68, c[0x0][0x208] ;  /* 0x0000820097447625 */ /* 0x000fc600078e0044 */
[----:B------:R1:W3:Y:S04]  /*0660*/  LDG.E R136, [R78.64] ;  /* 0x000000044e887981 */ /* 0x0002e8000c1e1900 */
[----:B------:R-:W3:Y:S04]  /*0670*/  LDG.E.128 R60, [R60.64] ;  /* 0x000000043c3c7981 */ /* 0x000ee8000c1e1d00 */
[----:B------:R-:W3:Y:S01]  /*0680*/  LDG.E.128 R68, [R68.64] ;  /* 0x0000000444447981 */ /* 0x000ee2000c1e1d00 */
[----:B------:R-:W-:-:S04]  /*0690*/  ISETP.NE.U32.AND P0, PT, RZ, c[0x0][0x250], PT ;  /* 0x00009400ff007a0c */ /* 0x000fc80003f05070 */
[----:B------:R-:W-:Y:S02]  /*06a0*/  ISETP.NE.AND.EX P0, PT, RZ, c[0x0][0x254], PT, P0 ;  /* 0x00009500ff007a0c */ /* 0x000fe40003f05300 */
[----:B------:R-:W-:Y:S02]  /*06b0*/  ISETP.NE.U32.AND P1, PT, RZ, c[0x0][0x218], PT ;  /* 0x00008600ff007a0c */ /* 0x000fe40003f25070 */
[----:B------:R-:W-:Y:S02]  /*06c0*/  SHF.L.U32 R80, R81, 0x3, RZ ;  /* 0x0000000351507819 */ /* 0x000fe400000006ff */
[----:B------:R-:W-:Y:S02]  /*06d0*/  ISETP.NE.AND.EX P1, PT, RZ, c[0x0][0x21c], PT, P1 ;  /* 0x00008700ff007a0c */ /* 0x000fe40003f25310 */
[----:B------:R-:W-:Y:S02]  /*06e0*/  SHF.R.U32.HI R149, RZ, 0x1d, R81 ;  /* 0x0000001dff957819 */ /* 0x000fe40000011651 */
[----:B------:R-:W-:-:S03]  /*06f0*/  SHF.L.U32 R145, R141, 0x3, RZ ;  /* 0x000000038d917819 */ /* 0x000fc600000006ff */
[----:B------:R-:W-:Y:S02]  /*0700*/  @P0 IADD3 R138, P2, R80, c[0x0][0x198], RZ ;  /* 0x00006600508a0a10 */ /* 0x000fe40007f5e0ff */
[----:B------:R-:W-:Y:S02]  /*0710*/  SHF.R.U32.HI R150, RZ, 0x1d, R141 ;  /* 0x0000001dff967819 */ /* 0x000fe4000001168d */
[----:B------:R-:W-:Y:S02]  /*0720*/  @P0 IADD3.X R139, R149, c[0x0][0x19c], RZ, P2, !PT ;  /* 0x00006700958b0a10 */ /* 0x000fe400017fe4ff */
[----:B------:R-:W-:Y:S02]  /*0730*/  @P0 IADD3 R142, P2, R145, c[0x0][0x198], RZ ;  /* 0x00006600918e0a10 */ /* 0x000fe40007f5e0ff */
[----:B------:R-:W-:Y:S01]  /*0740*/  SHF.L.U32 R152, R151, 0x3, RZ ;  /* 0x0000000397987819 */ /* 0x000fe200000006ff */
[----:B-----5:R1:W5:Y:S01]  /*0750*/  @P0 LDG.E.64 R74, [R138.64] ;  /* 0x000000048a4a0981 */ /* 0x020362000c1e1b00 */
[----:B------:R-:W-:-:S02]  /*0760*/  @P0 IADD3.X R143, R150, c[0x0][0x19c], RZ, P2, !PT ;  /* 0x00006700968f0a10 */ /* 0x000fc400017fe4ff */
[C---:B0-----:R-:W-:Y:S02]  /*0770*/  @P1 LEA R76, P2, R81.reuse, c[0x0][0x218], 0x4 ;  /* 0x00008600514c1a11 */ /* 0x041fe400078420ff */
[----:B------:R-:W-:Y:S01]  /*0780*/  SHF.R.U32.HI R153, RZ, 0x1d, R151 ;  /* 0x0000001dff997819 */ /* 0x000fe20000011697 */
[----:B------:R2:W5:Y:S01]  /*0790*/  @P0 LDG.E.64 R72, [R142.64] ;  /* 0x000000048e480981 */ /* 0x000562000c1e1b00 */
[----:B------:R-:W-:Y:S02]  /*07a0*/  @P1 LEA.HI.X R77, R81, c[0x0][0x21c], RZ, 0x4, P2 ;  /* 0x00008700514d1a11 */ /* 0x000fe400010f24ff */
[----:B------:R-:W-:Y:S02]  /*07b0*/  @P0 IADD3 R146, P3, R152, c[0x0][0x198], RZ ;  /* 0x0000660098920a10 */ /* 0x000fe40007f7e0ff */
[----:B------:R-:W-:Y:S01]  /*07c0*/  @P1 LEA R140, P2, R141, c[0x0][0x218], 0x4 ;  /* 0x000086008d8c1a11 */ /* 0x000fe200078420ff */
[----:B------:R0:W5:Y:S01]  /*07d0*/  @P1 LDG.E.128 R28, [R76.64] ;  /* 0x000000044c1c1981 */ /* 0x000162000c1e1d00 */
[----:B------:R-:W-:-:S02]  /*07e0*/  @P0 IADD3.X R147, R153, c[0x0][0x19c], RZ, P3, !PT ;  /* 0x0000670099930a10 */ /* 0x000fc40001ffe4ff */
[----:B------:R-:W-:Y:S02]  /*07f0*/  @P1 LEA.HI.X R141, R141, c[0x0][0x21c], RZ, 0x4, P2 ;  /* 0x000087008d8d1a11 */ /* 0x000fe400010f24ff */
        /* <DEDUP_REMOVED lines=8> */
[C---:B------:R-:W-:Y:S02]  /*0880*/  @P1 LEA R144, P4, R151.reuse, c[0x0][0x218], 0x4 ;  /* 0x0000860097901a11 */ /* 0x040fe400078820ff */
[----:B------:R-:W-:Y:S02]  /*0890*/  ISETP.NE.AND P2, PT, R82, RZ, PT ;  /* 0x000000ff5200720c */ /* 0x000fe40003f45270 */
[----:B------:R-:W-:Y:S02]  /*08a0*/  @P1 LEA.HI.X R145, R151, c[0x0][0x21c], RZ, 0x4, P4 ;  /* 0x0000870097911a11 */ /* 0x000fe400020f24ff */
[----:B------:R-:W-:-:S03]  /*08b0*/  IADD3 R138, P4, R152, c[0x0][0x190], RZ ;  /* 0x00006400988a7a10 */ /* 0x000fc60007f9e0ff */
[----:B------:R1:W5:Y:S01]  /*08c0*/  @P1 LDG.E.128 R36, [R144.64] ;  /* 0x0000000490241981 */ /* 0x000362000c1e1d00 */
[----:B------:R-:W-:-:S05]  /*08d0*/  IADD3.X R139, R153, c[0x0][0x194], RZ, P4, !PT ;  /* 0x00006500998b7a10 */ /* 0x000fca00027fe4ff */
[----:B0-----:R0:W5:Y:S01]  /*08e0*/  LDG.E.64 R76, [R138.64] ;  /* 0x000000048a4c7981 */ /* 0x001162000c1e1b00 */
[--C-:B--2---:R-:W-:Y:S02]  /*08f0*/  HADD2.F32 R142, -RZ, R48.reuse.H0_H0 ;  /* 0x20000030ff8e7230 */ /* 0x104fe40000004100 */
[----:B------:R-:W-:Y:S02]  /*0900*/  HADD2.F32 R48, -RZ, R48.H1_H1 ;  /* 0x30000030ff307230 */ /* 0x000fe40000004100 */
[----:B------:R-:W-:Y:S01]  /*0910*/  HADD2.F32 R146, -RZ, R51.H0_H0 ;  /* 0x20000033ff927230 */ /* 0x000fe20000004100 */
[----:B----4-:R-:W-:Y:S01]  /*0920*/  FSEL R181, R148, RZ, !P2 ;  /* 0x000000ff94b57208 */ /* 0x010fe20005000000 */
[----:B---3--:R-:W-:Y:S02]  /*0930*/  HADD2.F32 R150, -RZ, R56.H0_H0 ;  /* 0x20000038ff967230 */ /* 0x008fe40000004100 */
[--C-:B------:R-:W-:Y:S02]  /*0940*/  HADD2.F32 R166, -RZ, R65.reuse.H0_H0 ;  /* 0x20000041ffa67230 */ /* 0x100fe40000004100 */
[----:B------:R-:W-:Y:S01]  /*0950*/  HADD2.F32 R168, -RZ, R65.H1_H1 ;  /* 0x30000041ffa87230 */ /* 0x000fe20000004100 */
[----:B------:R-:W-:Y:S01]  /*0960*/  FADD.FTZ R65, -R181, R48 ;  /* 0x00000030b5417221 */ /* 0x000fe20000010100 */
[----:B------:R-:W-:-:S02]  /*0970*/  HADD2.F32 R172, -RZ, R67.H0_H0 ;  /* 0x20000043ffac7230 */ /* 0x000fc40000004100 */
[----:B-1----:R-:W-:Y:S02]  /*0980*/  HADD2.F32 R140, -RZ, R49.H0_H0 ;  /* 0x20000031ff8c7230 */ /* 0x002fe40000004100 */
[--C-:B------:R-:W-:Y:S02]  /*0990*/  HADD2.F32 R141, -RZ, R50.reuse.H0_H0 ;  /* 0x20000032ff8d7230 */ /* 0x100fe40000004100 */
[----:B------:R-:W-:Y:S02]  /*09a0*/  HADD2.F32 R143, -RZ, R50.H1_H1 ;  /* 0x30000032ff8f7230 */ /* 0x000fe40000004100 */
[----:B------:R-:W-:Y:S02]  /*09b0*/  HADD2.F32 R56, -RZ, R56.H1_H1 ;  /* 0x30000038ff387230 */ /* 0x000fe40000004100 */
[----:B------:R-:W-:Y:S01]  /*09c0*/  HADD2.F32 R144, -RZ, R51.H1_H1 ;  /* 0x30000033ff907230 */ /* 0x000fe20000004100 */
[----:B------:R-:W-:Y:S01]  /*09d0*/  FADD.FTZ R51, -R181, R142 ;  /* 0x0000008eb5337221 */ /* 0x000fe20000010100 */
[--C-:B------:R-:W-:Y:S01]  /*09e0*/  HADD2.F32 R50, -RZ, R52.reuse.H0_H0 ;  /* 0x20000034ff327230 */ /* 0x100fe20000004100 */
[----:B------:R-:W-:Y:S01]  /*09f0*/  FMUL.FTZ R65, R136, R65 ;  /* 0x0000004188417220 */ /* 0x000fe20000410000 */
[----:B------:R-:W-:-:S02]  /*0a00*/  HADD2.F32 R52, -RZ, R52.H1_H1 ;  /* 0x30000034ff347230 */ /* 0x000fc40000004100 */
[----:B------:R-:W-:Y:S02]  /*0a10*/  HADD2.F32 R152, -RZ, R57.H0_H0 ;  /* 0x20000039ff987230 */ /* 0x000fe40000004100 */
[----:B------:R-:W-:Y:S02]  /*0a20*/  HADD2.F32 R156, -RZ, R58.H0_H0 ;  /* 0x2000003aff9c7230 */ /* 0x000fe40000004100 */
[----:B------:R-:W-:Y:S01]  /*0a30*/  HADD2.F32 R170, -RZ, R66.H0_H0 ;  /* 0x20000042ffaa7230 */ /* 0x000fe20000004100 */
[C---:B------:R-:W-:Y:S01]  /*0a40*/  FADD.FTZ R177, -R181.reuse, R172 ;  /* 0x000000acb5b17221 */ /* 0x040fe20000010100 */
[--C-:B0-----:R-:W-:Y:S02]  /*0a50*/  HADD2.F32 R139, -RZ, R55.reuse.H0_H0 ;  /* 0x20000037ff8b7230 */ /* 0x101fe40000004100 */
[----:B------:R-:W-:Y:S01]  /*0a60*/  HADD2.F32 R149, -RZ, R55.H1_H1 ;  /* 0x30000037ff957230 */ /* 0x000fe20000004100 */
[----:B------:R-:W-:Y:S01]  /*0a70*/  FADD.FTZ R55, -R181, R146 ;  /* 0x00000092b5377221 */ /* 0x000fe20000010100 */
[----:B------:R-:W-:-:S02]  /*0a80*/  HADD2.F32 R145, -RZ, R53.H0_H0 ;  /* 0x20000035ff917230 */ /* 0x000fc40000004100 */
[----:B------:R-:W-:Y:S01]  /*0a90*/  HADD2.F32 R138, -RZ, R53.H1_H1 ;  /* 0x30000035ff8a7230 */ /* 0x000fe20000004100 */
[C---:B------:R-:W-:Y:S01]  /*0aa0*/  FADD.FTZ R53, -R181.reuse, R140 ;  /* 0x0000008cb5357221 */ /* 0x040fe20000010100 */
[--C-:B------:R-:W-:Y:S02]  /*0ab0*/  HADD2.F32 R160, -RZ, R59.reuse.H0_H0 ;  /* 0x2000003bffa07230 */ /* 0x100fe40000004100 */
[----:B------:R-:W-:Y:S01]  /*0ac0*/  HADD2.F32 R163, -RZ, R59.H1_H1 ;  /* 0x3000003bffa37230 */ /* 0x000fe20000004100 */
[C---:B------:R-:W-:Y:S01]  /*0ad0*/  FADD.FTZ R59, -R181.reuse, R150 ;  /* 0x00000096b53b7221 */ /* 0x040fe20000010100 */
[--C-:B------:R-:W-:Y:S02]  /*0ae0*/  HADD2.F32 R153, -RZ, R61.reuse.H0_H0 ;  /* 0x2000003dff997230 */ /* 0x100fe40000004100 */
[----:B------:R-:W-:Y:S01]  /*0af0*/  HADD2.F32 R155, -RZ, R61.H1_H1 ;  /* 0x3000003dff9b7230 */ /* 0x000fe20000004100 */
[C---:B------:R-:W-:Y:S01]  /*0b00*/  FADD.FTZ R61, -R181.reuse, R56 ;  /* 0x00000038b53d7221 */ /* 0x040fe20000010100 */
[--C-:B------:R-:W-:Y:S01]  /*0b10*/  HADD2.F32 R172, -RZ, R71.reuse.H0_H0 ;  /* 0x20000047ffac7230 */ /* 0x100fe20000004100 */
[----:B------:R-:W-:Y:S01]  /*0b20*/  FMUL.FTZ R56, R136, R51 ;  /* 0x0000003388387220 */ /* 0x000fe20000410000 */
[----:B------:R-:W-:Y:S01]  /*0b30*/  HADD2.F32 R48, -RZ, R71.H1_H1 ;  /* 0x30000047ff307230 */ /* 0x000fe20000004100 */
[----:B------:R-:W-:Y:S01]  /*0b40*/  FMUL.FTZ R71, R24, R50 ;  /* 0x0000003218477220 */ /* 0x000fe20000410000 */
[----:B------:R-:W-:Y:S01]  /*0b50*/  HADD2.F32 R154, -RZ, R57.H1_H1 ;  /* 0x30000039ff9a7230 */ /* 0x000fe20000004100 */
[C---:B------:R-:W-:Y:S01]  /*0b60*/  FADD.FTZ R57, -R181.reuse, R144 ;  /* 0x00000090b5397221 */ /* 0x040fe20000010100 */
[--C-:B------:R-:W-:Y:S01]  /*0b70*/  HADD2.F32 R162, -RZ, R63.reuse.H0_H0 ;  /* 0x2000003fffa27230 */ /* 0x100fe20000004100 */
[C---:B------:R-:W-:Y:S01]  /*0b80*/  FADD.FTZ R157, -R181.reuse, R156 ;  /* 0x0000009cb59d7221 */ /* 0x040fe20000010100 */
[----:B------:R-:W-:Y:S01]  /*0b90*/  HADD2.F32 R164, -RZ, R63.H1_H1 ;  /* 0x3000003fffa47230 */ /* 0x000fe20000004100 */
        /* <DEDUP_REMOVED lines=8> */
[-C--:B------:R-:W-:Y:S01]  /*0c20*/  FFMA.FTZ R130, R65, R52.reuse, R130 ;  /* 0x0000003441827223 */ /* 0x080fe20000010082 */
[--C-:B------:R-:W-:Y:S01]  /*0c30*/  HADD2.F32 R168, -RZ, R70.reuse.H0_H0 ;  /* 0x20000046ffa87230 */ /* 0x100fe20000004100 */
[----:B------:R-:W-:Y:S01]  /*0c40*/  FMUL.FTZ R140, R25, R52 ;  /* 0x00000034198c7220 */ /* 0x000fe20000410000 */
[----:B------:R-:W-:Y:S01]  /*0c50*/  HADD2.F32 R170, -RZ, R70.H1_H1 ;  /* 0x30000046ffaa7230 */ /* 0x000fe20000004100 */
[C---:B------:R-:W-:Y:S01]  /*0c60*/  FMUL.FTZ R52, R136.reuse, R55 ;  /* 0x0000003788347220 */ /* 0x040fe20000410000 */
[----:B------:R-:W-:Y:S01]  /*0c70*/  HADD2.F32 R49, -RZ, R49.H1_H1 ;  /* 0x30000031ff317230 */ /* 0x000fe20000004100 */
[----:B------:R-:W-:-:S02]  /*0c80*/  FMUL.FTZ R70, R136, R53 ;  /* 0x0000003588467220 */ /* 0x000fc40000410000 */
[----:B------:R-:W-:Y:S02]  /*0c90*/  FMUL.FTZ R68, R136, R59 ;  /* 0x0000003b88447220 */ /* 0x000fe40000410000 */
[----:B------:R-:W-:Y:S02]  /*0ca0*/  FADD.FTZ R105, R50, R105 ;  /* 0x0000006932697221 */ /* 0x000fe40000010000 */
[----:B------:R-:W-:Y:S02]  /*0cb0*/  FFMA.FTZ R129, R56, R50, R129 ;  /* 0x0000003238817223 */ /* 0x000fe40000010081 */
[----:B------:R-:W-:Y:S01]  /*0cc0*/  FADD.FTZ R51, RZ, R71 ;  /* 0x00000047ff337221 */ /* 0x000fe20000010000 */
[----:B------:R-:W-:Y:S01]  /*0cd0*/  HADD2.F32 R148, -RZ, R64.H0_H0 ;  /* 0x20000040ff947230 */ /* 0x000fe20000004100 */
[----:B------:R-:W-:Y:S02]  /*0ce0*/  FMUL.FTZ R55, R136, R57 ;  /* 0x0000003988377220 */ /* 0x000fe40000410000 */
[----:B------:R-:W-:-:S02]  /*0cf0*/  FFMA.FTZ R50, R56, R71, RZ ;  /* 0x0000004738327223 */ /* 0x000fc400000100ff */
[----:B------:R-:W-:Y:S02]  /*0d00*/  FADD.FTZ R99, R139, R99 ;  /* 0x000000638b637221 */ /* 0x000fe40000010000 */
[-C--:B------:R-:W-:Y:S02]  /*0d10*/  FFMA.FTZ R123, R52, R139.reuse, R123 ;  /* 0x0000008b347b7223 */ /* 0x080fe4000001007b */
        /* <DEDUP_REMOVED lines=8> */
[----:B------:R-:W-:Y:S01]  /*0da0*/  FADD.FTZ R58, R51, R140 ;  /* 0x0000008c333a7221 */ /* 0x000fe20000010000 */
[----:B------:R-:W-:Y:S01]  /*0db0*/  HADD2.F32 R151, -RZ, R54.H0_H0 ;  /* 0x20000036ff977230 */ /* 0x000fe20000004100 */
[C---:B------:R-:W-:Y:S01]  /*0dc0*/  FADD.FTZ R147, -R181.reuse, R49 ;  /* 0x00000031b5937221 */ /* 0x040fe20000010100 */
[----:B------:R-:W-:Y:S01]  /*0dd0*/  HADD2.F32 R60, -RZ, R60.H1_H1 ;  /* 0x3000003cff3c7230 */ /* 0x000fe20000004100 */
[C---:B------:R-:W-:Y:S01]  /*0de0*/  FADD.FTZ R161, -R181.reuse, R160 ;  /* 0x000000a0b5a17221 */ /* 0x040fe20000010100 */
[--C-:B------:R-:W-:Y:S01]  /*0df0*/  HADD2.F32 R160, -RZ, R69.reuse.H0_H0 ;  /* 0x20000045ffa07230 */ /* 0x100fe20000004100 */
[----:B------:R-:W-:Y:S01]  /*0e00*/  FADD.FTZ R169, -R181, R166 ;  /* 0x000000a6b5a97221 */ /* 0x000fe20000010100 */
[----:B------:R-:W-:Y:S01]  /*0e10*/  HADD2.F32 R166, -RZ, R69.H1_H1 ;  /* 0x30000045ffa67230 */ /* 0x000fe20000004100 */
[----:B------:R-:W-:-:S02]  /*0e20*/  FFMA.FTZ R50, R65, R140, R50 ;  /* 0x0000008c41327223 */ /* 0x000fc40000010032 */
[C---:B------:R-:W-:Y:S02]  /*0e30*/  FADD.FTZ R143, -R181.reuse, R143 ;  /* 0x0000008fb58f7221 */ /* 0x040fe40000010100 */
[----:B------:R-:W-:Y:S02]  /*0e40*/  FADD.FTZ R165, -R181, R148 ;  /* 0x00000094b5a57221 */ /* 0x000fe40000010100 */
[C---:B------:R-:W-:Y:S02]  /*0e50*/  FMUL.FTZ R146, R136.reuse, R141 ;  /* 0x0000008d88927220 */ /* 0x040fe40000410000 */
[----:B------:R-:W-:Y:S02]  /*0e60*/  FMUL.FTZ R69, R136, R61 ;  /* 0x0000003d88457220 */ /* 0x000fe40000410000 */
[----:B------:R-:W-:Y:S02]  /*0e70*/  FMUL.FTZ R148, R27, R138 ;  /* 0x0000008a1b947220 */ /* 0x000fe40000410000 */
[----:B------:R-:W-:Y:S01]  /*0e80*/  FADD.FTZ R59, R58, R145 ;  /* 0x000000913a3b7221 */ /* 0x000fe20000010000 */
[----:B------:R-:W-:Y:S01]  /*0e90*/  HADD2.F32 R54, -RZ, R54.H1_H1 ;  /* 0x30000036ff367230 */ /* 0x000fe20000004100 */
[----:B------:R-:W-:-:S02]  /*0ea0*/  FMUL.FTZ R147, R136, R147 ;  /* 0x0000009388937220 */ /* 0x000fc40000410000 */
[----:B------:R-:W-:Y:S02]  /*0eb0*/  FFMA.FTZ R58, R70, R145, R50 ;  /* 0x00000091463a7223 */ /* 0x000fe40000010032 */
[----:B------:R-:W-:Y:S02]  /*0ec0*/  FADD.FTZ R159, -R181, R159 ;  /* 0x0000009fb59f7221 */ /* 0x000fe40000010100 */
[----:B------:R-:W-:Y:S02]  /*0ed0*/  FADD.FTZ R101, R151, R101 ;  /* 0x0000006597657221 */ /* 0x000fe40000010000 */
[----:B------:R-:W-:Y:S02]  /*0ee0*/  FMUL.FTZ R53, R136, R143 ;  /* 0x0000008f88357220 */ /* 0x000fe40000410000 */
[----:B------:R-:W-:Y:S02]  /*0ef0*/  FFMA.FTZ R125, R146, R151, R125 ;  /* 0x00000097927d7223 */ /* 0x000fe4000001007d */
[----:B------:R-:W-:-:S02]  /*0f00*/  FADD.FTZ R98, R60, R98 ;  /* 0x000000623c627221 */ /* 0x000fc40000010000 */
[-C--:B------:R-:W-:Y:S02]  /*0f10*/  FFMA.FTZ R122, R69, R60.reuse, R122 ;  /* 0x0000003c457a7223 */ /* 0x080fe4000001007a */
[----:B------:R-:W-:Y:S01]  /*0f20*/  FMUL.FTZ R142, R17, R60 ;  /* 0x0000003c118e7220 */ /* 0x000fe20000410000 */
[--C-:B------:R-:W-:Y:S01]  /*0f30*/  HADD2.F32 R158, -RZ, R62.reuse.H0_H0 ;  /* 0x2000003eff9e7230 */ /* 0x100fe20000004100 */
[----:B------:R-:W-:Y:S02]  /*0f40*/  FMUL.FTZ R151, R20, R151 ;  /* 0x0000009714977220 */ /* 0x000fe40000410000 */
[----:B------:R-:W-:Y:S01]  /*0f50*/  FADD.FTZ R60, R59, R148 ;  /* 0x000000943b3c7221 */ /* 0x000fe20000010000 */
[----:B------:R-:W-:Y:S01]  /*0f60*/  HADD2.F32 R62, -RZ, R62.H1_H1 ;  /* 0x3000003eff3e7230 */ /* 0x000fe20000004100 */
[----:B------:R-:W-:Y:S02]  /*0f70*/  FFMA.FTZ R59, R147, R148, R58 ;  /* 0x00000094933b7223 */ /* 0x000fe4000001003a */
[----:B------:R-:W-:-:S02]  /*0f80*/  FADD.FTZ R102, R54, R102 ;  /* 0x0000006636667221 */ /* 0x000fc40000010000 */
[-C--:B------:R-:W-:Y:S02]  /*0f90*/  FFMA.FTZ R126, R53, R54.reuse, R126 ;  /* 0x00000036357e7223 */ /* 0x080fe4000001007e */
[----:B------:R-:W-:Y:S02]  /*0fa0*/  FMUL.FTZ R51, R136, R159 ;  /* 0x0000009f88337220 */ /* 0x000fe40000410000 */
[----:B------:R-:W-:Y:S02]  /*0fb0*/  FMUL.FTZ R54, R21, R54 ;  /* 0x0000003615367220 */ /* 0x000fe40000410000 */
[----:B------:R-:W-:Y:S01]  /*0fc0*/  FADD.FTZ R61, R60, R151 ;  /* 0x000000973c3d7221 */ /* 0x000fe20000010000 */
[----:B------:R-:W-:Y:S01]  /*0fd0*/  HADD2.F32 R64, -RZ, R64.H1_H1 ;  /* 0x30000040ff407230 */ /* 0x000fe20000004100 */
[----:B------:R-:W-:Y:S02]  /*0fe0*/  FFMA.FTZ R60, R146, R151, R59 ;  /* 0x00000097923c7223 */ /* 0x000fe4000001003b */
[----:B------:R-:W-:-:S02]  /*0ff0*/  FADD.FTZ R94, R62, R94 ;  /* 0x0000005e3e5e7221 */ /* 0x000fc40000010000 */
[-C--:B------:R-:W-:Y:S02]  /*1000*/  FFMA.FTZ R118, R51, R62.reuse, R118 ;  /* 0x0000003e33767223 */ /* 0x080fe40000010076 */
[----:B------:R-:W-:Y:S02]  /*1010*/  FMUL.FTZ R50, R13, R62 ;  /* 0x0000003e0d327220 */ /* 0x000fe40000410000 */
[----:B------:R-:W-:Y:S02]  /*1020*/  FADD.FTZ R62, R61, R54 ;  /* 0x000000363d3e7221 */ /* 0x000fe40000010000 */
[----:B------:R-:W-:Y:S02]  /*1030*/  FFMA.FTZ R60, R53, R54, R60 ;  /* 0x00000036353c7223 */ /* 0x000fe4000001003c */
[----:B------:R-:W-:Y:S02]  /*1040*/  FADD.FTZ R104, R138, R104 ;  /* 0x000000688a687221 */ /* 0x000fe40000010000 */
[----:B------:R-:W-:-:S02]  /*1050*/  FFMA.FTZ R128, R147, R138, R128 ;  /* 0x0000008a93807223 */ /* 0x000fc40000010080 */
[----:B------:R-:W-:Y:S02]  /*1060*/  FADD.FTZ R167, -R181, R64 ;  /* 0x00000040b5a77221 */ /* 0x000fe40000010100 */
[C---:B------:R-:W-:Y:S02]  /*1070*/  FMUL.FTZ R138, R136.reuse, R63 ;  /* 0x0000003f888a7220 */ /* 0x040fe40000410000 */
[----:B------:R-:W-:Y:S01]  /*1080*/  FMUL.FTZ R150, R136, R157 ;  /* 0x0000009d88967220 */ /* 0x000fe20000410000 */
[----:B------:R-:W-:Y:S01]  /*1090*/  HADD2.F32 R66, -RZ, R66.H1_H1 ;  /* 0x30000042ff427230 */ /* 0x000fe20000004100 */
[----:B------:R-:W-:Y:S02]  /*10a0*/  FMUL.FTZ R64, R23, R149 ;  /* 0x0000009517407220 */ /* 0x000fe40000410000 */
[----:B------:R-:W-:Y:S02]  /*10b0*/  FADD.FTZ R63, R62, R57 ;  /* 0x000000393e3f7221 */ /* 0x000fe40000010000 */
[----:B------:R-:W-:-:S02]  /*10c0*/  FFMA.FTZ R62, R52, R57, R60 ;  /* 0x00000039343e7223 */ /* 0x000fc4000001003c */
[----:B------:R-:W-:Y:S02]  /*10d0*/  FADD.FTZ R93, R158, R93 ;  /* 0x0000005d9e5d7221 */ /* 0x000fe40000010000 */
[-C--:B------:R-:W-:Y:S02]  /*10e0*/  FFMA.FTZ R117, R150, R158.reuse, R117 ;  /* 0x0000009e96757223 */ /* 0x080fe40000010075 */
[----:B------:R-:W-:Y:S01]  /*10f0*/  FMUL.FTZ R144, R12, R158 ;  /* 0x0000009e0c907220 */ /* 0x000fe20000410000 */
[----:B------:R-:W-:Y:S01]  /*1100*/  HADD2.F32 R174, -RZ, R67.H1_H1 ;  /* 0x30000043ffae7230 */ /* 0x000fe20000004100 */
[----:B------:R-:W-:Y:S02]  /*1110*/  FADD.FTZ R158, R63, R64 ;  /* 0x000000403f9e7221 */ /* 0x000fe40000010000 */
[----:B------:R-:W-:Y:S02]  /*1120*/  FFMA.FTZ R62, R55, R64, R62 ;  /* 0x00000040373e7223 */ /* 0x000fe4000001003e */
[----:B------:R-:W-:-:S02]  /*1130*/  FADD.FTZ R67, -R181, R154 ;  /* 0x0000009ab5437221 */ /* 0x000fc40000010100 */
[----:B------:R-:W-:Y:S02]  /*1140*/  FADD.FTZ R175, -R181, R66 ;  /* 0x00000042b5af7221 */ /* 0x000fe40000010100 */
[----:B------:R-:W-:Y:S02]  /*1150*/  FMUL.FTZ R66, R136, R165 ;  /* 0x000000a588427220 */ /* 0x000fe40000410000 */
[----:B------:R-:W-:Y:S02]  /*1160*/  FADD.FTZ R63, R158, R139 ;  /* 0x0000008b9e3f7221 */ /* 0x000fe40000010000 */
[----:B------:R-:W-:Y:S02]  /*1170*/  FFMA.FTZ R62, R68, R139, R62 ;  /* 0x0000008b443e7223 */ /* 0x000fe4000001003e */
[----:B------:R-:W-:Y:S02]  /*1180*/  FMUL.FTZ R143, R136, R67 ;  /* 0x00000043888f7220 */ /* 0x000fe40000410000 */
[----:B------:R-:W-:-:S02]  /*1190*/  FADD.FTZ R100, R149, R100 ;  /* 0x0000006495647221 */ /* 0x000fc40000010000 */
[----:B------:R-:W-:Y:S02]  /*11a0*/  FFMA.FTZ R124, R55, R149, R124 ;  /* 0x00000095377c7223 */ /* 0x000fe4000001007c */
[----:B------:R-:W-:Y:S02]  /*11b0*/  FADD.FTZ R89, R152, R89 ;  /* 0x0000005998597221 */ /* 0x000fe40000010000 */
[-C--:B------:R-:W-:Y:S02]  /*11c0*/  FFMA.FTZ R113, R66, R152.reuse, R113 ;  /* 0x0000009842717223 */ /* 0x080fe40000010071 */
[----:B------:R-:W-:Y:S02]  /*11d0*/  FMUL.FTZ R67, R8, R152 ;  /* 0x0000009808437220 */ /* 0x000fe40000410000 */
[----:B------:R-:W-:Y:S02]  /*11e0*/  FMUL.FTZ R149, R18, R153 ;  /* 0x0000009912957220 */ /* 0x000fe40000410000 */
[----:B------:R-:W-:-:S02]  /*11f0*/  FADD.FTZ R152, R63, R142 ;  /* 0x0000008e3f987221 */ /* 0x000fc40000010000 */
[----:B------:R-:W-:Y:S02]  /*1200*/  FFMA.FTZ R62, R69, R142, R62 ;  /* 0x0000008e453e7223 */ /* 0x000fe4000001003e */
[----:B------:R-:W-:Y:S02]  /*1210*/  FMUL.FTZ R154, R19, R155 ;  /* 0x0000009b139a7220 */ /* 0x000fe40000410000 */
[----:B------:R-:W-:Y:S02]  /*1220*/  FADD.FTZ R141, R152, R149 ;  /* 0x00000095988d7221 */ /* 0x000fe40000010000 */
[C---:B------:R-:W-:Y:S02]  /*1230*/  FFMA.FTZ R152, R138.reuse, R149, R62 ;  /* 0x000000958a987223 */ /* 0x040fe4000001003e */
[----:B------:R-:W-:Y:S02]  /*1240*/  FADD.FTZ R95, R153, R95 ;  /* 0x0000005f995f7221 */ /* 0x000fe40000010000 */
[----:B------:R-:W-:-:S02]  /*1250*/  FFMA.FTZ R119, R138, R153, R119 ;  /* 0x000000998a777223 */ /* 0x000fc40000010077 */
[----:B------:R-:W-:Y:S02]  /*1260*/  FADD.FTZ R141, R141, R154 ;  /* 0x0000009a8d8d7221 */ /* 0x000fe40000010000 */
[----:B------:R-:W-:Y:S02]  /*1270*/  FFMA.FTZ R153, R143, R154, R152 ;  /* 0x0000009a8f997223 */ /* 0x000fe40000010098 */
[----:B------:R-:W-:Y:S02]  /*1280*/  FADD.FTZ R141, R141, R144 ;  /* 0x000000908d8d7221 */ /* 0x000fe40000010000 */
[----:B------:R-:W-:Y:S02]  /*1290*/  FFMA.FTZ R152, R150, R144, R153 ;  /* 0x0000009096987223 */ /* 0x000fe40000010099 */
[----:B------:R-:W-:Y:S02]  /*12a0*/  FMUL.FTZ R59, R14, R162 ;  /* 0x000000a20e3b7220 */ /* 0x000fe40000410000 */
[----:B------:R-:W-:-:S02]  /*12b0*/  FADD.FTZ R158, R141, R50 ;  /* 0x000000328d9e7221 */ /* 0x000fc40000010000 */
[----:B------:R-:W-:Y:S02]  /*12c0*/  FADD.FTZ R163, -R181, R163 ;  /* 0x000000a3b5a37221 */ /* 0x000fe40000010100 */
[----:B------:R-:W-:Y:S02]  /*12d0*/  FMUL.FTZ R58, R136, R161 ;  /* 0x000000a1883a7220 */ /* 0x000fe40000410000 */
[----:B------:R-:W-:Y:S02]  /*12e0*/  FFMA.FTZ R152, R51, R50, R152 ;  /* 0x0000003233987223 */ /* 0x000fe40000010098 */
[----:B------:R-:W-:Y:S02]  /*12f0*/  FADD.FTZ R96, R155, R96 ;  /* 0x000000609b607221 */ /* 0x000fe40000010000 */
[----:B------:R-:W-:Y:S02]  /*1300*/  FFMA.FTZ R120, R143, R155, R120 ;  /* 0x0000009b8f787223 */ /* 0x000fe40000010078 */
[----:B------:R-:W-:-:S02]  /*1310*/  FMUL.FTZ R60, R15, R164 ;  /* 0x000000a40f3c7220 */ /* 0x000fc40000410000 */
[----:B------:R-:W-:Y:S02]  /*1320*/  FADD.FTZ R155, R158, R59 ;  /* 0x0000003b9e9b7221 */ /* 0x000fe40000010000 */
        /* <DEDUP_REMOVED lines=52> */
[----:B------:R-:W-:Y:S01]  /*1670*/  FFMA.FTZ R168, R161, R159, R166 ;  /* 0x0000009fa1a87223 */ /* 0x000fe200000100a6 */
[----:B------:R-:W-:Y:S05]  /*1680*/  BRA.DIV ~URZ, `(.L_x_1259) ;  /* 0x000025927f007947 */ /* 0x000fea000b800000 */
[----:B------:R0:W1:Y:S02]  /*1690*/  SHFL.BFLY PT, R164, R167, 0x1, 0x1f ;  /* 0x0c201f00a7a47f89 */ /* 0x00006400000e0000 */
.L_x_1263:
        /* <DEDUP_REMOVED lines=18> */
.L_x_1264:
[----:B--2---:R-:W-:Y:S01]  /*17c0*/  FADD.FTZ R168, R168, R167 ;  /* 0x000000a7a8a87221 */ /* 0x004fe20000010000 */
[----:B-----5:R-:W-:Y:S01]  /*17d0*/  @P0 MOV R165, R74 ;  /* 0x0000004a00a50202 */ /* 0x020fe20000000f00 */
[----:B-1----:R-:W-:Y:S01]  /*17e0*/  FADD.FTZ R49, R48, R169 ;  /* 0x000000a930317221 */ /* 0x002fe20000010000 */
[----:B------:R-:W-:Y:S01]  /*17f0*/  LOP3.LUT P6, RZ, R80, 0xff00, RZ, 0xc0, !PT ;  /* 0x0000ff0050ff7812 */ /* 0x000fe200078cc0ff */
[----:B------:R-:W-:Y:S01]  /*1800*/  FMUL.FTZ R168, R168, c[0x0][0x1e0] ;  /* 0x00007800a8a87a20 */ /* 0x000fe20000410000 */
[----:B------:R-:W-:Y:S01]  /*1810*/  @P0 LOP3.LUT P5, RZ, R165, 0xff, RZ, 0xc0, !PT ;  /* 0x000000ffa5ff0812 */ /* 0x000fe200078ac0ff */
[----:B------:R-:W-:Y:S01]  /*1820*/  FMUL.FTZ R49, R49, c[0x0][0x1e0] ;  /* 0x0000780031317a20 */ /* 0x000fe20000410000 */
[----:B------:R-:W-:Y:S01]  /*1830*/  @P0 LOP3.LUT P4, RZ, R74, 0xff00, RZ, 0xc0, !PT ;  /* 0x0000ff004aff0812 */ /* 0x000fe2000788c0ff */
[----:B------:R-:W-:Y:S01]  /*1840*/  IMAD.MOV.U32 R164, RZ, RZ, R80 ;  /* 0x000000ffffa47224 */ /* 0x000fe200078e0050 */
[----:B------:R-:W-:Y:S02]  /*1850*/  FSEL R48, R168, RZ, !P2 ;  /* 0x000000ffa8307208 */ /* 0x000fe40005000000 */
[----:B------:R-:W-:-:S02]  /*1860*/  LOP3.LUT P2, RZ, R80, 0xff0000, RZ, 0xc0, !PT ;  /* 0x00ff000050ff7812 */ /* 0x000fc4000784c0ff */
[----:B------:R-:W-:Y:S01]  /*1870*/  LOP3.LUT P3, RZ, R164, 0xff, RZ, 0xc0, !PT ;  /* 0x000000ffa4ff7812 */ /* 0x000fe2000786c0ff */
[-CC-:B------:R-:W-:Y:S01]  /*1880*/  FFMA.FTZ R56, R56, R49.reuse, R48.reuse ;  /* 0x0000003138387223 */ /* 0x180fe20000010030 */
[----:B------:R-:W-:Y:S01]  /*1890*/  @P0 MOV R168, R72 ;  /* 0x0000004800a80202 */ /* 0x000fe20000000f00 */
[-C--:B------:R-:W-:Y:S02]  /*18a0*/  FFMA.FTZ R65, R65, R49.reuse, R48 ;  /* 0x0000003141417223 */ /* 0x080fe40000010030 */
[----:B------:R-:W-:Y:S02]  /*18b0*/  FADD.FTZ R71, R71, -R56 ;  /* 0x8000003847477221 */ /* 0x000fe40000010000 */
[--C-:B------:R-:W-:Y:S02]  /*18c0*/  FFMA.FTZ R56, R146, R49, R48.reuse ;  /* 0x0000003192387223 */ /* 0x100fe40000010030 */
[----:B------:R-:W-:Y:S01]  /*18d0*/  FADD.FTZ R165, R140, -R65 ;  /* 0x800000418ca57221 */ /* 0x000fe20000010000 */
[----:B------:R-:W-:Y:S01]  /*18e0*/  @P1 HADD2.F32 R65, -RZ, R28.H0_H0 ;  /* 0x2000001cff411230 */ /* 0x000fe20000004100 */
[----:B------:R-:W-:Y:S01]  /*18f0*/  FMUL.FTZ R146, R136, R71 ;  /* 0x0000004788927220 */ /* 0x000fe20000410000 */
[----:B------:R-:W-:Y:S01]  /*1900*/  @P1 HADD2.F32 R140, -RZ, R30.H0_H0 ;  /* 0x2000001eff8c1230 */ /* 0x000fe20000004100 */
[----:B------:R-:W-:-:S02]  /*1910*/  FFMA.FTZ R147, R147, R49, R48 ;  /* 0x0000003193937223 */ /* 0x000fc40000010030 */
[----:B0-----:R-:W-:Y:S01]  /*1920*/  FADD.FTZ R167, R151, -R56 ;  /* 0x8000003897a77221 */ /* 0x001fe20000010000 */
[----:B------:R-:W-:Y:S01]  /*1930*/  @P1 HADD2.F32 R56, -RZ, R29.H0_H0 ;  /* 0x2000001dff381230 */ /* 0x000fe20000004100 */
[----:B------:R-:W-:Y:S02]  /*1940*/  FFMA.FTZ R70, R70, R49, R48 ;  /* 0x0000003146467223 */ /* 0x000fe40000010030 */
[----:B------:R-:W-:Y:S01]  /*1950*/  @P1 FADD.FTZ R146, R146, R65 ;  /* 0x0000004192921221 */ /* 0x000fe20000010000 */
[----:B------:R-:W-:Y:S01]  /*1960*/  @P1 HADD2.F32 R65, -RZ, R28.H1_H1 ;  /* 0x3000001cff411230 */ /* 0x000fe20000004100 */
[----:B------:R-:W-:Y:S02]  /*1970*/  FADD.FTZ R147, R148, -R147 ;  /* 0x8000009394937221 */ /* 0x000fe40000010000 */
[C---:B------:R-:W-:Y:S02]  /*1980*/  FMUL.FTZ R167, R136.reuse, R167 ;  /* 0x000000a788a77220 */ /* 0x040fe40000410000 */
[----:B------:R-:W-:-:S02]  /*1990*/  FMUL.FTZ R166, R136, R165 ;  /* 0x000000a588a67220 */ /* 0x000fc40000410000 */
[----:B------:R-:W-:Y:S01]  /*19a0*/  FADD.FTZ R145, R145, -R70 ;  /* 0x8000004691917221 */ /* 0x000fe20000010000 */
[----:B------:R-:W-:Y:S01]  /*19b0*/  @P1 HADD2.F32 R70, -RZ, R29.H1_H1 ;  /* 0x3000001dff461230 */ /* 0x000fe20000004100 */
[----:B------:R-:W-:Y:S02]  /*19c0*/  FMUL.FTZ R151, R136, R147 ;  /* 0x0000009388977220 */ /* 0x000fe40000410000 */
[----:B------:R-:W-:Y:S02]  /*19d0*/  @P1 FADD.FTZ R167, R167, R140 ;  /* 0x0000008ca7a71221 */ /* 0x000fe40000010000 */
[----:B------:R-:W-:Y:S02]  /*19e0*/  @P1 FADD.FTZ R166, R166, R65 ;  /* 0x00000041a6a61221 */ /* 0x000fe40000010000 */
[----:B------:R-:W-:Y:S02]  /*19f0*/  FMUL.FTZ R140, R146, c[0x0][0x1e8] ;  /* 0x00007a00928c7a20 */ /* 0x000fe40000410000 */
[----:B------:R-:W-:-:S02]  /*1a00*/  FMUL.FTZ R165, R136, R145 ;  /* 0x0000009188a57220 */ /* 0x000fc40000410000 */
[----:B------:R-:W-:Y:S01]  /*1a10*/  @P1 FADD.FTZ R151, R151, R70 ;  /* 0x0000004697971221 */ /* 0x000fe20000010000 */
[----:B------:R-:W-:Y:S01]  /*1a20*/  FSEL R148, R140, RZ, P3 ;  /* 0x000000ff8c947208 */ /* 0x000fe20001800000 */
[----:B------:R-:W-:Y:S01]  /*1a30*/  FMUL.FTZ R70, R166, c[0x0][0x1e8] ;  /* 0x00007a00a6467a20 */ /* 0x000fe20000410000 */
[----:B------:R-:W-:Y:S01]  /*1a40*/  @P0 FSEL R140, R140, RZ, P5 ;  /* 0x000000ff8c8c0208 */ /* 0x000fe20002800000 */
[----:B------:R-:W-:Y:S01]  /*1a50*/  @P1 FADD.FTZ R165, R165, R56 ;  /* 0x00000038a5a51221 */ /* 0x000fe20000010000 */
[----:B------:R-:W-:Y:S01]  /*1a60*/  LOP3.LUT P5, RZ, R80, 0xff000000, RZ, 0xc0, !PT ;  /* 0xff00000050ff7812 */ /* 0x000fe200078ac0ff */
[----:B------:R-:W-:Y:S01]  /*1a70*/  FMUL.FTZ R80, R151, c[0x0][0x1e8] ;  /* 0x00007a0097507a20 */ /* 0x000fe20000410000 */
[----:B------:R-:W-:Y:S01]  /*1a80*/  FSEL R145, R70, RZ, P6 ;  /* 0x000000ff46917208 */ /* 0x000fe20003000000 */
[----:B------:R-:W-:Y:S01]  /*1a90*/  FMUL.FTZ R65, R165, c[0x0][0x1e8] ;  /* 0x00007a00a5417a20 */ /* 0x000fe20000410000 */
[C---:B------:R-:W-:Y:S01]  /*1aa0*/  @P0 LOP3.LUT P6, RZ, R74.reuse, 0xff000000, RZ, 0xc0, !PT ;  /* 0xff0000004aff0812 */ /* 0x040fe200078cc0ff */
[----:B------:R-:W-:Y:S01]  /*1ab0*/  FMUL.FTZ R71, R167, c[0x0][0x1e8] ;  /* 0x00007a00a7477a20 */ /* 0x000fe20000410000 */
[----:B------:R-:W-:Y:S01]  /*1ac0*/  @P0 LOP3.LUT P3, RZ, R74, 0xff0000, RZ, 0xc0, !PT ;  /* 0x00ff00004aff0812 */ /* 0x000fe2000786c0ff */
[-CC-:B------:R-:W-:Y:S01]  /*1ad0*/  FFMA.FTZ R53, R53, R49.reuse, R48.reuse ;  /* 0x0000003135357223 */ /* 0x180fe20000010030 */
[----:B------:R-:W-:Y:S01]  /*1ae0*/  @P0 FSEL R70, R70, RZ, P4 ;  /* 0x000000ff46460208 */ /* 0x000fe20002000000 */
[-CC-:B------:R-:W-:Y:S01]  /*1af0*/  FFMA.FTZ R55, R55, R49.reuse, R48.reuse ;  /* 0x0000003137377223 */ /* 0x180fe20000010030 */
[----:B------:R-:W-:Y:S01]  /*1b00*/  FSEL R147, R80, RZ, P5 ;  /* 0x000000ff50937208 */ /* 0x000fe20002800000 */
[----:B------:R-:W-:Y:S01]  /*1b10*/  FADD.FTZ R53, R54, -R53 ;  /* 0x8000003536357221 */ /* 0x000fe20000010000 */
[----:B------:R-:W-:Y:S01]  /*1b20*/  LOP3.LUT P4, RZ, R81, 0xff, RZ, 0xc0, !PT ;  /* 0x000000ff51ff7812 */ /* 0x000fe2000788c0ff */
[----:B------:R-:W-:Y:S01]  /*1b30*/  FADD.FTZ R175, R64, -R55 ;  /* 0x8000003740af7221 */ /* 0x000fe20000010000 */
[----:B------:R-:W-:Y:S01]  /*1b40*/  @P0 FSEL R80, R80, RZ, P6 ;  /* 0x000000ff50500208 */ /* 0x000fe20003000000 */
[----:B------:R-:W-:Y:S01]  /*1b50*/  @P1 HADD2.F32 R55, -RZ, R30.H1_H1 ;  /* 0x3000001eff371230 */ /* 0x000fe20000004100 */
[----:B------:R-:W-:Y:S01]  /*1b60*/  FSEL R164, R65, RZ, P2 ;  /* 0x000000ff41a47208 */ /* 0x000fe20001000000 */
[-CC-:B------:R-:W-:Y:S01]  /*1b70*/  FFMA.FTZ R52, R52, R49.reuse, R48.reuse ;  /* 0x0000003134347223 */ /* 0x180fe20000010030 */
[----:B------:R-:W-:Y:S01]  /*1b80*/  @P0 LOP3.LUT P6, RZ, R75, 0xff, RZ, 0xc0, !PT ;  /* 0x000000ff4bff0812 */ /* 0x000fe200078cc0ff */
[----:B------:R-:W-:Y:S01]  /*1b90*/  FFMA.FTZ R138, R138, R49, R48 ;  /* 0x000000318a8a7223 */ /* 0x000fe20000010030 */
[----:B------:R-:W-:Y:S01]  /*1ba0*/  @P0 FSEL R65, R65, RZ, P3 ;  /* 0x000000ff41410208 */ /* 0x000fe20001800000 */
[----:B------:R-:W-:Y:S01]  /*1bb0*/  FADD.FTZ R57, R57, -R52 ;  /* 0x8000003439397221 */ /* 0x000fe20000010000 */
[----:B------:R-:W-:Y:S01]  /*1bc0*/  LOP3.LUT P2, RZ, R81, 0xff00, RZ, 0xc0, !PT ;  /* 0x0000ff0051ff7812 */ /* 0x000fe2000784c0ff */
[----:B------:R-:W-:Y:S01]  /*1bd0*/  FADD.FTZ R149, R149, -R138 ;  /* 0x8000008a95957221 */ /* 0x000fe20000010000 */
[C---:B------:R-:W-:Y:S01]  /*1be0*/  LOP3.LUT P3, RZ, R81.reuse, 0xff0000, RZ, 0xc0, !PT ;  /* 0x00ff000051ff7812 */ /* 0x040fe2000786c0ff */
[C---:B------:R-:W-:Y:S01]  /*1bf0*/  FMUL.FTZ R174, R136.reuse, R57 ;  /* 0x0000003988ae7220 */ /* 0x040fe20000410000 */
[----:B------:R-:W-:Y:S01]  /*1c00*/  LOP3.LUT P5, RZ, R81, 0xff000000, RZ, 0xc0, !PT ;  /* 0xff00000051ff7812 */ /* 0x000fe200078ac0ff */
[--C-:B------:R-:W-:Y:S01]  /*1c10*/  FFMA.FTZ R69, R69, R49, R48.reuse ;  /* 0x0000003145457223 */ /* 0x100fe20000010030 */
[C---:B------:R-:W-:Y:S01]  /*1c20*/  FSEL R81, R71.reuse, RZ, P4 ;  /* 0x000000ff47517208 */ /* 0x040fe20002000000 */
[--C-:B------:R-:W-:Y:S01]  /*1c30*/  @P1 HADD2.F32 R52, -RZ, R31.reuse.H1_H1 ;  /* 0x3000001fff341230 */ /* 0x100fe20000004100 */
[----:B------:R-:W-:Y:S01]  /*1c40*/  @P0 FSEL R71, R71, RZ, P6 ;  /* 0x000000ff47470208 */ /* 0x000fe20003000000 */
[----:B------:R-:W-:Y:S01]  /*1c50*/  FMUL.FTZ R169, R136, R149 ;  /* 0x0000009588a97220 */ /* 0x000fe20000410000 */
[----:B------:R-:W-:Y:S01]  /*1c60*/  @P0 LOP3.LUT P6, RZ, R168, 0xff, RZ, 0xc0, !PT ;  /* 0x000000ffa8ff0812 */ /* 0x000fe200078cc0ff */
[----:B------:R-:W-:Y:S01]  /*1c70*/  FMUL.FTZ R168, R136, R53 ;  /* 0x0000003588a87220 */ /* 0x000fe20000410000 */
[----:B------:R-:W-:Y:S01]  /*1c80*/  @P1 HADD2.F32 R53, -RZ, R31.H0_H0 ;  /* 0x2000001fff351230 */ /* 0x000fe20000004100 */
[--C-:B------:R-:W-:Y:S01]  /*1c90*/  FFMA.FTZ R68, R68, R49, R48.reuse ;  /* 0x0000003144447223 */ /* 0x100fe20000010030 */
[----:B------:R-:W-:Y:S01]  /*1ca0*/  MOV R56, R78 ;  /* 0x0000004e00387202 */ /* 0x000fe20000000f00 */
[----:B------:R-:W-:Y:S01]  /*1cb0*/  @P1 FADD.FTZ R168, R168, R55 ;  /* 0x00000037a8a81221 */ /* 0x000fe20000010000 */
[--C-:B------:R-:W-:Y:S01]  /*1cc0*/  @P1 HADD2.F32 R54, -RZ, R33.reuse.H0_H0 ;  /* 0x20000021ff361230 */ /* 0x100fe20000004100 */
[----:B------:R-:W-:Y:S01]  /*1cd0*/  @P1 FADD.FTZ R174, R174, R53 ;  /* 0x00000035aeae1221 */ /* 0x000fe20000010000 */
[--C-:B------:R-:W-:Y:S01]  /*1ce0*/  @P1 HADD2.F32 R53, -RZ, R32.reuse.H1_H1 ;  /* 0x30000020ff351230 */ /* 0x100fe20000004100 */
[----:B------:R-:W-:Y:S01]  /*1cf0*/  FMUL.FTZ R64, R168, c[0x0][0x1e8] ;  /* 0x00007a00a8407a20 */ /* 0x000fe20000410000 */
[----:B------:R-:W-:Y:S01]  /*1d00*/  LOP3.LUT P4, RZ, R56, 0xff, RZ, 0xc0, !PT ;  /* 0x000000ff38ff7812 */ /* 0x000fe2000788c0ff */
[----:B------:R-:W-:Y:S01]  /*1d10*/  FMUL.FTZ R175, R136, R175 ;  /* 0x000000af88af7220 */ /* 0x000fe20000410000 */
[----:B------:R-:W-:Y:S01]  /*1d20*/  @P1 HADD2.F32 R56, -RZ, R33.H1_H1 ;  /* 0x30000021ff381230 */ /* 0x000fe20000004100 */
[----:B------:R-:W-:Y:S01]  /*1d30*/  FMUL.FTZ R149, R174, c[0x0][0x1e8] ;  /* 0x00007a00ae957a20 */ /* 0x000fe20000410000 */
[----:B------:R-:W-:Y:S01]  /*1d40*/  FSEL R170, R64, RZ, P2 ;  /* 0x000000ff40aa7208 */ /* 0x000fe20001000000 */
[-C--:B------:R-:W-:Y:S01]  /*1d50*/  FFMA.FTZ R143, R143, R49.reuse, R48 ;  /* 0x000000318f8f7223 */ /* 0x080fe20000010030 */
[----:B------:R-:W-:Y:S01]  /*1d60*/  @P0 LOP3.LUT P2, RZ, R75, 0xff00, RZ, 0xc0, !PT ;  /* 0x0000ff004bff0812 */ /* 0x000fe2000784c0ff */
[----:B------:R-:W-:Y:S01]  /*1d70*/  FADD.FTZ R69, R142, -R69 ;  /* 0x800000458e457221 */ /* 0x000fe20000010000 */
[----:B------:R-:W-:Y:S01]  /*1d80*/  FSEL R177, R149, RZ, P3 ;  /* 0x000000ff95b17208 */ /* 0x000fe20001800000 */
[----:B------:R-:W-:Y:S01]  /*1d90*/  FADD.FTZ R139, R139, -R68 ;  /* 0x800000448b8b7221 */ /* 0x000fe20000010000 */
[----:B------:R-:W-:Y:S01]  /*1da0*/  @P0 FSEL R64, R64, RZ, P2 ;  /* 0x000000ff40400208 */ /* 0x000fe20001000000 */
[----:B------:R-:W-:Y:S01]  /*1db0*/  @P1 FADD.FTZ R175, R175, R52 ;  /* 0x00000034afaf1221 */ /* 0x000fe20000010000 */
[----:B------:R-:W-:Y:S01]  /*1dc0*/  ISETP.NE.U32.AND P2, PT, RZ, c[0x0][0x258], PT ;  /* 0x00009600ff007a0c */ /* 0x000fe20003f45070 */
[----:B------:R-:W-:Y:S01]  /*1dd0*/  FFMA.FTZ R55, R150, R49, R48 ;  /* 0x0000003196377223 */ /* 0x000fe20000010030 */
[----:B------:R-:W-:Y:S01]  /*1de0*/  @P0 LOP3.LUT P3, RZ, R75, 0xff0000, RZ, 0xc0, !PT ;  /* 0x00ff00004bff0812 */ /* 0x000fe2000786c0ff */
[----:B------:R-:W-:Y:S01]  /*1df0*/  FADD.FTZ R143, R154, -R143 ;  /* 0x8000008f9a8f7221 */ /* 0x000fe20000010000 */
[----:B------:R-:W-:Y:S01]  /*1e00*/  ISETP.NE.AND.EX P2, PT, RZ, c[0x0][0x25c], PT, P2 ;  /* 0x00009700ff007a0c */ /* 0x000fe20003f45320 */
[----:B------:R-:W-:Y:S01]  /*1e10*/  @P1 HADD2.F32 R52, -RZ, R32.H0_H0 ;  /* 0x20000020ff341230 */ /* 0x000fe20000004100 */
[C---:B------:R-:W-:Y:S01]  /*1e20*/  FMUL.FTZ R172, R136.reuse, R69 ;  /* 0x0000004588ac7220 */ /* 0x040fe20000410000 */
[----:B------:R-:W-:Y:S01]  /*1e30*/  @P0 FSEL R149, R149, RZ, P3 ;  /* 0x000000ff95950208 */ /* 0x000fe20001800000 */
[----:B------:R-:W-:Y:S01]  /*1e40*/  FMUL.FTZ R173, R136, R139 ;  /* 0x0000008b88ad7220 */ /* 0x000fe20000410000 */
[----:B------:R-:W-:Y:S01]  /*1e50*/  @P0 LOP3.LUT P3, RZ, R75, 0xff000000, RZ, 0xc0, !PT ;  /* 0xff0000004bff0812 */ /* 0x000fe2000786c0ff */
[----:B------:R-:W-:Y:S01]  /*1e60*/  FMUL.FTZ R150, R175, c[0x0][0x1e8] ;  /* 0x00007a00af967a20 */ /* 0x000fe20000410000 */
[----:B------:R-:W-:Y:S01]  /*1e70*/  @P0 F2FP.PACK_AB R140, RZ, R140 ;  /* 0x0000008cff8c023e */ /* 0x000fe200000000ff */
[----:B------:R-:W-:Y:S01]  /*1e80*/  FADD.FTZ R55, R144, -R55 ;  /* 0x8000003790377221 */ /* 0x000fe20000010000 */
[----:B------:R-:W-:Y:S01]  /*1e90*/  @P0 F2FP.PACK_AB R65, RZ, R65 ;  /* 0x00000041ff41023e */ /* 0x000fe200000000ff */
[----:B------:R-:W-:Y:S01]  /*1ea0*/  FMUL.FTZ R171, R136, R143 ;  /* 0x0000008f88ab7220 */ /* 0x000fe20000410000 */
[----:B------:R-:W-:Y:S01]  /*1eb0*/  FSEL R178, R150, RZ, P5 ;  /* 0x000000ff96b27208 */ /* 0x000fe20002800000 */
[----:B------:R-:W-:Y:S01]  /*1ec0*/  @P1 FADD.FTZ R172, R172, R53 ;  /* 0x00000035acac1221 */ /* 0x000fe20000010000 */
[--C-:B------:R-:W-:Y:S01]  /*1ed0*/  @P1 HADD2.F32 R53, -RZ, R34.reuse.H0_H0 ;  /* 0x20000022ff351230 */ /* 0x100fe20000004100 */
[----:B------:R-:W-:Y:S01]  /*1ee0*/  @P1 FADD.FTZ R173, R173, R52 ;  /* 0x00000034adad1221 */ /* 0x000fe20000010000 */
[----:B------:R-:W-:Y:S01]  /*1ef0*/  @P0 FSEL R150, R150, RZ, P3 ;  /* 0x000000ff96960208 */ /* 0x000fe20001800000 */
[----:B------:R-:W-:Y:S01]  /*1f00*/  @P1 FADD.FTZ R169, R169, R54 ;  /* 0x00000036a9a91221 */ /* 0x000fe20000010000 */
[----:B------:R-:W-:Y:S01]  /*1f10*/  @P2 IADD3 R54, P5, R137, c[0x0][0x258], RZ ;  /* 0x0000960089362a10 */ /* 0x000fe20007fbe0ff */
[----:B------:R-:W-:Y:S01]  /*1f20*/  FMUL.FTZ R176, R136, R55 ;  /* 0x0000003788b07220 */ /* 0x000fe20000410000 */
[----:B------:R-:W-:Y:S01]  /*1f30*/  @P2 F2FP.PACK_AB R146, RZ, R146 ;  /* 0x00000092ff92223e */ /* 0x000fe200000000ff */
[----:B------:R-:W-:Y:S01]  /*1f40*/  @P1 FADD.FTZ R171, R171, R56 ;  /* 0x00000038abab1221 */ /* 0x000fe20000010000 */
[----:B------:R-:W-:Y:S01]  /*1f50*/  IADD3 R56, P3, R137, c[0x0][0x248], RZ ;  /* 0x0000920089387a10 */ /* 0x000fe20007f7e0ff */
[----:B------:R-:W-:Y:S01]  /*1f60*/  FMUL.FTZ R138, R173, c[0x0][0x1e8] ;  /* 0x00007a00ad8a7a20 */ /* 0x000fe20000410000 */
[C---:B------:R-:W-:Y:S01]  /*1f70*/  @P2 IADD3.X R55, R179.reuse, c[0x0][0x25c], RZ, P5, !PT ;  /* 0x00009700b3372a10 */ /* 0x040fe20002ffe4ff */
[----:B------:R-:W-:Y:S01]  /*1f80*/  @P1 FADD.FTZ R176, R176, R53 ;  /* 0x00000035b0b01221 */ /* 0x000fe20000010000 */
[----:B------:R-:W-:Y:S01]  /*1f90*/  LOP3.LUT P5, RZ, R78, 0xff00, RZ, 0xc0, !PT ;  /* 0x0000ff004eff7812 */ /* 0x000fe200078ac0ff */
[----:B------:R-:W-:Y:S01]  /*1fa0*/  FMUL.FTZ R53, R172, c[0x0][0x1e8] ;  /* 0x00007a00ac357a20 */ /* 0x000fe20000410000 */
[----:B------:R-:W-:Y:S01]  /*1fb0*/  IADD3.X R57, R179, c[0x0][0x24c], RZ, P3, !PT ;  /* 0x00009300b3397a10 */ /* 0x000fe20001ffe4ff */
[----:B------:R-:W-:Y:S01]  /*1fc0*/  FMUL.FTZ R69, R169, c[0x0][0x1e8] ;  /* 0x00007a00a9457a20 */ /* 0x000fe20000410000 */
[----:B------:R-:W-:Y:S01]  /*1fd0*/  @P0 LOP3.LUT P3, RZ, R72, 0xff00, RZ, 0xc0, !PT ;  /* 0x0000ff0048ff0812 */ /* 0x000fe2000786c0ff */
[-CC-:B------:R-:W-:Y:S01]  /*1fe0*/  FFMA.FTZ R51, R51, R49.reuse, R48.reuse ;  /* 0x0000003133337223 */ /* 0x180fe20000010030 */
[----:B------:R-:W-:Y:S01]  /*1ff0*/  FSEL R142, R138, RZ, P4 ;  /* 0x000000ff8a8e7208 */ /* 0x000fe20002000000 */
[----:B------:R-:W-:Y:S01]  /*2000*/  FMUL.FTZ R68, R171, c[0x0][0x1e8] ;  /* 0x00007a00ab447a20 */ /* 0x000fe20000410000 */
[----:B------:R-:W-:Y:S01]  /*2010*/  LOP3.LUT P4, RZ, R78, 0xff0000, RZ, 0xc0, !PT ;  /* 0x00ff00004eff7812 */ /* 0x000fe2000788c0ff */
[----:B------:R-:W-:Y:S01]  /*2020*/  FADD.FTZ R51, R50, -R51 ;  /* 0x8000003332337221 */ /* 0x000fe20000010000 */
[----:B------:R-:W-:Y:S01]  /*2030*/  @P0 FSEL R138, R138, RZ, P6 ;  /* 0x000000ff8a8a0208 */ /* 0x000fe20003000000 */
[-CC-:B------:R-:W-:Y:S01]  /*2040*/  FFMA.FTZ R58, R58, R49.reuse, R48.reuse ;  /* 0x000000313a3a7223 */ /* 0x180fe20000010030 */
[----:B------:R-:W-:Y:S01]  /*2050*/  @P0 LOP3.LUT P6, RZ, R72, 0xff0000, RZ, 0xc0, !PT ;  /* 0x00ff000048ff0812 */ /* 0x000fe200078cc0ff */
[----:B------:R-:W-:Y:S01]  /*2060*/  @P1 HADD2.F32 R50, -RZ, R34.H1_H1 ;  /* 0x30000022ff321230 */ /* 0x000fe20000004100 */
[----:B------:R-:W-:Y:S01]  /*2070*/  FSEL R139, R53, RZ, P5 ;  /* 0x000000ff358b7208 */ /* 0x000fe20002800000 */
[-CC-:B------:R-:W-:Y:S01]  /*2080*/  FFMA.FTZ R66, R66, R49.reuse, R48.reuse ;  /* 0x0000003142427223 */ /* 0x180fe20000010030 */
[----:B------:R-:W-:Y:S01]  /*2090*/  @P0 IADD3 R52, P5, R137, c[0x0][0x250], RZ ;  /* 0x0000940089340a10 */ /* 0x000fe20007fbe0ff */
[-C--:B------:R-:W-:Y:S01]  /*20a0*/  FFMA.FTZ R61, R61, R49.reuse, R48 ;  /* 0x000000313d3d7223 */ /* 0x080fe20000010030 */
[----:B------:R-:W-:Y:S01]  /*20b0*/  @P0 FSEL R137, R53, RZ, P3 ;  /* 0x000000ff35890208 */ /* 0x000fe20001800000 */
[----:B------:R-:W-:Y:S01]  /*20c0*/  FADD.FTZ R59, R59, -R58 ;  /* 0x8000003a3b3b7221 */ /* 0x000fe20000010000 */
[----:B------:R-:W-:Y:S01]  /*20d0*/  LOP3.LUT P3, RZ, R78, 0xff000000, RZ, 0xc0, !PT ;  /* 0xff0000004eff7812 */ /* 0x000fe2000786c0ff */
[----:B------:R-:W-:Y:S01]  /*20e0*/  FMUL.FTZ R78, R176, c[0x0][0x1e8] ;  /* 0x00007a00b04e7a20 */ /* 0x000fe20000410000 */
[C---:B------:R-:W-:Y:S01]  /*20f0*/  FSEL R143, R69.reuse, RZ, P4 ;  /* 0x000000ff458f7208 */ /* 0x040fe20002000000 */
[--C-:B------:R-:W-:Y:S01]  /*2100*/  FFMA.FTZ R160, R160, R49, R48.reuse ;  /* 0x00000031a0a07223 */ /* 0x100fe20000010030 */
[----:B------:R-:W-:Y:S01]  /*2110*/  @P0 FSEL R69, R69, RZ, P6 ;  /* 0x000000ff45450208 */ /* 0x000fe20003000000 */
[----:B------:R-:W-:Y:S01]  /*2120*/  FADD.FTZ R61, R60, -R61 ;  /* 0x8000003d3c3d7221 */ /* 0x000fe20000010000 */
[----:B------:R-:W-:Y:S01]  /*2130*/  LOP3.LUT P6, RZ, R79, 0xff, RZ, 0xc0, !PT ;  /* 0x000000ff4fff7812 */ /* 0x000fe200078cc0ff */
[----:B------:R-:W-:Y:S01]  /*2140*/  FMUL.FTZ R180, R136, R59 ;  /* 0x0000003b88b47220 */ /* 0x000fe20000410000 */
[----:B------:R-:W-:Y:S01]  /*2150*/  @P0 IADD3.X R53, R179, c[0x0][0x254], RZ, P5, !PT ;  /* 0x00009500b3350a10 */ /* 0x000fe20002ffe4ff */
[-CC-:B------:R-:W-:Y:S01]  /*2160*/  FFMA.FTZ R63, R63, R49.reuse, R48.reuse ;  /* 0x000000313f3f7223 */ /* 0x180fe20000010030 */
[----:B------:R-:W-:Y:S01]  /*2170*/  @P0 LOP3.LUT P5, RZ, R73, 0xff, RZ, 0xc0, !PT ;  /* 0x000000ff49ff0812 */ /* 0x000fe200078ac0ff */
[-CC-:B------:R-:W-:Y:S01]  /*2180*/  FFMA.FTZ R156, R156, R49.reuse, R48.reuse ;  /* 0x000000319c9c7223 */ /* 0x180fe20000010030 */
[----:B------:R-:W-:Y:S01]  /*2190*/  MOV R179, R76 ;  /* 0x0000004c00b37202 */ /* 0x000fe20000000f00 */
[-CC-:B------:R-:W-:Y:S01]  /*21a0*/  FFMA.FTZ R162, R162, R49.reuse, R48.reuse ;  /* 0x00000031a2a27223 */ /* 0x180fe20000010030 */
[----:B------:R-:W-:Y:S01]  /*21b0*/  FSEL R154, R78, RZ, P6 ;  /* 0x000000ff4e9a7208 */ /* 0x000fe20003000000 */
[-CC-:B------:R-:W-:Y:S01]  /*21c0*/  FFMA.FTZ R141, R141, R49.reuse, R48.reuse ;  /* 0x000000318d8d7223 */ /* 0x180fe20000010030 */
[----:B------:R-:W-:Y:S01]  /*21d0*/  @P0 LOP3.LUT P4, RZ, R72, 0xff000000, RZ, 0xc0, !PT ;  /* 0xff00000048ff0812 */ /* 0x000fe2000788c0ff */
[-CC-:B------:R-:W-:Y:S01]  /*21e0*/  FFMA.FTZ R155, R155, R49.reuse, R48.reuse ;  /* 0x000000319b9b7223 */ /* 0x180fe20000010030 */
[----:B------:R-:W-:Y:S01]  /*21f0*/  @P0 FSEL R78, R78, RZ, P5 ;  /* 0x000000ff4e4e0208 */ /* 0x000fe20002800000 */
[----:B------:R-:W-:Y:S01]  /*2200*/  FFMA.FTZ R48, R161, R49, R48 ;  /* 0x00000031a1307223 */ /* 0x000fe20000010030 */
[----:B------:R-:W-:Y:S01]  /*2210*/  LOP3.LUT P5, RZ, R179, 0xff, RZ, 0xc0, !PT ;  /* 0x000000ffb3ff7812 */ /* 0x000fe200078ac0ff */
[----:B------:R-:W-:Y:S01]  /*2220*/  FMUL.FTZ R179, R136, R51 ;  /* 0x0000003388b37220 */ /* 0x000fe20000410000 */
[C---:B------:R-:W-:Y:S01]  /*2230*/  FSEL R144, R68.reuse, RZ, P3 ;  /* 0x000000ff44907208 */ /* 0x040fe20001800000 */
[--C-:B------:R-:W-:Y:S01]  /*2240*/  @P1 HADD2.F32 R51, -RZ, R35.reuse.H0_H0 ;  /* 0x20000023ff331230 */ /* 0x100fe20000004100 */
[----:B------:R-:W-:Y:S01]  /*2250*/  @P0 FSEL R68, R68, RZ, P4 ;  /* 0x000000ff44440208 */ /* 0x000fe20002000000 */
[----:B------:R-:W-:Y:S01]  /*2260*/  @P1 FADD.FTZ R179, R179, R50 ;  /* 0x00000032b3b31221 */ /* 0x000fe20000010000 */
[C---:B------:R-:W-:Y:S01]  /*2270*/  LOP3.LUT P3, RZ, R79.reuse, 0xff00, RZ, 0xc0, !PT ;  /* 0x0000ff004fff7812 */ /* 0x040fe2000786c0ff */
[----:B------:R-:W-:Y:S01]  /*2280*/  @P1 HADD2.F32 R50, -RZ, R36.H0_H0 ;  /* 0x20000024ff321230 */ /* 0x000fe20000004100 */
[----:B------:R-:W-:Y:S01]  /*2290*/  LOP3.LUT P4, RZ, R79, 0xff0000, RZ, 0xc0, !PT ;  /* 0x00ff00004fff7812 */ /* 0x000fe2000788c0ff */
[----:B------:R-:W-:Y:S01]  /*22a0*/  FMUL.FTZ R58, R179, c[0x0][0x1e8] ;  /* 0x00007a00b33a7a20 */ /* 0x000fe20000410000 */
[----:B------:R-:W-:Y:S01]  /*22b0*/  LOP3.LUT P6, RZ, R79, 0xff000000, RZ, 0xc0, !PT ;  /* 0xff0000004fff7812 */ /* 0x000fe200078cc0ff */
[----:B------:R-:W-:Y:S01]  /*22c0*/  FADD.FTZ R79, R67, -R66 ;  /* 0x80000042434f7221 */ /* 0x000fe20000010000 */
[----:B------:R-:W-:Y:S01]  /*22d0*/  @P1 HADD2.F32 R67, -RZ, R35.H1_H1 ;  /* 0x30000023ff431230 */ /* 0x000fe20000004100 */
[----:B------:R-:W-:Y:S01]  /*22e0*/  FADD.FTZ R181, R157, -R160 ;  /* 0x800000a09db57221 */ /* 0x000fe20000010000 */
[----:B------:R-:W-:Y:S01]  /*22f0*/  @P2 F2FP.PACK_AB R165, RZ, R165 ;  /* 0x000000a5ffa5223e */ /* 0x000fe200000000ff */
[C---:B------:R-:W-:Y:S01]  /*2300*/  FMUL.FTZ R183, R136.reuse, R79 ;  /* 0x0000004f88b77220 */ /* 0x040fe20000410000 */
[----:B------:R-:W-:Y:S01]  /*2310*/  @P2 F2FP.PACK_AB R167, RZ, R167 ;  /* 0x000000a7ffa7223e */ /* 0x000fe200000000ff */
[----:B------:R-:W-:Y:S01]  /*2320*/  FMUL.FTZ R182, R136, R61 ;  /* 0x0000003d88b67220 */ /* 0x000fe20000410000 */
[----:B------:R-:W-:Y:S01]  /*2330*/  @P2 F2FP.PACK_AB R174, RZ, R174 ;  /* 0x000000aeffae223e */ /* 0x000fe200000000ff */
[----:B------:R-:W-:Y:S01]  /*2340*/  @P1 FADD.FTZ R180, R180, R51 ;  /* 0x00000033b4b41221 */ /* 0x000fe20000010000 */
[----:B------:R-:W-:Y:S01]  /*2350*/  FSEL R187, R58, RZ, P3 ;  /* 0x000000ff3abb7208 */ /* 0x000fe20001800000 */
[----:B------:R-:W-:Y:S01]  /*2360*/  FADD.FTZ R63, R62, -R63 ;  /* 0x8000003f3e3f7221 */ /* 0x000fe20000010000 */
[----:B------:R-:W-:Y:S01]  /*2370*/  @P0 LOP3.LUT P3, RZ, R73, 0xff00, RZ, 0xc0, !PT ;  /* 0x0000ff0049ff0812 */ /* 0x000fe2000786c0ff */
[----:B------:R-:W-:Y:S01]  /*2380*/  @P1 FADD.FTZ R183, R183, R50 ;  /* 0x00000032b7b71221 */ /* 0x000fe20000010000 */
[----:B------:R-:W-:Y:S01]  /*2390*/  @P1 HADD2.F32 R50, -RZ, R38.H0_H0 ;  /* 0x20000026ff321230 */ /* 0x000fe20000004100 */
[----:B------:R-:W-:Y:S01]  /*23a0*/  FADD.FTZ R163, R163, -R162 ;  /* 0x800000a2a3a37221 */ /* 0x000fe20000010000 */
[----:B------:R-:W-:Y:S01]  /*23b0*/  @P2 F2FP.PACK_AB R166, RZ, R166 ;  /* 0x000000a6ffa6223e */ /* 0x000fe200000000ff */
[----:B------:R-:W-:Y:S01]  /*23c0*/  FADD.FTZ R159, R159, -R48 ;  /* 0x800000309f9f7221 */ /* 0x000fe20000010000 */
[----:B------:R-:W-:Y:S01]  /*23d0*/  @P1 HADD2.F32 R48, -RZ, R36.H1_H1 ;  /* 0x30000024ff301230 */ /* 0x000fe20000004100 */
[----:B------:R-:W-:Y:S01]  /*23e0*/  FMUL.FTZ R185, R136, R181 ;  /* 0x000000b588b97220 */ /* 0x000fe20000410000 */
[----:B------:R-:W-:Y:S01]  /*23f0*/  @P2 F2FP.PACK_AB R151, RZ, R151 ;  /* 0x00000097ff97223e */ /* 0x000fe200000000ff */
[----:B------:R-:W-:Y:S01]  /*2400*/  FADD.FTZ R153, R153, -R156 ;  /* 0x8000009c99997221 */ /* 0x000fe20000010000 */
[----:B------:R-:W-:Y:S01]  /*2410*/  @P2 F2FP.PACK_AB R168, RZ, R168 ;  /* 0x000000a8ffa8223e */ /* 0x000fe200000000ff */
[----:B------:R-:W-:Y:S01]  /*2420*/  @P1 FADD.FTZ R182, R182, R67 ;  /* 0x00000043b6b61221 */ /* 0x000fe20000010000 */
[----:B------:R-:W-:Y:S01]  /*2430*/  @P2 F2FP.PACK_AB R175, RZ, R175 ;  /* 0x000000afffaf223e */ /* 0x000fe200000000ff */
[----:B------:R-:W-:Y:S01]  /*2440*/  FMUL.FTZ R181, R180, c[0x0][0x1e8] ;  /* 0x00007a00b4b57a20 */ /* 0x000fe20000410000 */
[----:B------:R-:W-:Y:S01]  /*2450*/  @P2 PRMT R40, R146, 0x7610, R40 ;  /* 0x0000761092282816 */ /* 0x000fe20000000028 */
[----:B------:R-:W-:Y:S01]  /*2460*/  FADD.FTZ R141, R152, -R141 ;  /* 0x8000008d988d7221 */ /* 0x000fe20000010000 */
[----:B------:R-:W-:Y:S01]  /*2470*/  @P2 PRMT R41, R165, 0x7610, R41 ;  /* 0x00007610a5292816 */ /* 0x000fe20000000029 */
[----:B------:R-:W-:Y:S01]  /*2480*/  FADD.FTZ R155, R158, -R155 ;  /* 0x8000009b9e9b7221 */ /* 0x000fe20000010000 */
[----:B------:R-:W-:Y:S01]  /*2490*/  @P2 PRMT R42, R167, 0x7610, R42 ;  /* 0x00007610a72a2816 */ /* 0x000fe2000000002a */
[----:B------:R-:W-:Y:S01]  /*24a0*/  FMUL.FTZ R63, R136, R63 ;  /* 0x0000003f883f7220 */ /* 0x000fe20000410000 */
[----:B------:R-:W-:Y:S01]  /*24b0*/  @P2 PRMT R43, R174, 0x7610, R43 ;  /* 0x00007610ae2b2816 */ /* 0x000fe2000000002b */
[----:B------:R-:W-:Y:S01]  /*24c0*/  FMUL.FTZ R186, R136, R163 ;  /* 0x000000a388ba7220 */ /* 0x000fe20000410000 */
[----:B------:R-:W-:Y:S01]  /*24d0*/  @P0 FSEL R163, R58, RZ, P3 ;  /* 0x000000ff3aa30208 */ /* 0x000fe20001800000 */
[----:B------:R-:W-:Y:S01]  /*24e0*/  @P1 FADD.FTZ R185, R185, R50 ;  /* 0x00000032b9b91221 */ /* 0x000fe20000010000 */
[----:B------:R-:W-:Y:S01]  /*24f0*/  @P2 PRMT R40, R40, 0x5410, R166 ;  /* 0x0000541028282816 */ /* 0x000fe200000000a6 */
[----:B------:R-:W-:Y:S01]  /*2500*/  @P1 HADD2.F32 R157, -RZ, R37.H0_H0 ;  /* 0x20000025ff9d1230 */ /* 0x000fe20000004100 */
[----:B------:R-:W-:Y:S01]  /*2510*/  @P2 PRMT R41, R41, 0x5410, R151 ;  /* 0x0000541029292816 */ /* 0x000fe20000000097 */
[----:B------:R-:W-:Y:S01]  /*2520*/  FMUL.FTZ R184, R136, R153 ;  /* 0x0000009988b87220 */ /* 0x000fe20000410000 */
[----:B------:R-:W-:Y:S01]  /*2530*/  @P2 PRMT R42, R42, 0x5410, R168 ;  /* 0x000054102a2a2816 */ /* 0x000fe200000000a8 */
[----:B------:R-:W-:Y:S01]  /*2540*/  @P1 HADD2.F32 R51, -RZ, R39.H0_H0 ;  /* 0x20000027ff331230 */ /* 0x000fe20000004100 */
[----:B------:R-:W-:Y:S01]  /*2550*/  @P2 PRMT R43, R43, 0x5410, R175 ;  /* 0x000054102b2b2816 */ /* 0x000fe200000000af */
[----:B------:R-:W-:Y:S01]  /*2560*/  FMUL.FTZ R162, R182, c[0x0][0x1e8] ;  /* 0x00007a00b6a27a20 */ /* 0x000fe20000410000 */
[----:B------:R-:W-:Y:S01]  /*2570*/  @P0 LOP3.LUT P3, RZ, R73, 0xff0000, RZ, 0xc0, !PT ;  /* 0x00ff000049ff0812 */ /* 0x000fe2000786c0ff */
[C---:B------:R-:W-:Y:S01]  /*2580*/  FMUL.FTZ R141, R136.reuse, R141 ;  /* 0x0000008d888d7220 */ /* 0x040fe20000410000 */
[----:B------:R-:W-:Y:S01]  /*2590*/  @P1 HADD2.F32 R50, -RZ, R37.H1_H1 ;  /* 0x30000025ff321230 */ /* 0x000fe20000004100 */
[C---:B------:R-:W-:Y:S01]  /*25a0*/  FMUL.FTZ R155, R136.reuse, R155 ;  /* 0x0000009b889b7220 */ /* 0x040fe20000410000 */
[----:B------:R-:W-:Y:S01]  /*25b0*/  @P1 HADD2.F32 R62, -RZ, R38.H1_H1 ;  /* 0x30000026ff3e1230 */ /* 0x000fe20000004100 */
[----:B------:R-:W-:Y:S01]  /*25c0*/  @P1 FADD.FTZ R63, R63, R48 ;  /* 0x000000303f3f1221 */ /* 0x000fe20000010000 */
[----:B------:R-:W-:Y:S01]  /*25d0*/  @P1 HADD2.F32 R49, -RZ, R39.H1_H1 ;  /* 0x30000027ff311230 */ /* 0x000fe20000004100 */
[----:B------:R-:W-:Y:S01]  /*25e0*/  @P0 F2FP.PACK_AB R71, RZ, R71 ;  /* 0x00000047ff47023e */ /* 0x000fe200000000ff */
[----:B------:R-:W-:Y:S01]  /*25f0*/  FMUL.FTZ R136, R136, R159 ;  /* 0x0000009f88887220 */ /* 0x000fe20000410000 */
[----:B------:R-:W-:Y:S01]  /*2600*/  @P0 F2FP.PACK_AB R149, RZ, R149 ;  /* 0x00000095ff95023e */ /* 0x000fe200000000ff */
[----:B------:R-:W-:Y:S01]  /*2610*/  @P0 IMAD.MOV.U32 R48, RZ, RZ, R2 ;  /* 0x000000ffff300224 */ /* 0x000fe200078e0002 */
[----:B------:R-:W-:Y:S01]  /*2620*/  FSEL R188, R181, RZ, P4 ;  /* 0x000000ffb5bc7208 */ /* 0x000fe20002000000 */
[----:B------:R0:W-:Y:S01]  /*2630*/  @P2 STG.E.128 [R54.64], R40 ;  /* 0x0000002836002986 */ /* 0x0001e2000c101d04 */
        /* <DEDUP_REMOVED lines=8> */
[----:B------:R-:W-:Y:S01]  /*26c0*/  @P0 LOP3.LUT P4, RZ, R73, 0xff000000, RZ, 0xc0, !PT ;  /* 0xff00000049ff0812 */ /* 0x000fe2000788c0ff */
[----:B------:R-:W-:Y:S01]  /*26d0*/  @P1 FADD.FTZ R136, R136, R49 ;  /* 0x0000003188881221 */ /* 0x000fe20000010000 */
[----:B------:R-:W-:Y:S01]  /*26e0*/  @P0 FSEL R181, R181, RZ, P3 ;  /* 0x000000ffb5b50208 */ /* 0x000fe20001800000 */
[----:B------:R-:W-:Y:S01]  /*26f0*/  FMUL.FTZ R79, R184, c[0x0][0x1e8] ;  /* 0x00007a00b84f7a20 */ /* 0x000fe20000410000 */
[----:B------:R-:W-:Y:S01]  /*2700*/  @P0 F2FP.PACK_AB R70, RZ, R70 ;  /* 0x00000046ff46023e */ /* 0x000fe200000000ff */
[----:B------:R-:W-:Y:S01]  /*2710*/  FMUL.FTZ R66, R185, c[0x0][0x1e8] ;  /* 0x00007a00b9427a20 */ /* 0x000fe20000410000 */
[----:B------:R-:W-:Y:S01]  /*2720*/  @P0 F2FP.PACK_AB R80, RZ, R80 ;  /* 0x00000050ff50023e */ /* 0x000fe200000000ff */
[----:B------:R-:W-:Y:S01]  /*2730*/  FMUL.FTZ R153, R183, c[0x0][0x1e8] ;  /* 0x00007a00b7997a20 */ /* 0x000fe20000410000 */
[----:B------:R-:W-:Y:S01]  /*2740*/  @P0 F2FP.PACK_AB R64, RZ, R64 ;  /* 0x00000040ff40023e */ /* 0x000fe200000000ff */
[----:B------:R-:W-:Y:S01]  /*2750*/  FMUL.FTZ R67, R186, c[0x0][0x1e8] ;  /* 0x00007a00ba437a20 */ /* 0x000fe20000410000 */
[----:B------:R-:W-:-:S02]  /*2760*/  @P0 F2FP.PACK_AB R150, RZ, R150 ;  /* 0x00000096ff96023e */ /* 0x000fc400000000ff */
[----:B------:R-:W-:Y:S02]  /*2770*/  @P0 PRMT R44, R140, 0x7610, R44 ;  /* 0x000076108c2c0816 */ /* 0x000fe4000000002c */
[----:B------:R-:W-:Y:S02]  /*2780*/  @P0 PRMT R45, R65, 0x7610, R45 ;  /* 0x00007610412d0816 */ /* 0x000fe4000000002d */
[----:B------:R-:W-:Y:S02]  /*2790*/  @P0 PRMT R46, R71, 0x7610, R46 ;  /* 0x00007610472e0816 */ /* 0x000fe4000000002e */
[----:B------:R-:W-:Y:S02]  /*27a0*/  @P0 PRMT R47, R149, 0x7610, R47 ;  /* 0x00007610952f0816 */ /* 0x000fe4000000002f */
[----:B------:R-:W-:Y:S02]  /*27b0*/  @P2 IADD3 R58, P3, R135, c[0x0][0x258], RZ ;  /* 0x00009600873a2a10 */ /* 0x000fe40007f7e0ff */
[----:B------:R-:W-:-:S02]  /*27c0*/  FSEL R189, R162, RZ, P6 ;  /* 0x000000ffa2bd7208 */ /* 0x000fc40003000000 */
[----:B------:R-:W-:Y:S02]  /*27d0*/  @P2 F2FP.PACK_AB R172, RZ, R172 ;  /* 0x000000acffac223e */ /* 0x000fe400000000ff */
[----:B------:R-:W-:Y:S02]  /*27e0*/  @P2 F2FP.PACK_AB R171, RZ, R171 ;  /* 0x000000abffab223e */ /* 0x000fe400000000ff */
[----:B------:R-:W-:Y:S02]  /*27f0*/  @P2 F2FP.PACK_AB R179, RZ, R179 ;  /* 0x000000b3ffb3223e */ /* 0x000fe400000000ff */
[----:B------:R-:W-:Y:S02]  /*2800*/  @P2 F2FP.PACK_AB R182, RZ, R182 ;  /* 0x000000b6ffb6223e */ /* 0x000fe400000000ff */
[----:B0-----:R-:W-:Y:S02]  /*2810*/  @P2 PRMT R40, R173, 0x7610, R40 ;  /* 0x00007610ad282816 */ /* 0x001fe40000000028 */
[----:B------:R-:W-:-:S02]  /*2820*/  @P2 PRMT R41, R169, 0x7610, R41 ;  /* 0x00007610a9292816 */ /* 0x000fc40000000029 */
[----:B------:R-:W-:Y:S02]  /*2830*/  @P2 PRMT R42, R176, 0x7610, R42 ;  /* 0x00007610b02a2816 */ /* 0x000fe4000000002a */
[----:B------:R-:W-:Y:S02]  /*2840*/  @P2 PRMT R43, R180, 0x7610, R43 ;  /* 0x00007610b42b2816 */ /* 0x000fe4000000002b */
[----:B------:R-:W-:Y:S02]  /*2850*/  @P0 FSEL R162, R162, RZ, P4 ;  /* 0x000000ffa2a20208 */ /* 0x000fe40002000000 */
[----:B------:R-:W-:Y:S02]  /*2860*/  @P0 LOP3.LUT P1, RZ, R48, 0xff, RZ, 0xc0, !PT ;  /* 0x000000ff30ff0812 */ /* 0x000fe4000782c0ff */
[----:B------:R-:W-:Y:S02]  /*2870*/  IADD3 R60, P4, R135, c[0x0][0x248], RZ ;  /* 0x00009200873c7a10 */ /* 0x000fe40007f9e0ff */
[----:B------:R-:W-:-:S02]  /*2880*/  F2FP.PACK_AB R51, R178, R177 ;  /* 0x000000b1b233723e */ /* 0x000fc400000000ff */
[----:B------:R-:W-:Y:S02]  /*2890*/  F2FP.PACK_AB R50, R170, R81 ;  /* 0x00000051aa32723e */ /* 0x000fe400000000ff */
[----:B------:R-:W-:Y:S02]  /*28a0*/  F2FP.PACK_AB R49, R147, R164 ;  /* 0x000000a49331723e */ /* 0x000fe400000000ff */
[----:B------:R-:W-:Y:S02]  /*28b0*/  F2FP.PACK_AB R48, R145, R148 ;  /* 0x000000949130723e */ /* 0x000fe400000000ff */
[----:B------:R-:W-:Y:S02]  /*28c0*/  @P0 PRMT R44, R44, 0x5410, R70 ;  /* 0x000054102c2c0816 */ /* 0x000fe40000000046 */
[----:B------:R-:W-:Y:S01]  /*28d0*/  @P0 PRMT R45, R45, 0x5410, R80 ;  /* 0x000054102d2d0816 */ /* 0x000fe20000000050 */
[----:B------:R0:W-:Y:S01]  /*28e0*/  STG.E.128 [R56.64], R48 ;  /* 0x0000003038007986 */ /* 0x0001e2000c101d04 */
[----:B------:R-:W-:-:S02]  /*28f0*/  @P0 PRMT R46, R46, 0x5410, R64 ;  /* 0x000054102e2e0816 */ /* 0x000fc40000000040 */
[----:B------:R-:W-:Y:S02]  /*2900*/  @P0 PRMT R47, R47, 0x5410, R150 ;  /* 0x000054102f2f0816 */ /* 0x000fe40000000096 */
[----:B------:R-:W-:Y:S02]  /*2910*/  @P2 IADD3.X R59, R134, c[0x0][0x25c], RZ, P3, !PT ;  /* 0x00009700863b2a10 */ /* 0x000fe40001ffe4ff */
[----:B------:R-:W-:Y:S01]  /*2920*/  @P2 PRMT R40, R40, 0x5410, R172 ;  /* 0x0000541028282816 */ /* 0x000fe200000000ac */
[----:B------:R-:W-:Y:S01]  /*2930*/  @P0 STG.E.128 [R52.64], R44 ;  /* 0x0000002c34000986 */ /* 0x000fe2000c101d04 */
[----:B------:R-:W-:Y:S02]  /*2940*/  @P2 PRMT R41, R41, 0x5410, R171 ;  /* 0x0000541029292816 */ /* 0x000fe400000000ab */
[----:B------:R-:W-:Y:S02]  /*2950*/  @P2 PRMT R42, R42, 0x5410, R179 ;  /* 0x000054102a2a2816 */ /* 0x000fe400000000b3 */
[----:B------:R-:W-:-:S02]  /*2960*/  @P2 PRMT R43, R43, 0x5410, R182 ;  /* 0x000054102b2b2816 */ /* 0x000fc400000000b6 */
[----:B------:R-:W-:Y:S02]  /*2970*/  LOP3.LUT P3, RZ, R76, 0xff0000, RZ, 0xc0, !PT ;  /* 0x00ff00004cff7812 */ /* 0x000fe4000786c0ff */
[----:B------:R-:W-:Y:S01]  /*2980*/  IADD3.X R61, R134, c[0x0][0x24c], RZ, P4, !PT ;  /* 0x00009300863d7a10 */ /* 0x000fe200027fe4ff */
[----:B------:R1:W-:Y:S01]  /*2990*/  @P2 STG.E.128 [R58.64], R40 ;  /* 0x000000283a002986 */ /* 0x0003e2000c101d04 */
[----:B------:R-:W-:Y:S02]  /*29a0*/  LOP3.LUT P4, RZ, R77, 0xff, RZ, 0xc0, !PT ;  /* 0x000000ff4dff7812 */ /* 0x000fe4000788c0ff */
[----:B------:R-:W-:Y:S02]  /*29b0*/  FSEL R157, R79, RZ, P3 ;  /* 0x000000ff4f9d7208 */ /* 0x000fe40001800000 */
[C---:B------:R-:W-:Y:S02]  /*29c0*/  LOP3.LUT P6, RZ, R76.reuse, 0xff00, RZ, 0xc0, !PT ;  /* 0x0000ff004cff7812 */ /* 0x040fe400078cc0ff */
[----:B------:R-:W-:-:S02]  /*29d0*/  LOP3.LUT P3, RZ, R76, 0xff000000, RZ, 0xc0, !PT ;  /* 0xff0000004cff7812 */ /* 0x000fc4000786c0ff */
[----:B0-----:R-:W-:Y:S02]  /*29e0*/  F2FP.PACK_AB R51, R189, R188 ;  /* 0x000000bcbd33723e */ /* 0x001fe400000000ff */
[----:B------:R-:W-:Y:S02]  /*29f0*/  F2FP.PACK_AB R50, R187, R154 ;  /* 0x0000009abb32723e */ /* 0x000fe400000000ff */
[----:B------:R-:W-:Y:S02]  /*2a00*/  F2FP.PACK_AB R49, R144, R143 ;  /* 0x0000008f9031723e */ /* 0x000fe400000000ff */
[----:B------:R-:W-:Y:S02]  /*2a10*/  F2FP.PACK_AB R48, R139, R142 ;  /* 0x0000008e8b30723e */ /* 0x000fe400000000ff */
[----:B------:R-:W-:Y:S02]  /*2a20*/  FSEL R76, R66, RZ, P4 ;  /* 0x000000ff424c7208 */ /* 0x000fe40002000000 */
[----:B-1----:R-:W-:Y:S01]  /*2a30*/  @P2 F2FP.PACK_AB R59, RZ, R155 ;  /* 0x0000009bff3b223e */ /* 0x002fe200000000ff */
[----:B------:R-:W-:Y:S01]  /*2a40*/  FMUL.FTZ R155, R155, c[0x0][0x1e8] ;  /* 0x00007a009b9b7a20 */ /* 0x000fe20000410000 */
[----:B------:R-:W-:Y:S01]  /*2a50*/  @P2 F2FP.PACK_AB R57, RZ, R141 ;  /* 0x0000008dff39223e */ /* 0x000fe200000000ff */
[----:B------:R-:W-:Y:S01]  /*2a60*/  FMUL.FTZ R141, R141, c[0x0][0x1e8] ;  /* 0x00007a008d8d7a20 */ /* 0x000fe20000410000 */
[----:B------:R-:W-:Y:S01]  /*2a70*/  LOP3.LUT P4, RZ, R77, 0xff00, RZ, 0xc0, !PT ;  /* 0x0000ff004dff7812 */ /* 0x000fe2000788c0ff */
[----:B------:R0:W-:Y:S01]  /*2a80*/  STG.E.128 [R60.64], R48 ;  /* 0x000000303c007986 */ /* 0x0001e2000c101d04 */
[----:B------:R-:W-:Y:S01]  /*2a90*/  @P2 F2FP.PACK_AB R55, RZ, R63 ;  /* 0x0000003fff37223e */ /* 0x000fe200000000ff */
[----:B------:R-:W-:Y:S01]  /*2aa0*/  FMUL.FTZ R63, R63, c[0x0][0x1e8] ;  /* 0x00007a003f3f7a20 */ /* 0x000fe20000410000 */
[----:B------:R-:W-:-:S02]  /*2ab0*/  FSEL R156, R153, RZ, P5 ;  /* 0x000000ff999c7208 */ /* 0x000fc40002800000 */
[----:B------:R-:W-:Y:S02]  /*2ac0*/  @P2 F2FP.PACK_AB R183, RZ, R183 ;  /* 0x000000b7ffb7223e */ /* 0x000fe400000000ff */
[----:B------:R-:W-:Y:S02]  /*2ad0*/  FSEL R53, R63, RZ, P6 ;  /* 0x000000ff3f357208 */ /* 0x000fe40003000000 */
[----:B------:R-:W-:Y:S02]  /*2ae0*/  @P0 F2FP.PACK_AB R138, RZ, R138 ;  /* 0x0000008aff8a023e */ /* 0x000fe400000000ff */
[----:B------:R-:W-:Y:S02]  /*2af0*/  @P0 F2FP.PACK_AB R69, RZ, R69 ;  /* 0x00000045ff45023e */ /* 0x000fe400000000ff */
[----:B------:R-:W-:Y:S02]  /*2b00*/  @P0 F2FP.PACK_AB R78, RZ, R78 ;  /* 0x0000004eff4e023e */ /* 0x000fe400000000ff */
[----:B------:R-:W-:-:S02]  /*2b10*/  @P0 F2FP.PACK_AB R181, RZ, R181 ;  /* 0x000000b5ffb5023e */ /* 0x000fc400000000ff */
[----:B------:R-:W-:Y:S02]  /*2b20*/  @P2 F2FP.PACK_AB R184, RZ, R184 ;  /* 0x000000b8ffb8223e */ /* 0x000fe400000000ff */
[----:B0-----:R-:W-:Y:S02]  /*2b30*/  FSEL R49, R155, RZ, P4 ;  /* 0x000000ff9b317208 */ /* 0x001fe40002000000 */
[----:B------:R-:W-:Y:S02]  /*2b40*/  FSEL R48, R141, RZ, P3 ;  /* 0x000000ff8d307208 */ /* 0x000fe40001800000 */
[----:B------:R-:W-:Y:S02]  /*2b50*/  @P0 IADD3 R52, P3, R135, c[0x0][0x250], RZ ;  /* 0x0000940087340a10 */ /* 0x000fe40007f7e0ff */
[----:B------:R-:W-:Y:S02]  /*2b60*/  @P2 F2FP.PACK_AB R185, RZ, R185 ;  /* 0x000000b9ffb9223e */ /* 0x000fe400000000ff */
[----:B------:R-:W-:-:S02]  /*2b70*/  @P2 F2FP.PACK_AB R186, RZ, R186 ;  /* 0x000000baffba223e */ /* 0x000fc400000000ff */
[----:B------:R-:W-:Y:S02]  /*2b80*/  F2FP.PACK_AB R50, R49, R76 ;  /* 0x0000004c3132723e */ /* 0x000fe400000000ff */
[----:B------:R-:W-:Y:S02]  /*2b90*/  F2FP.PACK_AB R49, R48, R157 ;  /* 0x0000009d3031723e */ /* 0x000fe400000000ff */
[----:B------:R-:W-:Y:S02]  /*2ba0*/  F2FP.PACK_AB R48, R53, R156 ;  /* 0x0000009c3530723e */ /* 0x000fe400000000ff */
[----:B------:R-:W-:Y:S02]  /*2bb0*/  @P0 F2FP.PACK_AB R137, RZ, R137 ;  /* 0x00000089ff89023e */ /* 0x000fe400000000ff */
[----:B------:R-:W-:Y:S02]  /*2bc0*/  @P0 F2FP.PACK_AB R68, RZ, R68 ;  /* 0x00000044ff44023e */ /* 0x000fe400000000ff */
[----:B------:R-:W-:-:S02]  /*2bd0*/  @P0 F2FP.PACK_AB R163, RZ, R163 ;  /* 0x000000a3ffa3023e */ /* 0x000fc400000000ff */
[----:B------:R-:W-:Y:S02]  /*2be0*/  @P0 F2FP.PACK_AB R162, RZ, R162 ;  /* 0x000000a2ffa2023e */ /* 0x000fe400000000ff */
[----:B------:R-:W-:Y:S02]  /*2bf0*/  @P0 PRMT R44, R138, 0x7610, R44 ;  /* 0x000076108a2c0816 */ /* 0x000fe4000000002c */
[----:B------:R-:W-:Y:S02]  /*2c00*/  @P0 PRMT R45, R69, 0x7610, R45 ;  /* 0x00007610452d0816 */ /* 0x000fe4000000002d */
[----:B------:R-:W-:Y:S02]  /*2c10*/  @P0 PRMT R46, R78, 0x7610, R46 ;  /* 0x000076104e2e0816 */ /* 0x000fe4000000002e */
[----:B------:R-:W-:Y:S02]  /*2c20*/  @P0 PRMT R47, R181, 0x7610, R47 ;  /* 0x00007610b52f0816 */ /* 0x000fe4000000002f */
[----:B------:R-:W-:-:S02]  /*2c30*/  @P0 IADD3.X R53, R134, c[0x0][0x254], RZ, P3, !PT ;  /* 0x0000950086350a10 */ /* 0x000fc40001ffe4ff */
[----:B------:R-:W-:Y:S02]  /*2c40*/  @P2 PRMT R40, R183, 0x7610, R40 ;  /* 0x00007610b7282816 */ /* 0x000fe40000000028 */
[----:B------:R-:W-:Y:S02]  /*2c50*/  LOP3.LUT P5, RZ, R77, 0xff0000, RZ, 0xc0, !PT ;  /* 0x00ff00004dff7812 */ /* 0x000fe400078ac0ff */
[----:B------:R-:W-:Y:S01]  /*2c60*/  @P2 F2FP.PACK_AB R61, RZ, R136 ;  /* 0x00000088ff3d223e */ /* 0x000fe200000000ff */
        /* <DEDUP_REMOVED lines=21> */
[----:B------:R-:W-:Y:S02]  /*2dc0*/  @P0 LOP3.LUT P2, RZ, R2, 0xff00, RZ, 0xc0, !PT ;  /* 0x0000ff0002ff0812 */ /* 0x000fe4000784c0ff */
[----:B------:R-:W-:Y:S02]  /*2dd0*/  @P0 FSEL R153, R153, RZ, P1 ;  /* 0x000000ff99990208 */ /* 0x000fe40000800000 */
[----:B------:R-:W-:-:S02]  /*2de0*/  @P0 LOP3.LUT P1, RZ, R3, 0xff, RZ, 0xc0, !PT ;  /* 0x000000ff03ff0812 */ /* 0x000fc4000782c0ff */
[----:B------:R-:W-:Y:S02]  /*2df0*/  IADD3.X R57, R132, c[0x0][0x24c], RZ, P4, !PT ;  /* 0x0000930084397a10 */ /* 0x000fe400027fe4ff */
[----:B------:R-:W-:Y:S02]  /*2e00*/  F2FP.PACK_AB R51, R51, R160 ;  /* 0x000000a03333723e */ /* 0x000fe400000000ff */
[----:B------:R-:W-:Y:S02]  /*2e10*/  @P0 LOP3.LUT P4, RZ, R2, 0xff000000, RZ, 0xc0, !PT ;  /* 0xff00000002ff0812 */ /* 0x000fe4000788c0ff */
[----:B------:R-:W-:Y:S01]  /*2e20*/  @P0 FSEL R79, R79, RZ, P3 ;  /* 0x000000ff4f4f0208 */ /* 0x000fe20001800000 */
[----:B------:R1:W-:Y:S01]  /*2e30*/  STG.E.128 [R56.64], R48 ;  /* 0x0000003038007986 */ /* 0x0003e2000c101d04 */
[----:B0-----:R-:W-:Y:S02]  /*2e40*/  @P0 FSEL R52, R63, RZ, P2 ;  /* 0x000000ff3f340208 */ /* 0x001fe40001000000 */
[----:B------:R-:W-:-:S02]  /*2e50*/  @P0 LOP3.LUT P3, RZ, R3, 0xff0000, RZ, 0xc0, !PT ;  /* 0x00ff000003ff0812 */ /* 0x000fc4000786c0ff */
[----:B------:R-:W-:Y:S02]  /*2e60*/  @P0 LOP3.LUT P2, RZ, R3, 0xff00, RZ, 0xc0, !PT ;  /* 0x0000ff0003ff0812 */ /* 0x000fe4000784c0ff */
[----:B------:R-:W-:Y:S02]  /*2e70*/  @P0 FSEL R66, R66, RZ, P1 ;  /* 0x000000ff42420208 */ /* 0x000fe40000800000 */
[----:B------:R-:W-:Y:S02]  /*2e80*/  @P0 FSEL R53, R141, RZ, P4 ;  /* 0x000000ff8d350208 */ /* 0x000fe40002000000 */
[----:B------:R-:W-:Y:S02]  /*2e90*/  @P0 LOP3.LUT P4, RZ, R3, 0xff000000, RZ, 0xc0, !PT ;  /* 0xff00000003ff0812 */ /* 0x000fe4000788c0ff */
[----:B------:R-:W-:Y:S02]  /*2ea0*/  @P0 FSEL R67, R67, RZ, P3 ;  /* 0x000000ff43430208 */ /* 0x000fe40001800000 */
[----:B------:R-:W-:-:S02]  /*2eb0*/  @P0 F2FP.PACK_AB R66, RZ, R66 ;  /* 0x00000042ff42023e */ /* 0x000fc400000000ff */
[----:B------:R-:W-:Y:S02]  /*2ec0*/  @P0 F2FP.PACK_AB R153, RZ, R153 ;  /* 0x00000099ff99023e */ /* 0x000fe400000000ff */
[----:B-1----:R-:W-:Y:S02]  /*2ed0*/  @P0 FSEL R48, R155, RZ, P2 ;  /* 0x000000ff9b300208 */ /* 0x002fe40001000000 */
[----:B------:R-:W-:Y:S02]  /*2ee0*/  @P0 F2FP.PACK_AB R79, RZ, R79 ;  /* 0x0000004fff4f023e */ /* 0x000fe400000000ff */
[----:B------:R-:W-:Y:S02]  /*2ef0*/  @P0 FSEL R49, R136, RZ, P4 ;  /* 0x000000ff88310208 */ /* 0x000fe40002000000 */
[----:B------:R-:W-:Y:S02]  /*2f00*/  @P0 F2FP.PACK_AB R67, RZ, R67 ;  /* 0x00000043ff43023e */ /* 0x000fe400000000ff */
[----:B------:R-:W-:-:S02]  /*2f10*/  @P0 F2FP.PACK_AB R50, RZ, R48 ;  /* 0x00000030ff32023e */ /* 0x000fc400000000ff */
[----:B------:R-:W-:Y:S02]  /*2f20*/  @P0 PRMT R46, R66, 0x7610, R46 ;  /* 0x00007610422e0816 */ /* 0x000fe4000000002e */
[----:B------:R-:W-:Y:S02]  /*2f30*/  @P0 F2FP.PACK_AB R52, RZ, R52 ;  /* 0x00000034ff34023e */ /* 0x000fe400000000ff */
[----:B------:R-:W-:Y:S02]  /*2f40*/  @P0 F2FP.PACK_AB R53, RZ, R53 ;  /* 0x00000035ff35023e */ /* 0x000fe400000000ff */
[----:B------:R-:W-:Y:S02]  /*2f50*/  @P0 F2FP.PACK_AB R51, RZ, R49 ;  /* 0x00000031ff33023e */ /* 0x000fe400000000ff */
[----:B------:R-:W-:Y:S02]  /*2f60*/  @P0 PRMT R44, R153, 0x7610, R44 ;  /* 0x00007610992c0816 */ /* 0x000fe4000000002c */
[----:B------:R-:W-:-:S02]  /*2f70*/  @P0 IADD3 R48, P1, R133, c[0x0][0x250], RZ ;  /* 0x0000940085300a10 */ /* 0x000fc40007f3e0ff */
[----:B------:R-:W-:Y:S02]  /*2f80*/  @P0 PRMT R45, R79, 0x7610, R45 ;  /* 0x000076104f2d0816 */ /* 0x000fe4000000002d */
[----:B------:R-:W-:Y:S02]  /*2f90*/  @P0 PRMT R47, R67, 0x7610, R47 ;  /* 0x00007610432f0816 */ /* 0x000fe4000000002f */
[----:B------:R-:W-:Y:S02]  /*2fa0*/  @P0 PRMT R46, R46, 0x5410, R50 ;  /* 0x000054102e2e0816 */ /* 0x000fe40000000032 */
[----:B------:R-:W-:Y:S02]  /*2fb0*/  MOV R50, c[0x0][0x160] ;  /* 0x0000580000327a02 */ /* 0x000fe40000000f00 */
[----:B------:R-:W-:Y:S02]  /*2fc0*/  @P0 IADD3.X R49, R132, c[0x0][0x254], RZ, P1, !PT ;  /* 0x0000950084310a10 */ /* 0x000fe40000ffe4ff */
        /* <DEDUP_REMOVED lines=8> */
.L_x_1261:
[----:B------:R-:W-:Y:S05]  /*3050*/  BSYNC B1 ;  /* 0x0000000000017941 */ /* 0x000fea0003800000 */
.L_x_1258:
        /* <DEDUP_REMOVED lines=48> */
.L_x_1257:
[----:B------:R-:W-:Y:S05]  /*3360*/  BSYNC B0 ;  /* 0x0000000000007941 */ /* 0x000fea0003800000 */
.L_x_1255:
        /* <DEDUP_REMOVED lines=139> */
.L_x_1259:
[----:B------:R-:W-:Y:S01]  /*3c20*/  HFMA2.MMA R170, -RZ, RZ, 0, 1.847743988037109375e-06 ;  /* 0x0000001fffaa7435 */ /* 0x000fe200000001ff */
[----:B------:R-:W-:Y:S01]  /*3c30*/  MOV R165, R167 ;  /* 0x000000a700a57202 */ /* 0x000fe20000000f00 */
[----:B------:R-:W-:Y:S01]  /*3c40*/  IMAD.MOV.U32 R166, RZ, RZ, 0x1 ;  /* 0x00000001ffa67424 */ /* 0x000fe200078e00ff */
[----:B------:R-:W-:-:S02]  /*3c50*/  MOV R171, 0xffffffff ;  /* 0xffffffff00ab7802 */ /* 0x000fc40000000f00 */
[----:B------:R-:W-:Y:S02]  /*3c60*/  MOV R48, 0x3c80 ;  /* 0x00003c8000307802 */ /* 0x000fe40000000f00 */
[----:B-----5:R-:W-:Y:S05]  /*3c70*/  CALL.REL.NOINC `($__internal_71_$__cuda_sm70_shflsync_bfly_p) ;  /* 0x0000046000007944 */ /* 0x020fea0003c00000 */
[----:B-1----:R-:W-:Y:S01]  /*3c80*/  MOV R164, R165 ;  /* 0x000000a500a47202 */ /* 0x002fe20000000f00 */
[----:B0-----:R-:W-:Y:S05]  /*3c90*/  BRA `(.L_x_1263) ;  /* 0xffffda0000007947 */ /* 0x001fea000383ffff */
.L_x_1260:
[----:B------:R-:W-:Y:S01]  /*3ca0*/  HFMA2.MMA R170, -RZ, RZ, 0, 1.847743988037109375e-06 ;  /* 0x0000001fffaa7435 */ /* 0x000fe200000001ff */
[----:B------:R-:W-:Y:S01]  /*3cb0*/  MOV R165, R168 ;  /* 0x000000a800a57202 */ /* 0x000fe20000000f00 */
[----:B------:R-:W-:Y:S01]  /*3cc0*/  IMAD.MOV.U32 R166, RZ, RZ, 0x1 ;  /* 0x00000001ffa67424 */ /* 0x000fe200078e00ff */
[----:B------:R-:W-:Y:S02]  /*3cd0*/  MOV R171, 0xffffffff ;  /* 0xffffffff00ab7802 */ /* 0x000fe40000000f00 */
[----:B------:R-:W-:Y:S02]  /*3ce0*/  MOV R48, 0x3d00 ;  /* 0x00003d0000307802 */ /* 0x000fe40000000f00 */
[----:B01---5:R-:W-:Y:S05]  /*3cf0*/  CALL.REL.NOINC `($__internal_71_$__cuda_sm70_shflsync_bfly_p) ;  /* 0x000003e000007944 */ /* 0x023fea0003c00000 */
[----:B------:R-:W-:Y:S01]  /*3d00*/  FADD.FTZ R167, R167, R164 ;  /* 0x000000a4a7a77221 */ /* 0x000fe20000010000 */
[----:B0-----:R-:W-:Y:S01]  /*3d10*/  HFMA2.MMA R166, -RZ, RZ, 0, 1.1920928955078125e-07 ;  /* 0x00000002ffa67435 */ /* 0x001fe200000001ff */
[----:B-1----:R-:W-:Y:S01]  /*3d20*/  FADD.FTZ R168, R168, R165 ;  /* 0x000000a5a8a87221 */ /* 0x002fe20000010000 */
[----:B------:R-:W-:Y:S01]  /*3d30*/  MOV R170, 0x1f ;  /* 0x0000001f00aa7802 */ /* 0x000fe20000000f00 */
[----:B------:R-:W-:Y:S01]  /*3d40*/  IMAD.MOV.U32 R171, RZ, RZ, -0x1 ;  /* 0xffffffffffab7424 */ /* 0x000fe200078e00ff */
[----:B------:R-:W-:-:S02]  /*3d50*/  MOV R165, R167 ;  /* 0x000000a700a57202 */ /* 0x000fc40000000f00 */
[----:B------:R-:W-:Y:S02]  /*3d60*/  MOV R48, 0x3d80 ;  /* 0x00003d8000307802 */ /* 0x000fe40000000f00 */
[----:B------:R-:W-:Y:S05]  /*3d70*/  CALL.REL.NOINC `($__internal_71_$__cuda_sm70_shflsync_bfly_p) ;  /* 0x0000036000007944 */ /* 0x000fea0003c00000 */
[----:B0-----:R-:W-:Y:S01]  /*3d80*/  HFMA2.MMA R166, -RZ, RZ, 0, 1.1920928955078125e-07 ;  /* 0x00000002ffa67435 */ /* 0x001fe200000001ff */
[----:B-1----:R-:W-:Y:S01]  /*3d90*/  MOV R164, R165 ;  /* 0x000000a500a47202 */ /* 0x002fe20000000f00 */
[----:B------:R-:W-:Y:S01]  /*3da0*/  IMAD.MOV.U32 R170, RZ, RZ, 0x1f ;  /* 0x0000001fffaa7424 */ /* 0x000fe200078e00ff */
[----:B------:R-:W-:Y:S02]  /*3db0*/  MOV R165, R168 ;  /* 0x000000a800a57202 */ /* 0x000fe40000000f00 */
[----:B------:R-:W-:Y:S02]  /*3dc0*/  MOV R171, 0xffffffff ;  /* 0xffffffff00ab7802 */ /* 0x000fe40000000f00 */
[----:B------:R-:W-:Y:S02]  /*3dd0*/  MOV R48, 0x3df0 ;  /* 0x00003df000307802 */ /* 0x000fe40000000f00 */
[----:B------:R-:W-:Y:S05]  /*3de0*/  CALL.REL.NOINC `($__internal_71_$__cuda_sm70_shflsync_bfly_p) ;  /* 0x000002f000007944 */ /* 0x000fea0003c00000 */
[----:B------:R-:W-:Y:S01]  /*3df0*/  FADD.FTZ R167, R164, R167 ;  /* 0x000000a7a4a77221 */ /* 0x000fe20000010000 */
[----:B0-----:R-:W-:Y:S01]  /*3e00*/  HFMA2.MMA R166, -RZ, RZ, 0, 2.384185791015625e-07 ;  /* 0x00000004ffa67435 */ /* 0x001fe200000001ff */
[----:B-1----:R-:W-:Y:S01]  /*3e10*/  FADD.FTZ R168, R168, R165 ;  /* 0x000000a5a8a87221 */ /* 0x002fe20000010000 */
[----:B------:R-:W-:Y:S01]  /*3e20*/  MOV R170, 0x1f ;  /* 0x0000001f00aa7802 */ /* 0x000fe20000000f00 */
[----:B------:R-:W-:Y:S01]  /*3e30*/  IMAD.MOV.U32 R165, RZ, RZ, R167 ;  /* 0x000000ffffa57224 */ /* 0x000fe200078e00a7 */
[----:B------:R-:W-:-:S02]  /*3e40*/  MOV R171, 0xffffffff ;  /* 0xffffffff00ab7802 */ /* 0x000fc40000000f00 */
[----:B------:R-:W-:Y:S02]  /*3e50*/  MOV R48, 0x3e70 ;  /* 0x00003e7000307802 */ /* 0x000fe40000000f00 */
[----:B------:R-:W-:Y:S05]  /*3e60*/  CALL.REL.NOINC `($__internal_71_$__cuda_sm70_shflsync_bfly_p) ;  /* 0x0000027000007944 */ /* 0x000fea0003c00000 */
[----:B0-----:R-:W-:Y:S01]  /*3e70*/  HFMA2.MMA R166, -RZ, RZ, 0, 2.384185791015625e-07 ;  /* 0x00000004ffa67435 */ /* 0x001fe200000001ff */
[----:B-1----:R-:W-:Y:S01]  /*3e80*/  MOV R164, R165 ;  /* 0x000000a500a47202 */ /* 0x002fe20000000f00 */
[----:B------:R-:W-:Y:S01]  /*3e90*/  IMAD.MOV.U32 R171, RZ, RZ, -0x1 ;  /* 0xffffffffffab7424 */ /* 0x000fe200078e00ff */
[----:B------:R-:W-:Y:S02]  /*3ea0*/  MOV R165, R168 ;  /* 0x000000a800a57202 */ /* 0x000fe40000000f00 */
[----:B------:R-:W-:Y:S02]  /*3eb0*/  MOV R170, 0x1f ;  /* 0x0000001f00aa7802 */ /* 0x000fe40000000f00 */
[----:B------:R-:W-:Y:S02]  /*3ec0*/  MOV R48, 0x3ee0 ;  /* 0x00003ee000307802 */ /* 0x000fe40000000f00 */
[----:B------:R-:W-:Y:S05]  /*3ed0*/  CALL.REL.NOINC `($__internal_71_$__cuda_sm70_shflsync_bfly_p) ;  /* 0x0000020000007944 */ /* 0x000fea0003c00000 */
[----:B------:R-:W-:Y:S01]  /*3ee0*/  FADD.FTZ R167, R164, R167 ;  /* 0x000000a7a4a77221 */ /* 0x000fe20000010000 */
[----:B0-----:R-:W-:Y:S01]  /*3ef0*/  HFMA2.MMA R166, -RZ, RZ, 0, 4.76837158203125e-07 ;  /* 0x00000008ffa67435 */ /* 0x001fe200000001ff */
[----:B-1----:R-:W-:Y:S01]  /*3f00*/  FADD.FTZ R168, R168, R165 ;  /* 0x000000a5a8a87221 */ /* 0x002fe20000010000 */
[----:B------:R-:W-:-:S02]  /*3f10*/  MOV R170, 0x1f ;  /* 0x0000001f00aa7802 */ /* 0x000fc40000000f00 */
[----:B------:R-:W-:Y:S02]  /*3f20*/  MOV R171, 0xffffffff ;  /* 0xffffffff00ab7802 */ /* 0x000fe40000000f00 */
[----:B------:R-:W-:Y:S02]  /*3f30*/  MOV R165, R167 ;  /* 0x000000a700a57202 */ /* 0x000fe40000000f00 */
[----:B------:R-:W-:Y:S02]  /*3f40*/  MOV R48, 0x3f60 ;  /* 0x00003f6000307802 */ /* 0x000fe40000000f00 */
[----:B------:R-:W-:Y:S05]  /*3f50*/  CALL.REL.NOINC `($__internal_71_$__cuda_sm70_shflsync_bfly_p) ;  /* 0x0000018000007944 */ /* 0x000fea0003c00000 */
[----:B0-----:R-:W-:Y:S01]  /*3f60*/  HFMA2.MMA R166, -RZ, RZ, 0, 4.76837158203125e-07 ;  /* 0x00000008ffa67435 */ /* 0x001fe200000001ff */
[----:B-1----:R-:W-:Y:S01]  /*3f70*/  IMAD.MOV.U32 R164, RZ, RZ, R165 ;  /* 0x000000ffffa47224 */ /* 0x002fe200078e00a5 */
[----:B------:R-:W-:Y:S02]  /*3f80*/  MOV R165, R168 ;  /* 0x000000a800a57202 */ /* 0x000fe40000000f00 */
[----:B------:R-:W-:Y:S02]  /*3f90*/  MOV R170, 0x1f ;  /* 0x0000001f00aa7802 */ /* 0x000fe40000000f00 */
[----:B------:R-:W-:-:S02]  /*3fa0*/  MOV R171, 0xffffffff ;  /* 0xffffffff00ab7802 */ /* 0x000fc40000000f00 */
[----:B------:R-:W-:Y:S02]  /*3fb0*/  MOV R48, 0x3fd0 ;  /* 0x00003fd000307802 */ /* 0x000fe40000000f00 */
[----:B------:R-:W-:Y:S05]  /*3fc0*/  CALL.REL.NOINC `($__internal_71_$__cuda_sm70_shflsync_bfly_p) ;  /* 0x0000011000007944 */ /* 0x000fea0003c00000 */
[----:B------:R-:W-:Y:S01]  /*3fd0*/  FADD.FTZ R167, R164, R167 ;  /* 0x000000a7a4a77221 */ /* 0x000fe20000010000 */
[----:B0-----:R-:W-:Y:S01]  /*3fe0*/  HFMA2.MMA R170, -RZ, RZ, 0, 1.847743988037109375e-06 ;  /* 0x0000001fffaa7435 */ /* 0x001fe200000001ff */
[----:B-1----:R-:W-:Y:S01]  /*3ff0*/  FADD.FTZ R169, R168, R165 ;  /* 0x000000a5a8a97221 */ /* 0x002fe20000010000 */
[----:B------:R-:W-:Y:S01]  /*4000*/  MOV R171, 0xffffffff ;  /* 0xffffffff00ab7802 */ /* 0x000fe20000000f00 */
[----:B------:R-:W-:Y:S01]  /*4010*/  IMAD.MOV.U32 R166, RZ, RZ, 0x10 ;  /* 0x00000010ffa67424 */ /* 0x000fe200078e00ff */
[----:B------:R-:W-:Y:S02]  /*4020*/  MOV R165, R167 ;  /* 0x000000a700a57202 */ /* 0x000fe40000000f00 */
[----:B------:R-:W-:Y:S02]  /*4030*/  MOV R48, 0x4050 ;  /* 0x0000405000307802 */ /* 0x000fe40000000f00 */
[----:B------:R-:W-:Y:S05]  /*4040*/  CALL.REL.NOINC `($__internal_71_$__cuda_sm70_shflsync_bfly_p) ;  /* 0x0000009000007944 */ /* 0x000fea0003c00000 */
[----:B0-----:R-:W-:Y:S01]  /*4050*/  HFMA2.MMA R166, -RZ, RZ, 0, 9.5367431640625e-07 ;  /* 0x00000010ffa67435 */ /* 0x001fe200000001ff */
[----:B-1----:R-:W-:Y:S01]  /*4060*/  MOV R168, R165 ;  /* 0x000000a500a87202 */ /* 0x002fe20000000f00 */
[----:B------:R-:W-:Y:S01]  /*4070*/  IMAD.MOV.U32 R165, RZ, RZ, R169 ;  /* 0x000000ffffa57224 */ /* 0x000fe200078e00a9 */
[----:B------:R-:W-:-:S02]  /*4080*/  MOV R170, 0x1f ;  /* 0x0000001f00aa7802 */ /* 0x000fc40000000f00 */
[----:B------:R-:W-:Y:S02]  /*4090*/  MOV R171, 0xffffffff ;  /* 0xffffffff00ab7802 */ /* 0x000fe40000000f00 */
[----:B------:R-:W-:Y:S02]  /*40a0*/  MOV R48, 0x40c0 ;  /* 0x000040c000307802 */ /* 0x000fe40000000f00 */
[----:B------:R-:W-:Y:S05]  /*40b0*/  CALL.REL.NOINC `($__internal_71_$__cuda_sm70_shflsync_bfly_p) ;  /* 0x0000002000007944 */ /* 0x000fea0003c00000 */
[----:B-1----:R-:W-:Y:S01]  /*40c0*/  MOV R48, R165 ;  /* 0x000000a500307202 */ /* 0x002fe20000000f00 */
[----:B0-----:R-:W-:Y:S05]  /*40d0*/  BRA `(.L_x_1264) ;  /* 0xffffd6e000007947 */ /* 0x001fea000383ffff */
        .weak           $__internal_71_$__cuda_sm70_shflsync_bfly_p
        .type           $__internal_71_$__cuda_sm70_shflsync_bfly_p,@function
        .size           $__internal_71_$__cuda_sm70_shflsync_bfly_p,(.L_x_2308 - $__internal_71_$__cuda_sm70_shflsync_bfly_p)
$__internal_71_$__cuda_sm70_shflsync_bfly_p:
[----:B------:R-:W-:Y:S01]  /*40e0*/  HFMA2.MMA R49, -RZ, RZ, 0, 0 ;  /* 0x00000000ff317435 */ /* 0x000fe200000001ff */
[----:B------:R-:W-:Y:S04]  /*40f0*/  WARPSYNC R171 ;  /* 0x000000ab00007348 */ /* 0x000fe80003800000 */
[----:B------:R0:W1:Y:S01]  /*4100*/  SHFL.BFLY PT, R165, R165, R166, R170 ;  /* 0x0c0000a6a5a57389 */ /* 0x00006200000e00aa */
[----:B------:R-:W-:Y:S05]  /*4110*/  RET.REL.NODEC R48 `(_ZN10layer_norm31ln_parallel_residual_bwd_kernelINS_13Kernel_traitsIf6__halfS2_S2_fjLj768ELj1ELj4ELj1ELj16ENS_18Kernel_traits_baseILj768EfS2_S2_S2_fjLj128EEEEELb1ELb1ELb1EEEvNS_9BwdParamsE) ;  /* 0xffffbee030007950 */ /* 0x000fea0003c3ffff */
.L_x_1265:
        /* <DEDUP_REMOVED lines=14> */
.L_x_2308:


//--------------------- .text._ZN10layer_norm31ln_parallel_residual_bwd_kernelINS_13Kernel_traitsI6__halfS2_fS2_fjLj768ELj1ELj4ELj1ELj16ENS_18Kernel_traits_baseILj768ES2_S2_fS2_fjLj128EEEEELb0ELb0ELb0EEEvNS_9BwdParamsE --------------------------
	.section	.text._ZN10layer_norm31ln_parallel_residual_bwd_kernelINS_13Kernel_traitsI6__halfS2_fS2_fjLj768ELj1ELj4ELj1ELj16ENS_18Kernel_traits_baseILj768ES2_S2_fS2_fjLj128EEEEELb0ELb0ELb0EEEvNS_9BwdParamsE,"ax",@progbits
	.sectioninfo	@"SHI_REGISTERS=254"
	.align	128
        .global         _ZN10layer_norm31ln_parallel_residual_bwd_kernelINS_13Kernel_traitsI6__halfS2_fS2_fjLj768ELj1ELj4ELj1ELj16ENS_18Kernel_traits_baseILj768ES2_S2_fS2_fjLj128EEEEELb0ELb0ELb0EEEvNS_9BwdParamsE
        .type           _ZN10layer_norm31ln_parallel_residual_bwd_kernelINS_13Kernel_traitsI6__halfS2_fS2_fjLj768ELj1ELj4ELj1ELj16ENS_18Kernel_traits_baseILj768ES2_S2_fS2_fjLj128EEEEELb0ELb0ELb0EEEvNS_9BwdParamsE,@function
        .size           _ZN10layer_norm31ln_parallel_residual_bwd_kernelINS_13Kernel_traitsI6__halfS2_fS2_fjLj768ELj1ELj4ELj1ELj16ENS_18Kernel_traits_baseILj768ES2_S2_fS2_fjLj128EEEEELb0ELb0ELb0EEEvNS_9BwdParamsE,(.L_x_2309 - _ZN10layer_norm31ln_parallel_residual_bwd_kernelINS_13Kernel_traitsI6__halfS2_fS2_fjLj768ELj1ELj4ELj1ELj16ENS_18Kernel_traits_baseILj768ES2_S2_fS2_fjLj128EEEEELb0ELb0ELb0EEEvNS_9BwdParamsE)
        .other          _ZN10layer_norm31ln_parallel_residual_bwd_kernelINS_13Kernel_traitsI6__halfS2_fS2_fjLj768ELj1ELj4ELj1ELj16ENS_18Kernel_traits_baseILj768ES2_S2_fS2_fjLj128EEEEELb0ELb0ELb0EEEvNS_9BwdParamsE,@"STO_CUDA_ENTRY STV_DEFAULT"
_ZN10layer_norm31ln_parallel_residual_bwd_kernelINS_13Kernel_traitsI6__halfS2_fS2_fjLj768ELj1ELj4ELj1ELj16ENS_18Kernel_traits_baseILj768ES2_S2_fS2_fjLj128EEEEELb0ELb0ELb0EEEvNS_9BwdParamsE:
.text._ZN10layer_norm31ln_parallel_residual_bwd_kernelINS_13Kernel_traitsI6__halfS2_fS2_fjLj768ELj1ELj4ELj1ELj16ENS_18Kernel_traits_baseILj768ES2_S2_fS2_fjLj128EEEEELb0ELb0ELb0EEEvNS_9BwdParamsE:
        /* <DEDUP_REMOVED lines=96> */
[----:B------:R-:W-:Y:S02]  /*0600*/  HADD2.F32 R8, -RZ, R7.H0_H0 ;  /* 0x20000007ff087230 */ /* 0x000fe40000004100 */
        /* <DEDUP_REMOVED lines=37> */
.L_x_1282:
        /* <DEDUP_REMOVED lines=33> */
[----:B---3--:R-:W-:-:S03]  /*0a70*/  HADD2.F32 R15, -RZ, R160.H0_H0 ;  /* 0x200000a0ff0f7230 */ /* 0x008fc60000004100 */
[----:B------:R-:W-:Y:S01]  /*0a80*/  FMUL.FTZ R11, R10, R11 ;  /* 0x0000000b0a0b7220 */ /* 0x000fe20000410000 */
[----:B----4-:R-:W-:Y:S01]  /*0a90*/  HADD2.F32 R12, -RZ, R164.H0_H0 ;  /* 0x200000a4ff0c7230 */ /* 0x010fe20000004100 */
[----:B0-----:R-:W-:Y:S01]  /*0aa0*/  FMUL.FTZ R16, R246, R15 ;  /* 0x0000000ff6107220 */ /* 0x001fe20000410000 */
[----:B------:R-:W-:Y:S01]  /*0ab0*/  HADD2.F32 R160, -RZ, R160.H1_H1 ;  /* 0x300000a0ffa07230 */ /* 0x000fe20000004100 */
[----:B------:R-:W-:Y:S02]  /*0ac0*/  FADD.FTZ R215, R185, -R199 ;  /* 0x800000c7b9d77221 */ /* 0x000fe40000010000 */
[----:B------:R-:W-:Y:S02]  /*0ad0*/  FADD.FTZ R104, R104, R12 ;  /* 0x0000000c68687221 */ /* 0x000fe40000010000 */
[-C--:B------:R-:W-:Y:S02]  /*0ae0*/  FFMA.FTZ R128, R11, R12.reuse, R128 ;  /* 0x0000000c0b807223 */ /* 0x080fe40000010080 */
[----:B------:R-:W-:Y:S01]  /*0af0*/  FFMA.FTZ R12, R247, R12, R16 ;  /* 0x0000000cf70c7223 */ /* 0x000fe20000010010 */
[----:B------:R-:W-:Y:S01]  /*0b00*/  HADD2.F32 R16, -RZ, R164.H1_H1 ;  /* 0x300000a4ff107230 */ /* 0x000fe20000004100 */
[----:B------:R-:W-:-:S02]  /*0b10*/  FADD.FTZ R56, R56, R15 ;  /* 0x0000000f38387221 */ /* 0x000fc40000010000 */
[----:B------:R-:W-:Y:S02]  /*0b20*/  FFMA.FTZ R80, R11, R15, R80 ;  /* 0x0000000f0b507223 */ /* 0x000fe40000010050 */
[----:B------:R-:W-:Y:S02]  /*0b30*/  FMUL.FTZ R15, R10, R215 ;  /* 0x000000d70a0f7220 */ /* 0x000fe40000410000 */
[--C-:B------:R-:W-:Y:S01]  /*0b40*/  FADD.FTZ R23, R187, -R199.reuse ;  /* 0x800000c7bb177221 */ /* 0x100fe20000010000 */
[----:B------:R-:W-:Y:S01]  /*0b50*/  HADD2.F32 R187, -RZ, R161.H0_H0 ;  /* 0x200000a1ffbb7230 */ /* 0x000fe20000004100 */
[----:B------:R-:W-:Y:S02]  /*0b60*/  FMUL.FTZ R17, R244, R160 ;  /* 0x000000a0f4117220 */ /* 0x000fe40000410000 */
[----:B------:R-:W-:Y:S01]  /*0b70*/  FADD.FTZ R251, R186, -R199 ;  /* 0x800000c7bafb7221 */ /* 0x000fe20000010000 */
[----:B------:R-:W-:Y:S01]  /*0b80*/  HADD2.F32 R18, -RZ, R165.H0_H0 ;  /* 0x200000a5ff127230 */ /* 0x000fe20000004100 */
[----:B------:R-:W-:-:S02]  /*0b90*/  FADD.FTZ R105, R105, R16 ;  /* 0x0000001069697221 */ /* 0x000fc40000010000 */
[-C--:B------:R-:W-:Y:S02]  /*0ba0*/  FFMA.FTZ R129, R15, R16.reuse, R129 ;  /* 0x000000100f817223 */ /* 0x080fe40000010081 */
[----:B------:R-:W-:Y:S02]  /*0bb0*/  FFMA.FTZ R16, R245, R16, R17 ;  /* 0x00000010f5107223 */ /* 0x000fe40000010011 */
[----:B------:R-:W-:Y:S02]  /*0bc0*/  FMUL.FTZ R17, R10, R251 ;  /* 0x000000fb0a117220 */ /* 0x000fe40000410000 */
[----:B------:R-:W-:Y:S01]  /*0bd0*/  FMUL.FTZ R24, R242, R187 ;  /* 0x000000bbf2187220 */ /* 0x000fe20000410000 */
[----:B------:R-:W-:Y:S01]  /*0be0*/  HADD2.F32 R26, -RZ, R161.H1_H1 ;  /* 0x300000a1ff1a7230 */ /* 0x000fe20000004100 */
[----:B------:R-:W-:Y:S02]  /*0bf0*/  FADD.FTZ R106, R106, R18 ;  /* 0x000000126a6a7221 */ /* 0x000fe40000010000 */
[----:B------:R-:W-:-:S02]  /*0c00*/  FFMA.FTZ R130, R17, R18, R130 ;  /* 0x0000001211827223 */ /* 0x000fc40000010082 */
[----:B------:R-:W-:Y:S02]  /*0c10*/  FADD.FTZ R25, -R199, R188 ;  /* 0x000000bcc7197221 */ /* 0x000fe40000010100 */
[----:B------:R-:W-:Y:S01]  /*0c20*/  FFMA.FTZ R18, R243, R18, R24 ;  /* 0x00000012f3127223 */ /* 0x000fe20000010018 */
[----:B------:R-:W-:Y:S01]  /*0c30*/  HADD2.F32 R24, -RZ, R165.H1_H1 ;  /* 0x300000a5ff187230 */ /* 0x000fe20000004100 */
[----:B------:R-:W-:Y:S01]  /*0c40*/  FADD.FTZ R57, R57, R160 ;  /* 0x000000a039397221 */ /* 0x000fe20000010000 */
[----:B------:R-:W-:Y:S01]  /*0c50*/  HADD2.F32 R161, -RZ, R162.H0_H0 ;  /* 0x200000a2ffa17230 */ /* 0x000fe20000004100 */
        /* <DEDUP_REMOVED lines=8> */
[----:B------:R-:W-:Y:S01]  /*0ce0*/  HADD2.F32 R26, -RZ, R166.H0_H0 ;  /* 0x200000a6ff1a7230 */ /* 0x000fe20000004100 */
[----:B------:R-:W-:-:S02]  /*0cf0*/  FFMA.FTZ R24, R241, R24, R160 ;  /* 0x00000018f1187223 */ /* 0x000fc400000100a0 */
[-C--:B------:R-:W-:Y:S02]  /*0d00*/  FMUL.FTZ R160, R238, R161.reuse ;  /* 0x000000a1eea07220 */ /* 0x080fe40000410000 */
[----:B------:R-:W-:Y:S02]  /*0d10*/  FADD.FTZ R52, R52, R161 ;  /* 0x000000a134347221 */ /* 0x000fe40000010000 */
[----:B------:R-:W-:Y:S01]  /*0d20*/  FFMA.FTZ R76, R25, R161, R76 ;  /* 0x000000a1194c7223 */ /* 0x000fe2000001004c */
[----:B------:R-:W-:Y:S01]  /*0d30*/  HADD2.F32 R161, -RZ, R163.H0_H0 ;  /* 0x200000a3ffa17230 */ /* 0x000fe20000004100 */
[C---:B------:R-:W-:Y:S02]  /*0d40*/  FADD.FTZ R185, -R199.reuse, R190 ;  /* 0x000000bec7b97221 */ /* 0x040fe40000010100 */
[C---:B------:R-:W-:Y:S02]  /*0d50*/  FADD.FTZ R189, -R199.reuse, R189 ;  /* 0x000000bdc7bd7221 */ /* 0x040fe40000010100 */
[----:B------:R-:W-:Y:S01]  /*0d60*/  FADD.FTZ R199, -R199, R191 ;  /* 0x000000bfc7c77221 */ /* 0x000fe20000010100 */
[----:B------:R-:W-:Y:S01]  /*0d70*/  HADD2.F32 R191, -RZ, R167.H0_H0 ;  /* 0x200000a7ffbf7230 */ /* 0x000fe20000004100 */
        /* <DEDUP_REMOVED lines=8> */
[----:B------:R-:W-:Y:S01]  /*0e00*/  HADD2.F32 R160, -RZ, R163.H1_H1 ;  /* 0x300000a3ffa07230 */ /* 0x000fe20000004100 */
[----:B------:R-:W-:Y:S01]  /*0e10*/  FADD.FTZ R54, R54, R161 ;  /* 0x000000a136367221 */ /* 0x000fe20000010000 */
[----:B------:R-:W-:Y:S01]  /*0e20*/  HADD2.F32 R200, -RZ, R167.H1_H1 ;  /* 0x300000a7ffc87230 */ /* 0x000fe20000004100 */
        /* <DEDUP_REMOVED lines=12> */
[----:B------:R-:W-:Y:S01]  /*0ef0*/  HADD2.F32 R162, -RZ, R162.H1_H1 ;  /* 0x300000a2ffa27230 */ /* 0x000fe20000004100 */
[----:B------:R-:W-:Y:S02]  /*0f00*/  FADD.FTZ R161, R161, R18 ;  /* 0x00000012a1a17221 */ /* 0x000fe40000010000 */
[----:B------:R-:W-:Y:S01]  /*0f10*/  FFMA.FTZ R160, R17, R18, R160 ;  /* 0x0000001211a07223 */ /* 0x000fe200000100a0 */
[----:B------:R-:W-:Y:S01]  /*0f20*/  HADD2.F32 R166, -RZ, R166.H1_H1 ;  /* 0x300000a6ffa67230 */ /* 0x000fe20000004100 */
        /* <DEDUP_REMOVED lines=19> */
.L_x_1269:
[----:B0-----:R-:W-:Y:S05]  /*1060*/  BSYNC B1 ;  /* 0x0000000000017941 */ /* 0x001fea0003800000 */
.L_x_1268:
        /* <DEDUP_REMOVED lines=23> */
[----:B---3--:R-:W-:Y:S01]  /*11e0*/  HADD2.F32 R19, -RZ, R160.H0_H0 ;  /* 0x200000a0ff137230 */ /* 0x008fe20000004100 */
[----:B------:R-:W-:Y:S02]  /*11f0*/  FADD.FTZ R201, -R14, R182 ;  /* 0x000000b60ec97221 */ /* 0x000fe40000010100 */
[----:B------:R-:W-:Y:S02]  /*1200*/  FMUL.FTZ R13, R10, R13 ;  /* 0x0000000d0a0d7220 */ /* 0x000fe40000410000 */
[----:B0-----:R-:W-:-:S02]  /*1210*/  FMUL.FTZ R20, R230, R19 ;  /* 0x00000013e6147220 */ /* 0x001fc40000410000 */
[C---:B----4-:R-:W-:Y:S02]  /*1220*/  FADD.FTZ R181, -R14.reuse, R184 ;  /* 0x000000b80eb57221 */ /* 0x050fe40000010100 */
[C---:B------:R-:W-:Y:S02]  /*1230*/  FADD.FTZ R183, -R14.reuse, R185 ;  /* 0x000000b90eb77221 */ /* 0x040fe40000010100 */
[C---:B------:R-:W-:Y:S02]  /*1240*/  FADD.FTZ R195, -R14.reuse, R186 ;  /* 0x000000ba0ec37221 */ /* 0x040fe40000010100 */
[----:B------:R-:W-:Y:S01]  /*1250*/  FADD.FTZ R187, -R14, R187 ;  /* 0x000000bb0ebb7221 */ /* 0x000fe20000010100 */
[----:B------:R-:W-:Y:S02]  /*1260*/  HADD2.F32 R14, -RZ, R164.H0_H0 ;  /* 0x200000a4ff0e7230 */ /* 0x000fe40000004100 */
[----:B------:R-:W-:Y:S01]  /*1270*/  HADD2.F32 R160, -RZ, R160.H1_H1 ;  /* 0x300000a0ffa07230 */ /* 0x000fe20000004100 */
[----:B------:R-:W-:-:S02]  /*1280*/  FADD.FTZ R48, R48, R19 ;  /* 0x0000001330307221 */ /* 0x000fc40000010000 */
[----:B------:R-:W-:Y:S02]  /*1290*/  FADD.FTZ R96, R96, R14 ;  /* 0x0000000e60607221 */ /* 0x000fe40000010000 */
[-C--:B------:R-:W-:Y:S02]  /*12a0*/  FFMA.FTZ R120, R13, R14.reuse, R120 ;  /* 0x0000000e0d787223 */ /* 0x080fe40000010078 */
[----:B------:R-:W-:Y:S01]  /*12b0*/  FFMA.FTZ R14, R231, R14, R20 ;  /* 0x0000000ee70e7223 */ /* 0x000fe20000010014 */
[----:B------:R-:W-:Y:S01]  /*12c0*/  HADD2.F32 R20, -RZ, R164.H1_H1 ;  /* 0x300000a4ff147230 */ /* 0x000fe20000004100 */
[----:B------:R-:W-:Y:S02]  /*12d0*/  FFMA.FTZ R72, R13, R19, R72 ;  /* 0x000000130d487223 */ /* 0x000fe40000010048 */
[----:B------:R-:W-:Y:S01]  /*12e0*/  FMUL.FTZ R19, R10, R251 ;  /* 0x000000fb0a137220 */ /* 0x000fe20000410000 */
[----:B------:R-:W-:Y:S01]  /*12f0*/  HADD2.F32 R185, -RZ, R161.H0_H0 ;  /* 0x200000a1ffb97230 */ /* 0x000fe20000004100 */
        /* <DEDUP_REMOVED lines=12> */
[----:B------:R-:W-:Y:S01]  /*13c0*/  HADD2.F32 R160, -RZ, R161.H1_H1 ;  /* 0x300000a1ffa07230 */ /* 0x000fe20000004100 */
[----:B------:R-:W-:Y:S01]  /*13d0*/  FMUL.FTZ R179, R10, R179 ;  /* 0x000000b30ab37220 */ /* 0x000fe20000410000 */
[----:B------:R-:W-:-:S03]  /*13e0*/  HADD2.F32 R180, -RZ, R165.H1_H1 ;  /* 0x300000a5ffb47230 */ /* 0x000fc60000004100 */
[----:B------:R-:W-:Y:S02]  /*13f0*/  FMUL.FTZ R161, R224, R160 ;  /* 0x000000a0e0a17220 */ /* 0x000fe40000410000 */
[----:B------:R-:W-:Y:S02]  /*1400*/  FADD.FTZ R99, R99, R180 ;  /* 0x000000b463637221 */ /* 0x000fe40000010000 */
[-C--:B------:R-:W-:Y:S02]  /*1410*/  FFMA.FTZ R123, R179, R180.reuse, R123 ;  /* 0x000000b4b37b7223 */ /* 0x080fe4000001007b */
[----:B------:R-:W-:Y:S01]  /*1420*/  FFMA.FTZ R180, R225, R180, R161 ;  /* 0x000000b4e1b47223 */ /* 0x000fe200000100a1 */
[----:B------:R-:W-:Y:S01]  /*1430*/  HADD2.F32 R161, -RZ, R162.H0_H0 ;  /* 0x200000a2ffa17230 */ /* 0x000fe20000004100 */
[----:B------:R-:W-:Y:S01]  /*1440*/  FMUL.FTZ R181, R10, R181 ;  /* 0x000000b50ab57220 */ /* 0x000fe20000410000 */
[----:B------:R-:W-:Y:S01]  /*1450*/  HADD2.F32 R182, -RZ, R166.H0_H0 ;  /* 0x200000a6ffb67230 */ /* 0x000fe20000004100 */
[----:B------:R-:W-:-:S02]  /*1460*/  FADD.FTZ R51, R51, R160 ;  /* 0x000000a033337221 */ /* 0x000fc40000010000 */
[----:B------:R-:W-:Y:S02]  /*1470*/  FFMA.FTZ R75, R179, R160, R75 ;  /* 0x000000a0b34b7223 */ /* 0x000fe4000001004b */
[-C--:B------:R-:W-:Y:S02]  /*1480*/  FMUL.FTZ R160, R222, R161.reuse ;  /* 0x000000a1dea07220 */ /* 0x080fe40000410000 */
[----:B------:R-:W-:Y:S02]  /*1490*/  FADD.FTZ R44, R44, R161 ;  /* 0x000000a12c2c7221 */ /* 0x000fe40000010000 */
[C---:B------:R-:W-:Y:S01]  /*14a0*/  FFMA.FTZ R68, R181.reuse, R161, R68 ;  /* 0x000000a1b5447223 */ /* 0x040fe20000010044 */
[----:B------:R-:W-:Y:S01]  /*14b0*/  HADD2.F32 R161, -RZ, R163.H0_H0 ;  /* 0x200000a3ffa17230 */ /* 0x000fe20000004100 */
[----:B------:R-:W-:Y:S01]  /*14c0*/  FADD.FTZ R92, R92, R182 ;  /* 0x000000b65c5c7221 */ /* 0x000fe20000010000 */
[----:B------:R-:W-:Y:S01]  /*14d0*/  HADD2.F32 R196, -RZ, R167.H0_H0 ;  /* 0x200000a7ffc47230 */ /* 0x000fe20000004100 */
[----:B------:R-:W-:-:S02]  /*14e0*/  FFMA.FTZ R116, R181, R182, R116 ;  /* 0x000000b6b5747223 */ /* 0x000fc40000010074 */
[----:B------:R-:W-:Y:S02]  /*14f0*/  FFMA.FTZ R182, R223, R182, R160 ;  /* 0x000000b6dfb67223 */ /* 0x000fe400000100a0 */
[----:B------:R-:W-:Y:S02]  /*1500*/  FMUL.FTZ R195, R10, R195 ;  /* 0x000000c30ac37220 */ /* 0x000fe40000410000 */
[-C--:B------:R-:W-:Y:S02]  /*1510*/  FMUL.FTZ R160, R218, R161.reuse ;  /* 0x000000a1daa07220 */ /* 0x080fe40000410000 */
[----:B------:R-:W-:Y:S02]  /*1520*/  FADD.FTZ R94, R94, R196 ;  /* 0x000000c45e5e7221 */ /* 0x000fe40000010000 */
[-C--:B------:R-:W-:Y:S02]  /*1530*/  FFMA.FTZ R118, R195, R196.reuse, R118 ;  /* 0x000000c4c3767223 */ /* 0x080fe40000010076 */
[----:B------:R-:W-:Y:S01]  /*1540*/  FFMA.FTZ R196, R219, R196, R160 ;  /* 0x000000c4dbc47223 */ /* 0x000fe200000100a0 */
[----:B------:R-:W-:Y:S01]  /*1550*/  HADD2.F32 R160, -RZ, R163.H1_H1 ;  /* 0x300000a3ffa07230 */ /* 0x000fe20000004100 */
[----:B------:R-:W-:Y:S01]  /*1560*/  FADD.FTZ R46, R46, R161 ;  /* 0x000000a12e2e7221 */ /* 0x000fe20000010000 */
[----:B------:R-:W-:Y:S01]  /*1570*/  HADD2.F32 R202, -RZ, R167.H1_H1 ;  /* 0x300000a7ffca7230 */ /* 0x000fe20000004100 */
        /* <DEDUP_REMOVED lines=10> */
[----:B------:R-:W-:Y:S01]  /*1620*/  HADD2.F32 R162, -RZ, R162.H1_H1 ;  /* 0x300000a2ffa27230 */ /* 0x000fe20000004100 */
[----:B------:R-:W-:Y:S02]  /*1630*/  FADD.FTZ R161, R161, R22 ;  /* 0x00000016a1a17221 */ /* 0x000fe40000010000 */
[----:B------:R-:W-:Y:S01]  /*1640*/  FFMA.FTZ R215, R21, R22, R215 ;  /* 0x0000001615d77223 */ /* 0x000fe200000100d7 */
[----:B------:R-:W-:Y:S01]  /*1650*/  HADD2.F32 R166, -RZ, R166.H1_H1 ;  /* 0x300000a6ffa67230 */ /* 0x000fe20000004100 */
        /* <DEDUP_REMOVED lines=21> */
.L_x_1271:
[----:B------:R-:W-:Y:S05]  /*17b0*/  BSYNC B1 ;  /* 0x0000000000017941 */ /* 0x000fea0003800000 */
.L_x_1270:
        /* <DEDUP_REMOVED lines=20> */
[----:B---3--:R-:W-:-:S03]  /*1900*/  HADD2.F32 R160, -RZ, R168.H0_H0 ;  /* 0x200000a8ffa07230 */ /* 0x008fc60000004100 */
[----:B------:R-:W-:Y:S02]  /*1910*/  FMUL.FTZ R27, R10, R27 ;  /* 0x0000001b0a1b7220 */ /* 0x000fe40000410000 */
[----:B------:R-:W-:Y:S02]  /*1920*/  FADD.FTZ R187, -R210, R161 ;  /* 0x000000a1d2bb7221 */ /* 0x000fe40000010100 */
[-C--:B0-----:R-:W-:Y:S02]  /*1930*/  FMUL.FTZ R176, R211, R160.reuse ;  /* 0x000000a0d3b07220 */ /* 0x081fe40000410000 */
[----:B------:R-:W-:Y:S02]  /*1940*/  FADD.FTZ R40, R40, R160 ;  /* 0x000000a028287221 */ /* 0x000fe40000010000 */
[C---:B------:R-:W-:Y:S01]  /*1950*/  FFMA.FTZ R64, R27.reuse, R160, R64 ;  /* 0x000000a01b407223 */ /* 0x040fe20000010040 */
[----:B------:R-:W-:Y:S01]  /*1960*/  HADD2.F32 R160, -RZ, R168.H1_H1 ;  /* 0x300000a8ffa07230 */ /* 0x000fe20000004100 */
[----:B------:R-:W-:Y:S01]  /*1970*/  FMUL.FTZ R168, R10, R187 ;  /* 0x000000bb0aa87220 */ /* 0x000fe20000410000 */
[--C-:B----4-:R-:W-:Y:S01]  /*1980*/  HADD2.F32 R177, -RZ, R172.reuse.H0_H0 ;  /* 0x200000acffb17230 */ /* 0x110fe20000004100 */
[----:B------:R-:W-:Y:S01]  /*1990*/  FADD.FTZ R185, -R210, R162 ;  /* 0x000000a2d2b97221 */ /* 0x000fe20000010100 */
[----:B------:R-:W-:Y:S01]  /*19a0*/  HADD2.F32 R172, -RZ, R172.H1_H1 ;  /* 0x300000acffac7230 */ /* 0x000fe20000004100 */
[----:B------:R-:W-:Y:S01]  /*19b0*/  FMUL.FTZ R162, R208, R160 ;  /* 0x000000a0d0a27220 */ /* 0x000fe20000410000 */
[----:B------:R-:W-:Y:S01]  /*19c0*/  HADD2.F32 R187, -RZ, R169.H0_H0 ;  /* 0x200000a9ffbb7230 */ /* 0x000fe20000004100 */
[----:B------:R-:W-:Y:S01]  /*19d0*/  FADD.FTZ R88, R88, R177 ;  /* 0x000000b158587221 */ /* 0x000fe20000010000 */
[----:B------:R-:W-:Y:S01]  /*19e0*/  HADD2.F32 R178, -RZ, R173.H0_H0 ;  /* 0x200000adffb27230 */ /* 0x000fe20000004100 */
        /* <DEDUP_REMOVED lines=8> */
[----:B------:R-:W-:Y:S01]  /*1a70*/  HADD2.F32 R162, -RZ, R169.H1_H1 ;  /* 0x300000a9ffa27230 */ /* 0x000fe20000004100 */
[----:B------:R-:W-:Y:S02]  /*1a80*/  FMUL.FTZ R160, R206, R187 ;  /* 0x000000bbcea07220 */ /* 0x000fe40000410000 */
[----:B------:R-:W-:Y:S02]  /*1a90*/  FADD.FTZ R163, -R210, R163 ;  /* 0x000000a3d2a37221 */ /* 0x000fe40000010100 */
[----:B------:R-:W-:Y:S02]  /*1aa0*/  FADD.FTZ R90, R90, R178 ;  /* 0x000000b25a5a7221 */ /* 0x000fe40000010000 */
[-C--:B------:R-:W-:Y:S02]  /*1ab0*/  FFMA.FTZ R114, R177, R178.reuse, R114 ;  /* 0x000000b2b1727223 */ /* 0x080fe40000010072 */
[----:B------:R-:W-:Y:S01]  /*1ac0*/  FFMA.FTZ R178, R207, R178, R160 ;  /* 0x000000b2cfb27223 */ /* 0x000fe200000100a0 */
[----:B------:R-:W-:Y:S01]  /*1ad0*/  HADD2.F32 R160, -RZ, R173.H1_H1 ;  /* 0x300000adffa07230 */ /* 0x000fe20000004100 */
[----:B------:R-:W-:Y:S01]  /*1ae0*/  FMUL.FTZ R169, R10, R163 ;  /* 0x000000a30aa97220 */ /* 0x000fe20000410000 */
[----:B------:R-:W-:Y:S01]  /*1af0*/  HADD2.F32 R163, -RZ, R170.H0_H0 ;  /* 0x200000aaffa37230 */ /* 0x000fe20000004100 */
[----:B------:R-:W-:-:S02]  /*1b00*/  FADD.FTZ R161, -R210, R164 ;  /* 0x000000a4d2a17221 */ /* 0x000fc40000010100 */
[----:B------:R-:W-:Y:S01]  /*1b10*/  FMUL.FTZ R173, R204, R162 ;  /* 0x000000a2ccad7220 */ /* 0x000fe20000410000 */
[----:B------:R-:W-:Y:S01]  /*1b20*/  HADD2.F32 R193, -RZ, R174.H0_H0 ;  /* 0x200000aeffc17230 */ /* 0x000fe20000004100 */
        /* <DEDUP_REMOVED lines=8> */
[----:B------:R-:W-:Y:S01]  /*1bb0*/  HADD2.F32 R160, -RZ, R170.H1_H1 ;  /* 0x300000aaffa07230 */ /* 0x000fe20000004100 */
[----:B------:R-:W-:Y:S01]  /*1bc0*/  FADD.FTZ R165, -R210, R165 ;  /* 0x000000a5d2a57221 */ /* 0x000fe20000010100 */
[----:B------:R-:W-:Y:S01]  /*1bd0*/  HADD2.F32 R174, -RZ, R174.H1_H1 ;  /* 0x300000aeffae7230 */ /* 0x000fe20000004100 */
[----:B------:R-:W-:Y:S02]  /*1be0*/  FADD.FTZ R36, R36, R163 ;  /* 0x000000a324247221 */ /* 0x000fe40000010000 */
[----:B------:R-:W-:-:S02]  /*1bf0*/  FMUL.FTZ R170, R10, R165 ;  /* 0x000000a50aaa7220 */ /* 0x000fc40000410000 */
[----:B------:R-:W-:Y:S01]  /*1c00*/  FFMA.FTZ R60, R192, R163, R60 ;  /* 0x000000a3c03c7223 */ /* 0x000fe2000001003c */
[----:B------:R-:W-:Y:S01]  /*1c10*/  HADD2.F32 R163, -RZ, R171.H0_H0 ;  /* 0x200000abffa37230 */ /* 0x000fe20000004100 */
[----:B------:R-:W-:Y:S02]  /*1c20*/  FMUL.FTZ R161, R5, R160 ;  /* 0x000000a005a17220 */ /* 0x000fe40000410000 */
[----:B------:R-:W-:Y:S02]  /*1c30*/  FADD.FTZ R197, -R210, R166 ;  /* 0x000000a6d2c57221 */ /* 0x000fe40000010100 */
[----:B------:R-:W-:Y:S02]  /*1c40*/  FADD.FTZ R85, R85, R174 ;  /* 0x000000ae55557221 */ /* 0x000fe40000010000 */
[-C--:B------:R-:W-:Y:S02]  /*1c50*/  FFMA.FTZ R109, R170, R174.reuse, R109 ;  /* 0x000000aeaa6d7223 */ /* 0x080fe4000001006d */
[----:B------:R-:W-:Y:S01]  /*1c60*/  FFMA.FTZ R174, R9, R174, R161 ;  /* 0x000000ae09ae7223 */ /* 0x000fe200000100a1 */
[----:B------:R-:W-:Y:S01]  /*1c70*/  HADD2.F32 R161, -RZ, R175.H0_H0 ;  /* 0x200000afffa17230 */ /* 0x000fe20000004100 */
[----:B------:R-:W-:-:S02]  /*1c80*/  FMUL.FTZ R197, R10, R197 ;  /* 0x000000c50ac57220 */ /* 0x000fc40000410000 */
[----:B------:R-:W-:Y:S02]  /*1c90*/  FMUL.FTZ R198, R4, R163 ;  /* 0x000000a304c67220 */ /* 0x000fe40000410000 */
[----:B------:R-:W-:Y:S02]  /*1ca0*/  FADD.FTZ R43, R43, R162 ;  /* 0x000000a22b2b7221 */ /* 0x000fe40000010000 */
[----:B------:R-:W-:Y:S01]  /*1cb0*/  FFMA.FTZ R67, R169, R162, R67 ;  /* 0x000000a2a9437223 */ /* 0x000fe20000010043 */
[----:B------:R-:W-:Y:S01]  /*1cc0*/  HADD2.F32 R162, -RZ, R171.H1_H1 ;  /* 0x300000abffa27230 */ /* 0x000fe20000004100 */
[----:B------:R-:W-:Y:S02]  /*1cd0*/  FADD.FTZ R167, -R210, R167 ;  /* 0x000000a7d2a77221 */ /* 0x000fe40000010100 */
[----:B------:R-:W-:Y:S02]  /*1ce0*/  FADD.FTZ R86, R86, R161 ;  /* 0x000000a156567221 */ /* 0x000fe40000010000 */
[----:B------:R-:W-:-:S02]  /*1cf0*/  FFMA.FTZ R110, R197, R161, R110 ;  /* 0x000000a1c56e7223 */ /* 0x000fc4000001006e */
[----:B------:R-:W-:Y:S02]  /*1d00*/  FFMA.FTZ R198, R8, R161, R198 ;  /* 0x000000a108c67223 */ /* 0x000fe400000100c6 */
[----:B------:R-:W-:Y:S02]  /*1d10*/  FADD.FTZ R161, R214, R176 ;  /* 0x000000b0d6a17221 */ /* 0x000fe40000010000 */
[----:B------:R-:W-:Y:S02]  /*1d20*/  FFMA.FTZ R215, R27, R176, R215 ;  /* 0x000000b01bd77223 */ /* 0x000fe400000100d7 */
[----:B------:R-:W-:Y:S02]  /*1d30*/  FADD.FTZ R37, R37, R160 ;  /* 0x000000a025257221 */ /* 0x000fe40000010000 */
[----:B------:R-:W-:Y:S01]  /*1d40*/  FFMA.FTZ R61, R170, R160, R61 ;  /* 0x000000a0aa3d7223 */ /* 0x000fe2000001003d */
[----:B------:R-:W-:Y:S01]  /*1d50*/  HADD2.F32 R160, -RZ, R175.H1_H1 ;  /* 0x300000afffa07230 */ /* 0x000fe20000004100 */
        /* <DEDUP_REMOVED lines=25> */
.L_x_1273:
[----:B------:R-:W-:Y:S05]  /*1ef0*/  BSYNC B1 ;  /* 0x0000000000017941 */ /* 0x000fea0003800000 */
.L_x_1272:
[----:B------:R-:W-:Y:S05]  /*1f00*/  BRA.DIV ~URZ, `(.L_x_1274) ;  /* 0x000028927f007947 */ /* 0x000fea000b800000 */
[----:B------:R0:W1:Y:S02]  /*1f10*/  SHFL.BFLY PT, R167, R214, 0x1, 0x1f ;  /* 0x0c201f00d6a77f89 */ /* 0x00006400000e0000 */
.L_x_1293:
        /* <DEDUP_REMOVED lines=18> */
.L_x_1294:
        /* <DEDUP_REMOVED lines=59> */
[----:B------:R-:W-:Y:S02]  /*23f0*/  F2FP.PACK_AB R160, R250, R216 ;  /* 0x000000d8faa0723e */ /* 0x000fe400000000ff */
[----:B------:R-:W-:Y:S01]  /*2400*/  F2FP.PACK_AB R161, R214, R251 ;  /* 0x000000fbd6a1723e */ /* 0x000fe200000000ff */
[----:B------:R-:W-:Y:S01]  /*2410*/  @P1 STG.E.128 [R166.64+0x10], R152 ;  /* 0x00001098a6001986 */ /* 0x000fe2000c101d04 */
[----:B------:R-:W-:-:S02]  /*2420*/  F2FP.PACK_AB R162, R210, R215 ;  /* 0x000000d7d2a2723e */ /* 0x000fc400000000ff */
[----:B------:R-:W-:Y:S02]  /*2430*/  F2FP.PACK_AB R163, R186, R187 ;  /* 0x000000bbbaa3723e */ /* 0x000fe400000000ff */
[----:B------:R-:W-:Y:S02]  /*2440*/  @P0 F2FP.PACK_AB R216, RZ, R216 ;  /* 0x000000d8ffd8023e */ /* 0x000fe400000000ff */
[----:B------:R-:W-:Y:S01]  /*2450*/  @P0 F2FP.PACK_AB R251, RZ, R251 ;  /* 0x000000fbfffb023e */ /* 0x000fe200000000ff */
[----:B------:R0:W-:Y:S01]  /*2460*/  STG.E.128 [R164.64], R160 ;  /* 0x000000a0a4007986 */ /* 0x0001e2000c101d04 */
[----:B------:R-:W-:Y:S02]  /*2470*/  @P0 F2FP.PACK_AB R215, RZ, R215 ;  /* 0x000000d7ffd7023e */ /* 0x000fe400000000ff */
[----:B------:R-:W-:Y:S02]  /*2480*/  @P0 F2FP.PACK_AB R187, RZ, R187 ;  /* 0x000000bbffbb023e */ /* 0x000fe400000000ff */
        /* <DEDUP_REMOVED lines=16> */
.L_x_1277:
[----:B------:R-:W-:Y:S05]  /*2590*/  BSYNC B1 ;  /* 0x0000000000017941 */ /* 0x000fea0003800000 */
.L_x_1276:
        /* <DEDUP_REMOVED lines=79> */
.L_x_1279:
[----:B------:R-:W-:Y:S05]  /*2a90*/  BSYNC B1 ;  /* 0x0000000000017941 */ /* 0x000fea0003800000 */
.L_x_1278:
        /* <DEDUP_REMOVED lines=78> */
.L_x_1281:
[----:B------:R-:W-:Y:S05]  /*2f80*/  BSYNC B1 ;  /* 0x0000000000017941 */ /* 0x000fea0003800000 */
.L_x_1280:
[----:B0-----:R-:W-:-:S04]  /*2f90*/  MOV R161, c[0x0][0x160] ;  /* 0x0000580000a17a02 */ /* 0x001fc80000000f00 */
[----:B------:R-:W-:-:S04]  /*2fa0*/  LEA R2, R161, R2, 0x2 ;  /* 0x00000002a1027211 */ /* 0x000fc800078e10ff */
[----:B------:R-:W-:-:S13]  /*2fb0*/  ISETP.GE.AND P0, PT, R2, c[0x0][0x164], PT ;  /* 0x0000590002007a0c */ /* 0x000fda0003f06270 */
[----:B-----5:R-:W-:Y:S01]  /*2fc0*/  @P0 CALL.REL.NOINC `(.L_x_1267) ;  /* 0x0000001000000944 */ /* 0x020fe20003c00000 */
[----:B------:R-:W-:Y:S05]  /*2fd0*/  BRA `(.L_x_1282) ;  /* 0xffffd88000007947 */ /* 0x000fea000383ffff */
.L_x_1267:
[----:B0-----:R-:W-:Y:S05]  /*2fe0*/  BSYNC B0 ;  /* 0x0000000000007941 */ /* 0x001fea0003800000 */
.L_x_1266:
        /* <DEDUP_REMOVED lines=267> */
.L_x_1284:
[----:B-1----:R-:W-:Y:S05]  /*40a0*/  BSYNC B0 ;  /* 0x0000000000007941 */ /* 0x002fea0003800000 */
.L_x_1283:
        /* <DEDUP_REMOVED lines=23> */
.L_x_1286:
[----:B------:R-:W-:Y:S05]  /*4220*/  BSYNC B0 ;  /* 0x0000000000007941 */ /* 0x000fea0003800000 */
.L_x_1285:
        /* <DEDUP_REMOVED lines=23> */
.L_x_1288:
[----:B------:R-:W-:Y:S05]  /*43a0*/  BSYNC B0 ;  /* 0x0000000000007941 */ /* 0x000fea0003800000 */
.L_x_1287:
        /* <DEDUP_REMOVED lines=23> */
.L_x_1290:
[----:B------:R-:W-:Y:S05]  /*4520*/  BSYNC B0 ;  /* 0x0000000000007941 */ /* 0x000fea0003800000 */
.L_x_1289:
        /* <DEDUP_REMOVED lines=23> */
.L_x_1292:
[----:B------:R-:W-:Y:S05]  /*46a0*/  BSYNC B0 ;  /* 0x0000000000007941 */ /* 0x000fea0003800000 */
.L_x_1291:
        /* <DEDUP_REMOVED lines=15> */
.L_x_1274:
[----:B------:R-:W-:Y:S01]  /*47a0*/  HFMA2.MMA R164, -RZ, RZ, 0, 5.9604644775390625e-08 ;  /* 0x00000001ffa47435 */ /* 0x000fe200000001ff */
[----:B------:R-:W-:Y:S02]  /*47b0*/  MOV R165, R214 ;  /* 0x000000d600a57202 */ /* 0x000fe40000000f00 */
[----:B------:R-:W-:Y:S02]  /*47c0*/  MOV R163, 0x1f ;  /* 0x0000001f00a37802 */ /* 0x000fe40000000f00 */
[----:B------:R-:W-:-:S02]  /*47d0*/  MOV R162, 0xffffffff ;  /* 0xffffffff00a27802 */ /* 0x000fc40000000f00 */
[----:B------:R-:W-:Y:S02]  /*47e0*/  MOV R160, 0x4800 ;  /* 0x0000480000a07802 */ /* 0x000fe40000000f00 */
[----:B-----5:R-:W-:Y:S05]  /*47f0*/  CALL.REL.NOINC `($__internal_72_$__cuda_sm70_shflsync_bfly_p) ;  /* 0x0000046000007944 */ /* 0x020fea0003c00000 */
[----:B-1----:R-:W-:Y:S01]  /*4800*/  MOV R167, R162 ;  /* 0x000000a200a77202 */ /* 0x002fe20000000f00 */
[----:B0-----:R-:W-:Y:S05]  /*4810*/  BRA `(.L_x_1293) ;  /* 0xffffd70000007947 */ /* 0x001fea000383ffff */
.L_x_1275:
[----:B------:R-:W-:Y:S01]  /*4820*/  HFMA2.MMA R164, -RZ, RZ, 0, 5.9604644775390625e-08 ;  /* 0x00000001ffa47435 */ /* 0x000fe200000001ff */
[----:B------:R-:W-:Y:S02]  /*4830*/  MOV R165, R215 ;  /* 0x000000d700a57202 */ /* 0x000fe40000000f00 */
[----:B------:R-:W-:Y:S02]  /*4840*/  MOV R163, 0x1f ;  /* 0x0000001f00a37802 */ /* 0x000fe40000000f00 */
[----:B------:R-:W-:Y:S02]  /*4850*/  MOV R162, 0xffffffff ;  /* 0xffffffff00a27802 */ /* 0x000fe40000000f00 */
[----:B------:R-:W-:Y:S02]  /*4860*/  MOV R160, 0x4880 ;  /* 0x0000488000a07802 */ /* 0x000fe40000000f00 */
[----:B01---5:R-:W-:Y:S05]  /*4870*/  CALL.REL.NOINC `($__internal_72_$__cuda_sm70_shflsync_bfly_p) ;  /* 0x000003e000007944 */ /* 0x023fea0003c00000 */
[----:B------:R-:W-:Y:S01]  /*4880*/  FADD.FTZ R167, R167, R214 ;  /* 0x000000d6a7a77221 */ /* 0x000fe20000010000 */
[----:B0-----:R-:W-:Y:S01]  /*4890*/  HFMA2.MMA R164, -RZ, RZ, 0, 1.1920928955078125e-07 ;  /* 0x00000002ffa47435 */ /* 0x001fe200000001ff */
[----:B-1----:R-:W-:Y:S01]  /*48a0*/  FADD.FTZ R215, R215, R162 ;  /* 0x000000a2d7d77221 */ /* 0x002fe20000010000 */
[----:B------:R-:W-:-:S02]  /*48b0*/  MOV R163, 0x1f ;  /* 0x0000001f00a37802 */ /* 0x000fc40000000f00 */
[----:B------:R-:W-:Y:S02]  /*48c0*/  MOV R162, 0xffffffff ;  /* 0xffffffff00a27802 */ /* 0x000fe40000000f00 */
[----:B------:R-:W-:Y:S02]  /*48d0*/  MOV R165, R167 ;  /* 0x000000a700a57202 */ /* 0x000fe40000000f00 */
[----:B------:R-:W-:Y:S02]  /*48e0*/  MOV R160, 0x4900 ;  /* 0x0000490000a07802 */ /* 0x000fe40000000f00 */
[----:B------:R-:W-:Y:S05]  /*48f0*/  CALL.REL.NOINC `($__internal_72_$__cuda_sm70_shflsync_bfly_p) ;  /* 0x0000036000007944 */ /* 0x000fea0003c00000 */
[----:B0-----:R-:W-:Y:S01]  /*4900*/  HFMA2.MMA R164, -RZ, RZ, 0, 1.1920928955078125e-07 ;  /* 0x00000002ffa47435 */ /* 0x001fe200000001ff */
[----:B-1----:R-:W-:Y:S02]  /*4910*/  MOV R166, R162 ;  /* 0x000000a200a67202 */ /* 0x002fe40000000f00 */
[----:B------:R-:W-:Y:S02]  /*4920*/  MOV R165, R215 ;  /* 0x000000d700a57202 */ /* 0x000fe40000000f00 */
[----:B------:R-:W-:Y:S02]  /*4930*/  MOV R163, 0x1f ;  /* 0x0000001f00a37802 */ /* 0x000fe40000000f00 */
[----:B------:R-:W-:-:S02]  /*4940*/  MOV R162, 0xffffffff ;  /* 0xffffffff00a27802 */ /* 0x000fc40000000f00 */
[----:B------:R-:W-:Y:S02]  /*4950*/  MOV R160, 0x4970 ;  /* 0x0000497000a07802 */ /* 0x000fe40000000f00 */
[----:B------:R-:W-:Y:S05]  /*4960*/  CALL.REL.NOINC `($__internal_72_$__cuda_sm70_shflsync_bfly_p) ;  /* 0x000002f000007944 */ /* 0x000fea0003c00000 */
[----:B------:R-:W-:Y:S01]  /*4970*/  FADD.FTZ R167, R166, R167 ;  /* 0x000000a7a6a77221 */ /* 0x000fe20000010000 */
[----:B0-----:R-:W-:Y:S01]  /*4980*/  HFMA2.MMA R164, -RZ, RZ, 0, 2.384185791015625e-07 ;  /* 0x00000004ffa47435 */ /* 0x001fe200000001ff */
[----:B-1----:R-:W-:Y:S01]  /*4990*/  FADD.FTZ R215, R215, R162 ;  /* 0x000000a2d7d77221 */ /* 0x002fe20000010000 */
[----:B------:R-:W-:Y:S02]  /*49a0*/  MOV R163, 0x1f ;  /* 0x0000001f00a37802 */ /* 0x000fe40000000f00 */
[----:B------:R-:W-:Y:S02]  /*49b0*/  MOV R162, 0xffffffff ;  /* 0xffffffff00a27802 */ /* 0x000fe40000000f00 */
[----:B------:R-:W-:Y:S02]  /*49c0*/  MOV R165, R167 ;  /* 0x000000a700a57202 */ /* 0x000fe40000000f00 */
[----:B------:R-:W-:Y:S02]  /*49d0*/  MOV R160, 0x49f0 ;  /* 0x000049f000a07802 */ /* 0x000fe40000000f00 */
[----:B------:R-:W-:Y:S05]  /*49e0*/  CALL.REL.NOINC `($__internal_72_$__cuda_sm70_shflsync_bfly_p) ;  /* 0x0000027000007944 */ /* 0x000fea0003c00000 */
[----:B0-----:R-:W-:Y:S01]  /*49f0*/  HFMA2.MMA R164, -RZ, RZ, 0, 2.384185791015625e-07 ;  /* 0x00000004ffa47435 */ /* 0x001fe200000001ff */
[----:B-1----:R-:W-:-:S02]  /*4a00*/  MOV R166, R162 ;  /* 0x000000a200a67202 */ /* 0x002fc40000000f00 */
[----:B------:R-:W-:Y:S02]  /*4a10*/  MOV R165, R215 ;  /* 0x000000d700a57202 */ /* 0x000fe40000000f00 */
[----:B------:R-:W-:Y:S02]  /*4a20*/  MOV R163, 0x1f ;  /* 0x0000001f00a37802 */ /* 0x000fe40000000f00 */
[----:B------:R-:W-:Y:S02]  /*4a30*/  MOV R162, 0xffffffff ;  /* 0xffffffff00a27802 */ /* 0x000fe40000000f00 */
[----:B------:R-:W-:Y:S02]  /*4a40*/  MOV R160, 0x4a60 ;  /* 0x00004a6000a07802 */ /* 0x000fe40000000f00 */
[----:B------:R-:W-:Y:S05]  /*4a50*/  CALL.REL.NOINC `($__internal_72_$__cuda_sm70_shflsync_bfly_p) ;  /* 0x0000020000007944 */ /* 0x000fea0003c00000 */
[----:B------:R-:W-:Y:S01]  /*4a60*/  FADD.FTZ R167, R166, R167 ;  /* 0x000000a7a6a77221 */ /* 0x000fe20000010000 */
[----:B0-----:R-:W-:Y:S01]  /*4a70*/  HFMA2.MMA R164, -RZ, RZ, 0, 4.76837158203125e-07 ;  /* 0x00000008ffa47435 */ /* 0x001fe200000001ff */
[----:B-1----:R-:W-:Y:S01]  /*4a80*/  FADD.FTZ R215, R215, R162 ;  /* 0x000000a2d7d77221 */ /* 0x002fe20000010000 */
[----:B------:R-:W-:Y:S02]  /*4a90*/  MOV R163, 0x1f ;  /* 0x0000001f00a37802 */ /* 0x000fe40000000f00 */
[----:B------:R-:W-:-:S02]  /*4aa0*/  MOV R162, 0xffffffff ;  /* 0xffffffff00a27802 */ /* 0x000fc40000000f00 */
[----:B------:R-:W-:Y:S02]  /*4ab0*/  MOV R165, R167 ;  /* 0x000000a700a57202 */ /* 0x000fe40000000f00 */
[----:B------:R-:W-:Y:S02]  /*4ac0*/  MOV R160, 0x4ae0 ;  /* 0x00004ae000a07802 */ /* 0x000fe40000000f00 */
[----:B------:R-:W-:Y:S05]  /*4ad0*/  CALL.REL.NOINC `($__internal_72_$__cuda_sm70_shflsync_bfly_p) ;  /* 0x0000018000007944 */ /* 0x000fea0003c00000 */
[----:B0-----:R-:W-:Y:S01]  /*4ae0*/  HFMA2.MMA R164, -RZ, RZ, 0, 4.76837158203125e-07 ;  /* 0x00000008ffa47435 */ /* 0x001fe200000001ff */
[----:B-1----:R-:W-:Y:S02]  /*4af0*/  MOV R166, R162 ;  /* 0x000000a200a67202 */ /* 0x002fe40000000f00 */
[----:B------:R-:W-:Y:S02]  /*4b00*/  MOV R165, R215 ;  /* 0x000000d700a57202 */ /* 0x000fe40000000f00 */
[----:B------:R-:W-:Y:S02]  /*4b10*/  MOV R163, 0x1f ;  /* 0x0000001f00a37802 */ /* 0x000fe40000000f00 */
[----:B------:R-:W-:Y:S02]  /*4b20*/  MOV R162, 0xffffffff ;  /* 0xffffffff00a27802 */ /* 0x000fe40000000f00 */
[----:B------:R-:W-:-:S02]  /*4b30*/  MOV R160, 0x4b50 ;  /* 0x00004b5000a07802 */ /* 0x000fc40000000f00 */
[----:B------:R-:W-:Y:S05]  /*4b40*/  CALL.REL.NOINC `($__internal_72_$__cuda_sm70_shflsync_bfly_p) ;  /* 0x0000011000007944 */ /* 0x000fea0003c00000 */
[----:B------:R-:W-:Y:S01]  /*4b50*/  FADD.FTZ R166, R166, R167 ;  /* 0x000000a7a6a67221 */ /* 0x000fe20000010000 */
[----:B0-----:R-:W-:Y:S01]  /*4b60*/  HFMA2.MMA R164, -RZ, RZ, 0, 9.5367431640625e-07 ;  /* 0x00000010ffa47435 */ /* 0x001fe200000001ff */
[----:B-1----:R-:W-:Y:S01]  /*4b70*/  FADD.FTZ R167, R215, R162 ;  /* 0x000000a2d7a77221 */ /* 0x002fe20000010000 */
[----:B------:R-:W-:-:S02]  /*4b80*/  MOV R163, 0x1f ;  /* 0x0000001f00a37802 */ /* 0x000fc40000000f00 */
[----:B------:R-:W-:Y:S02]  /*4b90*/  MOV R162, 0xffffffff ;  /* 0xffffffff00a27802 */ /* 0x000fe40000000f00 */
[----:B------:R-:W-:Y:S02]  /*4ba0*/  MOV R165, R166 ;  /* 0x000000a600a57202 */ /* 0x000fe40000000f00 */
[----:B------:R-:W-:Y:S02]  /*4bb0*/  MOV R160, 0x4bd0 ;  /* 0x00004bd000a07802 */ /* 0x000fe40000000f00 */
[----:B------:R-:W-:Y:S05]  /*4bc0*/  CALL.REL.NOINC `($__internal_72_$__cuda_sm70_shflsync_bfly_p) ;  /* 0x0000009000007944 */ /* 0x000fea0003c00000 */
[----:B0-----:R-:W-:Y:S01]  /*4bd0*/  HFMA2.MMA R164, -RZ, RZ, 0, 9.5367431640625e-07 ;  /* 0x00000010ffa47435 */ /* 0x001fe200000001ff */
[----:B-1----:R-:W-:Y:S02]  /*4be0*/  MOV R185, R162 ;  /* 0x000000a200b97202 */ /* 0x002fe40000000f00 */
[----:B------:R-:W-:Y:S02]  /*4bf0*/  MOV R165, R167 ;  /* 0x000000a700a57202 */ /* 0x000fe40000000f00 */
[----:B------:R-:W-:Y:S02]  /*4c00*/  MOV R163, 0x1f ;  /* 0x0000001f00a37802 */ /* 0x000fe40000000f00 */
[----:B------:R-:W-:-:S02]  /*4c10*/  MOV R162, 0xffffffff ;  /* 0xffffffff00a27802 */ /* 0x000fc40000000f00 */
[----:B------:R-:W-:Y:S02]  /*4c20*/  MOV R160, 0x4c40 ;  /* 0x00004c4000a07802 */ /* 0x000fe40000000f00 */
[----:B------:R-:W-:Y:S05]  /*4c30*/  CALL.REL.NOINC `($__internal_72_$__cuda_sm70_shflsync_bfly_p) ;  /* 0x0000002000007944 */ /* 0x000fea0003c00000 */
[----:B-1----:R-:W-:Y:S01]  /*4c40*/  MOV R160, R162 ;  /* 0x000000a200a07202 */ /* 0x002fe20000000f00 */
[----:B0-----:R-:W-:Y:S05]  /*4c50*/  BRA `(.L_x_1294) ;  /* 0xffffd3e000007947 */ /* 0x001fea000383ffff */
        .weak           $__internal_72_$__cuda_sm70_shflsync_bfly_p
        .type           $__internal_72_$__cuda_sm70_shflsync_bfly_p,@function
        .size           $__internal_72_$__cuda_sm70_shflsync_bfly_p,(.L_x_2309 - $__internal_72_$__cuda_sm70_shflsync_bfly_p)
$__internal_72_$__cuda_sm70_shflsync_bfly_p:
[----:B------:R-:W-:Y:S01]  /*4c60*/  HFMA2.MMA R161, -RZ, RZ, 0, 0 ;  /* 0x00000000ffa17435 */ /* 0x000fe200000001ff */
[----:B------:R-:W-:Y:S04]  /*4c70*/  WARPSYNC R162 ;  /* 0x000000a200007348 */ /* 0x000fe80003800000 */
[----:B------:R0:W1:Y:S01]  /*4c80*/  SHFL.BFLY PT, R162, R165, R164, R163 ;  /* 0x0c0000a4a5a27389 */ /* 0x00006200000e00a3 */
[----:B------:R-:W-:Y:S05]  /*4c90*/  RET.REL.NODEC R160 `(_ZN10layer_norm31ln_parallel_residual_bwd_kernelINS_13Kernel_traitsI6__halfS2_fS2_fjLj768ELj1ELj4ELj1ELj16ENS_18Kernel_traits_baseILj768ES2_S2_fS2_fjLj128EEEEELb0ELb0ELb0EEEvNS_9BwdParamsE) ;  /* 0xffffb360a0007950 */ /* 0x000fea0003c3ffff */
.L_x_1295:
        /* <DEDUP_REMOVED lines=14> */
.L_x_2309:


//--------------------- .text._ZN10layer_norm31ln_parallel_residual_bwd_kernelINS_13Kernel_traitsI6__halfS2_fS2_fjLj768ELj1ELj4ELj1ELj16ENS_18Kernel_traits_baseILj768ES2_S2_fS2_fjLj128EEEEELb0ELb0ELb1EEEvNS_9BwdParamsE --------------------------
	.section	.text._ZN10layer_norm31ln_parallel_residual_bwd_kernelINS_13Kernel_traitsI6__halfS2_fS2_fjLj768ELj1ELj4ELj1ELj16ENS_18Kernel_traits_baseILj768ES2_S2_fS2_fjLj128EEEEELb0ELb0ELb1EEEvNS_9BwdParamsE,"ax",@progbits
	.sectioninfo	@"SHI_REGISTERS=254"
	.align	128
        .global         _ZN10layer_norm31ln_parallel_residual_bwd_kernelINS_13Kernel_traitsI6__halfS2_fS2_fjLj768ELj1ELj4ELj1ELj16ENS_18Kernel_traits_baseILj768ES2_S2_fS2_fjLj128EEEEELb0ELb0ELb1EEEvNS_9BwdParamsE
        .type           _ZN10layer_norm31ln_parallel_residual_bwd_kernelINS_13Kernel_traitsI6__halfS2_fS2_fjLj768ELj1ELj4ELj1ELj16ENS_18Kernel_traits_baseILj768ES2_S2_fS2_fjLj128EEEEELb0ELb0ELb1EEEvNS_9BwdParamsE,@function
        .size           _ZN10layer_norm31ln_parallel_residual_bwd_kernelINS_13Kernel_traitsI6__halfS2_fS2_fjLj768ELj1ELj4ELj1ELj16ENS_18Kernel_traits_baseILj768ES2_S2_fS2_fjLj128EEEEELb0ELb0ELb1EEEvNS_9BwdParamsE,(.L_x_2310 - _ZN10layer_norm31ln_parallel_residual_bwd_kernelINS_13Kernel_traitsI6__halfS2_fS2_fjLj768ELj1ELj4ELj1ELj16ENS_18Kernel_traits_baseILj768ES2_S2_fS2_fjLj128EEEEELb0ELb0ELb1EEEvNS_9BwdParamsE)
        .other          _ZN10layer_norm31ln_parallel_residual_bwd_kernelINS_13Kernel_traitsI6__halfS2_fS2_fjLj768ELj1ELj4ELj1ELj16ENS_18Kernel_traits_baseILj768ES2_S2_fS2_fjLj128EEEEELb0ELb0ELb1EEEvNS_9BwdParamsE,@"STO_CUDA_ENTRY STV_DEFAULT"
_ZN10layer_norm31ln_parallel_residual_bwd_kernelINS_13Kernel_traitsI6__halfS2_fS2_fjLj768ELj1ELj4ELj1ELj16ENS_18Kernel_traits_baseILj768ES2_S2_fS2_fjLj128EEEEELb0ELb0ELb1EEEvNS_9BwdParamsE:
.text._ZN10layer_norm31ln_parallel_residual_bwd_kernelINS_13Kernel_traitsI6__halfS2_fS2_fjLj768ELj1ELj4ELj1ELj16ENS_18Kernel_traits_baseILj768ES2_S2_fS2_fjLj128EEEEELb0ELb0ELb1EEEvNS_9BwdParamsE:
        /* <DEDUP_REMOVED lines=58> */
.L_x_1297:
        /* <DEDUP_REMOVED lines=62> */
[--C-:B----4-:R-:W-:Y:S02]  /*0780*/  HADD2.F32 R230, -RZ, R12.reuse.H0_H0 ;  /* 0x2000000cffe67230 */ /* 0x110fe40000004100 */
        /* <DEDUP_REMOVED lines=9> */
[--C-:B---3--:R-:W-:Y:S02]  /*0820*/  HADD2.F32 R190, -RZ, R16.reuse.H0_H0 ;  /* 0x20000010ffbe7230 */ /* 0x108fe40000004100 */
        /* <DEDUP_REMOVED lines=8> */
[----:B------:R-:W-:Y:S01]  /*08b0*/  CS2R R18, SRZ ;  /* 0x0000000000127805 */ /* 0x000fe2000001ff00 */
[----:B-----5:R-:W-:-:S02]  /*08c0*/  HADD2.F32 R198, -RZ, R20.H0_H0 ;  /* 0x20000014ffc67230 */ /* 0x020fc40000004100 */
        /* <DEDUP_REMOVED lines=28> */
[----:B------:R-:W-:Y:S02]  /*0a90*/  CS2R R30, SRZ ;  /* 0x00000000001e7805 */ /* 0x000fe4000001ff00 */
.L_x_1303:
        /* <DEDUP_REMOVED lines=14> */
[----:B------:R1:W4:Y:S03]  /*0b80*/  LDG.E.128 R80, [R112.64] ;  /* 0x0000000470507981 */ /* 0x000326000c1e1d00 */
        /* <DEDUP_REMOVED lines=11> */
[----:B------:R-:W3:Y:S01]  /*0c40*/  LDG.E.128 R104, [R104.64] ;  /* 0x0000000468687981 */ /* 0x000ee2000c1e1d00 */
[----:B------:R-:W-:-:S02]  /*0c50*/  IADD3 R125, R224, 0x40, RZ ;  /* 0x00000040e07d7810 */ /* 0x000fc40007ffe0ff */
[----:B------:R-:W-:-:S03]  /*0c60*/  IADD3 R235, R224, 0x40, RZ ;  /* 0x00000040e0eb7810 */ /* 0x000fc60007ffe0ff */
[----:B------:R-:W-:-:S04]  /*0c70*/  IMAD.WIDE.U32 R124, R125, R234, c[0x0][0x188] ;  /* 0x000062007d7c7625 */ /* 0x000fc800078e00ea */
[CC--:B------:R-:W-:Y:S01]  /*0c80*/  IMAD.WIDE.U32 R116, R235.reuse, R120.reuse, c[0x0][0x210] ;  /* 0x00008400eb747625 */ /* 0x0c0fe200078e0078 */
[----:B-1----:R0:W3:Y:S03]  /*0c90*/  LDG.E.128 R112, [R124.64] ;  /* 0x000000047c707981 */ /* 0x0020e6000c1e1d00 */
[----:B------:R-:W-:Y:S02]  /*0ca0*/  IMAD.WIDE.U32 R120, R235, R120, c[0x0][0x208] ;  /* 0x00008200eb787625 */ /* 0x000fe400078e0078 */
[----:B------:R-:W3:Y:S04]  /*0cb0*/  LDG.E.128 R116, [R116.64] ;  /* 0x0000000474747981 */ /* 0x000ee8000c1e1d00 */
[----:B------:R-:W3:Y:S04]  /*0cc0*/  LDG.E.128 R120, [R120.64] ;  /* 0x0000000478787981 */ /* 0x000ee8000c1e1d00 */
[----:B0-----:R-:W3:Y:S01]  /*0cd0*/  LDG.E.128 R124, [R124.64+0x10] ;  /* 0x000010047c7c7981 */ /* 0x001ee2000c1e1d00 */
[----:B------:R-:W-:-:S04]  /*0ce0*/  ISETP.NE.U32.AND P0, PT, RZ, c[0x0][0x218], PT ;  /* 0x00008600ff007a0c */ /* 0x000fc80003f05070 */
[----:B------:R-:W-:-:S13]  /*0cf0*/  ISETP.NE.AND.EX P0, PT, RZ, c[0x0][0x21c], PT, P0 ;  /* 0x00008700ff007a0c */ /* 0x000fda0003f05300 */
[----:B------:R-:W-:-:S04]  /*0d00*/  @P0 IMAD.WIDE.U32 R240, R224, R234, c[0x0][0x218] ;  /* 0x00008600e0f00625 */ /* 0x000fc800078e00ea */
[----:B------:R-:W-:Y:S01]  /*0d10*/  @P0 IMAD.WIDE.U32 R236, R234, R233, c[0x0][0x218] ;  /* 0x00008600eaec0625 */ /* 0x000fe200078e00e9 */
[----:B------:R3:W5:Y:S03]  /*0d20*/  @P0 LDG.E.128 R44, [R240.64] ;  /* 0x00000004f02c0981 */ /* 0x000766000c1e1d00 */
[----:B------:R-:W-:Y:S01]  /*0d30*/  @P0 IMAD.WIDE.U32 R234, R235, R234, c[0x0][0x218] ;  /* 0x00008600ebea0625 */ /* 0x000fe200078e00ea */
[----:B------:R3:W5:Y:S04]  /*0d40*/  @P0 LDG.E.128 R48, [R240.64+0x10] ;  /* 0x00001004f0300981 */ /* 0x000768000c1e1d00 */
[----:B------:R0:W5:Y:S04]  /*0d50*/  @P0 LDG.E.128 R52, [R236.64] ;  /* 0x00000004ec340981 */ /* 0x000168000c1e1d00 */
[----:B------:R0:W5:Y:S04]  /*0d60*/  @P0 LDG.E.128 R56, [R236.64+0x10] ;  /* 0x00001004ec380981 */ /* 0x000168000c1e1d00 */
[----:B------:R1:W5:Y:S04]  /*0d70*/  @P0 LDG.E.128 R60, [R234.64] ;  /* 0x00000004ea3c0981 */ /* 0x000368000c1e1d00 */
[----:B------:R1:W5:Y:S01]  /*0d80*/  @P0 LDG.E.128 R64, [R234.64+0x10] ;  /* 0x00001004ea400981 */ /* 0x000362000c1e1d00 */
[----:B------:R-:W-:-:S04]  /*0d90*/  ISETP.NE.AND P0, PT, R222, RZ, PT ;  /* 0x000000ffde00720c */ /* 0x000fc80003f05270 */
[----:B--2---:R-:W-:-:S05]  /*0da0*/  FSEL R239, R239, RZ, !P0 ;  /* 0x000000ffefef7208 */ /* 0x004fca0004000000 */
[--C-:B----4-:R-:W-:Y:S02]  /*0db0*/  FADD.FTZ R243, R80, -R239.reuse ;  /* 0x800000ef50f37221 */ /* 0x110fe40000010000 */
[----:B------:R-:W-:Y:S02]  /*0dc0*/  FADD.FTZ R81, R81, -R239 ;  /* 0x800000ef51517221 */ /* 0x000fe40000010000 */
[----:B---3--:R-:W-:Y:S01]  /*0dd0*/  FMUL.FTZ R240, R238, R243 ;  /* 0x000000f3eef07220 */ /* 0x008fe20000410000 */
[--C-:B------:R-:W-:Y:S02]  /*0de0*/  HADD2.F32 R241, -RZ, R84.reuse.H0_H0 ;  /* 0x20000054fff17230 */ /* 0x100fe40000004100 */
[----:B-1----:R-:W-:Y:S02]  /*0df0*/  HADD2.F32 R235, -RZ, R84.H1_H1 ;  /* 0x30000054ffeb7230 */ /* 0x002fe40000004100 */
[--C-:B------:R-:W-:Y:S01]  /*0e00*/  HADD2.F32 R80, -RZ, R88.reuse.H0_H0 ;  /* 0x20000058ff507230 */ /* 0x100fe20000004100 */
        /* <DEDUP_REMOVED lines=8> */
[----:B------:R-:W-:-:S02]  /*0e90*/  FMUL.FTZ R80, R228, R235 ;  /* 0x000000ebe4507220 */ /* 0x000fc40000410000 */
[----:B------:R-:W-:Y:S02]  /*0ea0*/  FADD.FTZ R174, R235, R174 ;  /* 0x000000aeebae7221 */ /* 0x000fe40000010000 */
[----:B------:R-:W-:Y:S01]  /*0eb0*/  FFMA.FTZ R175, R88, R235, R175 ;  /* 0x000000eb58af7223 */ /* 0x000fe200000100af */
[--C-:B------:R-:W-:Y:S01]  /*0ec0*/  HADD2.F32 R235, -RZ, R85.reuse.H0_H0 ;  /* 0x20000055ffeb7230 */ /* 0x100fe20000004100 */
[--C-:B------:R-:W-:Y:S01]  /*0ed0*/  FADD.FTZ R83, R83, -R239.reuse ;  /* 0x800000ef53537221 */ /* 0x100fe20000010000 */
[----:B------:R-:W-:Y:S01]  /*0ee0*/  HADD2.F32 R85, -RZ, R85.H1_H1 ;  /* 0x30000055ff557230 */ /* 0x000fe20000004100 */
[----:B------:R-:W-:Y:S02]  /*0ef0*/  FADD.FTZ R81, R82, -R239 ;  /* 0x800000ef52517221 */ /* 0x000fe40000010000 */
[----:B------:R-:W-:Y:S01]  /*0f00*/  FMUL.FTZ R242, R238, R83 ;  /* 0x00000053eef27220 */ /* 0x000fe20000410000 */
[--C-:B------:R-:W-:Y:S01]  /*0f10*/  HADD2.F32 R83, -RZ, R89.reuse.H1_H1 ;  /* 0x30000059ff537230 */ /* 0x100fe20000004100 */
[----:B------:R-:W-:Y:S01]  /*0f20*/  FADD.FTZ R176, R84, R176 ;  /* 0x000000b054b07221 */ /* 0x000fe20000010000 */
[----:B------:R-:W-:Y:S01]  /*0f30*/  HADD2.F32 R82, -RZ, R89.H0_H0 ;  /* 0x20000059ff527230 */ /* 0x000fe20000004100 */
[-C--:B------:R-:W-:Y:S01]  /*0f40*/  FFMA.FTZ R177, R88, R84.reuse, R177 ;  /* 0x0000005458b17223 */ /* 0x080fe200000100b1 */
[----:B------:R-:W-:Y:S01]  /*0f50*/  HADD2.F32 R89, -RZ, R86.H0_H0 ;  /* 0x20000056ff597230 */ /* 0x000fe20000004100 */
[----:B------:R-:W-:-:S02]  /*0f60*/  FFMA.FTZ R84, R229, R84, R80 ;  /* 0x00000054e5547223 */ /* 0x000fc40000010050 */
[----:B0-----:R-:W-:Y:S02]  /*0f70*/  FMUL.FTZ R236, R238, R81 ;  /* 0x00000051eeec7220 */ /* 0x001fe40000410000 */
[-C--:B------:R-:W-:Y:S02]  /*0f80*/  FMUL.FTZ R80, R185, R85.reuse ;  /* 0x00000055b9507220 */ /* 0x080fe40000410000 */
[----:B------:R-:W-:Y:S02]  /*0f90*/  FADD.FTZ R81, -R239, R92 ;  /* 0x0000005cef517221 */ /* 0x000fe40000010100 */
        /* <DEDUP_REMOVED lines=12> */
[----:B------:R-:W-:Y:S01]  /*1060*/  FADD.FTZ R93, -R239, R93 ;  /* 0x0000005def5d7221 */ /* 0x000fe20000010100 */
[----:B------:R-:W-:-:S03]  /*1070*/  HADD2.F32 R81, -RZ, R90.H1_H1 ;  /* 0x3000005aff517230 */ /* 0x000fc60000004100 */
[----:B------:R-:W-:Y:S02]  /*1080*/  FMUL.FTZ R90, R238, R93 ;  /* 0x0000005dee5a7220 */ /* 0x000fe40000410000 */
[----:B------:R-:W-:Y:S01]  /*1090*/  FMUL.FTZ R86, R187, R80 ;  /* 0x00000050bb567220 */ /* 0x000fe20000410000 */
[----:B------:R-:W-:Y:S01]  /*10a0*/  HADD2.F32 R93, -RZ, R87.H0_H0 ;  /* 0x20000057ff5d7230 */ /* 0x000fe20000004100 */
[----:B------:R-:W-:Y:S02]  /*10b0*/  FADD.FTZ R160, R81, R160 ;  /* 0x000000a051a07221 */ /* 0x000fe40000010000 */
[-C--:B------:R-:W-:Y:S02]  /*10c0*/  FFMA.FTZ R161, R90, R81.reuse, R161 ;  /* 0x000000515aa17223 */ /* 0x080fe400000100a1 */
[----:B------:R-:W-:Y:S02]  /*10d0*/  FFMA.FTZ R86, R182, R81, R86 ;  /* 0x00000051b6567223 */ /* 0x000fe40000010056 */
[----:B------:R-:W-:-:S02]  /*10e0*/  FADD.FTZ R81, -R239, R94 ;  /* 0x0000005eef517221 */ /* 0x000fc40000010100 */
[----:B------:R-:W-:Y:S02]  /*10f0*/  FADD.FTZ R162, R89, R162 ;  /* 0x000000a259a27221 */ /* 0x000fe40000010000 */
[----:B------:R-:W-:Y:S01]  /*1100*/  FFMA.FTZ R163, R92, R89, R163 ;  /* 0x000000595ca37223 */ /* 0x000fe200000100a3 */
[----:B------:R-:W-:Y:S01]  /*1110*/  HADD2.F32 R89, -RZ, R91.H0_H0 ;  /* 0x2000005bff597230 */ /* 0x000fe20000004100 */
        /* <DEDUP_REMOVED lines=9> */
[----:B------:R-:W-:-:S03]  /*11b0*/  HADD2.F32 R87, -RZ, R91.H1_H1 ;  /* 0x3000005bff577230 */ /* 0x000fc60000004100 */
[----:B------:R-:W-:Y:S02]  /*11c0*/  FMUL.FTZ R244, R238, R95 ;  /* 0x0000005feef47220 */ /* 0x000fe40000410000 */
[----:B------:R-:W-:Y:S02]  /*11d0*/  FMUL.FTZ R81, R189, R80 ;  /* 0x00000050bd517220 */ /* 0x000fe40000410000 */
[----:B------:R-:W-:Y:S02]  /*11e0*/  FADD.FTZ R152, R87, R152 ;  /* 0x0000009857987221 */ /* 0x000fe40000010000 */
[-C--:B------:R-:W-:Y:S02]  /*11f0*/  FFMA.FTZ R153, R244, R87.reuse, R153 ;  /* 0x00000057f4997223 */ /* 0x080fe40000010099 */
[----:B------:R-:W-:Y:S02]  /*1200*/  FFMA.FTZ R87, R184, R87, R81 ;  /* 0x00000057b8577223 */ /* 0x000fe40000010051 */
[----:B------:R-:W-:-:S02]  /*1210*/  FADD.FTZ R81, -R239, R96 ;  /* 0x00000060ef517221 */ /* 0x000fc40000010100 */
[----:B------:R-:W-:Y:S02]  /*1220*/  FADD.FTZ R154, R93, R154 ;  /* 0x0000009a5d9a7221 */ /* 0x000fe40000010000 */
[----:B------:R-:W-:Y:S01]  /*1230*/  FFMA.FTZ R155, R94, R93, R155 ;  /* 0x0000005d5e9b7223 */ /* 0x000fe2000001009b */
[----:B------:R-:W-:Y:S01]  /*1240*/  HADD2.F32 R93, -RZ, R100.H0_H0 ;  /* 0x20000064ff5d7230 */ /* 0x000fe20000004100 */
[----:B------:R-:W-:Y:S01]  /*1250*/  FMUL.FTZ R96, R238, R81 ;  /* 0x00000051ee607220 */ /* 0x000fe20000410000 */
[----:B------:R-:W-:Y:S01]  /*1260*/  HADD2.F32 R91, -RZ, R104.H0_H0 ;  /* 0x20000068ff5b7230 */ /* 0x000fe20000004100 */
[----:B------:R-:W-:Y:S02]  /*1270*/  FADD.FTZ R97, -R239, R97 ;  /* 0x00000061ef617221 */ /* 0x000fe40000010100 */
[----:B------:R-:W-:Y:S02]  /*1280*/  FADD.FTZ R146, R93, R146 ;  /* 0x000000925d927221 */ /* 0x000fe40000010000 */
[----:B------:R-:W-:-:S02]  /*1290*/  FFMA.FTZ R147, R96, R93, R147 ;  /* 0x0000005d60937223 */ /* 0x000fc40000010093 */
[----:B------:R-:W-:Y:S02]  /*12a0*/  FMUL.FTZ R93, R198, R93 ;  /* 0x0000005dc65d7220 */ /* 0x000fe40000410000 */
[----:B------:R-:W-:Y:S02]  /*12b0*/  FADD.FTZ R150, R80, R150 ;  /* 0x0000009650967221 */ /* 0x000fe40000010000 */
[----:B------:R-:W-:Y:S01]  /*12c0*/  FFMA.FTZ R151, R244, R80, R151 ;  /* 0x00000050f4977223 */ /* 0x000fe20000010097 */
[----:B------:R-:W-:Y:S01]  /*12d0*/  HADD2.F32 R80, -RZ, R100.H1_H1 ;  /* 0x30000064ff507230 */ /* 0x000fe20000004100 */
[----:B------:R-:W-:Y:S02]  /*12e0*/  FADD.FTZ R81, -R239, R98 ;  /* 0x00000062ef517221 */ /* 0x000fe40000010100 */
[----:B------:R-:W-:Y:S02]  /*12f0*/  FADD.FTZ R148, R91, R148 ;  /* 0x000000945b947221 */ /* 0x000fe40000010000 */
[----:B------:R-:W-:-:S02]  /*1300*/  FFMA.FTZ R149, R96, R91, R149 ;  /* 0x0000005b60957223 */ /* 0x000fc40000010095 */
[----:B------:R-:W-:Y:S01]  /*1310*/  FMUL.FTZ R100, R238, R97 ;  /* 0x00000061ee647220 */ /* 0x000fe20000410000 */
[----:B------:R-:W-:Y:S01]  /*1320*/  HADD2.F32 R97, -RZ, R101.H0_H0 ;  /* 0x20000065ff617230 */ /* 0x000fe20000004100 */
[----:B------:R-:W-:Y:S01]  /*1330*/  FFMA.FTZ R91, R190, R91, R93 ;  /* 0x0000005bbe5b7223 */ /* 0x000fe2000001005d */
[----:B------:R-:W-:Y:S01]  /*1340*/  HADD2.F32 R93, -RZ, R104.H1_H1 ;  /* 0x30000068ff5d7230 */ /* 0x000fe20000004100 */
[----:B------:R-:W-:Y:S01]  /*1350*/  FMUL.FTZ R98, R238, R81 ;  /* 0x00000051ee627220 */ /* 0x000fe20000410000 */
[----:B------:R-:W-:Y:S01]  /*1360*/  HADD2.F32 R95, -RZ, R105.H0_H0 ;  /* 0x20000069ff5f7230 */ /* 0x000fe20000004100 */
[----:B------:R-:W-:Y:S02]  /*1370*/  FMUL.FTZ R104, R199, R80 ;  /* 0x00000050c7687220 */ /* 0x000fe40000410000 */
[----:B------:R-:W-:Y:S02]  /*1380*/  FADD.FTZ R99, -R239, R99 ;  /* 0x00000063ef637221 */ /* 0x000fe40000010100 */
[----:B------:R-:W-:-:S02]  /*1390*/  FADD.FTZ R138, R97, R138 ;  /* 0x0000008a618a7221 */ /* 0x000fc40000010000 */
[----:B------:R-:W-:Y:S01]  /*13a0*/  FFMA.FTZ R139, R98, R97, R139 ;  /* 0x00000061628b7223 */ /* 0x000fe2000001008b */
[----:B------:R-:W-:Y:S01]  /*13b0*/  HADD2.F32 R101, -RZ, R101.H1_H1 ;  /* 0x30000065ff657230 */ /* 0x000fe20000004100 */
[----:B------:R-:W-:Y:S02]  /*13c0*/  FADD.FTZ R144, R93, R144 ;  /* 0x000000905d907221 */ /* 0x000fe40000010000 */
[----:B------:R-:W-:Y:S02]  /*13d0*/  FFMA.FTZ R145, R100, R93, R145 ;  /* 0x0000005d64917223 */ /* 0x000fe40000010091 */
[----:B------:R-:W-:Y:S02]  /*13e0*/  FMUL.FTZ R97, R200, R97 ;  /* 0x00000061c8617220 */ /* 0x000fe40000410000 */
[----:B------:R-:W-:Y:S02]  /*13f0*/  FFMA.FTZ R93, R191, R93, R104 ;  /* 0x0000005dbf5d7223 */ /* 0x000fe40000010068 */
[----:B------:R-:W-:-:S02]  /*1400*/  FMUL.FTZ R104, R238, R99 ;  /* 0x00000063ee687220 */ /* 0x000fc40000410000 */
[----:B------:R-:W-:Y:S02]  /*1410*/  FADD.FTZ R140, R95, R140 ;  /* 0x0000008c5f8c7221 */ /* 0x000fe40000010000 */
[-C--:B------:R-:W-:Y:S02]  /*1420*/  FFMA.FTZ R141, R98, R95.reuse, R141 ;  /* 0x0000005f628d7223 */ /* 0x080fe4000001008d */
[----:B------:R-:W-:Y:S01]  /*1430*/  FFMA.FTZ R95, R192, R95, R97 ;  /* 0x0000005fc05f7223 */ /* 0x000fe20000010061 */
[----:B------:R-:W-:Y:S01]  /*1440*/  HADD2.F32 R97, -RZ, R105.H1_H1 ;  /* 0x30000069ff617230 */ /* 0x000fe20000004100 */
[----:B------:R-:W-:Y:S02]  /*1450*/  FADD.FTZ R142, R80, R142 ;  /* 0x0000008e508e7221 */ /* 0x000fe40000010000 */
[----:B------:R-:W-:Y:S01]  /*1460*/  FFMA.FTZ R143, R100, R80, R143 ;  /* 0x00000050648f7223 */ /* 0x000fe2000001008f */
[----:B------:R-:W-:Y:S01]  /*1470*/  HADD2.F32 R81, -RZ, R102.H0_H0 ;  /* 0x20000066ff517230 */ /* 0x000fe20000004100 */
[----:B------:R-:W-:-:S02]  /*1480*/  FADD.FTZ R134, R101, R134 ;  /* 0x0000008665867221 */ /* 0x000fc40000010000 */
[CC--:B------:R-:W-:Y:S02]  /*1490*/  FFMA.FTZ R135, R104.reuse, R101.reuse, R135 ;  /* 0x0000006568877223 */ /* 0x0c0fe40000010087 */
[----:B------:R-:W-:Y:S02]  /*14a0*/  FMUL.FTZ R80, R201, R101 ;  /* 0x00000065c9507220 */ /* 0x000fe40000410000 */
[----:B------:R-:W-:Y:S01]  /*14b0*/  FADD.FTZ R101, -R239, R108 ;  /* 0x0000006cef657221 */ /* 0x000fe20000010100 */
[----:B------:R-:W-:Y:S01]  /*14c0*/  HADD2.F32 R99, -RZ, R106.H0_H0 ;  /* 0x2000006aff637230 */ /* 0x000fe20000004100 */
        /* <DEDUP_REMOVED lines=8> */
[----:B------:R-:W-:Y:S01]  /*1550*/  HADD2.F32 R80, -RZ, R102.H1_H1 ;  /* 0x30000066ff507230 */ /* 0x000fe20000004100 */
[----:B------:R-:W-:-:S02]  /*1560*/  FADD.FTZ R170, R235, R170 ;  /* 0x000000aaebaa7221 */ /* 0x000fc40000010000 */
[-C--:B------:R-:W-:Y:S02]  /*1570*/  FFMA.FTZ R171, R236, R235.reuse, R171 ;  /* 0x000000ebecab7223 */ /* 0x080fe400000100ab */
[----:B------:R-:W-:Y:S02]  /*1580*/  FADD.FTZ R105, -R239, R109 ;  /* 0x0000006def697221 */ /* 0x000fe40000010100 */
[----:B------:R-:W-:Y:S01]  /*1590*/  FMUL.FTZ R235, R226, R235 ;  /* 0x000000ebe2eb7220 */ /* 0x000fe20000410000 */
[----:B------:R-:W-:Y:S01]  /*15a0*/  HADD2.F32 R102, -RZ, R106.H1_H1 ;  /* 0x3000006aff667230 */ /* 0x000fe20000004100 */
[----:B------:R-:W-:Y:S02]  /*15b0*/  FADD.FTZ R172, R82, R172 ;  /* 0x000000ac52ac7221 */ /* 0x000fe40000010000 */
[----:B------:R-:W-:Y:S02]  /*15c0*/  FFMA.FTZ R173, R236, R82, R173 ;  /* 0x00000052ecad7223 */ /* 0x000fe400000100ad */
[----:B------:R-:W-:-:S02]  /*15d0*/  FADD.FTZ R38, R81, R38 ;  /* 0x0000002651267221 */ /* 0x000fc40000010000 */
[----:B------:R-:W-:Y:S02]  /*15e0*/  FFMA.FTZ R26, R101, R81, R26 ;  /* 0x00000051651a7223 */ /* 0x000fe4000001001a */
[----:B------:R-:W-:Y:S02]  /*15f0*/  FMUL.FTZ R105, R238, R105 ;  /* 0x00000069ee697220 */ /* 0x000fe40000410000 */
[----:B------:R-:W-:Y:S01]  /*1600*/  FFMA.FTZ R82, R227, R82, R235 ;  /* 0x00000052e3527223 */ /* 0x000fe200000100eb */
[----:B------:R-:W-:Y:S01]  /*1610*/  HADD2.F32 R235, -RZ, R103.H0_H0 ;  /* 0x20000067ffeb7230 */ /* 0x000fe20000004100 */
[----:B------:R-:W-:Y:S02]  /*1620*/  FMUL.FTZ R81, R203, R80 ;  /* 0x00000050cb517220 */ /* 0x000fe40000410000 */
[----:B------:R-:W-:Y:S02]  /*1630*/  FADD.FTZ R109, -R239, R110 ;  /* 0x0000006eef6d7221 */ /* 0x000fe40000010100 */
[----:B------:R-:W-:-:S02]  /*1640*/  FADD.FTZ R13, R102, R13 ;  /* 0x0000000d660d7221 */ /* 0x000fc40000010000 */
[-C--:B------:R-:W-:Y:S02]  /*1650*/  FFMA.FTZ R0, R105, R102.reuse, R0 ;  /* 0x0000006669007223 */ /* 0x080fe40000010000 */
[----:B------:R-:W-:Y:S02]  /*1660*/  FADD.FTZ R111, -R239, R111 ;  /* 0x0000006fef6f7221 */ /* 0x000fe40000010100 */
[----:B------:R-:W-:Y:S01]  /*1670*/  FFMA.FTZ R102, R195, R102, R81 ;  /* 0x00000066c3667223 */ /* 0x000fe20000010051 */
[----:B------:R-:W-:Y:S01]  /*1680*/  HADD2.F32 R81, -RZ, R107.H0_H0 ;  /* 0x2000006bff517230 */ /* 0x000fe20000004100 */
[----:B------:R-:W-:Y:S02]  /*1690*/  FMUL.FTZ R109, R238, R109 ;  /* 0x0000006dee6d7220 */ /* 0x000fe40000410000 */
[----:B------:R-:W-:Y:S02]  /*16a0*/  FMUL.FTZ R106, R204, R235 ;  /* 0x000000ebcc6a7220 */ /* 0x000fe40000410000 */
[----:B------:R-:W-:-:S02]  /*16b0*/  FMUL.FTZ R108, R238, R111 ;  /* 0x0000006fee6c7220 */ /* 0x000fc40000410000 */
[----:B------:R-:W-:Y:S02]  /*16c0*/  FADD.FTZ R111, -R239, R112 ;  /* 0x00000070ef6f7221 */ /* 0x000fe40000010100 */
[----:B------:R-:W-:Y:S02]  /*16d0*/  FADD.FTZ R16, R81, R16 ;  /* 0x0000001051107221 */ /* 0x000fe40000010000 */
[-C--:B------:R-:W-:Y:S02]  /*16e0*/  FFMA.FTZ R4, R109, R81.reuse, R4 ;  /* 0x000000516d047223 */ /* 0x080fe40000010004 */
[----:B------:R-:W-:Y:S01]  /*16f0*/  FFMA.FTZ R106, R196, R81, R106 ;  /* 0x00000051c46a7223 */ /* 0x000fe2000001006a */
[----:B------:R-:W-:Y:S01]  /*1700*/  HADD2.F32 R81, -RZ, R116.H0_H0 ;  /* 0x20000074ff517230 */ /* 0x000fe20000004100 */
[----:B------:R-:W-:Y:S01]  /*1710*/  FMUL.FTZ R111, R238, R111 ;  /* 0x0000006fee6f7220 */ /* 0x000fe20000410000 */
[----:B------:R-:W-:Y:S01]  /*1720*/  HADD2.F32 R110, -RZ, R103.H1_H1 ;  /* 0x30000067ff6e7230 */ /* 0x000fe20000004100 */
[----:B------:R-:W-:-:S02]  /*1730*/  FADD.FTZ R37, R80, R37 ;  /* 0x0000002550257221 */ /* 0x000fc40000010000 */
[----:B------:R-:W-:Y:S01]  /*1740*/  FFMA.FTZ R25, R105, R80, R25 ;  /* 0x0000005069197223 */ /* 0x000fe20000010019 */
[----:B------:R-:W-:Y:S01]  /*1750*/  HADD2.F32 R80, -RZ, R107.H1_H1 ;  /* 0x3000006bff507230 */ /* 0x000fe20000004100 */
[----:B------:R-:W-:Y:S01]  /*1760*/  FADD.FTZ R42, R81, R42 ;  /* 0x0000002a512a7221 */ /* 0x000fe20000010000 */
[----:B------:R-:W-:Y:S01]  /*1770*/  HADD2.F32 R107, -RZ, R120.H0_H0 ;  /* 0x20000078ff6b7230 */ /* 0x000fe20000004100 */
[-C--:B------:R-:W-:Y:S01]  /*1780*/  FFMA.FTZ R30, R111, R81.reuse, R30 ;  /* 0x000000516f1e7223 */ /* 0x080fe2000001001e */
[----:B------:R-:W-:Y:S01]  /*1790*/  HADD2.F32 R116, -RZ, R116.H1_H1 ;  /* 0x30000074ff747230 */ /* 0x000fe20000004100 */
[----:B------:R-:W-:Y:S02]  /*17a0*/  FMUL.FTZ R81, R214, R81 ;  /* 0x00000051d6517220 */ /* 0x000fe40000410000 */
[----:B------:R-:W-:Y:S02]  /*17b0*/  FADD.FTZ R40, R235, R40 ;  /* 0x00000028eb287221 */ /* 0x000fe40000010000 */
[----:B------:R-:W-:-:S02]  /*17c0*/  FFMA.FTZ R28, R109, R235, R28 ;  /* 0x000000eb6d1c7223 */ /* 0x000fc4000001001c */
[-C--:B------:R-:W-:Y:S02]  /*17d0*/  FMUL.FTZ R103, R205, R110.reuse ;  /* 0x0000006ecd677220 */ /* 0x080fe40000410000 */
[C---:B------:R-:W-:Y:S02]  /*17e0*/  FADD.FTZ R113, -R239.reuse, R113 ;  /* 0x00000071ef717221 */ /* 0x040fe40000010100 */
[----:B------:R-:W-:Y:S02]  /*17f0*/  FADD.FTZ R235, -R239, R114 ;  /* 0x00000072efeb7221 */ /* 0x000fe40000010100 */
[----:B------:R-:W-:Y:S02]  /*1800*/  FADD.FTZ R39, R110, R39 ;  /* 0x000000276e277221 */ /* 0x000fe40000010000 */
[----:B------:R-:W-:Y:S01]  /*1810*/  FFMA.FTZ R27, R108, R110, R27 ;  /* 0x0000006e6c1b7223 */ /* 0x000fe2000001001b */
[----:B------:R-:W-:Y:S01]  /*1820*/  HADD2.F32 R110, -RZ, R120.H1_H1 ;  /* 0x30000078ff6e7230 */ /* 0x000fe20000004100 */
[----:B------:R-:W-:-:S02]  /*1830*/  FADD.FTZ R18, R107, R18 ;  /* 0x000000126b127221 */ /* 0x000fc40000010000 */
[-C--:B------:R-:W-:Y:S02]  /*1840*/  FFMA.FTZ R6, R111, R107.reuse, R6 ;  /* 0x0000006b6f067223 */ /* 0x080fe40000010006 */
[----:B------:R-:W-:Y:S01]  /*1850*/  FFMA.FTZ R107, R206, R107, R81 ;  /* 0x0000006bce6b7223 */ /* 0x000fe20000010051 */
[----:B------:R-:W-:Y:S01]  /*1860*/  HADD2.F32 R81, -RZ, R117.H0_H0 ;  /* 0x20000075ff517230 */ /* 0x000fe20000004100 */
[----:B------:R-:W-:Y:S02]  /*1870*/  FADD.FTZ R15, R80, R15 ;  /* 0x0000000f500f7221 */ /* 0x000fe40000010000 */
[-C--:B------:R-:W-:Y:S02]  /*1880*/  FFMA.FTZ R3, R108, R80.reuse, R3 ;  /* 0x000000506c037223 */ /* 0x080fe40000010003 */
[----:B------:R-:W-:Y:S02]  /*1890*/  FFMA.FTZ R103, R197, R80, R103 ;  /* 0x00000050c5677223 */ /* 0x000fe40000010067 */
[----:B------:R-:W-:-:S02]  /*18a0*/  FMUL.FTZ R112, R238, R113 ;  /* 0x00000071ee707220 */ /* 0x000fc40000410000 */
[----:B------:R-:W-:Y:S02]  /*18b0*/  FMUL.FTZ R80, R215, R116 ;  /* 0x00000074d7507220 */ /* 0x000fe40000410000 */
[----:B------:R-:W-:Y:S01]  /*18c0*/  FMUL.FTZ R235, R238, R235 ;  /* 0x000000ebeeeb7220 */ /* 0x000fe20000410000 */
[--C-:B------:R-:W-:Y:S01]  /*18d0*/  HADD2.F32 R113, -RZ, R121.reuse.H0_H0 ;  /* 0x20000079ff717230 */ /* 0x100fe20000004100 */
[----:B------:R-:W-:Y:S02]  /*18e0*/  FADD.FTZ R115, -R239, R115 ;  /* 0x00000073ef737221 */ /* 0x000fe40000010100 */
[----:B------:R-:W-:Y:S02]  /*18f0*/  FADD.FTZ R17, R110, R17 ;  /* 0x000000116e117221 */ /* 0x000fe40000010000 */
[-C--:B------:R-:W-:Y:S02]  /*1900*/  FFMA.FTZ R5, R112, R110.reuse, R5 ;  /* 0x0000006e70057223 */ /* 0x080fe40000010005 */
[----:B------:R-:W-:Y:S01]  /*1910*/  FFMA.FTZ R110, R207, R110, R80 ;  /* 0x0000006ecf6e7223 */ /* 0x000fe20000010050 */
[----:B------:R-:W-:Y:S01]  /*1920*/  HADD2.F32 R80, -RZ, R121.H1_H1 ;  /* 0x30000079ff507230 */ /* 0x000fe20000004100 */
[----:B------:R-:W-:-:S02]  /*1930*/  FADD.FTZ R41, R116, R41 ;  /* 0x0000002974297221 */ /* 0x000fc40000010000 */
[----:B------:R-:W-:Y:S01]  /*1940*/  FFMA.FTZ R29, R112, R116, R29 ;  /* 0x00000074701d7223 */ /* 0x000fe2000001001d */
[----:B------:R-:W-:Y:S01]  /*1950*/  HADD2.F32 R116, -RZ, R117.H1_H1 ;  /* 0x30000075ff747230 */ /* 0x000fe20000004100 */
[----:B------:R-:W-:Y:S02]  /*1960*/  FADD.FTZ R128, R81, R128 ;  /* 0x0000008051807221 */ /* 0x000fe40000010000 */
[-C--:B------:R-:W-:Y:S01]  /*1970*/  FFMA.FTZ R32, R235, R81.reuse, R32 ;  /* 0x00000051eb207223 */ /* 0x080fe20000010020 */
[----:B------:R-:W-:Y:S01]  /*1980*/  HADD2.F32 R121, -RZ, R118.H0_H0 ;  /* 0x20000076ff797230 */ /* 0x000fe20000004100 */
[----:B------:R-:W-:Y:S02]  /*1990*/  FMUL.FTZ R81, R216, R81 ;  /* 0x00000051d8517220 */ /* 0x000fe40000410000 */
[----:B------:R-:W-:Y:S02]  /*19a0*/  FMUL.FTZ R114, R238, R115 ;  /* 0x00000073ee727220 */ /* 0x000fe40000410000 */
[----:B------:R-:W-:-:S02]  /*19b0*/  FADD.FTZ R117, -R239, R124 ;  /* 0x0000007cef757221 */ /* 0x000fc40000010100 */
[----:B------:R-:W-:Y:S02]  /*19c0*/  FADD.FTZ R125, -R239, R125 ;  /* 0x0000007def7d7221 */ /* 0x000fe40000010100 */
[----:B------:R-:W-:Y:S02]  /*19d0*/  FADD.FTZ R20, R113, R20 ;  /* 0x0000001471147221 */ /* 0x000fe40000010000 */
[-C--:B------:R-:W-:Y:S01]  /*19e0*/  FFMA.FTZ R8, R235, R113.reuse, R8 ;  /* 0x00000071eb087223 */ /* 0x080fe20000010008 */
[----:B------:R-:W-:Y:S01]  /*19f0*/  HADD2.F32 R118, -RZ, R118.H1_H1 ;  /* 0x30000076ff767230 */ /* 0x000fe20000004100 */
[----:B------:R-:W-:Y:S01]  /*1a00*/  FFMA.FTZ R113, R208, R113, R81 ;  /* 0x00000071d0717223 */ /* 0x000fe20000010051 */
[--C-:B------:R-:W-:Y:S01]  /*1a10*/  HADD2.F32 R81, -RZ, R122.reuse.H0_H0 ;  /* 0x2000007aff517230 */ /* 0x100fe20000004100 */
[----:B------:R-:W-:Y:S01]  /*1a20*/  FADD.FTZ R43, R116, R43 ;  /* 0x0000002b742b7221 */ /* 0x000fe20000010000 */
[----:B------:R-:W-:Y:S01]  /*1a30*/  HADD2.F32 R120, -RZ, R122.H1_H1 ;  /* 0x3000007aff787230 */ /* 0x000fe20000004100 */
[----:B------:R-:W-:-:S02]  /*1a40*/  FFMA.FTZ R31, R114, R116, R31 ;  /* 0x00000074721f7223 */ /* 0x000fc4000001001f */
[----:B------:R-:W-:Y:S02]  /*1a50*/  FMUL.FTZ R115, R217, R116 ;  /* 0x00000074d9737220 */ /* 0x000fe40000410000 */
[----:B------:R-:W-:Y:S02]  /*1a60*/  FMUL.FTZ R117, R238, R117 ;  /* 0x00000075ee757220 */ /* 0x000fe40000410000 */
[----:B------:R-:W-:Y:S02]  /*1a70*/  FMUL.FTZ R116, R218, R121 ;  /* 0x00000079da747220 */ /* 0x000fe40000410000 */
[----:B------:R-:W-:Y:S01]  /*1a80*/  FMUL.FTZ R122, R238, R125 ;  /* 0x0000007dee7a7220 */ /* 0x000fe20000410000 */
[----:B------:R-:W-:Y:S01]  /*1a90*/  HADD2.F32 R125, -RZ, R119.H0_H0 ;  /* 0x20000077ff7d7230 */ /* 0x000fe20000004100 */
        /* <DEDUP_REMOVED lines=8> */
[----:B------:R-:W-:-:S02]  /*1b20*/  FMUL.FTZ R80, R219, R118 ;  /* 0x00000076db507220 */ /* 0x000fc40000410000 */
[----:B------:R-:W-:Y:S02]  /*1b30*/  FADD.FTZ R130, R121, R130 ;  /* 0x0000008279827221 */ /* 0x000fe40000010000 */
[----:B------:R-:W-:Y:S02]  /*1b40*/  FFMA.FTZ R34, R117, R121, R34 ;  /* 0x0000007975227223 */ /* 0x000fe40000010022 */
[----:B------:R-:W-:Y:S02]  /*1b50*/  FADD.FTZ R129, R118, R129 ;  /* 0x0000008176817221 */ /* 0x000fe40000010000 */
[----:B------:R-:W-:Y:S02]  /*1b60*/  FFMA.FTZ R33, R122, R118, R33 ;  /* 0x000000767a217223 */ /* 0x000fe40000010021 */
[----:B------:R-:W-:Y:S02]  /*1b70*/  FMUL.FTZ R121, R238, R237 ;  /* 0x000000edee797220 */ /* 0x000fe40000410000 */
[----:B------:R-:W-:Y:S01]  /*1b80*/  FMUL.FTZ R118, R220, R125 ;  /* 0x0000007ddc767220 */ /* 0x000fe20000410000 */
[----:B------:R-:W-:Y:S01]  /*1b90*/  HADD2.F32 R126, -RZ, R119.H1_H1 ;  /* 0x30000077ff7e7230 */ /* 0x000fe20000004100 */
[----:B------:R-:W-:-:S02]  /*1ba0*/  FADD.FTZ R21, R120, R21 ;  /* 0x0000001578157221 */ /* 0x000fc40000010000 */
[-C--:B------:R-:W-:Y:S02]  /*1bb0*/  FFMA.FTZ R9, R122, R120.reuse, R9 ;  /* 0x000000787a097223 */ /* 0x080fe40000010009 */
[----:B------:R-:W-:Y:S01]  /*1bc0*/  FFMA.FTZ R120, R211, R120, R80 ;  /* 0x00000078d3787223 */ /* 0x000fe20000010050 */
[----:B------:R-:W-:Y:S01]  /*1bd0*/  HADD2.F32 R80, -RZ, R123.H1_H1 ;  /* 0x3000007bff507230 */ /* 0x000fe20000004100 */
[----:B------:R-:W-:Y:S02]  /*1be0*/  FADD.FTZ R127, -R239, R127 ;  /* 0x0000007fef7f7221 */ /* 0x000fe40000010100 */
[----:B------:R-:W-:Y:S02]  /*1bf0*/  FADD.FTZ R24, R81, R24 ;  /* 0x0000001851187221 */ /* 0x000fe40000010000 */
[-C--:B------:R-:W-:Y:S02]  /*1c00*/  FFMA.FTZ R12, R121, R81.reuse, R12 ;  /* 0x00000051790c7223 */ /* 0x080fe4000001000c */
[----:B------:R-:W-:-:S02]  /*1c10*/  FFMA.FTZ R118, R212, R81, R118 ;  /* 0x00000051d4767223 */ /* 0x000fc40000010076 */
[----:B------:R-:W-:Y:S02]  /*1c20*/  FADD.FTZ R123, RZ, R234 ;  /* 0x000000eaff7b7221 */ /* 0x000fe40000010000 */
[----:B------:R-:W-:Y:S02]  /*1c30*/  FFMA.FTZ R81, R240, R234, RZ ;  /* 0x000000eaf0517223 */ /* 0x000fe400000100ff */
        /* <DEDUP_REMOVED lines=57> */
.L_x_1304:
        /* <DEDUP_REMOVED lines=18> */
.L_x_1305:
[----:B--2---:R-:W-:Y:S01]  /*20f0*/  FADD.FTZ R248, R248, R237 ;  /* 0x000000edf8f87221 */ /* 0x004fe20000010000 */
[----:B------:R-:W-:Y:S01]  /*2100*/  ISETP.NE.U32.AND P2, PT, RZ, c[0x0][0x218], PT ;  /* 0x00008600ff007a0c */ /* 0x000fe20003f45070 */
[----:B-1----:R-:W-:Y:S01]  /*2110*/  FADD.FTZ R80, R80, R127 ;  /* 0x0000007f50507221 */ /* 0x002fe20000010000 */
[----:B------:R-:W-:Y:S01]  /*2120*/  ISETP.NE.U32.AND P1, PT, RZ, c[0x0][0x250], PT ;  /* 0x00009400ff007a0c */ /* 0x000fe20003f25070 */
[----:B------:R-:W-:Y:S01]  /*2130*/  FMUL.FTZ R81, R248, c[0x0][0x1e0] ;  /* 0x00007800f8517a20 */ /* 0x000fe20000410000 */
[----:B------:R-:W-:Y:S01]  /*2140*/  ISETP.NE.AND.EX P2, PT, RZ, c[0x0][0x21c], PT, P2 ;  /* 0x00008700ff007a0c */ /* 0x000fe20003f45320 */
[----:B------:R-:W-:Y:S01]  /*2150*/  FMUL.FTZ R80, R80, c[0x0][0x1e0] ;  /* 0x0000780050507a20 */ /* 0x000fe20000410000 */
[----:B------:R-:W-:Y:S02]  /*2160*/  ISETP.NE.AND.EX P1, PT, RZ, c[0x0][0x254], PT, P1 ;  /* 0x00009500ff007a0c */ /* 0x000fe40003f25310 */
[----:B------:R-:W-:Y:S02]  /*2170*/  FSEL R81, R81, RZ, !P0 ;  /* 0x000000ff51517208 */ /* 0x000fe40004000000 */
[----:B------:R-:W-:-:S02]  /*2180*/  ISETP.NE.U32.AND P0, PT, RZ, c[0x0][0x258], PT ;  /* 0x00009600ff007a0c */ /* 0x000fc40003f05070 */
[----:B------:R-:W-:Y:S01]  /*2190*/  ISETP.NE.U32.AND P3, PT, RZ, c[0x0][0x258], PT ;  /* 0x00009600ff007a0c */ /* 0x000fe20003f65070 */
        /* <DEDUP_REMOVED lines=38> */
[----:B------:R-:W-:Y:S02]  /*2400*/  FADD.FTZ R87, R87, -R244 ;  /* 0x800000f457577221 */ /* 0x000fe40000010000 */
[----:B------:R-:W-:Y:S02]  /*2410*/  FADD.FTZ R91, R91, -R96 ;  /* 0x800000605b5b7221 */ /* 0x000fe40000010000 */
[----:B------:R-:W-:Y:S02]  /*2420*/  FADD.FTZ R239, R97, -R104 ;  /* 0x8000006861ef7221 */ /* 0x000fe40000010000 */
[----:B------:R-:W-:Y:S01]  /*2430*/  FADD.FTZ R241, R99, -R90 ;  /* 0x8000005a63f17221 */ /* 0x000fe20000010000 */
[----:B------:R-:W-:Y:S01]  /*2440*/  HFMA2.MMA R99, -RZ, RZ, 0, 9.5367431640625e-07 ;  /* 0x00000010ff637435 */ /* 0x000fe200000001ff */
[----:B------:R-:W-:-:S02]  /*2450*/  FADD.FTZ R249, R115, -R114 ;  /* 0x8000007273f97221 */ /* 0x000fc40000010000 */
[----:B------:R-:W-:Y:S02]  /*2460*/  FADD.FTZ R251, R116, -R117 ;  /* 0x8000007574fb7221 */ /* 0x000fe40000010000 */
[----:B------:R-:W-:Y:S02]  /*2470*/  FADD.FTZ R121, R118, -R121 ;  /* 0x8000007976797221 */ /* 0x000fe40000010000 */
[C---:B------:R-:W-:Y:S02]  /*2480*/  FMUL.FTZ R123, R238.reuse, R123 ;  /* 0x0000007bee7b7220 */ /* 0x040fe40000410000 */
[C---:B------:R-:W-:Y:S02]  /*2490*/  FMUL.FTZ R96, R238.reuse, R127 ;  /* 0x0000007fee607220 */ /* 0x040fe40000410000 */
[C---:B------:R-:W-:Y:S02]  /*24a0*/  FMUL.FTZ R125, R238.reuse, R125 ;  /* 0x0000007dee7d7220 */ /* 0x040fe40000410000 */
[----:B------:R-:W-:-:S02]  /*24b0*/  FMUL.FTZ R114, R238, R83 ;  /* 0x00000053ee727220 */ /* 0x000fc40000410000 */
[C---:B------:R-:W-:Y:S02]  /*24c0*/  FMUL.FTZ R97, R238.reuse, R85 ;  /* 0x00000055ee617220 */ /* 0x040fe40000410000 */
[C---:B------:R-:W-:Y:S02]  /*24d0*/  FMUL.FTZ R116, R238.reuse, R237 ;  /* 0x000000edee747220 */ /* 0x040fe40000410000 */
[C---:B------:R-:W-:Y:S02]  /*24e0*/  FMUL.FTZ R117, R238.reuse, R89 ;  /* 0x00000059ee757220 */ /* 0x040fe40000410000 */
[----:B------:R-:W-:Y:S02]  /*24f0*/  FMUL.FTZ R118, R238, R87 ;  /* 0x00000057ee767220 */ /* 0x000fe40000410000 */
[----:B------:R-:W-:Y:S01]  /*2500*/  FADD.FTZ R235, R95, -R88 ;  /* 0x800000585feb7221 */ /* 0x000fe20000010000 */
[----:B------:R-:W-:Y:S01]  /*2510*/  @P0 MOV R95, 0x20 ;  /* 0x00000020005f0802 */ /* 0x000fe20000000f00 */
[----:B------:R-:W-:-:S02]  /*2520*/  FADD.FTZ R81, R93, -R100 ;  /* 0x800000645d517221 */ /* 0x000fc40000010000 */
[----:B-----5:R-:W-:Y:S02]  /*2530*/  @P2 FADD.FTZ R123, R44, R123 ;  /* 0x0000007b2c7b2221 */ /* 0x020fe40000010000 */
[----:B------:R-:W-:Y:S02]  /*2540*/  @P2 FADD.FTZ R96, R45, R96 ;  /* 0x000000602d602221 */ /* 0x000fe40000010000 */
[----:B------:R-:W-:Y:S02]  /*2550*/  @P2 FADD.FTZ R125, R46, R125 ;  /* 0x0000007d2e7d2221 */ /* 0x000fe40000010000 */
[----:B------:R-:W-:Y:S01]  /*2560*/  @P2 FADD.FTZ R114, R47, R114 ;  /* 0x000000722f722221 */ /* 0x000fe20000010000 */
[----:B------:R-:W-:Y:S01]  /*2570*/  F2FP.PACK_AB R88, R96, R123 ;  /* 0x0000007b6058723e */ /* 0x000fe200000000ff */
        /* <DEDUP_REMOVED lines=12> */
[----:B------:R-:W-:Y:S01]  /*2640*/  FMUL.FTZ R106, R238, R81 ;  /* 0x00000051ee6a7220 */ /* 0x000fe20000410000 */
[----:B------:R-:W-:Y:S01]  /*2650*/  SEL R81, R96, R69, P3 ;  /* 0x0000004560517207 */ /* 0x000fe20001800000 */
[----:B------:R-:W-:Y:S01]  /*2660*/  FADD.FTZ R105, R102, -R105 ;  /* 0x8000006966697221 */ /* 0x000fe20000010000 */
[----:B------:R-:W-:Y:S01]  /*2670*/  SEL R87, R118, R75, P3 ;  /* 0x0000004b76577207 */ /* 0x000fe20001800000 */
[----:B------:R-:W-:Y:S01]  /*2680*/  FADD.FTZ R103, R103, -R108 ;  /* 0x8000006c67677221 */ /* 0x000fe20000010000 */
[----:B------:R-:W-:Y:S01]  /*2690*/  F2FP.PACK_AB R90, R116, R97 ;  /* 0x00000061745a723e */ /* 0x000fe200000000ff */
[----:B------:R-:W-:Y:S01]  /*26a0*/  @P0 IMAD.WIDE.U32 R94, R224, R95, c[0x0][0x258] ;  /* 0x00009600e05e0625 */ /* 0x000fe200078e005f */
[----:B------:R-:W-:-:S02]  /*26b0*/  F2FP.PACK_AB R89, R114, R125 ;  /* 0x0000007d7259723e */ /* 0x000fc400000000ff */
[----:B------:R-:W-:Y:S01]  /*26c0*/  @P1 F2FP.PACK_AB R97, RZ, R97 ;  /* 0x00000061ff61123e */ /* 0x000fe200000000ff */
[----:B------:R-:W-:Y:S01]  /*26d0*/  FMUL.FTZ R109, R238, R91 ;  /* 0x0000005bee6d7220 */ /* 0x000fe20000410000 */
[----:B------:R-:W-:Y:S01]  /*26e0*/  F2FP.PACK_AB R91, R118, R117 ;  /* 0x00000075765b723e */ /* 0x000fe200000000ff */
[----:B------:R-:W-:Y:S01]  /*26f0*/  IMAD.WIDE.U32 R92, R224, R99, c[0x0][0x248] ;  /* 0x00009200e05c7625 */ /* 0x000fe200078e0063 */
[----:B------:R-:W-:Y:S01]  /*2700*/  @P1 F2FP.PACK_AB R117, RZ, R117 ;  /* 0x00000075ff75123e */ /* 0x000fe200000000ff */
[----:B------:R-:W-:Y:S01]  /*2710*/  @P0 STG.E.128 [R94.64], R80 ;  /* 0x000000505e000986 */ /* 0x000fe2000c101d04 */
[----:B------:R-:W-:Y:S01]  /*2720*/  @P1 F2FP.PACK_AB R125, RZ, R125 ;  /* 0x0000007dff7d123e */ /* 0x000fe200000000ff */
[----:B------:R-:W-:Y:S01]  /*2730*/  FADD.FTZ R245, R110, -R101 ;  /* 0x800000656ef57221 */ /* 0x000fe20000010000 */
[----:B------:R-:W-:Y:S01]  /*2740*/  @P1 F2FP.PACK_AB R123, RZ, R123 ;  /* 0x0000007bff7b123e */ /* 0x000fe200000000ff */
[----:B------:R-:W-:Y:S01]  /*2750*/  FADD.FTZ R247, R113, -R112 ;  /* 0x8000007071f77221 */ /* 0x000fe20000010000 */
[----:B------:R0:W-:Y:S01]  /*2760*/  @P0 STG.E.128 [R94.64+0x10], R84 ;  /* 0x000010545e000986 */ /* 0x0001e2000c101d04 */
[----:B------:R-:W-:Y:S01]  /*2770*/  FADD.FTZ R104, R120, -R111 ;  /* 0x8000006f78687221 */ /* 0x000fe20000010000 */
[----:B------:R-:W-:Y:S01]  /*2780*/  @P1 F2FP.PACK_AB R118, RZ, R118 ;  /* 0x00000076ff76123e */ /* 0x000fe200000000ff */
[C---:B------:R-:W-:Y:S01]  /*2790*/  FMUL.FTZ R111, R238.reuse, R235 ;  /* 0x000000ebee6f7220 */ /* 0x040fe20000410000 */
[----:B------:R1:W-:Y:S01]  /*27a0*/  STG.E.128 [R92.64], R88 ;  /* 0x000000585c007986 */ /* 0x0003e2000c101d04 */
[C---:B------:R-:W-:Y:S01]  /*27b0*/  FMUL.FTZ R110, R238.reuse, R239 ;  /* 0x000000efee6e7220 */ /* 0x040fe20000410000 */
[----:B------:R-:W-:Y:S01]  /*27c0*/  @P1 F2FP.PACK_AB R116, RZ, R116 ;  /* 0x00000074ff74123e */ /* 0x000fe200000000ff */
[C---:B------:R-:W-:Y:S01]  /*27d0*/  FMUL.FTZ R113, R238.reuse, R241 ;  /* 0x000000f1ee717220 */ /* 0x040fe20000410000 */
[----:B------:R-:W-:Y:S01]  /*27e0*/  @P1 PRMT R79, R117, 0x7610, R79 ;  /* 0x00007610754f1816 */ /* 0x000fe2000000004f */
[C---:B------:R-:W-:Y:S01]  /*27f0*/  FMUL.FTZ R112, R238.reuse, R105 ;  /* 0x00000069ee707220 */ /* 0x040fe20000410000 */
[----:B------:R-:W-:Y:S01]  /*2800*/  @P1 PRMT R78, R97, 0x7610, R78 ;  /* 0x00007610614e1816 */ /* 0x000fe2000000004e */
[C---:B------:R-:W-:Y:S01]  /*2810*/  FMUL.FTZ R115, R238.reuse, R243 ;  /* 0x000000f3ee737220 */ /* 0x040fe20000410000 */
[----:B------:R-:W-:Y:S01]  /*2820*/  @P1 PRMT R77, R125, 0x7610, R77 ;  /* 0x000076107d4d1816 */ /* 0x000fe2000000004d */
[----:B------:R-:W-:Y:S01]  /*2830*/  FMUL.FTZ R108, R238, R103 ;  /* 0x00000067ee6c7220 */ /* 0x000fe20000410000 */
[----:B------:R-:W-:Y:S01]  /*2840*/  @P1 PRMT R76, R123, 0x7610, R76 ;  /* 0x000076107b4c1816 */ /* 0x000fe2000000004c */
[----:B------:R-:W-:Y:S01]  /*2850*/  @P2 FADD.FTZ R109, R52, R109 ;  /* 0x0000006d346d2221 */ /* 0x000fe20000010000 */
[----:B------:R-:W-:Y:S01]  /*2860*/  @P1 PRMT R79, R79, 0x5410, R118 ;  /* 0x000054104f4f1816 */ /* 0x000fe20000000076 */
[----:B------:R-:W-:Y:S01]  /*2870*/  @P2 FADD.FTZ R106, R53, R106 ;  /* 0x0000006a356a2221 */ /* 0x000fe20000010000 */
[----:B0-----:R-:W-:Y:S01]  /*2880*/  @P0 MOV R94, 0x20 ;  /* 0x00000020005e0802 */ /* 0x001fe20000000f00 */
[----:B------:R-:W-:Y:S01]  /*2890*/  @P2 FADD.FTZ R111, R54, R111 ;  /* 0x0000006f366f2221 */ /* 0x000fe20000010000 */
[----:B------:R-:W-:Y:S01]  /*28a0*/  @P1 PRMT R78, R78, 0x5410, R116 ;  /* 0x000054104e4e1816 */ /* 0x000fe20000000074 */
[----:B------:R-:W-:Y:S01]  /*28b0*/  @P2 FADD.FTZ R110, R55, R110 ;  /* 0x0000006e376e2221 */ /* 0x000fe20000010000 */
[----:B-1----:R-:W-:Y:S01]  /*28c0*/  @P1 F2FP.PACK_AB R93, RZ, R114 ;  /* 0x00000072ff5d123e */ /* 0x002fe200000000ff */
[----:B------:R-:W-:Y:S01]  /*28d0*/  @P2 FADD.FTZ R113, R56, R113 ;  /* 0x0000007138712221 */ /* 0x000fe20000010000 */
[----:B------:R-:W-:Y:S01]  /*28e0*/  @P1 F2FP.PACK_AB R114, RZ, R96 ;  /* 0x00000060ff72123e */ /* 0x000fe200000000ff */
        /* <DEDUP_REMOVED lines=12> */
[----:B------:R-:W-:Y:S01]  /*29b0*/  F2FP.PACK_AB R91, R108, R115 ;  /* 0x000000736c5b723e */ /* 0x000fe200000000ff */
[----:B------:R0:W-:Y:S01]  /*29c0*/  @P1 STG.E.128 [R96.64], R76 ;  /* 0x0000004c60001986 */ /* 0x0001e2000c101d04 */
[----:B------:R-:W-:Y:S01]  /*29d0*/  F2FP.PACK_AB R90, R112, R113 ;  /* 0x00000071705a723e */ /* 0x000fe200000000ff */
[----:B------:R-:W-:Y:S01]  /*29e0*/  FMUL.FTZ R101, R238, R107 ;  /* 0x0000006bee657220 */ /* 0x000fe20000410000 */
[----:B------:R-:W-:Y:S01]  /*29f0*/  F2FP.PACK_AB R89, R110, R111 ;  /* 0x0000006f6e59723e */ /* 0x000fe200000000ff */
[----:B------:R-:W-:Y:S01]  /*2a00*/  FMUL.FTZ R100, R238, R245 ;  /* 0x000000f5ee647220 */ /* 0x000fe20000410000 */
[----:B------:R-:W-:Y:S01]  /*2a10*/  F2FP.PACK_AB R88, R106, R109 ;  /* 0x0000006d6a58723e */ /* 0x000fe200000000ff */
[C---:B------:R-:W-:Y:S01]  /*2a20*/  FMUL.FTZ R103, R238.reuse, R247 ;  /* 0x000000f7ee677220 */ /* 0x040fe20000410000 */
[----:B------:R-:W-:Y:S01]  /*2a30*/  @P1 F2FP.PACK_AB R115, RZ, R115 ;  /* 0x00000073ff73123e */ /* 0x000fe200000000ff */
[C---:B------:R-:W-:Y:S01]  /*2a40*/  FMUL.FTZ R102, R238.reuse, R249 ;  /* 0x000000f9ee667220 */ /* 0x040fe20000410000 */
[----:B------:R-:W-:Y:S01]  /*2a50*/  @P1 F2FP.PACK_AB R113, RZ, R113 ;  /* 0x00000071ff71123e */ /* 0x000fe200000000ff */
[C---:B------:R-:W-:Y:S01]  /*2a60*/  FMUL.FTZ R105, R238.reuse, R251 ;  /* 0x000000fbee697220 */ /* 0x040fe20000410000 */
[----:B------:R-:W-:Y:S01]  /*2a70*/  @P1 F2FP.PACK_AB R111, RZ, R111 ;  /* 0x0000006fff6f123e */ /* 0x000fe200000000ff */
[C---:B------:R-:W-:Y:S01]  /*2a80*/  FMUL.FTZ R104, R238.reuse, R104 ;  /* 0x00000068ee687220 */ /* 0x040fe20000410000 */
[----:B------:R-:W-:Y:S01]  /*2a90*/  @P1 F2FP.PACK_AB R109, RZ, R109 ;  /* 0x0000006dff6d123e */ /* 0x000fe200000000ff */
        /* <DEDUP_REMOVED lines=31> */
[----:B------:R-:W-:Y:S02]  /*2c90*/  F2FP.PACK_AB R83, R238, R107 ;  /* 0x0000006bee53723e */ /* 0x000fe400000000ff */
[----:B------:R-:W-:Y:S01]  /*2ca0*/  SEL R68, R101, R68, P3 ;  /* 0x0000004465447207 */ /* 0x000fe20001800000 */
[----:B------:R1:W-:Y:S01]  /*2cb0*/  @P1 STG.E.128 [R80.64], R76 ;  /* 0x0000004c50001986 */ /* 0x0003e2000c101d04 */
[----:B------:R-:W-:Y:S02]  /*2cc0*/  SEL R70, R103, R70, P3 ;  /* 0x0000004667467207 */ /* 0x000fe40001800000 */
[----:B------:R-:W-:Y:S02]  /*2cd0*/  SEL R72, R105, R72, P3 ;  /* 0x0000004869487207 */ /* 0x000fe40001800000 */
[----:B------:R-:W-:-:S02]  /*2ce0*/  SEL R74, R107, R74, P3 ;  /* 0x0000004a6b4a7207 */ /* 0x000fc40001800000 */
[----:B------:R-:W-:Y:S02]  /*2cf0*/  F2FP.PACK_AB R82, R104, R105 ;  /* 0x000000696852723e */ /* 0x000fe400000000ff */
[----:B------:R-:W-:Y:S02]  /*2d00*/  @P1 F2FP.PACK_AB R107, RZ, R107 ;  /* 0x0000006bff6b123e */ /* 0x000fe400000000ff */
[----:B0-----:R-:W-:Y:S02]  /*2d10*/  @P0 IADD3 R86, R224, 0x40, RZ ;  /* 0x00000040e0560810 */ /* 0x001fe40007ffe0ff */
[----:B------:R-:W-:Y:S02]  /*2d20*/  @P0 MOV R87, 0x20 ;  /* 0x0000002000570802 */ /* 0x000fe40000000f00 */
[----:B------:R-:W-:Y:S02]  /*2d30*/  IADD3 R84, R98, 0x40, RZ ;  /* 0x0000004062547810 */ /* 0x000fe40007ffe0ff */
[----:B------:R-:W-:Y:S01]  /*2d40*/  @P1 F2FP.PACK_AB R105, RZ, R105 ;  /* 0x00000069ff69123e */ /* 0x000fe200000000ff */
[----:B------:R-:W-:Y:S01]  /*2d50*/  @P0 IMAD.WIDE.U32 R86, R86, R87, c[0x0][0x258] ;  /* 0x0000960056560625 */ /* 0x000fe200078e0057 */
[----:B-1----:R-:W-:-:S02]  /*2d60*/  F2FP.PACK_AB R81, R102, R103 ;  /* 0x000000676651723e */ /* 0x002fc400000000ff */
[----:B------:R-:W-:Y:S01]  /*2d70*/  F2FP.PACK_AB R80, R100, R101 ;  /* 0x000000656450723e */ /* 0x000fe200000000ff */
[----:B------:R-:W-:Y:S01]  /*2d80*/  IMAD.WIDE.U32 R84, R84, R99, c[0x0][0x248] ;  /* 0x0000920054547625 */ /* 0x000fe200078e0063 */
[----:B------:R-:W-:Y:S02]  /*2d90*/  @P1 F2FP.PACK_AB R103, RZ, R103 ;  /* 0x00000067ff67123e */ /* 0x000fe400000000ff */
[----:B------:R-:W-:Y:S02]  /*2da0*/  @P1 F2FP.PACK_AB R101, RZ, R101 ;  /* 0x00000065ff65123e */ /* 0x000fe400000000ff */
[----:B------:R-:W-:Y:S02]  /*2db0*/  SEL R69, R100, R69, P3 ;  /* 0x0000004564457207 */ /* 0x000fe40001800000 */
[----:B------:R-:W-:Y:S02]  /*2dc0*/  SEL R71, R102, R71, P3 ;  /* 0x0000004766477207 */ /* 0x000fe40001800000 */
[----:B------:R-:W-:-:S02]  /*2dd0*/  SEL R73, R104, R73, P3 ;  /* 0x0000004968497207 */ /* 0x000fc40001800000 */
[----:B------:R-:W-:Y:S01]  /*2de0*/  SEL R75, R238, R75, P3 ;  /* 0x0000004bee4b7207 */ /* 0x000fe20001800000 */
[----:B------:R-:W-:Y:S01]  /*2df0*/  @P0 STG.E.128 [R86.64], R68 ;  /* 0x0000004456000986 */ /* 0x000fe2000c101d04 */
[----:B------:R-:W-:Y:S02]  /*2e00*/  @P1 IADD3 R224, R224, 0x40, RZ ;  /* 0x00000040e0e01810 */ /* 0x000fe40007ffe0ff */
[----:B------:R-:W-:Y:S01]  /*2e10*/  @P1 F2FP.PACK_AB R238, RZ, R238 ;  /* 0x000000eeffee123e */ /* 0x000fe200000000ff */
[----:B------:R-:W-:Y:S01]  /*2e20*/  @P0 STG.E.128 [R86.64+0x10], R72 ;  /* 0x0000104856000986 */ /* 0x000fe2000c101d04 */
[----:B------:R-:W-:Y:S02]  /*2e30*/  @P1 F2FP.PACK_AB R104, RZ, R104 ;  /* 0x00000068ff68123e */ /* 0x000fe400000000ff */
[----:B------:R-:W-:Y:S01]  /*2e40*/  @P1 F2FP.PACK_AB R102, RZ, R102 ;  /* 0x00000066ff66123e */ /* 0x000fe200000000ff */
[----:B------:R0:W-:Y:S01]  /*2e50*/  STG.E.128 [R84.64], R80 ;  /* 0x0000005054007986 */ /* 0x0001e2000c101d04 */
[----:B------:R-:W-:-:S02]  /*2e60*/  @P1 F2FP.PACK_AB R100, RZ, R100 ;  /* 0x00000064ff64123e */ /* 0x000fc400000000ff */
        /* <DEDUP_REMOVED lines=15> */
.L_x_1302:
[----:B------:R-:W-:Y:S05]  /*2f60*/  BSYNC B1 ;  /* 0x0000000000017941 */ /* 0x000fea0003800000 */
.L_x_1299:
        /* <DEDUP_REMOVED lines=80> */
.L_x_1298:
[----:B------:R-:W-:Y:S05]  /*3470*/  BSYNC B0 ;  /* 0x0000000000007941 */ /* 0x000fea0003800000 */
.L_x_1296:
        /* <DEDUP_REMOVED lines=267> */
.L_x_1300:
[----:B------:R-:W-:Y:S01]  /*4530*/  HFMA2.MMA R125, -RZ, RZ, 0, 5.9604644775390625e-08 ;  /* 0x00000001ff7d7435 */ /* 0x000fe200000001ff */
[----:B------:R-:W-:-:S02]  /*4540*/  MOV R246, R248 ;  /* 0x000000f800f67202 */ /* 0x000fc40000000f00 */
[----:B------:R-:W-:Y:S02]  /*4550*/  MOV R126, 0x1f ;  /* 0x0000001f007e7802 */ /* 0x000fe40000000f00 */
[----:B------:R-:W-:Y:S02]  /*4560*/  MOV R123, 0xffffffff ;  /* 0xffffffff007b7802 */ /* 0x000fe40000000f00 */
[----:B------:R-:W-:Y:S02]  /*4570*/  MOV R80, 0x4590 ;  /* 0x0000459000507802 */ /* 0x000fe40000000f00 */
[----:B-----5:R-:W-:Y:S05]  /*4580*/  CALL.REL.NOINC `($__internal_73_$__cuda_sm70_shflsync_bfly_p) ;  /* 0x0000046000007944 */ /* 0x020fea0003c00000 */
[----:B-1----:R-:W-:Y:S01]  /*4590*/  MOV R127, R123 ;  /* 0x0000007b007f7202 */ /* 0x002fe20000000f00 */
[----:B0-----:R-:W-:Y:S05]  /*45a0*/  BRA `(.L_x_1304) ;  /* 0xffffda2000007947 */ /* 0x001fea000383ffff */
.L_x_1301:
[----:B------:R-:W-:Y:S01]  /*45b0*/  HFMA2.MMA R125, -RZ, RZ, 0, 5.9604644775390625e-08 ;  /* 0x00000001ff7d7435 */ /* 0x000fe200000001ff */
[----:B------:R-:W-:Y:S02]  /*45c0*/  MOV R246, R237 ;  /* 0x000000ed00f67202 */ /* 0x000fe40000000f00 */
[----:B------:R-:W-:Y:S02]  /*45d0*/  MOV R126, 0x1f ;  /* 0x0000001f007e7802 */ /* 0x000fe40000000f00 */
[----:B------:R-:W-:-:S02]  /*45e0*/  MOV R123, 0xffffffff ;  /* 0xffffffff007b7802 */ /* 0x000fc40000000f00 */
[----:B------:R-:W-:Y:S02]  /*45f0*/  MOV R80, 0x4610 ;  /* 0x0000461000507802 */ /* 0x000fe40000000f00 */
[----:B01---5:R-:W-:Y:S05]  /*4600*/  CALL.REL.NOINC `($__internal_73_$__cuda_sm70_shflsync_bfly_p) ;  /* 0x000003e000007944 */ /* 0x023fea0003c00000 */
[----:B------:R-:W-:Y:S01]  /*4610*/  FADD.FTZ R248, R248, R127 ;  /* 0x0000007ff8f87221 */ /* 0x000fe20000010000 */
[----:B0-----:R-:W-:Y:S01]  /*4620*/  HFMA2.MMA R125, -RZ, RZ, 0, 1.1920928955078125e-07 ;  /* 0x00000002ff7d7435 */ /* 0x001fe200000001ff */
[----:B-1----:R-:W-:Y:S01]  /*4630*/  FADD.FTZ R250, R237, R123 ;  /* 0x0000007bedfa7221 */ /* 0x002fe20000010000 */
[----:B------:R-:W-:Y:S02]  /*4640*/  MOV R126, 0x1f ;  /* 0x0000001f007e7802 */ /* 0x000fe40000000f00 */
[----:B------:R-:W-:Y:S02]  /*4650*/  MOV R123, 0xffffffff ;  /* 0xffffffff007b7802 */ /* 0x000fe40000000f00 */
[----:B------:R-:W-:Y:S02]  /*4660*/  MOV R246, R248 ;  /* 0x000000f800f67202 */ /* 0x000fe40000000f00 */
[----:B------:R-:W-:Y:S02]  /*4670*/  MOV R80, 0x4690 ;  /* 0x0000469000507802 */ /* 0x000fe40000000f00 */
[----:B------:R-:W-:Y:S05]  /*4680*/  CALL.REL.NOINC `($__internal_73_$__cuda_sm70_shflsync_bfly_p) ;  /* 0x0000036000007944 */ /* 0x000fea0003c00000 */
[----:B0-----:R-:W-:Y:S01]  /*4690*/  HFMA2.MMA R125, -RZ, RZ, 0, 1.1920928955078125e-07 ;  /* 0x00000002ff7d7435 */ /* 0x001fe200000001ff */
[----:B-1----:R-:W-:-:S02]  /*46a0*/  MOV R127, R123 ;  /* 0x0000007b007f7202 */ /* 0x002fc40000000f00 */
[----:B------:R-:W-:Y:S02]  /*46b0*/  MOV R246, R250 ;  /* 0x000000fa00f67202 */ /* 0x000fe40000000f00 */
[----:B------:R-:W-:Y:S02]  /*46c0*/  MOV R126, 0x1f ;  /* 0x0000001f007e7802 */ /* 0x000fe40000000f00 */
[----:B------:R-:W-:Y:S02]  /*46d0*/  MOV R123, 0xffffffff ;  /* 0xffffffff007b7802 */ /* 0x000fe40000000f00 */
[----:B------:R-:W-:Y:S02]  /*46e0*/  MOV R80, 0x4700 ;  /* 0x0000470000507802 */ /* 0x000fe40000000f00 */
[----:B------:R-:W-:Y:S05]  /*46f0*/  CALL.REL.NOINC `($__internal_73_$__cuda_sm70_shflsync_bfly_p) ;  /* 0x000002f000007944 */ /* 0x000fea0003c00000 */
[----:B------:R-:W-:Y:S01]  /*4700*/  FADD.FTZ R248, R127, R248 ;  /* 0x000000f87ff87221 */ /* 0x000fe20000010000 */
[----:B0-----:R-:W-:Y:S01]  /*4710*/  HFMA2.MMA R125, -RZ, RZ, 0, 2.384185791015625e-07 ;  /* 0x00000004ff7d7435 */ /* 0x001fe200000001ff */
[----:B-1----:R-:W-:Y:S01]  /*4720*/  FADD.FTZ R250, R250, R123 ;  /* 0x0000007bfafa7221 */ /* 0x002fe20000010000 */
[----:B------:R-:W-:Y:S02]  /*4730*/  MOV R126, 0x1f ;  /* 0x0000001f007e7802 */ /* 0x000fe40000000f00 */
[----:B------:R-:W-:-:S02]  /*4740*/  MOV R123, 0xffffffff ;  /* 0xffffffff007b7802 */ /* 0x000fc40000000f00 */
[----:B------:R-:W-:Y:S02]  /*4750*/  MOV R246, R248 ;  /* 0x000000f800f67202 */ /* 0x000fe40000000f00 */
[----:B------:R-:W-:Y:S02]  /*4760*/  MOV R80, 0x4780 ;  /* 0x0000478000507802 */ /* 0x000fe40000000f00 */
[----:B------:R-:W-:Y:S05]  /*4770*/  CALL.REL.NOINC `($__internal_73_$__cuda_sm70_shflsync_bfly_p) ;  /* 0x0000027000007944 */ /* 0x000fea0003c00000 */
[----:B0-----:R-:W-:Y:S01]  /*4780*/  HFMA2.MMA R125, -RZ, RZ, 0, 2.384185791015625e-07 ;  /* 0x00000004ff7d7435 */ /* 0x001fe200000001ff */
[----:B-1----:R-:W-:Y:S02]  /*4790*/  MOV R127, R123 ;  /* 0x0000007b007f7202 */ /* 0x002fe40000000f00 */
[----:B------:R-:W-:Y:S02]  /*47a0*/  MOV R246, R250 ;  /* 0x000000fa00f67202 */ /* 0x000fe40000000f00 */
[----:B------:R-:W-:Y:S02]  /*47b0*/  MOV R126, 0x1f ;  /* 0x0000001f007e7802 */ /* 0x000fe40000000f00 */
[----:B------:R-:W-:Y:S02]  /*47c0*/  MOV R123, 0xffffffff ;  /* 0xffffffff007b7802 */ /* 0x000fe40000000f00 */
[----:B------:R-:W-:-:S02]  /*47d0*/  MOV R80, 0x47f0 ;  /* 0x000047f000507802 */ /* 0x000fc40000000f00 */
[----:B------:R-:W-:Y:S05]  /*47e0*/  CALL.REL.NOINC `($__internal_73_$__cuda_sm70_shflsync_bfly_p) ;  /* 0x0000020000007944 */ /* 0x000fea0003c00000 */
[----:B------:R-:W-:Y:S01]  /*47f0*/  FADD.FTZ R248, R127, R248 ;  /* 0x000000f87ff87221 */ /* 0x000fe20000010000 */
[----:B0-----:R-:W-:Y:S01]  /*4800*/  HFMA2.MMA R125, -RZ, RZ, 0, 4.76837158203125e-07 ;  /* 0x00000008ff7d7435 */ /* 0x001fe200000001ff */
[----:B-1----:R-:W-:Y:S01]  /*4810*/  FADD.FTZ R250, R250, R123 ;  /* 0x0000007bfafa7221 */ /* 0x002fe20000010000 */
[----:B------:R-:W-:-:S02]  /*4820*/  MOV R126, 0x1f ;  /* 0x0000001f007e7802 */ /* 0x000fc40000000f00 */
[----:B------:R-:W-:Y:S02]  /*4830*/  MOV R123, 0xffffffff ;  /* 0xffffffff007b7802 */ /* 0x000fe40000000f00 */
[----:B------:R-:W-:Y:S02]  /*4840*/  MOV R246, R248 ;  /* 0x000000f800f67202 */ /* 0x000fe40000000f00 */
[----:B------:R-:W-:Y:S02]  /*4850*/  MOV R80, 0x4870 ;  /* 0x0000487000507802 */ /* 0x000fe40000000f00 */
[----:B------:R-:W-:Y:S05]  /*4860*/  CALL.REL.NOINC `($__internal_73_$__cuda_sm70_shflsync_bfly_p) ;  /* 0x0000018000007944 */ /* 0x000fea0003c00000 */
[----:B0-----:R-:W-:Y:S01]  /*4870*/  HFMA2.MMA R125, -RZ, RZ, 0, 4.76837158203125e-07 ;  /* 0x00000008ff7d7435 */ /* 0x001fe200000001ff */
[----:B-1----:R-:W-:Y:S02]  /*4880*/  MOV R127, R123 ;  /* 0x0000007b007f7202 */ /* 0x002fe40000000f00 */
[----:B------:R-:W-:Y:S02]  /*4890*/  MOV R246, R250 ;  /* 0x000000fa00f67202 */ /* 0x000fe40000000f00 */
[----:B------:R-:W-:Y:S02]  /*48a0*/  MOV R126, 0x1f ;  /* 0x0000001f007e7802 */ /* 0x000fe40000000f00 */
[----:B------:R-:W-:-:S02]  /*48b0*/  MOV R123, 0xffffffff ;  /* 0xffffffff007b7802 */ /* 0x000fc40000000f00 */
[----:B------:R-:W-:Y:S02]  /*48c0*/  MOV R80, 0x48e0 ;  /* 0x000048e000507802 */ /* 0x000fe40000000f00 */
[----:B------:R-:W-:Y:S05]  /*48d0*/  CALL.REL.NOINC `($__internal_73_$__cuda_sm70_shflsync_bfly_p) ;  /* 0x0000011000007944 */ /* 0x000fea0003c00000 */
[----:B------:R-:W-:Y:S01]  /*48e0*/  FADD.FTZ R237, R127, R248 ;  /* 0x000000f87fed7221 */ /* 0x000fe20000010000 */
[----:B0-----:R-:W-:Y:S01]  /*48f0*/  HFMA2.MMA R125, -RZ, RZ, 0, 9.5367431640625e-07 ;  /* 0x00000010ff7d7435 */ /* 0x001fe200000001ff */
[----:B-1----:R-:W-:Y:S01]  /*4900*/  FADD.FTZ R127, R250, R123 ;  /* 0x0000007bfa7f7221 */ /* 0x002fe20000010000 */
[----:B------:R-:W-:Y:S02]  /*4910*/  MOV R126, 0x1f ;  /* 0x0000001f007e7802 */ /* 0x000fe40000000f00 */
[----:B------:R-:W-:Y:S02]  /*4920*/  MOV R123, 0xffffffff ;  /* 0xffffffff007b7802 */ /* 0x000fe40000000f00 */
[----:B------:R-:W-:Y:S02]  /*4930*/  MOV R246, R237 ;  /* 0x000000ed00f67202 */ /* 0x000fe40000000f00 */
[----:B------:R-:W-:Y:S02]  /*4940*/  MOV R80, 0x4960 ;  /* 0x0000496000507802 */ /* 0x000fe40000000f00 */
[----:B------:R-:W-:Y:S05]  /*4950*/  CALL.REL.NOINC `($__internal_73_$__cuda_sm70_shflsync_bfly_p) ;  /* 0x0000009000007944 */ /* 0x000fea0003c00000 */
[----:B0-----:R-:W-:Y:S01]  /*4960*/  HFMA2.MMA R125, -RZ, RZ, 0, 9.5367431640625e-07 ;  /* 0x00000010ff7d7435 */ /* 0x001fe200000001ff */
[----:B-1----:R-:W-:-:S02]  /*4970*/  MOV R248, R123 ;  /* 0x0000007b00f87202 */ /* 0x002fc40000000f00 */
[----:B------:R-:W-:Y:S02]  /*4980*/  MOV R246, R127 ;  /* 0x0000007f00f67202 */ /* 0x000fe40000000f00 */
[----:B------:R-:W-:Y:S02]  /*4990*/  MOV R126, 0x1f ;  /* 0x0000001f007e7802 */ /* 0x000fe40000000f00 */
[----:B------:R-:W-:Y:S02]  /*49a0*/  MOV R123, 0xffffffff ;  /* 0xffffffff007b7802 */ /* 0x000fe40000000f00 */
[----:B------:R-:W-:Y:S02]  /*49b0*/  MOV R80, 0x49d0 ;  /* 0x000049d000507802 */ /* 0x000fe40000000f00 */
[----:B------:R-:W-:Y:S05]  /*49c0*/  CALL.REL.NOINC `($__internal_73_$__cuda_sm70_shflsync_bfly_p) ;  /* 0x0000002000007944 */ /* 0x000fea0003c00000 */
[----:B-1----:R-:W-:Y:S01]  /*49d0*/  MOV R80, R123 ;  /* 0x0000007b00507202 */ /* 0x002fe20000000f00 */
[----:B0-----:R-:W-:Y:S05]  /*49e0*/  BRA `(.L_x_1305) ;  /* 0xffffd70000007947 */ /* 0x001fea000383ffff */
        .weak           $__internal_73_$__cuda_sm70_shflsync_bfly_p
        .type           $__internal_73_$__cuda_sm70_shflsync_bfly_p,@function
        .size           $__internal_73_$__cuda_sm70_shflsync_bfly_p,(.L_x_2310 - $__internal_73_$__cuda_sm70_shflsync_bfly_p)
$__internal_73_$__cuda_sm70_shflsync_bfly_p:
[----:B------:R-:W-:Y:S01]  /*49f0*/  HFMA2.MMA R81, -RZ, RZ, 0, 0 ;  /* 0x00000000ff517435 */ /* 0x000fe200000001ff */
[----:B------:R-:W-:Y:S04]  /*4a00*/  WARPSYNC R123 ;  /* 0x0000007b00007348 */ /* 0x000fe80003800000 */
[----:B------:R0:W1:Y:S01]  /*4a10*/  SHFL.BFLY PT, R123, R246, R125, R126 ;  /* 0x0c00007df67b7389 */ /* 0x00006200000e007e */
[----:B------:R-:W-:Y:S05]  /*4a20*/  RET.REL.NODEC R80 `(_ZN10layer_norm31ln_parallel_residual_bwd_kernelINS_13Kernel_traitsI6__halfS2_fS2_fjLj768ELj1ELj4ELj1ELj16ENS_18Kernel_traits_baseILj768ES2_S2_fS2_fjLj128EEEEELb0ELb0ELb1EEEvNS_9BwdParamsE) ;  /* 0xffffb5d050007950 */ /* 0x000fea0003c3ffff */
.L_x_1306:
        /* <DEDUP_REMOVED lines=13> */
.L_x_2310:


//--------------------- .text._ZN10layer_norm31ln_parallel_residual_bwd_kernelINS_13Kernel_traitsI6__halfS2_fS2_fjLj768ELj1ELj4ELj1ELj16ENS_18Kernel_traits_baseILj768ES2_S2_fS2_fjLj128EEEEELb0ELb1ELb0EEEvNS_9BwdParamsE --------------------------
	.section	.text._ZN10layer_norm31ln_parallel_residual_bwd_kernelINS_13Kernel_traitsI6__halfS2_fS2_fjLj768ELj1ELj4ELj1ELj16ENS_18Kernel_traits_baseILj768ES2_S2_fS2_fjLj128EEEEELb0ELb1ELb0EEEvNS_9BwdParamsE,"ax",@progbits
	.sectioninfo	@"SHI_REGISTERS=186"
	.align	128
        .global         _ZN10layer_norm31ln_parallel_residual_bwd_kernelINS_13Kernel_traitsI6__halfS2_fS2_fjLj768ELj1ELj4ELj1ELj16ENS_18Kernel_traits_baseILj768ES2_S2_fS2_fjLj128EEEEELb0ELb1ELb0EEEvNS_9BwdParamsE
        .type           _ZN10layer_norm31ln_parallel_residual_bwd_kernelINS_13Kernel_traitsI6__halfS2_fS2_fjLj768ELj1ELj4ELj1ELj16ENS_18Kernel_traits_baseILj768ES2_S2_fS2_fjLj128EEEEELb0ELb1ELb0EEEvNS_9BwdParamsE,@function
        .size           _ZN10layer_norm31ln_parallel_residual_bwd_kernelINS_13Kernel_traitsI6__halfS2_fS2_fjLj768ELj1ELj4ELj1ELj16ENS_18Kernel_traits_baseILj768ES2_S2_fS2_fjLj128EEEEELb0ELb1ELb0EEEvNS_9BwdParamsE,(.L_x_2311 - _ZN10layer_norm31ln_parallel_residual_bwd_kernelINS_13Kernel_traitsI6__halfS2_fS2_fjLj768ELj1ELj4ELj1ELj16ENS_18Kernel_traits_baseILj768ES2_S2_fS2_fjLj128EEEEELb0ELb1ELb0EEEvNS_9BwdParamsE)
        .other          _ZN10layer_norm31ln_parallel_residual_bwd_kernelINS_13Kernel_traitsI6__halfS2_fS2_fjLj768ELj1ELj4ELj1ELj16ENS_18Kernel_traits_baseILj768ES2_S2_fS2_fjLj128EEEEELb0ELb1ELb0EEEvNS_9BwdParamsE,@"STO_CUDA_ENTRY STV_DEFAULT"
_ZN10layer_norm31ln_parallel_residual_bwd_kernelINS_13Kernel_traitsI6__halfS2_fS2_fjLj768ELj1ELj4ELj1ELj16ENS_18Kernel_traits_baseILj768ES2_S2_fS2_fjLj128EEEEELb0ELb1ELb0EEEvNS_9BwdParamsE:
.text._ZN10layer_norm31ln_parallel_residual_bwd_kernelINS_13Kernel_traitsI6__halfS2_fS2_fjLj768ELj1ELj4ELj1ELj16ENS_18Kernel_traits_baseILj768ES2_S2_fS2_fjLj128EEEEELb0ELb1ELb0EEEvNS_9BwdParamsE:
        /* <DEDUP_REMOVED lines=79> */
.L_x_1323:
        /* <DEDUP_REMOVED lines=33> */
[--C-:B---3--:R-:W-:Y:S01]  /*0700*/  HADD2.F32 R93, -RZ, R96.reuse.H0_H0 ;  /* 0x20000060ff5d7230 */ /* 0x108fe20000004100 */
[C---:B------:R-:W-:Y:S01]  /*0710*/  FADD.FTZ R159, -R171.reuse, R94 ;  /* 0x0000005eab9f7221 */ /* 0x040fe20000010100 */
[----:B------:R-:W-:Y:S01]  /*0720*/  HADD2.F32 R96, -RZ, R96.H1_H1 ;  /* 0x30000060ff607230 */ /* 0x000fe20000004100 */
[----:B-----5:R-:W-:Y:S01]  /*0730*/  FMUL.FTZ R129, R124, R129 ;  /* 0x000000817c817220 */ /* 0x020fe20000410000 */
[--C-:B------:R-:W-:Y:S01]  /*0740*/  HADD2.F32 R169, -RZ, R99.reuse.H0_H0 ;  /* 0x20000063ffa97230 */ /* 0x100fe20000004100 */
[----:B0-----:R-:W-:Y:S01]  /*0750*/  FMUL.FTZ R162, R2, R93 ;  /* 0x0000005d02a27220 */ /* 0x001fe20000410000 */
[----:B------:R-:W-:Y:S01]  /*0760*/  HADD2.F32 R94, -RZ, R99.H1_H1 ;  /* 0x30000063ff5e7230 */ /* 0x000fe20000004100 */
[C---:B------:R-:W-:Y:S01]  /*0770*/  FADD.FTZ R165, -R171.reuse, R95 ;  /* 0x0000005faba57221 */ /* 0x040fe20000010100 */
[--C-:B------:R-:W-:Y:S01]  /*0780*/  HADD2.F32 R95, -RZ, R97.reuse.H0_H0 ;  /* 0x20000061ff5f7230 */ /* 0x100fe20000004100 */
[C---:B-1----:R-:W-:Y:S01]  /*0790*/  FMUL.FTZ R160, R124.reuse, R157 ;  /* 0x0000009d7ca07220 */ /* 0x042fe20000410000 */
[----:B------:R-:W-:Y:S01]  /*07a0*/  HADD2.F32 R92, -RZ, R97.H1_H1 ;  /* 0x30000061ff5c7230 */ /* 0x000fe20000004100 */
[C---:B----4-:R-:W-:Y:S01]  /*07b0*/  FADD.FTZ R163, -R171.reuse, R88 ;  /* 0x00000058aba37221 */ /* 0x050fe20000010100 */
[--C-:B------:R-:W-:Y:S01]  /*07c0*/  HADD2.F32 R97, -RZ, R98.reuse.H0_H0 ;  /* 0x20000062ff617230 */ /* 0x100fe20000004100 */
[----:B------:R-:W-:Y:S01]  /*07d0*/  FADD.FTZ R99, -R171, R89 ;  /* 0x00000059ab637221 */ /* 0x000fe20000010100 */
[----:B------:R-:W-:Y:S01]  /*07e0*/  HADD2.F32 R98, -RZ, R98.H1_H1 ;  /* 0x30000062ff627230 */ /* 0x000fe20000004100 */
        /* <DEDUP_REMOVED lines=47> */
.L_x_1310:
[----:B0-----:R-:W-:Y:S05]  /*0ae0*/  BSYNC B1 ;  /* 0x0000000000017941 */ /* 0x001fea0003800000 */
.L_x_1309:
        /* <DEDUP_REMOVED lines=18> */
[----:B----4-:R-:W-:-:S03]  /*0c10*/  HADD2.F32 R93, -RZ, R96.H0_H0 ;  /* 0x20000060ff5d7230 */ /* 0x010fc60000004100 */
[----:B-----5:R-:W-:Y:S01]  /*0c20*/  FMUL.FTZ R125, R124, R125 ;  /* 0x0000007d7c7d7220 */ /* 0x020fe20000410000 */
[----:B------:R-:W-:Y:S01]  /*0c30*/  HADD2.F32 R96, -RZ, R96.H1_H1 ;  /* 0x30000060ff607230 */ /* 0x000fe20000004100 */
[C---:B------:R-:W-:Y:S02]  /*0c40*/  FADD.FTZ R139, -R171.reuse, R95 ;  /* 0x0000005fab8b7221 */ /* 0x040fe40000010100 */
[----:B------:R-:W-:Y:S01]  /*0c50*/  FMUL.FTZ R128, R106, R93 ;  /* 0x0000005d6a807220 */ /* 0x000fe20000410000 */
[--C-:B------:R-:W-:Y:S01]  /*0c60*/  HADD2.F32 R95, -RZ, R97.reuse.H0_H0 ;  /* 0x20000061ff5f7230 */ /* 0x100fe20000004100 */
[C---:B---3--:R-:W-:Y:S01]  /*0c70*/  FADD.FTZ R89, -R171.reuse, R89 ;  /* 0x00000059ab597221 */ /* 0x048fe20000010100 */
[----:B------:R-:W-:Y:S01]  /*0c80*/  HADD2.F32 R92, -RZ, R97.H1_H1 ;  /* 0x30000061ff5c7230 */ /* 0x000fe20000004100 */
        /* <DEDUP_REMOVED lines=20> */
[----:B------:R-:W-:Y:S01]  /*0dd0*/  FFMA.FTZ R176, R130, R135, R176 ;  /* 0x0000008782b07223 */ /* 0x000fe200000100b0 */
[--C-:B------:R-:W-:Y:S01]  /*0de0*/  HADD2.F32 R179, -RZ, R99.reuse.H0_H0 ;  /* 0x20000063ffb37230 */ /* 0x100fe20000004100 */
[----:B------:R-:W-:Y:S01]  /*0df0*/  FMUL.FTZ R139, R111, R98 ;  /* 0x000000626f8b7220 */ /* 0x000fe20000410000 */
[----:B------:R-:W-:Y:S01]  /*0e00*/  HADD2.F32 R94, -RZ, R99.H1_H1 ;  /* 0x30000063ff5e7230 */ /* 0x000fe20000004100 */
        /* <DEDUP_REMOVED lines=30> */
.L_x_1312:
[----:B------:R-:W-:Y:S05]  /*0ff0*/  BSYNC B1 ;  /* 0x0000000000017941 */ /* 0x000fea0003800000 */
.L_x_1311:
        /* <DEDUP_REMOVED lines=24> */
[C---:B----4-:R-:W-:Y:S01]  /*1180*/  FADD.FTZ R97, -R171.reuse, R88 ;  /* 0x00000058ab617221 */ /* 0x050fe20000010100 */
[--C-:B------:R-:W-:Y:S01]  /*1190*/  HADD2.F32 R177, -RZ, R99.reuse.H0_H0 ;  /* 0x20000063ffb17230 */ /* 0x100fe20000004100 */
[----:B------:R-:W-:Y:S01]  /*11a0*/  FADD.FTZ R149, -R171, R94 ;  /* 0x0000005eab957221 */ /* 0x000fe20000010100 */
[----:B------:R-:W-:Y:S01]  /*11b0*/  HADD2.F32 R94, -RZ, R99.H1_H1 ;  /* 0x30000063ff5e7230 */ /* 0x000fe20000004100 */
[----:B-1----:R-:W-:Y:S01]  /*11c0*/  FMUL.FTZ R144, R124, R143 ;  /* 0x0000008f7c907220 */ /* 0x002fe20000410000 */
[--C-:B------:R-:W-:Y:S01]  /*11d0*/  HADD2.F32 R153, -RZ, R98.reuse.H0_H0 ;  /* 0x20000062ff997230 */ /* 0x100fe20000004100 */
[----:B------:R-:W-:Y:S01]  /*11e0*/  FMUL.FTZ R145, R115, R96 ;  /* 0x0000006073917220 */ /* 0x000fe20000410000 */
[----:B------:R-:W-:Y:S01]  /*11f0*/  HADD2.F32 R98, -RZ, R98.H1_H1 ;  /* 0x30000062ff627230 */ /* 0x000fe20000004100 */
        /* <DEDUP_REMOVED lines=47> */
.L_x_1314:
[----:B------:R-:W-:Y:S05]  /*14f0*/  BSYNC B1 ;  /* 0x0000000000017941 */ /* 0x000fea0003800000 */
.L_x_1313:
[----:B------:R-:W-:Y:S05]  /*1500*/  BRA.DIV ~URZ, `(.L_x_1315) ;  /* 0x00001cd27f007947 */ /* 0x000fea000b800000 */
[----:B------:R0:W1:Y:S02]  /*1510*/  SHFL.BFLY PT, R90, R175, 0x1, 0x1f ;  /* 0x0c201f00af5a7f89 */ /* 0x00006400000e0000 */
.L_x_1324:
        /* <DEDUP_REMOVED lines=18> */
.L_x_1325:
        /* <DEDUP_REMOVED lines=57> */
[----:B------:R-:W-:Y:S01]  /*19d0*/  F2FP.PACK_AB R88, R98, R99 ;  /* 0x000000636258723e */ /* 0x000fe200000000ff */
[----:B------:R-:W-:Y:S01]  /*19e0*/  @P5 STG.E.128 [R94.64], R76 ;  /* 0x0000004c5e005986 */ /* 0x000fe2000c101d04 */
[----:B------:R-:W-:Y:S02]  /*19f0*/  F2FP.PACK_AB R89, R176, R171 ;  /* 0x000000abb059723e */ /* 0x000fe400000000ff */
[----:B------:R-:W-:Y:S01]  /*1a00*/  F2FP.PACK_AB R90, R178, R177 ;  /* 0x000000b1b25a723e */ /* 0x000fe200000000ff */
[----:B------:R0:W-:Y:S01]  /*1a10*/  @P5 STG.E.128 [R94.64+0x10], R80 ;  /* 0x000010505e005986 */ /* 0x0001e2000c101d04 */
[----:B------:R-:W-:Y:S02]  /*1a20*/  F2FP.PACK_AB R91, R180, R181 ;  /* 0x000000b5b45b723e */ /* 0x000fe400000000ff */
[----:B------:R-:W-:-:S02]  /*1a30*/  @P0 F2FP.PACK_AB R99, RZ, R99 ;  /* 0x00000063ff63023e */ /* 0x000fc400000000ff */
[----:B------:R-:W-:Y:S01]  /*1a40*/  @P0 F2FP.PACK_AB R171, RZ, R171 ;  /* 0x000000abffab023e */ /* 0x000fe200000000ff */
[----:B------:R1:W-:Y:S01]  /*1a50*/  STG.E.128 [R92.64], R88 ;  /* 0x000000585c007986 */ /* 0x0003e2000c101d04 */
        /* <DEDUP_REMOVED lines=18> */
.L_x_1318:
[----:B------:R-:W-:Y:S05]  /*1b80*/  BSYNC B1 ;  /* 0x0000000000017941 */ /* 0x000fea0003800000 */
.L_x_1317:
        /* <DEDUP_REMOVED lines=79> */
.L_x_1320:
[----:B------:R-:W-:Y:S05]  /*2080*/  BSYNC B1 ;  /* 0x0000000000017941 */ /* 0x000fea0003800000 */
.L_x_1319:
        /* <DEDUP_REMOVED lines=78> */
.L_x_1322:
[----:B------:R-:W-:Y:S05]  /*2570*/  BSYNC B1 ;  /* 0x0000000000017941 */ /* 0x000fea0003800000 */
.L_x_1321:
[----:B-1----:R-:W-:-:S04]  /*2580*/  MOV R89, c[0x0][0x160] ;  /* 0x0000580000597a02 */ /* 0x002fc80000000f00 */
[----:B------:R-:W-:-:S04]  /*2590*/  LEA R122, R89, R122, 0x2 ;  /* 0x0000007a597a7211 */ /* 0x000fc800078e10ff */
[----:B------:R-:W-:-:S13]  /*25a0*/  ISETP.GE.AND P0, PT, R122, c[0x0][0x164], PT ;  /* 0x000059007a007a0c */ /* 0x000fda0003f06270 */
[----:B0----5:R-:W-:Y:S01]  /*25b0*/  @P0 CALL.REL.NOINC `(.L_x_1308) ;  /* 0x0000001000000944 */ /* 0x021fe20003c00000 */
[----:B------:R-:W-:Y:S05]  /*25c0*/  BRA `(.L_x_1323) ;  /* 0xffffdf2000007947 */ /* 0x000fea000383ffff */
.L_x_1308:
[----:B0-----:R-:W-:Y:S05]  /*25d0*/  BSYNC B0 ;  /* 0x0000000000007941 */ /* 0x001fea0003800000 */
.L_x_1307:
        /* <DEDUP_REMOVED lines=192> */
.L_x_1315:
[----:B------:R-:W-:Y:S01]  /*31e0*/  HFMA2.MMA R96, -RZ, RZ, 0, 5.9604644775390625e-08 ;  /* 0x00000001ff607435 */ /* 0x000fe200000001ff */
[----:B------:R-:W-:Y:S02]  /*31f0*/  MOV R91, R175 ;  /* 0x000000af005b7202 */ /* 0x000fe40000000f00 */
[----:B------:R-:W-:Y:S02]  /*3200*/  MOV R93, 0x1f ;  /* 0x0000001f005d7802 */ /* 0x000fe40000000f00 */
[----:B------:R-:W-:-:S02]  /*3210*/  MOV R98, 0xffffffff ;  /* 0xffffffff00627802 */ /* 0x000fc40000000f00 */
[----:B------:R-:W-:Y:S02]  /*3220*/  MOV R88, 0x3240 ;  /* 0x0000324000587802 */ /* 0x000fe40000000f00 */
[----:B-----5:R-:W-:Y:S05]  /*3230*/  CALL.REL.NOINC `($__internal_74_$__cuda_sm70_shflsync_bfly_p) ;  /* 0x0000046000007944 */ /* 0x020fea0003c00000 */
[----:B-1----:R-:W-:Y:S01]  /*3240*/  MOV R90, R91 ;  /* 0x0000005b005a7202 */ /* 0x002fe20000000f00 */
[----:B0-----:R-:W-:Y:S05]  /*3250*/  BRA `(.L_x_1324) ;  /* 0xffffe2c000007947 */ /* 0x001fea000383ffff */
.L_x_1316:
[----:B------:R-:W-:Y:S01]  /*3260*/  HFMA2.MMA R96, -RZ, RZ, 0, 5.9604644775390625e-08 ;  /* 0x00000001ff607435 */ /* 0x000fe200000001ff */
[----:B------:R-:W-:Y:S02]  /*3270*/  MOV R91, R176 ;  /* 0x000000b0005b7202 */ /* 0x000fe40000000f00 */
[----:B------:R-:W-:Y:S02]  /*3280*/  MOV R93, 0x1f ;  /* 0x0000001f005d7802 */ /* 0x000fe40000000f00 */
[----:B------:R-:W-:Y:S02]  /*3290*/  MOV R98, 0xffffffff ;  /* 0xffffffff00627802 */ /* 0x000fe40000000f00 */
[----:B------:R-:W-:Y:S02]  /*32a0*/  MOV R88, 0x32c0 ;  /* 0x000032c000587802 */ /* 0x000fe40000000f00 */
[----:B01---5:R-:W-:Y:S05]  /*32b0*/  CALL.REL.NOINC `($__internal_74_$__cuda_sm70_shflsync_bfly_p) ;  /* 0x000003e000007944 */ /* 0x023fea0003c00000 */
[----:B------:R-:W-:Y:S01]  /*32c0*/  FADD.FTZ R175, R90, R175 ;  /* 0x000000af5aaf7221 */ /* 0x000fe20000010000 */
[----:B0-----:R-:W-:Y:S01]  /*32d0*/  HFMA2.MMA R96, -RZ, RZ, 0, 1.1920928955078125e-07 ;  /* 0x00000002ff607435 */ /* 0x001fe200000001ff */
[----:B-1----:R-:W-:Y:S01]  /*32e0*/  FADD.FTZ R176, R176, R91 ;  /* 0x0000005bb0b07221 */ /* 0x002fe20000010000 */
[----:B------:R-:W-:-:S02]  /*32f0*/  MOV R93, 0x1f ;  /* 0x0000001f005d7802 */ /* 0x000fc40000000f00 */
[----:B------:R-:W-:Y:S02]  /*3300*/  MOV R98, 0xffffffff ;  /* 0xffffffff00627802 */ /* 0x000fe40000000f00 */
[----:B------:R-:W-:Y:S02]  /*3310*/  MOV R91, R175 ;  /* 0x000000af005b7202 */ /* 0x000fe40000000f00 */
[----:B------:R-:W-:Y:S02]  /*3320*/  MOV R88, 0x3340 ;  /* 0x0000334000587802 */ /* 0x000fe40000000f00 */
[----:B------:R-:W-:Y:S05]  /*3330*/  CALL.REL.NOINC `($__internal_74_$__cuda_sm70_shflsync_bfly_p) ;  /* 0x0000036000007944 */ /* 0x000fea0003c00000 */
[----:B0-----:R-:W-:Y:S01]  /*3340*/  HFMA2.MMA R96, -RZ, RZ, 0, 1.1920928955078125e-07 ;  /* 0x00000002ff607435 */ /* 0x001fe200000001ff */
[----:B-1----:R-:W-:Y:S02]  /*3350*/  MOV R90, R91 ;  /* 0x0000005b005a7202 */ /* 0x002fe40000000f00 */
[----:B------:R-:W-:Y:S02]  /*3360*/  MOV R91, R176 ;  /* 0x000000b0005b7202 */ /* 0x000fe40000000f00 */
[----:B------:R-:W-:Y:S02]  /*3370*/  MOV R93, 0x1f ;  /* 0x0000001f005d7802 */ /* 0x000fe40000000f00 */
[----:B------:R-:W-:-:S02]  /*3380*/  MOV R98, 0xffffffff ;  /* 0xffffffff00627802 */ /* 0x000fc40000000f00 */
[----:B------:R-:W-:Y:S02]  /*3390*/  MOV R88, 0x33b0 ;  /* 0x000033b000587802 */ /* 0x000fe40000000f00 */
[----:B------:R-:W-:Y:S05]  /*33a0*/  CALL.REL.NOINC `($__internal_74_$__cuda_sm70_shflsync_bfly_p) ;  /* 0x000002f000007944 */ /* 0x000fea0003c00000 */
[----:B------:R-:W-:Y:S01]  /*33b0*/  FADD.FTZ R175, R90, R175 ;  /* 0x000000af5aaf7221 */ /* 0x000fe20000010000 */
[----:B0-----:R-:W-:Y:S01]  /*33c0*/  HFMA2.MMA R96, -RZ, RZ, 0, 2.384185791015625e-07 ;  /* 0x00000004ff607435 */ /* 0x001fe200000001ff */
[----:B-1----:R-:W-:Y:S01]  /*33d0*/  FADD.FTZ R176, R176, R91 ;  /* 0x0000005bb0b07221 */ /* 0x002fe20000010000 */
[----:B------:R-:W-:Y:S02]  /*33e0*/  MOV R93, 0x1f ;  /* 0x0000001f005d7802 */ /* 0x000fe40000000f00 */
[----:B------:R-:W-:Y:S02]  /*33f0*/  MOV R98, 0xffffffff ;  /* 0xffffffff00627802 */ /* 0x000fe40000000f00 */
[----:B------:R-:W-:Y:S02]  /*3400*/  MOV R91, R175 ;  /* 0x000000af005b7202 */ /* 0x000fe40000000f00 */
[----:B------:R-:W-:Y:S02]  /*3410*/  MOV R88, 0x3430 ;  /* 0x0000343000587802 */ /* 0x000fe40000000f00 */
[----:B------:R-:W-:Y:S05]  /*3420*/  CALL.REL.NOINC `($__internal_74_$__cuda_sm70_shflsync_bfly_p) ;  /* 0x0000027000007944 */ /* 0x000fea0003c00000 */
[----:B0-----:R-:W-:Y:S01]  /*3430*/  HFMA2.MMA R96, -RZ, RZ, 0, 2.384185791015625e-07 ;  /* 0x00000004ff607435 */ /* 0x001fe200000001ff */
[----:B-1----:R-:W-:-:S02]  /*3440*/  MOV R90, R91 ;  /* 0x0000005b005a7202 */ /* 0x002fc40000000f00 */
[----:B------:R-:W-:Y:S02]  /*3450*/  MOV R91, R176 ;  /* 0x000000b0005b7202 */ /* 0x000fe40000000f00 */
[----:B------:R-:W-:Y:S02]  /*3460*/  MOV R93, 0x1f ;  /* 0x0000001f005d7802 */ /* 0x000fe40000000f00 */
[----:B------:R-:W-:Y:S02]  /*3470*/  MOV R98, 0xffffffff ;  /* 0xffffffff00627802 */ /* 0x000fe40000000f00 */
[----:B------:R-:W-:Y:S02]  /*3480*/  MOV R88, 0x34a0 ;  /* 0x000034a000587802 */ /* 0x000fe40000000f00 */
[----:B------:R-:W-:Y:S05]  /*3490*/  CALL.REL.NOINC `($__internal_74_$__cuda_sm70_shflsync_bfly_p) ;  /* 0x0000020000007944 */ /* 0x000fea0003c00000 */
[----:B------:R-:W-:Y:S01]  /*34a0*/  FADD.FTZ R175, R90, R175 ;  /* 0x000000af5aaf7221 */ /* 0x000fe20000010000 */
[----:B0-----:R-:W-:Y:S01]  /*34b0*/  HFMA2.MMA R96, -RZ, RZ, 0, 4.76837158203125e-07 ;  /* 0x00000008ff607435 */ /* 0x001fe200000001ff */
[----:B-1----:R-:W-:Y:S01]  /*34c0*/  FADD.FTZ R94, R176, R91 ;  /* 0x0000005bb05e7221 */ /* 0x002fe20000010000 */
[----:B------:R-:W-:Y:S02]  /*34d0*/  MOV R93, 0x1f ;  /* 0x0000001f005d7802 */ /* 0x000fe40000000f00 */
[----:B------:R-:W-:-:S02]  /*34e0*/  MOV R98, 0xffffffff ;  /* 0xffffffff00627802 */ /* 0x000fc40000000f00 */
[----:B------:R-:W-:Y:S02]  /*34f0*/  MOV R91, R175 ;  /* 0x000000af005b7202 */ /* 0x000fe40000000f00 */
[----:B------:R-:W-:Y:S02]  /*3500*/  MOV R88, 0x3520 ;  /* 0x0000352000587802 */ /* 0x000fe40000000f00 */
[----:B------:R-:W-:Y:S05]  /*3510*/  CALL.REL.NOINC `($__internal_74_$__cuda_sm70_shflsync_bfly_p) ;  /* 0x0000018000007944 */ /* 0x000fea0003c00000 */
[----:B0-----:R-:W-:Y:S01]  /*3520*/  HFMA2.MMA R96, -RZ, RZ, 0, 4.76837158203125e-07 ;  /* 0x00000008ff607435 */ /* 0x001fe200000001ff */
[----:B-1----:R-:W-:Y:S02]  /*3530*/  MOV R90, R91 ;  /* 0x0000005b005a7202 */ /* 0x002fe40000000f00 */
[----:B------:R-:W-:Y:S02]  /*3540*/  MOV R91, R94 ;  /* 0x0000005e005b7202 */ /* 0x000fe40000000f00 */
[----:B------:R-:W-:Y:S02]  /*3550*/  MOV R93, 0x1f ;  /* 0x0000001f005d7802 */ /* 0x000fe40000000f00 */
[----:B------:R-:W-:Y:S02]  /*3560*/  MOV R98, 0xffffffff ;  /* 0xffffffff00627802 */ /* 0x000fe40000000f00 */
[----:B------:R-:W-:-:S02]  /*3570*/  MOV R88, 0x3590 ;  /* 0x0000359000587802 */ /* 0x000fc40000000f00 */
[----:B------:R-:W-:Y:S05]  /*3580*/  CALL.REL.NOINC `($__internal_74_$__cuda_sm70_shflsync_bfly_p) ;  /* 0x0000011000007944 */ /* 0x000fea0003c00000 */
[----:B------:R-:W-:Y:S01]  /*3590*/  FADD.FTZ R92, R90, R175 ;  /* 0x000000af5a5c7221 */ /* 0x000fe20000010000 */
[----:B0-----:R-:W-:Y:S01]  /*35a0*/  HFMA2.MMA R96, -RZ, RZ, 0, 9.5367431640625e-07 ;  /* 0x00000010ff607435 */ /* 0x001fe200000001ff */
[----:B-1----:R-:W-:Y:S01]  /*35b0*/  FADD.FTZ R94, R94, R91 ;  /* 0x0000005b5e5e7221 */ /* 0x002fe20000010000 */
[----:B------:R-:W-:-:S02]  /*35c0*/  MOV R93, 0x1f ;  /* 0x0000001f005d7802 */ /* 0x000fc40000000f00 */
[----:B------:R-:W-:Y:S02]  /*35d0*/  MOV R98, 0xffffffff ;  /* 0xffffffff00627802 */ /* 0x000fe40000000f00 */
[----:B------:R-:W-:Y:S02]  /*35e0*/  MOV R91, R92 ;  /* 0x0000005c005b7202 */ /* 0x000fe40000000f00 */
[----:B------:R-:W-:Y:S02]  /*35f0*/  MOV R88, 0x3610 ;  /* 0x0000361000587802 */ /* 0x000fe40000000f00 */
[----:B------:R-:W-:Y:S05]  /*3600*/  CALL.REL.NOINC `($__internal_74_$__cuda_sm70_shflsync_bfly_p) ;  /* 0x0000009000007944 */ /* 0x000fea0003c00000 */
[----:B0-----:R-:W-:Y:S01]  /*3610*/  HFMA2.MMA R96, -RZ, RZ, 0, 9.5367431640625e-07 ;  /* 0x00000010ff607435 */ /* 0x001fe200000001ff */
[----:B-1----:R-:W-:Y:S02]  /*3620*/  MOV R95, R91 ;  /* 0x0000005b005f7202 */ /* 0x002fe40000000f00 */
[----:B------:R-:W-:Y:S02]  /*3630*/  MOV R91, R94 ;  /* 0x0000005e005b7202 */ /* 0x000fe40000000f00 */
[----:B------:R-:W-:Y:S02]  /*3640*/  MOV R93, 0x1f ;  /* 0x0000001f005d7802 */ /* 0x000fe40000000f00 */
[----:B------:R-:W-:-:S02]  /*3650*/  MOV R98, 0xffffffff ;  /* 0xffffffff00627802 */ /* 0x000fc40000000f00 */
[----:B------:R-:W-:Y:S02]  /*3660*/  MOV R88, 0x3680 ;  /* 0x0000368000587802 */ /* 0x000fe40000000f00 */
[----:B------:R-:W-:Y:S05]  /*3670*/  CALL.REL.NOINC `($__internal_74_$__cuda_sm70_shflsync_bfly_p) ;  /* 0x0000002000007944 */ /* 0x000fea0003c00000 */
[----:B-1----:R-:W-:Y:S01]  /*3680*/  MOV R89, R91 ;  /* 0x0000005b00597202 */ /* 0x002fe20000000f00 */
[----:B0-----:R-:W-:Y:S05]  /*3690*/  BRA `(.L_x_1325) ;  /* 0xffffdfa000007947 */ /* 0x001fea000383ffff */
        .weak           $__internal_74_$__cuda_sm70_shflsync_bfly_p
        .type           $__internal_74_$__cuda_sm70_shflsync_bfly_p,@function
        .size           $__internal_74_$__cuda_sm70_shflsync_bfly_p,(.L_x_2311 - $__internal_74_$__cuda_sm70_shflsync_bfly_p)
$__internal_74_$__cuda_sm70_shflsync_bfly_p:
[----:B------:R-:W-:Y:S01]  /*36a0*/  HFMA2.MMA R89, -RZ, RZ, 0, 0 ;  /* 0x00000000ff597435 */ /* 0x000fe200000001ff */
[----:B------:R-:W-:Y:S04]  /*36b0*/  WARPSYNC R98 ;  /* 0x0000006200007348 */ /* 0x000fe80003800000 */
[----:B------:R0:W1:Y:S01]  /*36c0*/  SHFL.BFLY PT, R91, R91, R96, R93 ;  /* 0x0c0000605b5b7389 */ /* 0x00006200000e005d */
[----:B------:R-:W-:Y:S05]  /*36d0*/  RET.REL.NODEC R88 `(_ZN10layer_norm31ln_parallel_residual_bwd_kernelINS_13Kernel_traitsI6__halfS2_fS2_fjLj768ELj1ELj4ELj1ELj16ENS_18Kernel_traits_baseILj768ES2_S2_fS2_fjLj128EEEEELb0ELb1ELb0EEEvNS_9BwdParamsE) ;  /* 0xffffc92058007950 */ /* 0x000fea0003c3ffff */
.L_x_1326:
        /* <DEDUP_REMOVED lines=10> */
.L_x_2311:


//--------------------- .text._ZN10layer_norm31ln_parallel_residual_bwd_kernelINS_13Kernel_traitsI6__halfS2_fS2_fjLj768ELj1ELj4ELj1ELj16ENS_18Kernel_traits_baseILj768ES2_S2_fS2_fjLj128EEEEELb0ELb1ELb1EEEvNS_9BwdParamsE --------------------------
	.section	.text._ZN10layer_norm31ln_parallel_residual_bwd_kernelINS_13Kernel_traitsI6__halfS2_fS2_fjLj768ELj1ELj4ELj1ELj16ENS_18Kernel_traits_baseILj768ES2_S2_fS2_fjLj128EEEEELb0ELb1ELb1EEEvNS_9BwdParamsE,"ax",@progbits
	.sectioninfo	@"SHI_REGISTERS=215"
	.align	128
        .global         _ZN10layer_norm31ln_parallel_residual_bwd_kernelINS_13Kernel_traitsI6__halfS2_fS2_fjLj768ELj1ELj4ELj1ELj16ENS_18Kernel_traits_baseILj768ES2_S2_fS2_fjLj128EEEEELb0ELb1ELb1EEEvNS_9BwdParamsE
        .type           _ZN10layer_norm31ln_parallel_residual_bwd_kernelINS_13Kernel_traitsI6__halfS2_fS2_fjLj768ELj1ELj4ELj1ELj16ENS_18Kernel_traits_baseILj768ES2_S2_fS2_fjLj128EEEEELb0ELb1ELb1EEEvNS_9BwdParamsE,@function
        .size           _ZN10layer_norm31ln_parallel_residual_bwd_kernelINS_13Kernel_traitsI6__halfS2_fS2_fjLj768ELj1ELj4ELj1ELj16ENS_18Kernel_traits_baseILj768ES2_S2_fS2_fjLj128EEEEELb0ELb1ELb1EEEvNS_9BwdParamsE,(.L_x_2312 - _ZN10layer_norm31ln_parallel_residual_bwd_kernelINS_13Kernel_traitsI6__halfS2_fS2_fjLj768ELj1ELj4ELj1ELj16ENS_18Kernel_traits_baseILj768ES2_S2_fS2_fjLj128EEEEELb0ELb1ELb1EEEvNS_9BwdParamsE)
        .other          _ZN10layer_norm31ln_parallel_residual_bwd_kernelINS_13Kernel_traitsI6__halfS2_fS2_fjLj768ELj1ELj4ELj1ELj16ENS_18Kernel_traits_baseILj768ES2_S2_fS2_fjLj128EEEEELb0ELb1ELb1EEEvNS_9BwdParamsE,@"STO_CUDA_ENTRY STV_DEFAULT"
_ZN10layer_norm31ln_parallel_residual_bwd_kernelINS_13Kernel_traitsI6__halfS2_fS2_fjLj768ELj1ELj4ELj1ELj16ENS_18Kernel_traits_baseILj768ES2_S2_fS2_fjLj128EEEEELb0ELb1ELb1EEEvNS_9BwdParamsE:
.text._ZN10layer_norm31ln_parallel_residual_bwd_kernelINS_13Kernel_traitsI6__halfS2_fS2_fjLj768ELj1ELj4ELj1ELj16ENS_18Kernel_traits_baseILj768ES2_S2_fS2_fjLj128EEEEELb0ELb1ELb1EEEvNS_9BwdParamsE:
        /* <DEDUP_REMOVED lines=34> */
.L_x_1328:
        /* <DEDUP_REMOVED lines=60> */
.L_x_1334:
[----:B------:R-:W-:Y:S01]  /*05e0*/  IMAD R2, R121, c[0x0][0x168], RZ ;  /* 0x00005a0079027a24 */ /* 0x000fe200078e02ff */
[----:B------:R-:W-:Y:S02]  /*05f0*/  MOV R74, 0x4 ;  /* 0x00000004004a7802 */ /* 0x000fe40000000f00 */
[----:B------:R-:W-:-:S02]  /*0600*/  LOP3.LUT R41, R84, 0x1f, RZ, 0xc0, !PT ;  /* 0x0000001f54297812 */ /* 0x000fc400078ec0ff */
[----:B------:R-:W-:Y:S02]  /*0610*/  SHF.R.S32.HI R3, RZ, 0x1f, R2 ;  /* 0x0000001fff037819 */ /* 0x000fe40000011402 */
[----:B------:R-:W-:Y:S02]  /*0620*/  MOV R163, 0x20 ;  /* 0x0000002000a37802 */ /* 0x000fe40000000f00 */
[----:B------:R-:W-:Y:S01]  /*0630*/  LEA.HI R148, R3, R2, RZ, 0x3 ;  /* 0x0000000203947211 */ /* 0x000fe200078f18ff */
[----:B------:R-:W-:Y:S01]  /*0640*/  IMAD.WIDE R2, R121, R74, c[0x0][0x1a0] ;  /* 0x0000680079027625 */ /* 0x000fe200078e024a */
[----:B------:R-:W-:Y:S02]  /*0650*/  MOV R69, 0x10 ;  /* 0x0000001000457802 */ /* 0x000fe40000000f00 */
[----:B------:R-:W-:Y:S02]  /*0660*/  LEA.HI.SX32 R148, R148, R41, 0x1d ;  /* 0x0000002994947211 */ /* 0x000fe400078feaff */
[----:B------:R0:W2:Y:S03]  /*0670*/  LDG.E R160, [R2.64] ;  /* 0x0000000402a07981 */ /* 0x0000a6000c1e1900 */
[----:B------:R-:W-:-:S04]  /*0680*/  IMAD.WIDE.U32 R44, R148, R69, c[0x0][0x208] ;  /* 0x00008200942c7625 */ /* 0x000fc800078e0045 */
[CC--:B------:R-:W-:Y:S01]  /*0690*/  IMAD.WIDE.U32 R72, R148.reuse, R163.reuse, c[0x0][0x188] ;  /* 0x0000620094487625 */ /* 0x0c0fe200078e00a3 */
[C---:B------:R-:W-:Y:S01]  /*06a0*/  IADD3 R158, R148.reuse, 0x40, RZ ;  /* 0x00000040949e7810 */ /* 0x040fe20007ffe0ff */
[----:B------:R-:W3:Y:S01]  /*06b0*/  LDG.E.128 R44, [R44.64] ;  /* 0x000000042c2c7981 */ /* 0x000ee2000c1e1d00 */
[C---:B------:R-:W-:Y:S01]  /*06c0*/  IADD3 R150, R148.reuse, 0x20, RZ ;  /* 0x0000002094967810 */ /* 0x040fe20007ffe0ff */
        /* <DEDUP_REMOVED lines=27> */
[----:B--2---:R-:W-:Y:S01]  /*0880*/  FSEL R158, R160, RZ, !P0 ;  /* 0x000000ffa09e7208 */ /* 0x004fe20004000000 */
[----:B---3--:R-:W-:-:S04]  /*0890*/  HADD2.F32 R152, -RZ, R44.H0_H0 ;  /* 0x2000002cff987230 */ /* 0x008fc80000004100 */
[C---:B----4-:R-:W-:Y:S01]  /*08a0*/  FADD.FTZ R160, -R158.reuse, R41 ;  /* 0x000000299ea07221 */ /* 0x050fe20000010100 */
[----:B------:R-:W-:Y:S01]  /*08b0*/  HADD2.F32 R3, -RZ, R44.H1_H1 ;  /* 0x3000002cff037230 */ /* 0x000fe20000004100 */
[C---:B------:R-:W-:Y:S02]  /*08c0*/  FADD.FTZ R40, -R158.reuse, R40 ;  /* 0x000000289e287221 */ /* 0x040fe40000010100 */
[----:B------:R-:W-:Y:S02]  /*08d0*/  FADD.FTZ R164, -R158, R43 ;  /* 0x0000002b9ea47221 */ /* 0x000fe40000010100 */
[----:B------:R-:W-:Y:S02]  /*08e0*/  FMUL.FTZ R41, R151, R160 ;  /* 0x000000a097297220 */ /* 0x000fe40000410000 */
[----:B------:R-:W-:Y:S02]  /*08f0*/  FMUL.FTZ R43, R123, R152 ;  /* 0x000000987b2b7220 */ /* 0x000fe40000410000 */
[----:B------:R-:W-:Y:S01]  /*0900*/  FMUL.FTZ R40, R151, R40 ;  /* 0x0000002897287220 */ /* 0x000fe20000410000 */
[----:B0-----:R-:W-:Y:S01]  /*0910*/  HADD2.F32 R154, -RZ, R45.H0_H0 ;  /* 0x2000002dff9a7230 */ /* 0x001fe20000004100 */
[----:B------:R-:W-:-:S02]  /*0920*/  FADD.FTZ R120, R3, R120 ;  /* 0x0000007803787221 */ /* 0x000fc40000010000 */
[-C--:B------:R-:W-:Y:S02]  /*0930*/  FFMA.FTZ R122, R41, R3.reuse, R122 ;  /* 0x00000003297a7223 */ /* 0x080fe4000001007a */
[----:B------:R-:W-:Y:S02]  /*0940*/  FMUL.FTZ R44, R124, R3 ;  /* 0x000000037c2c7220 */ /* 0x000fe40000410000 */
[C---:B------:R-:W-:Y:S02]  /*0950*/  FADD.FTZ R202, -R158.reuse, R66 ;  /* 0x000000429eca7221 */ /* 0x040fe40000010100 */
[----:B------:R-:W-:Y:S02]  /*0960*/  FADD.FTZ R3, RZ, R43 ;  /* 0x0000002bff037221 */ /* 0x000fe40000010000 */
[----:B------:R-:W-:Y:S02]  /*0970*/  FADD.FTZ R42, -R158, R42 ;  /* 0x0000002a9e2a7221 */ /* 0x000fe40000010100 */
[----:B------:R-:W-:Y:S01]  /*0980*/  FFMA.FTZ R66, R40, R43, RZ ;  /* 0x0000002b28427223 */ /* 0x000fe200000100ff */
[----:B------:R-:W-:-:S02]  /*0990*/  HADD2.F32 R153, -RZ, R45.H1_H1 ;  /* 0x3000002dff997230 */ /* 0x000fc40000004100 */
[--C-:B------:R-:W-:Y:S02]  /*09a0*/  HADD2.F32 R170, -RZ, R47.reuse.H0_H0 ;  /* 0x2000002fffaa7230 */ /* 0x100fe40000004100 */
[----:B-1----:R-:W-:Y:S01]  /*09b0*/  HADD2.F32 R157, -RZ, R47.H1_H1 ;  /* 0x3000002fff9d7230 */ /* 0x002fe20000004100 */
[----:B------:R-:W-:Y:S01]  /*09c0*/  FMUL.FTZ R47, R125, R154 ;  /* 0x0000009a7d2f7220 */ /* 0x000fe20000410000 */
[--C-:B------:R-:W-:Y:S02]  /*09d0*/  HADD2.F32 R198, -RZ, R68.reuse.H0_H0 ;  /* 0x20000044ffc67230 */ /* 0x100fe40000004100 */
[----:B------:R-:W-:Y:S01]  /*09e0*/  HADD2.F32 R169, -RZ, R68.H1_H1 ;  /* 0x30000044ffa97230 */ /* 0x000fe20000004100 */
[----:B------:R-:W-:Y:S02]  /*09f0*/  FADD.FTZ R68, R3, R44 ;  /* 0x0000002c03447221 */ /* 0x000fe40000010000 */
[----:B------:R-:W-:Y:S02]  /*0a00*/  FMUL.FTZ R42, R151, R42 ;  /* 0x0000002a972a7220 */ /* 0x000fe40000410000 */
[----:B------:R-:W-:Y:S01]  /*0a10*/  FFMA.FTZ R66, R41, R44, R66 ;  /* 0x0000002c29427223 */ /* 0x000fe20000010042 */
[--C-:B------:R-:W-:Y:S01]  /*0a20*/  HADD2.F32 R156, -RZ, R46.reuse.H0_H0 ;  /* 0x2000002eff9c7230 */ /* 0x100fe20000004100 */
[----:B------:R-:W-:Y:S01]  /*0a30*/  FADD.FTZ R3, R68, R47 ;  /* 0x0000002f44037221 */ /* 0x000fe20000010000 */
[----:B------:R-:W-:Y:S01]  /*0a40*/  HADD2.F32 R155, -RZ, R46.H1_H1 ;  /* 0x3000002eff9b7230 */ /* 0x000fe20000004100 */
        /* <DEDUP_REMOVED lines=10> */
[--C-:B------:R-:W-:Y:S01]  /*0af0*/  HADD2.F32 R208, -RZ, R70.reuse.H0_H0 ;  /* 0x20000046ffd07230 */ /* 0x100fe20000004100 */
[----:B------:R-:W-:Y:S01]  /*0b00*/  FADD.FTZ R178, -R158, R53 ;  /* 0x000000359eb27221 */ /* 0x000fe20000010100 */
[----:B------:R-:W-:Y:S01]  /*0b10*/  HADD2.F32 R175, -RZ, R70.H1_H1 ;  /* 0x30000046ffaf7230 */ /* 0x000fe20000004100 */
[----:B------:R-:W-:Y:S02]  /*0b20*/  FMUL.FTZ R53, R128, R155 ;  /* 0x0000009b80357220 */ /* 0x000fe40000410000 */
[----:B------:R-:W-:-:S02]  /*0b30*/  FADD.FTZ R70, R3, R50 ;  /* 0x0000003203467221 */ /* 0x000fc40000010000 */
[----:B------:R-:W-:Y:S02]  /*0b40*/  FMUL.FTZ R48, R151, R166 ;  /* 0x000000a697307220 */ /* 0x000fe40000410000 */
[----:B------:R-:W-:Y:S01]  /*0b50*/  FFMA.FTZ R3, R49, R50, R68 ;  /* 0x0000003231037223 */ /* 0x000fe20000010044 */
[--C-:B------:R-:W-:Y:S01]  /*0b60*/  HADD2.F32 R171, -RZ, R69.reuse.H0_H0 ;  /* 0x20000045ffab7230 */ /* 0x100fe20000004100 */
[C---:B------:R-:W-:Y:S01]  /*0b70*/  FADD.FTZ R174, -R158.reuse, R52 ;  /* 0x000000349eae7221 */ /* 0x040fe20000010100 */
[----:B------:R-:W-:Y:S01]  /*0b80*/  HADD2.F32 R173, -RZ, R69.H1_H1 ;  /* 0x30000045ffad7230 */ /* 0x000fe20000004100 */
[----:B------:R-:W-:Y:S02]  /*0b90*/  FADD.FTZ R172, -R158, R51 ;  /* 0x000000339eac7221 */ /* 0x000fe40000010100 */
[----:B------:R-:W-:Y:S02]  /*0ba0*/  FMUL.FTZ R52, R129, R170 ;  /* 0x000000aa81347220 */ /* 0x000fe40000410000 */
[----:B------:R-:W-:-:S02]  /*0bb0*/  FADD.FTZ R69, R70, R53 ;  /* 0x0000003546457221 */ /* 0x000fc40000010000 */
[----:B------:R-:W-:Y:S02]  /*0bc0*/  FMUL.FTZ R51, R151, R168 ;  /* 0x000000a897337220 */ /* 0x000fe40000410000 */
[----:B------:R-:W-:Y:S01]  /*0bd0*/  FFMA.FTZ R3, R48, R53, R3 ;  /* 0x0000003530037223 */ /* 0x000fe20000010003 */
[----:B------:R-:W-:Y:S01]  /*0be0*/  HADD2.F32 R176, -RZ, R56.H0_H0 ;  /* 0x20000038ffb07230 */ /* 0x000fe20000004100 */
        /* <DEDUP_REMOVED lines=17> */
[----:B------:R-:W-:Y:S01]  /*0d00*/  HADD2.F32 R159, -RZ, R56.H1_H1 ;  /* 0x30000038ff9f7230 */ /* 0x000fe20000004100 */
[----:B------:R-:W-:Y:S01]  /*0d10*/  FADD.FTZ R70, R75, R54 ;  /* 0x000000364b467221 */ /* 0x000fe20000010000 */
[--C-:B------:R-:W-:Y:S02]  /*0d20*/  HADD2.F32 R192, -RZ, R59.reuse.H0_H0 ;  /* 0x2000003bffc07230 */ /* 0x100fe40000004100 */
[----:B------:R-:W-:Y:S01]  /*0d30*/  HADD2.F32 R167, -RZ, R59.H1_H1 ;  /* 0x3000003bffa77230 */ /* 0x000fe20000004100 */
[----:B------:R-:W-:Y:S02]  /*0d40*/  FMUL.FTZ R59, R131, R176 ;  /* 0x000000b0833b7220 */ /* 0x000fe40000410000 */
[----:B------:R-:W-:Y:S02]  /*0d50*/  FMUL.FTZ R56, R151, R174 ;  /* 0x000000ae97387220 */ /* 0x000fe40000410000 */
[----:B------:R-:W-:Y:S01]  /*0d60*/  FFMA.FTZ R72, R55, R54, R3 ;  /* 0x0000003637487223 */ /* 0x000fe20000010003 */
[--C-:B------:R-:W-:Y:S01]  /*0d70*/  HADD2.F32 R161, -RZ, R57.reuse.H0_H0 ;  /* 0x20000039ffa17230 */ /* 0x100fe20000004100 */
[----:B------:R-:W-:Y:S01]  /*0d80*/  FMUL.FTZ R60, R132, R159 ;  /* 0x0000009f843c7220 */ /* 0x000fe20000410000 */
[----:B------:R-:W-:Y:S01]  /*0d90*/  HADD2.F32 R163, -RZ, R57.H1_H1 ;  /* 0x30000039ffa37230 */ /* 0x000fe20000004100 */
[----:B------:R-:W-:-:S02]  /*0da0*/  FADD.FTZ R3, R70, R59 ;  /* 0x0000003b46037221 */ /* 0x000fc40000010000 */
[----:B------:R-:W-:Y:S02]  /*0db0*/  FMUL.FTZ R57, R151, R178 ;  /* 0x000000b297397220 */ /* 0x000fe40000410000 */
[----:B------:R-:W-:Y:S01]  /*0dc0*/  FFMA.FTZ R70, R56, R59, R72 ;  /* 0x0000003b38467223 */ /* 0x000fe20000010048 */
[--C-:B------:R-:W-:Y:S01]  /*0dd0*/  HADD2.F32 R186, -RZ, R58.reuse.H0_H0 ;  /* 0x2000003affba7230 */ /* 0x100fe20000004100 */
[----:B------:R-:W-:Y:S01]  /*0de0*/  FMUL.FTZ R63, R133, R161 ;  /* 0x000000a1853f7220 */ /* 0x000fe20000410000 */
[----:B------:R-:W-:Y:S01]  /*0df0*/  HADD2.F32 R165, -RZ, R58.H1_H1 ;  /* 0x3000003affa57230 */ /* 0x000fe20000004100 */
        /* <DEDUP_REMOVED lines=61> */
[----:B------:R-:W-:Y:S01]  /*11d0*/  HADD2.F32 R2, -RZ, R71.H0_H0 ;  /* 0x20000047ff027230 */ /* 0x000fe20000004100 */
[----:B------:R-:W-:Y:S02]  /*11e0*/  FMUL.FTZ R210, R151, R210 ;  /* 0x000000d297d27220 */ /* 0x000fe40000410000 */
[----:B------:R-:W-:-:S02]  /*11f0*/  FMUL.FTZ R156, R144, R175 ;  /* 0x000000af909c7220 */ /* 0x000fc40000410000 */
[----:B------:R-:W-:Y:S02]  /*1200*/  FADD.FTZ R161, R161, R152 ;  /* 0x00000098a1a17221 */ /* 0x000fe40000010000 */
[----:B------:R-:W-:Y:S01]  /*1210*/  FFMA.FTZ R3, R163, R152, R3 ;  /* 0x00000098a3037223 */ /* 0x000fe20000010003 */
[----:B------:R-:W-:Y:S01]  /*1220*/  HADD2.F32 R71, -RZ, R71.H1_H1 ;  /* 0x30000047ff477230 */ /* 0x000fe20000004100 */
        /* <DEDUP_REMOVED lines=40> */
.L_x_1335:
        /* <DEDUP_REMOVED lines=18> */
.L_x_1336:
        /* <DEDUP_REMOVED lines=15> */
[----:B------:R-:W-:Y:S01]  /*16c0*/  LOP3.LUT R167, R84, 0x1f, RZ, 0xc0, !PT ;  /* 0x0000001f54a77812 */ /* 0x000fe200078ec0ff */
[-CC-:B------:R-:W-:Y:S01]  /*16d0*/  FFMA.FTZ R42, R42, R158.reuse, R165.reuse ;  /* 0x0000009e2a2a7223 */ /* 0x180fe200000100a5 */
[----:B------:R-:W-:Y:S01]  /*16e0*/  ISETP.NE.AND.EX P1, PT, RZ, c[0x0][0x254], PT, P1 ;  /* 0x00009500ff007a0c */ /* 0x000fe20003f25310 */
        /* <DEDUP_REMOVED lines=52> */
[----:B------:R-:W-:Y:S01]  /*1a30*/  F2FP.PACK_AB R48, R54, R57 ;  /* 0x000000393630723e */ /* 0x000fe200000000ff */
        /* <DEDUP_REMOVED lines=8> */
[----:B------:R-:W-:Y:S01]  /*1ac0*/  FADD.FTZ R166, R65, -R2 ;  /* 0x8000000241a67221 */ /* 0x000fe20000010000 */
[----:B------:R-:W-:Y:S01]  /*1ad0*/  SEL R46, R63, R34, P3 ;  /* 0x000000223f2e7207 */ /* 0x000fe20001800000 */
[----:B------:R-:W-:Y:S01]  /*1ae0*/  FADD.FTZ R66, R66, -R67 ;  /* 0x8000004342427221 */ /* 0x000fe20000010000 */
[-C--:B------:R-:W-:Y:S01]  /*1af0*/  F2FP.PACK_AB R51, R154, R63.reuse ;  /* 0x0000003f9a33723e */ /* 0x080fe200000000ff */
[----:B------:R-:W-:Y:S01]  /*1b00*/  FADD.FTZ R68, R68, -R73 ;  /* 0x8000004944447221 */ /* 0x000fe20000010000 */
[----:B------:R-:W-:Y:S01]  /*1b10*/  @P1 F2FP.PACK_AB R63, RZ, R63 ;  /* 0x0000003fff3f123e */ /* 0x000fe200000000ff */
[----:B------:R-:W-:Y:S01]  /*1b20*/  FADD.FTZ R168, R69, -R168 ;  /* 0x800000a845a87221 */ /* 0x000fe20000010000 */
[----:B------:R-:W-:Y:S01]  /*1b30*/  @P1 F2FP.PACK_AB R61, RZ, R61 ;  /* 0x0000003dff3d123e */ /* 0x000fe200000000ff */
[----:B------:R-:W-:Y:S01]  /*1b40*/  FADD.FTZ R156, R156, -R71 ;  /* 0x800000479c9c7221 */ /* 0x000fe20000010000 */
[----:B------:R-:W-:Y:S01]  /*1b50*/  @P1 F2FP.PACK_AB R59, RZ, R59 ;  /* 0x0000003bff3b123e */ /* 0x000fe200000000ff */
[C---:B------:R-:W-:Y:S01]  /*1b60*/  FMUL.FTZ R65, R151.reuse, R158 ;  /* 0x0000009e97417220 */ /* 0x040fe20000410000 */
[----:B------:R-:W-:Y:S01]  /*1b70*/  @P1 F2FP.PACK_AB R57, RZ, R57 ;  /* 0x00000039ff39123e */ /* 0x000fe200000000ff */
        /* <DEDUP_REMOVED lines=9> */
[----:B------:R-:W-:Y:S01]  /*1c10*/  @P1 F2FP.PACK_AB R154, RZ, R154 ;  /* 0x0000009aff9a123e */ /* 0x000fe200000000ff */
[C---:B------:R-:W-:Y:S01]  /*1c20*/  FMUL.FTZ R71, R151.reuse, R68 ;  /* 0x0000004497477220 */ /* 0x040fe20000410000 */
[----:B------:R-:W-:Y:S01]  /*1c30*/  @P1 F2FP.PACK_AB R58, RZ, R58 ;  /* 0x0000003aff3a123e */ /* 0x000fe200000000ff */
[----:B------:R-:W-:Y:S01]  /*1c40*/  FMUL.FTZ R168, R151, R168 ;  /* 0x000000a897a87220 */ /* 0x000fe20000410000 */
[----:B------:R-:W-:Y:S01]  /*1c50*/  @P1 F2FP.PACK_AB R56, RZ, R56 ;  /* 0x00000038ff38123e */ /* 0x000fe200000000ff */
[----:B------:R-:W-:Y:S01]  /*1c60*/  @P0 IMAD.WIDE.U32 R52, R148, R53, c[0x0][0x258] ;  /* 0x0000960094340625 */ /* 0x000fe200078e0035 */
[----:B------:R-:W-:-:S02]  /*1c70*/  @P1 F2FP.PACK_AB R54, RZ, R54 ;  /* 0x00000036ff36123e */ /* 0x000fc400000000ff */
        /* <DEDUP_REMOVED lines=31> */
[----:B--2---:R-:W-:Y:S01]  /*1e70*/  F2FP.PACK_AB R51, R168, R71 ;  /* 0x00000047a833723e */ /* 0x004fe200000000ff */
[----:B------:R-:W-:Y:S01]  /*1e80*/  @P1 IMAD.WIDE.U32 R2, R148, R157, c[0x0][0x250] ;  /* 0x0000940094021625 */ /* 0x000fe200078e009d */
[----:B------:R-:W-:-:S02]  /*1e90*/  F2FP.PACK_AB R50, R66, R69 ;  /* 0x000000454232723e */ /* 0x000fc400000000ff */
[----:B------:R-:W-:Y:S01]  /*1ea0*/  F2FP.PACK_AB R49, R64, R67 ;  /* 0x000000434031723e */ /* 0x000fe200000000ff */
[C---:B------:R-:W-:Y:S01]  /*1eb0*/  FMUL.FTZ R73, R151.reuse, R70 ;  /* 0x0000004697497220 */ /* 0x040fe20000410000 */
[C---:B------:R-:W-:Y:S01]  /*1ec0*/  F2FP.PACK_AB R48, R60.reuse, R65 ;  /* 0x000000413c30723e */ /* 0x040fe200000000ff */
        /* <DEDUP_REMOVED lines=49> */
[----:B------:R-:W-:Y:S01]  /*21e0*/  F2FP.PACK_AB R43, R172, R155 ;  /* 0x0000009bac2b723e */ /* 0x000fe200000000ff */
[----:B------:R0:W-:Y:S01]  /*21f0*/  @P1 STG.E.128 [R150.64], R36 ;  /* 0x0000002496001986 */ /* 0x0001e2000c101d04 */
[----:B------:R-:W-:Y:S01]  /*2200*/  SEL R32, R153, R32, P3 ;  /* 0x0000002099207207 */ /* 0x000fe20001800000 */
[----:B------:R-:W-:Y:S01]  /*2210*/  IMAD.WIDE.U32 R44, R44, R157, c[0x0][0x248] ;  /* 0x000092002c2c7625 */ /* 0x000fe200078e009d */
[----:B------:R-:W-:-:S02]  /*2220*/  F2FP.PACK_AB R42, R156, R153 ;  /* 0x000000999c2a723e */ /* 0x000fc400000000ff */
[----:B------:R-:W-:Y:S02]  /*2230*/  F2FP.PACK_AB R41, R170, R75 ;  /* 0x0000004baa29723e */ /* 0x000fe400000000ff */
[----:B------:R-:W-:Y:S02]  /*2240*/  F2FP.PACK_AB R40, R72, R73 ;  /* 0x000000494828723e */ /* 0x000fe400000000ff */
[----:B------:R-:W-:Y:S02]  /*2250*/  @P1 F2FP.PACK_AB R155, RZ, R155 ;  /* 0x0000009bff9b123e */ /* 0x000fe400000000ff */
[----:B------:R-:W-:Y:S02]  /*2260*/  @P1 F2FP.PACK_AB R153, RZ, R153 ;  /* 0x00000099ff99123e */ /* 0x000fe400000000ff */
[----:B------:R-:W-:Y:S02]  /*2270*/  @P1 F2FP.PACK_AB R75, RZ, R75 ;  /* 0x0000004bff4b123e */ /* 0x000fe400000000ff */
[----:B------:R-:W-:-:S02]  /*2280*/  @P1 F2FP.PACK_AB R73, RZ, R73 ;  /* 0x00000049ff49123e */ /* 0x000fc400000000ff */
[----:B------:R-:W-:Y:S02]  /*2290*/  SEL R29, R72, R29, P3 ;  /* 0x0000001d481d7207 */ /* 0x000fe40001800000 */
[----:B------:R-:W-:Y:S02]  /*22a0*/  SEL R31, R170, R31, P3 ;  /* 0x0000001faa1f7207 */ /* 0x000fe40001800000 */
[----:B------:R-:W-:Y:S02]  /*22b0*/  SEL R33, R156, R33, P3 ;  /* 0x000000219c217207 */ /* 0x000fe40001800000 */
[----:B------:R-:W-:Y:S01]  /*22c0*/  SEL R35, R172, R35, P3 ;  /* 0x00000023ac237207 */ /* 0x000fe20001800000 */
[----:B------:R-:W-:Y:S01]  /*22d0*/  @P0 STG.E.128 [R2.64], R28 ;  /* 0x0000001c02000986 */ /* 0x000fe2000c101d04 */
[----:B------:R-:W-:Y:S02]  /*22e0*/  @P1 IADD3 R148, R148, 0x40, RZ ;  /* 0x0000004094941810 */ /* 0x000fe40007ffe0ff */
[----:B------:R-:W-:Y:S01]  /*22f0*/  @P1 F2FP.PACK_AB R172, RZ, R172 ;  /* 0x000000acffac123e */ /* 0x000fe200000000ff */
[----:B------:R1:W-:Y:S01]  /*2300*/  @P0 STG.E.128 [R2.64+0x10], R32 ;  /* 0x0000102002000986 */ /* 0x0003e2000c101d04 */
[----:B------:R-:W-:-:S02]  /*2310*/  @P1 F2FP.PACK_AB R156, RZ, R156 ;  /* 0x0000009cff9c123e */ /* 0x000fc400000000ff */
[----:B------:R-:W-:Y:S01]  /*2320*/  @P1 F2FP.PACK_AB R170, RZ, R170 ;  /* 0x000000aaffaa123e */ /* 0x000fe200000000ff */
[----:B------:R2:W-:Y:S01]  /*2330*/  STG.E.128 [R44.64], R40 ;  /* 0x000000282c007986 */ /* 0x0005e2000c101d04 */
[----:B------:R-:W-:Y:S02]  /*2340*/  @P1 F2FP.PACK_AB R72, RZ, R72 ;  /* 0x00000048ff48123e */ /* 0x000fe400000000ff */
        /* <DEDUP_REMOVED lines=15> */
.L_x_1333:
[----:B------:R-:W-:Y:S05]  /*2440*/  BSYNC B1 ;  /* 0x0000000000017941 */ /* 0x000fea0003800000 */
.L_x_1330:
        /* <DEDUP_REMOVED lines=46> */
.L_x_1329:
[----:B------:R-:W-:Y:S05]  /*2730*/  BSYNC B0 ;  /* 0x0000000000007941 */ /* 0x000fea0003800000 */
.L_x_1327:
        /* <DEDUP_REMOVED lines=139> */
.L_x_1331:
[----:B------:R-:W-:Y:S01]  /*2ff0*/  HFMA2.MMA R169, -RZ, RZ, 0, 5.9604644775390625e-08 ;  /* 0x00000001ffa97435 */ /* 0x000fe200000001ff */
[----:B------:R-:W-:-:S02]  /*3000*/  MOV R158, R166 ;  /* 0x000000a6009e7202 */ /* 0x000fc40000000f00 */
[----:B------:R-:W-:Y:S02]  /*3010*/  MOV R164, 0x1f ;  /* 0x0000001f00a47802 */ /* 0x000fe40000000f00 */
[----:B------:R-:W-:Y:S02]  /*3020*/  MOV R171, 0xffffffff ;  /* 0xffffffff00ab7802 */ /* 0x000fe40000000f00 */
[----:B------:R-:W-:Y:S02]  /*3030*/  MOV R2, 0x3050 ;  /* 0x0000305000027802 */ /* 0x000fe40000000f00 */
[----:B-----5:R-:W-:Y:S05]  /*3040*/  CALL.REL.NOINC `($__internal_75_$__cuda_sm70_shflsync_bfly_p) ;  /* 0x0000046000007944 */ /* 0x020fea0003c00000 */
[----:B-1----:R-:W-:Y:S01]  /*3050*/  MOV R71, R158 ;  /* 0x0000009e00477202 */ /* 0x002fe20000000f00 */
[----:B0-----:R-:W-:Y:S05]  /*3060*/  BRA `(.L_x_1335) ;  /* 0xffffe44000007947 */ /* 0x001fea000383ffff */
.L_x_1332:
[----:B------:R-:W-:Y:S01]  /*3070*/  HFMA2.MMA R169, -RZ, RZ, 0, 5.9604644775390625e-08 ;  /* 0x00000001ffa97435 */ /* 0x000fe200000001ff */
[----:B------:R-:W-:Y:S02]  /*3080*/  MOV R158, R165 ;  /* 0x000000a5009e7202 */ /* 0x000fe40000000f00 */
[----:B------:R-:W-:Y:S02]  /*3090*/  MOV R164, 0x1f ;  /* 0x0000001f00a47802 */ /* 0x000fe40000000f00 */
[----:B------:R-:W-:-:S02]  /*30a0*/  MOV R171, 0xffffffff ;  /* 0xffffffff00ab7802 */ /* 0x000fc40000000f00 */
[----:B------:R-:W-:Y:S02]  /*30b0*/  MOV R2, 0x30d0 ;  /* 0x000030d000027802 */ /* 0x000fe40000000f00 */
[----:B01---5:R-:W-:Y:S05]  /*30c0*/  CALL.REL.NOINC `($__internal_75_$__cuda_sm70_shflsync_bfly_p) ;  /* 0x000003e000007944 */ /* 0x023fea0003c00000 */
[----:B------:R-:W-:Y:S01]  /*30d0*/  FADD.FTZ R166, R166, R71 ;  /* 0x00000047a6a67221 */ /* 0x000fe20000010000 */
[----:B0-----:R-:W-:Y:S01]  /*30e0*/  HFMA2.MMA R169, -RZ, RZ, 0, 1.1920928955078125e-07 ;  /* 0x00000002ffa97435 */ /* 0x001fe200000001ff */
[----:B-1----:R-:W-:Y:S01]  /*30f0*/  FADD.FTZ R165, R165, R158 ;  /* 0x0000009ea5a57221 */ /* 0x002fe20000010000 */
[----:B------:R-:W-:Y:S02]  /*3100*/  MOV R164, 0x1f ;  /* 0x0000001f00a47802 */ /* 0x000fe40000000f00 */
[----:B------:R-:W-:Y:S02]  /*3110*/  MOV R171, 0xffffffff ;  /* 0xffffffff00ab7802 */ /* 0x000fe40000000f00 */
[----:B------:R-:W-:Y:S02]  /*3120*/  MOV R158, R166 ;  /* 0x000000a6009e7202 */ /* 0x000fe40000000f00 */
[----:B------:R-:W-:Y:S02]  /*3130*/  MOV R2, 0x3150 ;  /* 0x0000315000027802 */ /* 0x000fe40000000f00 */
[----:B------:R-:W-:Y:S05]  /*3140*/  CALL.REL.NOINC `($__internal_75_$__cuda_sm70_shflsync_bfly_p) ;  /* 0x0000036000007944 */ /* 0x000fea0003c00000 */
[----:B0-----:R-:W-:Y:S01]  /*3150*/  HFMA2.MMA R169, -RZ, RZ, 0, 1.1920928955078125e-07 ;  /* 0x00000002ffa97435 */ /* 0x001fe200000001ff */
[----:B-1----:R-:W-:-:S02]  /*3160*/  MOV R71, R158 ;  /* 0x0000009e00477202 */ /* 0x002fc40000000f00 */
[----:B------:R-:W-:Y:S02]  /*3170*/  MOV R158, R165 ;  /* 0x000000a5009e7202 */ /* 0x000fe40000000f00 */
[----:B------:R-:W-:Y:S02]  /*3180*/  MOV R164, 0x1f ;  /* 0x0000001f00a47802 */ /* 0x000fe40000000f00 */
[----:B------:R-:W-:Y:S02]  /*3190*/  MOV R171, 0xffffffff ;  /* 0xffffffff00ab7802 */ /* 0x000fe40000000f00 */
[----:B------:R-:W-:Y:S02]  /*31a0*/  MOV R2, 0x31c0 ;  /* 0x000031c000027802 */ /* 0x000fe40000000f00 */
[----:B------:R-:W-:Y:S05]  /*31b0*/  CALL.REL.NOINC `($__internal_75_$__cuda_sm70_shflsync_bfly_p) ;  /* 0x000002f000007944 */ /* 0x000fea0003c00000 */
[----:B------:R-:W-:Y:S01]  /*31c0*/  FADD.FTZ R166, R71, R166 ;  /* 0x000000a647a67221 */ /* 0x000fe20000010000 */
[----:B0-----:R-:W-:Y:S01]  /*31d0*/  HFMA2.MMA R169, -RZ, RZ, 0, 2.384185791015625e-07 ;  /* 0x00000004ffa97435 */ /* 0x001fe200000001ff */
[----:B-1----:R-:W-:Y:S01]  /*31e0*/  FADD.FTZ R165, R165, R158 ;  /* 0x0000009ea5a57221 */ /* 0x002fe20000010000 */
[----:B------:R-:W-:Y:S02]  /*31f0*/  MOV R164, 0x1f ;  /* 0x0000001f00a47802 */ /* 0x000fe40000000f00 */
[----:B------:R-:W-:-:S02]  /*3200*/  MOV R171, 0xffffffff ;  /* 0xffffffff00ab7802 */ /* 0x000fc40000000f00 */
[----:B------:R-:W-:Y:S02]  /*3210*/  MOV R158, R166 ;  /* 0x000000a6009e7202 */ /* 0x000fe40000000f00 */
[----:B------:R-:W-:Y:S02]  /*3220*/  MOV R2, 0x3240 ;  /* 0x0000324000027802 */ /* 0x000fe40000000f00 */
[----:B------:R-:W-:Y:S05]  /*3230*/  CALL.REL.NOINC `($__internal_75_$__cuda_sm70_shflsync_bfly_p) ;  /* 0x0000027000007944 */ /* 0x000fea0003c00000 */
[----:B0-----:R-:W-:Y:S01]  /*3240*/  HFMA2.MMA R169, -RZ, RZ, 0, 2.384185791015625e-07 ;  /* 0x00000004ffa97435 */ /* 0x001fe200000001ff */
[----:B-1----:R-:W-:Y:S02]  /*3250*/  MOV R71, R158 ;  /* 0x0000009e00477202 */ /* 0x002fe40000000f00 */
[----:B------:R-:W-:Y:S02]  /*3260*/  MOV R158, R165 ;  /* 0x000000a5009e7202 */ /* 0x000fe40000000f00 */
[----:B------:R-:W-:Y:S02]  /*3270*/  MOV R164, 0x1f ;  /* 0x0000001f00a47802 */ /* 0x000fe40000000f00 */
[----:B------:R-:W-:Y:S02]  /*3280*/  MOV R171, 0xffffffff ;  /* 0xffffffff00ab7802 */ /* 0x000fe40000000f00 */
[----:B------:R-:W-:-:S02]  /*3290*/  MOV R2, 0x32b0 ;  /* 0x000032b000027802 */ /* 0x000fc40000000f00 */
[----:B------:R-:W-:Y:S05]  /*32a0*/  CALL.REL.NOINC `($__internal_75_$__cuda_sm70_shflsync_bfly_p) ;  /* 0x0000020000007944 */ /* 0x000fea0003c00000 */
[----:B------:R-:W-:Y:S01]  /*32b0*/  FADD.FTZ R166, R71, R166 ;  /* 0x000000a647a67221 */ /* 0x000fe20000010000 */
[----:B0-----:R-:W-:Y:S01]  /*32c0*/  HFMA2.MMA R169, -RZ, RZ, 0, 4.76837158203125e-07 ;  /* 0x00000008ffa97435 */ /* 0x001fe200000001ff */
[----:B-1----:R-:W-:Y:S01]  /*32d0*/  FADD.FTZ R167, R165, R158 ;  /* 0x0000009ea5a77221 */ /* 0x002fe20000010000 */
[----:B------:R-:W-:-:S02]  /*32e0*/  MOV R164, 0x1f ;  /* 0x0000001f00a47802 */ /* 0x000fc40000000f00 */
[----:B------:R-:W-:Y:S02]  /*32f0*/  MOV R171, 0xffffffff ;  /* 0xffffffff00ab7802 */ /* 0x000fe40000000f00 */
[----:B------:R-:W-:Y:S02]  /*3300*/  MOV R158, R166 ;  /* 0x000000a6009e7202 */ /* 0x000fe40000000f00 */
[----:B------:R-:W-:Y:S02]  /*3310*/  MOV R2, 0x3330 ;  /* 0x0000333000027802 */ /* 0x000fe40000000f00 */
[----:B------:R-:W-:Y:S05]  /*3320*/  CALL.REL.NOINC `($__internal_75_$__cuda_sm70_shflsync_bfly_p) ;  /* 0x0000018000007944 */ /* 0x000fea0003c00000 */
[----:B0-----:R-:W-:Y:S01]  /*3330*/  HFMA2.MMA R169, -RZ, RZ, 0, 4.76837158203125e-07 ;  /* 0x00000008ffa97435 */ /* 0x001fe200000001ff */
[----:B-1----:R-:W-:Y:S02]  /*3340*/  MOV R71, R158 ;  /* 0x0000009e00477202 */ /* 0x002fe40000000f00 */
[----:B------:R-:W-:Y:S02]  /*3350*/  MOV R158, R167 ;  /* 0x000000a7009e7202 */ /* 0x000fe40000000f00 */
[----:B------:R-:W-:Y:S02]  /*3360*/  MOV R164, 0x1f ;  /* 0x0000001f00a47802 */ /* 0x000fe40000000f00 */
[----:B------:R-:W-:-:S02]  /*3370*/  MOV R171, 0xffffffff ;  /* 0xffffffff00ab7802 */ /* 0x000fc40000000f00 */
[----:B------:R-:W-:Y:S02]  /*3380*/  MOV R2, 0x33a0 ;  /* 0x000033a000027802 */ /* 0x000fe40000000f00 */
[----:B------:R-:W-:Y:S05]  /*3390*/  CALL.REL.NOINC `($__internal_75_$__cuda_sm70_shflsync_bfly_p) ;  /* 0x0000011000007944 */ /* 0x000fea0003c00000 */
[----:B------:R-:W-:Y:S01]  /*33a0*/  FADD.FTZ R165, R71, R166 ;  /* 0x000000a647a57221 */ /* 0x000fe20000010000 */
[----:B0-----:R-:W-:Y:S01]  /*33b0*/  HFMA2.MMA R169, -RZ, RZ, 0, 9.5367431640625e-07 ;  /* 0x00000010ffa97435 */ /* 0x001fe200000001ff */
[----:B-1----:R-:W-:Y:S01]  /*33c0*/  FADD.FTZ R167, R167, R158 ;  /* 0x0000009ea7a77221 */ /* 0x002fe20000010000 */
[----:B------:R-:W-:Y:S02]  /*33d0*/  MOV R164, 0x1f ;  /* 0x0000001f00a47802 */ /* 0x000fe40000000f00 */
[----:B------:R-:W-:Y:S02]  /*33e0*/  MOV R171, 0xffffffff ;  /* 0xffffffff00ab7802 */ /* 0x000fe40000000f00 */
[----:B------:R-:W-:Y:S02]  /*33f0*/  MOV R158, R165 ;  /* 0x000000a5009e7202 */ /* 0x000fe40000000f00 */
[----:B------:R-:W-:Y:S02]  /*3400*/  MOV R2, 0x3420 ;  /* 0x0000342000027802 */ /* 0x000fe40000000f00 */
[----:B------:R-:W-:Y:S05]  /*3410*/  CALL.REL.NOINC `($__internal_75_$__cuda_sm70_shflsync_bfly_p) ;  /* 0x0000009000007944 */ /* 0x000fea0003c00000 */
[----:B0-----:R-:W-:Y:S01]  /*3420*/  HFMA2.MMA R169, -RZ, RZ, 0, 9.5367431640625e-07 ;  /* 0x00000010ffa97435 */ /* 0x001fe200000001ff */
[----:B-1----:R-:W-:-:S02]  /*3430*/  MOV R166, R158 ;  /* 0x0000009e00a67202 */ /* 0x002fc40000000f00 */
[----:B------:R-:W-:Y:S02]  /*3440*/  MOV R158, R167 ;  /* 0x000000a7009e7202 */ /* 0x000fe40000000f00 */
[----:B------:R-:W-:Y:S02]  /*3450*/  MOV R164, 0x1f ;  /* 0x0000001f00a47802 */ /* 0x000fe40000000f00 */
[----:B------:R-:W-:Y:S02]  /*3460*/  MOV R171, 0xffffffff ;  /* 0xffffffff00ab7802 */ /* 0x000fe40000000f00 */
[----:B------:R-:W-:Y:S02]  /*3470*/  MOV R2, 0x3490 ;  /* 0x0000349000027802 */ /* 0x000fe40000000f00 */
[----:B------:R-:W-:Y:S05]  /*3480*/  CALL.REL.NOINC `($__internal_75_$__cuda_sm70_shflsync_bfly_p) ;  /* 0x0000002000007944 */ /* 0x000fea0003c00000 */
[----:B-1----:R-:W-:Y:S01]  /*3490*/  MOV R2, R158 ;  /* 0x0000009e00027202 */ /* 0x002fe20000000f00 */
[----:B0-----:R-:W-:Y:S05]  /*34a0*/  BRA `(.L_x_1336) ;  /* 0xffffe12000007947 */ /* 0x001fea000383ffff */
        .weak           $__internal_75_$__cuda_sm70_shflsync_bfly_p
        .type           $__internal_75_$__cuda_sm70_shflsync_bfly_p,@function
        .size           $__internal_75_$__cuda_sm70_shflsync_bfly_p,(.L_x_2312 - $__internal_75_$__cuda_sm70_shflsync_bfly_p)
$__internal_75_$__cuda_sm70_shflsync_bfly_p:
[----:B------:R-:W-:Y:S01]  /*34b0*/  HFMA2.MMA R3, -RZ, RZ, 0, 0 ;  /* 0x00000000ff037435 */ /* 0x000fe200000001ff */
[----:B------:R-:W-:Y:S04]  /*34c0*/  WARPSYNC R171 ;  /* 0x000000ab00007348 */ /* 0x000fe80003800000 */
[----:B------:R0:W1:Y:S01]  /*34d0*/  SHFL.BFLY PT, R158, R158, R169, R164 ;  /* 0x0c0000a99e9e7389 */ /* 0x00006200000e00a4 */
[----:B------:R-:W-:Y:S05]  /*34e0*/  RET.REL.NODEC R2 `(_ZN10layer_norm31ln_parallel_residual_bwd_kernelINS_13Kernel_traitsI6__halfS2_fS2_fjLj768ELj1ELj4ELj1ELj16ENS_18Kernel_traits_baseILj768ES2_S2_fS2_fjLj128EEEEELb0ELb1ELb1EEEvNS_9BwdParamsE) ;  /* 0xffffcb1002007950 */ /* 0x000fea0003c3ffff */
.L_x_1337:
        /* <DEDUP_REMOVED lines=9> */
.L_x_2312:


//--------------------- .text._ZN10layer_norm31ln_parallel_residual_bwd_kernelINS_13Kernel_traitsI6__halfS2_fS2_fjLj768ELj1ELj4ELj1ELj16ENS_18Kernel_traits_baseILj768ES2_S2_fS2_fjLj128EEEEELb1ELb0ELb0EEEvNS_9BwdParamsE --------------------------
	.section	.text._ZN10layer_norm31ln_parallel_residual_bwd_kernelINS_13Kernel_traitsI6__halfS2_fS2_fjLj768ELj1ELj4ELj1ELj16ENS_18Kernel_traits_baseILj768ES2_S2_fS2_fjLj128EEEEELb1ELb0ELb0EEEvNS_9BwdParamsE,"ax",@progbits
	.sectioninfo	@"SHI_REGISTERS=255"
	.align	128
        .global         _ZN10layer_norm31ln_parallel_residual_bwd_kernelINS_13Kernel_traitsI6__halfS2_fS2_fjLj768ELj1ELj4ELj1ELj16ENS_18Kernel_traits_baseILj768ES2_S2_fS2_fjLj128EEEEELb1ELb0ELb0EEEvNS_9BwdParamsE
        .type           _ZN10layer_norm31ln_parallel_residual_bwd_kernelINS_13Kernel_traitsI6__halfS2_fS2_fjLj768ELj1ELj4ELj1ELj16ENS_18Kernel_traits_baseILj768ES2_S2_fS2_fjLj128EEEEELb1ELb0ELb0EEEvNS_9BwdParamsE,@function
        .size           _ZN10layer_norm31ln_parallel_residual_bwd_kernelINS_13Kernel_traitsI6__halfS2_fS2_fjLj768ELj1ELj4ELj1ELj16ENS_18Kernel_traits_baseILj768ES2_S2_fS2_fjLj128EEEEELb1ELb0ELb0EEEvNS_9BwdParamsE,(.L_x_2313 - _ZN10layer_norm31ln_parallel_residual_bwd_kernelINS_13Kernel_traitsI6__halfS2_fS2_fjLj768ELj1ELj4ELj1ELj16ENS_18Kernel_traits_baseILj768ES2_S2_fS2_fjLj128EEEEELb1ELb0ELb0EEEvNS_9BwdParamsE)
        .other          _ZN10layer_norm31ln_parallel_residual_bwd_kernelINS_13Kernel_traitsI6__halfS2_fS2_fjLj768ELj1ELj4ELj1ELj16ENS_18Kernel_traits_baseILj768ES2_S2_fS2_fjLj128EEEEELb1ELb0ELb0EEEvNS_9BwdParamsE,@"STO_CUDA_ENTRY STV_DEFAULT"
_ZN10layer_norm31ln_parallel_residual_bwd_kernelINS_13Kernel_traitsI6__halfS2_fS2_fjLj768ELj1ELj4ELj1ELj16ENS_18Kernel_traits_baseILj768ES2_S2_fS2_fjLj128EEEEELb1ELb0ELb0EEEvNS_9BwdParamsE:
.text._ZN10layer_norm31ln_parallel_residual_bwd_kernelINS_13Kernel_traitsI6__halfS2_fS2_fjLj768ELj1ELj4ELj1ELj16ENS_18Kernel_traits_baseILj768ES2_S2_fS2_fjLj128EEEEELb1ELb0ELb0EEEvNS_9BwdParamsE:
        /* <DEDUP_REMOVED lines=15> */
[----:B------:R-:W-:Y:S02]  /*00f0*/  @P1 MOV R31, 0x10 ;  /* 0x00000010001f1802 */ /* 0x000fe40000000f00 */
        /* <DEDUP_REMOVED lines=68> */
[--C-:B-1---5:R-:W-:Y:S01]  /*0540*/  HADD2.F32 R21, -RZ, R44.reuse.H0_H0 ;  /* 0x2000002cff157230 */ /* 0x122fe20000004100 */
[----:B------:R-:W-:Y:S01]  /*0550*/  HFMA2.MMA R53, -RZ, RZ, 0, 0 ;  /* 0x00000000ff357435 */ /* 0x000fe200000001ff */
[----:B------:R-:W-:-:S02]  /*0560*/  HADD2.F32 R20, -RZ, R44.H1_H1 ;  /* 0x3000002cff147230 */ /* 0x000fc40000004100 */
[----:B------:R-:W-:Y:S01]  /*0570*/  HADD2.F32 R0, -RZ, R45.H0_H0 ;  /* 0x2000002dff007230 */ /* 0x000fe20000004100 */
[----:B------:R0:W-:Y:S01]  /*0580*/  STL [R1+0x2c], R21 ;  /* 0x00002c1501007387 */ /* 0x0001e20000100800 */
[--C-:B------:R-:W-:Y:S02]  /*0590*/  HADD2.F32 R248, -RZ, R236.reuse.H0_H0 ;  /* 0x200000ecfff87230 */ /* 0x100fe40000004100 */
[----:B------:R-:W-:Y:S01]  /*05a0*/  HADD2.F32 R246, -RZ, R236.H1_H1 ;  /* 0x300000ecfff67230 */ /* 0x000fe20000004100 */
[----:B------:R1:W-:Y:S01]  /*05b0*/  STL [R1+0x24], R20 ;  /* 0x0000241401007387 */ /* 0x0003e20000100800 */
[--C-:B------:R-:W-:Y:S02]  /*05c0*/  HADD2.F32 R244, -RZ, R237.reuse.H0_H0 ;  /* 0x200000edfff47230 */ /* 0x100fe40000004100 */
[----:B------:R-:W-:Y:S01]  /*05d0*/  HADD2.F32 R242, -RZ, R237.H1_H1 ;  /* 0x300000edfff27230 */ /* 0x000fe20000004100 */
[----:B------:R2:W-:Y:S01]  /*05e0*/  STL [R1+0x1c], R0 ;  /* 0x00001c0001007387 */ /* 0x0005e20000100800 */
[----:B------:R-:W-:-:S02]  /*05f0*/  HADD2.F32 R240, -RZ, R238.H0_H0 ;  /* 0x200000eefff07230 */ /* 0x000fc40000004100 */
[----:B0-----:R-:W-:Y:S02]  /*0600*/  HADD2.F32 R21, -RZ, R45.H1_H1 ;  /* 0x3000002dff157230 */ /* 0x001fe40000004100 */
[--C-:B------:R-:W-:Y:S02]  /*0610*/  HADD2.F32 R236, -RZ, R239.reuse.H0_H0 ;  /* 0x200000efffec7230 */ /* 0x100fe40000004100 */
[--C-:B-1----:R-:W-:Y:S01]  /*0620*/  HADD2.F32 R20, -RZ, R46.reuse.H0_H0 ;  /* 0x2000002eff147230 */ /* 0x102fe20000004100 */
[----:B------:R-:W-:Y:S01]  /*0630*/  STL [R1+0x14], R21 ;  /* 0x0000141501007387 */ /* 0x000fe20000100800 */
[----:B------:R-:W-:Y:S02]  /*0640*/  HADD2.F32 R234, -RZ, R239.H1_H1 ;  /* 0x300000efffea7230 */ /* 0x000fe40000004100 */
[----:B--2---:R-:W-:Y:S01]  /*0650*/  HADD2.F32 R0, -RZ, R46.H1_H1 ;  /* 0x3000002eff007230 */ /* 0x004fe20000004100 */
[----:B------:R0:W-:Y:S01]  /*0660*/  STL [R1+0xc], R20 ;  /* 0x00000c1401007387 */ /* 0x0001e20000100800 */
[----:B------:R-:W-:-:S02]  /*0670*/  HADD2.F32 R252, -RZ, R47.H0_H0 ;  /* 0x2000002ffffc7230 */ /* 0x000fc40000004100 */
[----:B------:R-:W-:Y:S01]  /*0680*/  HADD2.F32 R250, -RZ, R47.H1_H1 ;  /* 0x3000002ffffa7230 */ /* 0x000fe20000004100 */
[----:B------:R1:W-:Y:S01]  /*0690*/  STL [R1+0x4], R0 ;  /* 0x0000040001007387 */ /* 0x0003e20000100800 */
[--C-:B------:R-:W-:Y:S02]  /*06a0*/  HADD2.F32 R251, -RZ, R19.reuse.H0_H0 ;  /* 0x20000013fffb7230 */ /* 0x100fe40000004100 */
[----:B------:R-:W-:Y:S02]  /*06b0*/  HADD2.F32 R249, -RZ, R19.H1_H1 ;  /* 0x30000013fff97230 */ /* 0x000fe40000004100 */
[----:B------:R-:W-:Y:S02]  /*06c0*/  HADD2.F32 R238, -RZ, R238.H1_H1 ;  /* 0x300000eeffee7230 */ /* 0x000fe40000004100 */
[--C-:B0-----:R-:W-:Y:S02]  /*06d0*/  HADD2.F32 R20, -RZ, R16.reuse.H0_H0 ;  /* 0x20000010ff147230 */ /* 0x101fe40000004100 */
[----:B------:R-:W-:-:S02]  /*06e0*/  HADD2.F32 R16, -RZ, R16.H1_H1 ;  /* 0x30000010ff107230 */ /* 0x000fc40000004100 */
[--C-:B-1----:R-:W-:Y:S01]  /*06f0*/  HADD2.F32 R0, -RZ, R17.reuse.H0_H0 ;  /* 0x20000011ff007230 */ /* 0x102fe20000004100 */
[----:B------:R-:W-:Y:S01]  /*0700*/  STL [R1+0x28], R20 ;  /* 0x0000281401007387 */ /* 0x000fe20000100800 */
[----:B------:R-:W-:Y:S02]  /*0710*/  HADD2.F32 R17, -RZ, R17.H1_H1 ;  /* 0x30000011ff117230 */ /* 0x000fe40000004100 */
[--C-:B------:R-:W-:Y:S01]  /*0720*/  HADD2.F32 R247, -RZ, R12.reuse.H0_H0 ;  /* 0x2000000cfff77230 */ /* 0x100fe20000004100 */
[----:B------:R0:W-:Y:S01]  /*0730*/  STL [R1+0x20], R16 ;  /* 0x0000201001007387 */ /* 0x0001e20000100800 */
[----:B------:R-:W-:Y:S02]  /*0740*/  HADD2.F32 R245, -RZ, R12.H1_H1 ;  /* 0x3000000cfff57230 */ /* 0x000fe40000004100 */
[--C-:B------:R-:W-:Y:S01]  /*0750*/  HADD2.F32 R243, -RZ, R13.reuse.H0_H0 ;  /* 0x2000000dfff37230 */ /* 0x100fe20000004100 */
[----:B------:R1:W-:Y:S01]  /*0760*/  STL [R1+0x18], R0 ;  /* 0x0000180001007387 */ /* 0x0003e20000100800 */
[----:B------:R-:W-:-:S02]  /*0770*/  HADD2.F32 R241, -RZ, R13.H1_H1 ;  /* 0x3000000dfff17230 */ /* 0x000fc40000004100 */
[--C-:B------:R-:W-:Y:S01]  /*0780*/  HADD2.F32 R239, -RZ, R14.reuse.H0_H0 ;  /* 0x2000000effef7230 */ /* 0x100fe20000004100 */
[----:B------:R2:W-:Y:S01]  /*0790*/  STL [R1+0x10], R17 ;  /* 0x0000101101007387 */ /* 0x0005e20000100800 */
[----:B------:R-:W-:Y:S02]  /*07a0*/  HADD2.F32 R237, -RZ, R14.H1_H1 ;  /* 0x3000000effed7230 */ /* 0x000fe40000004100 */
[--C-:B0-----:R-:W-:Y:S02]  /*07b0*/  HADD2.F32 R16, -RZ, R18.reuse.H0_H0 ;  /* 0x20000012ff107230 */ /* 0x101fe40000004100 */
[--C-:B------:R-:W-:Y:S02]  /*07c0*/  HADD2.F32 R235, -RZ, R15.reuse.H0_H0 ;  /* 0x2000000fffeb7230 */ /* 0x100fe40000004100 */
[----:B-1----:R-:W-:Y:S01]  /*07d0*/  HADD2.F32 R0, -RZ, R18.H1_H1 ;  /* 0x30000012ff007230 */ /* 0x002fe20000004100 */
[----:B------:R2:W-:Y:S01]  /*07e0*/  STL [R1+0x8], R16 ;  /* 0x0000081001007387 */ /* 0x0005e20000100800 */
[----:B------:R-:W-:-:S02]  /*07f0*/  HADD2.F32 R233, -RZ, R15.H1_H1 ;  /* 0x3000000fffe97230 */ /* 0x000fc40000004100 */
[--C-:B------:R-:W-:Y:S01]  /*0800*/  HADD2.F32 R232, -RZ, R8.reuse.H0_H0 ;  /* 0x20000008ffe87230 */ /* 0x100fe20000004100 */
[----:B------:R2:W-:Y:S01]  /*0810*/  STL [R1], R0 ;  /* 0x0000000001007387 */ /* 0x0005e20000100800 */
        /* <DEDUP_REMOVED lines=14> */
[----:B--2---:R-:W-:Y:S02]  /*0900*/  HADD2.F32 R213, -RZ, R7.H1_H1 ;  /* 0x30000007ffd57230 */ /* 0x004fe40000004100 */
.L_x_1354:
[----:B------:R-:W-:-:S05]  /*0910*/  MOV R163, 0x4 ;  /* 0x0000000400a37802 */ /* 0x000fca0000000f00 */
        /* <DEDUP_REMOVED lines=15> */
[----:B------:R-:W2:Y:S03]  /*0a10*/  LDL R198, [R1+0x28] ;  /* 0x0000280001c67983 */ /* 0x000ea60000100800 */
[----:B------:R-:W-:Y:S01]  /*0a20*/  LEA.HI.X R181, R0, c[0x0][0x18c], RZ, 0x5, P2 ;  /* 0x0000630000b57a11 */ /* 0x000fe200010f2cff */
[----:B------:R-:W3:Y:S01]  /*0a30*/  LDL R207, [R1+0x2c] ;  /* 0x00002c0001cf7983 */ /* 0x000ee20000100800 */
[----:B------:R-:W-:-:S03]  /*0a40*/  MOV R161, 0x10 ;  /* 0x0000001000a17802 */ /* 0x000fc60000000f00 */
[----:B------:R0:W4:Y:S02]  /*0a50*/  LDG.E.128 R176, [R180.64] ;  /* 0x00000004b4b07981 */ /* 0x000124000c1e1d00 */
[----:B------:R-:W-:Y:S01]  /*0a60*/  IMAD.WIDE.U32 R164, R0, R161, c[0x0][0x208] ;  /* 0x0000820000a47625 */ /* 0x000fe200078e00a1 */
[----:B------:R-:W-:Y:S01]  /*0a70*/  ISETP.NE.U32.AND P3, PT, RZ, c[0x0][0x250], PT ;  /* 0x00009400ff007a0c */ /* 0x000fe20003f65070 */
[----:B------:R-:W2:Y:S04]  /*0a80*/  LDL R208, [R1+0x20] ;  /* 0x0000200001d07983 */ /* 0x000ea80000100800 */
[----:B------:R-:W2:Y:S04]  /*0a90*/  LDG.E.128 R164, [R164.64] ;  /* 0x00000004a4a47981 */ /* 0x000ea8000c1e1d00 */
[----:B0-----:R-:W2:Y:S01]  /*0aa0*/  LDG.E.128 R180, [R180.64+0x10] ;  /* 0x00001004b4b47981 */ /* 0x001ea2000c1e1d00 */
[----:B------:R-:W-:-:S02]  /*0ab0*/  ISETP.NE.AND.EX P3, PT, RZ, c[0x0][0x254], PT, P3 ;  /* 0x00009500ff007a0c */ /* 0x000fc40003f65330 */
[----:B------:R-:W-:Y:S02]  /*0ac0*/  ISETP.NE.U32.AND P2, PT, RZ, c[0x0][0x218], PT ;  /* 0x00008600ff007a0c */ /* 0x000fe40003f45070 */
[C---:B------:R-:W-:Y:S01]  /*0ad0*/  SHF.L.U32 R172, R0.reuse, 0x3, RZ ;  /* 0x0000000300ac7819 */ /* 0x040fe200000006ff */
[----:B------:R-:W0:Y:S01]  /*0ae0*/  LDC.U8 R197, c[0x0][0x1f0] ;  /* 0x00007c00ffc57b82 */ /* 0x000e220000000000 */
[----:B------:R-:W-:Y:S01]  /*0af0*/  ISETP.NE.AND.EX P2, PT, RZ, c[0x0][0x21c], PT, P2 ;  /* 0x00008700ff007a0c */ /* 0x000fe20003f45320 */
[C---:B------:R-:W-:Y:S01]  /*0b00*/  IMAD.WIDE.U32 R160, R0.reuse, R161, c[0x0][0x210] ;  /* 0x0000840000a07625 */ /* 0x040fe200078e00a1 */
[----:B------:R-:W-:Y:S01]  /*0b10*/  SHF.L.U64.HI R5, R0, 0x3, RZ ;  /* 0x0000000300057819 */ /* 0x000fe200000102ff */
[----:B------:R-:W3:Y:S04]  /*0b20*/  LDL R26, [R1+0x24] ;  /* 0x00002400011a7983 */ /* 0x000ee80000100800 */
[----:B------:R-:W-:Y:S01]  /*0b30*/  @P3 IADD3 R12, P4, R172, c[0x0][0x198], RZ ;  /* 0x00006600ac0c3a10 */ /* 0x000fe20007f9e0ff */
[----:B------:R-:W3:Y:S03]  /*0b40*/  LDG.E.128 R160, [R160.64] ;  /* 0x00000004a0a07981 */ /* 0x000ee6000c1e1d00 */
[----:B------:R-:W-:Y:S01]  /*0b50*/  @P3 IADD3.X R13, R5, c[0x0][0x19c], RZ, P4, !PT ;  /* 0x00006700050d3a10 */ /* 0x000fe200027fe4ff */
[----:B------:R-:W3:Y:S04]  /*0b60*/  LDL R14, [R1+0x18] ;  /* 0x00001800010e7983 */ /* 0x000ee80000100800 */
[----:B------:R1:W5:Y:S04]  /*0b70*/  @P3 LDG.E.64 R174, [R12.64] ;  /* 0x000000040cae3981 */ /* 0x000368000c1e1b00 */
[----:B------:R-:W3:Y:S04]  /*0b80*/  LDL R24, [R1+0x1c] ;  /* 0x00001c0001187983 */ /* 0x000ee80000100800 */
[----:B------:R-:W3:Y:S01]  /*0b90*/  LDL R196, [R1+0x10] ;  /* 0x0000100001c47983 */ /* 0x000ee20000100800 */
[----:B-1----:R-:W-:-:S03]  /*0ba0*/  @P2 LEA R12, P3, R0, c[0x0][0x218], 0x5 ;  /* 0x00008600000c2a11 */ /* 0x002fc600078628ff */
[----:B------:R-:W3:Y:S01]  /*0bb0*/  LDL R195, [R1+0x14] ;  /* 0x0000140001c37983 */ /* 0x000ee20000100800 */
        /* <DEDUP_REMOVED lines=9> */
[--C-:B------:R-:W-:Y:S02]  /*0c50*/  FADD.FTZ R11, R177, -R5.reuse ;  /* 0x80000005b10b7221 */ /* 0x100fe40000010000 */
[--C-:B-1----:R-:W-:Y:S02]  /*0c60*/  FADD.FTZ R13, R178, -R5.reuse ;  /* 0x80000005b20d7221 */ /* 0x102fe40000010000 */
[--C-:B------:R-:W-:Y:S01]  /*0c70*/  FADD.FTZ R23, R179, -R5.reuse ;  /* 0x80000005b3177221 */ /* 0x100fe20000010000 */
[----:B------:R-:W4:Y:S01]  /*0c80*/  LDL R178, [R1+0xc] ;  /* 0x00000c0001b27983 */ /* 0x000f220000100800 */
[----:B--2---:R-:W-:-:S03]  /*0c90*/  FADD.FTZ R25, R180, -R5 ;  /* 0x80000005b4197221 */ /* 0x004fc60000010000 */
[----:B------:R-:W2:Y:S01]  /*0ca0*/  LDL R180, [R1+0x8] ;  /* 0x0000080001b47983 */ /* 0x000ea20000100800 */
[--C-:B------:R-:W-:Y:S02]  /*0cb0*/  FADD.FTZ R181, R181, -R5.reuse ;  /* 0x80000005b5b57221 */ /* 0x100fe40000010000 */
[--C-:B------:R-:W-:Y:S02]  /*0cc0*/  FADD.FTZ R182, R182, -R5.reuse ;  /* 0x80000005b6b67221 */ /* 0x100fe40000010000 */
[----:B------:R-:W-:Y:S02]  /*0cd0*/  FADD.FTZ R183, R183, -R5 ;  /* 0x80000005b7b77221 */ /* 0x000fe40000010000 */
[----:B------:R-:W-:Y:S02]  /*0ce0*/  FMUL.FTZ R5, R4, R176 ;  /* 0x000000b004057220 */ /* 0x000fe40000410000 */
[----:B------:R-:W4:Y:S01]  /*0cf0*/  LDL R176, [R1] ;  /* 0x0000000001b07983 */ /* 0x000f220000100800 */
[----:B------:R-:W-:-:S02]  /*0d00*/  HADD2.F32 R177, -RZ, R164.H0_H0 ;  /* 0x200000a4ffb17230 */ /* 0x000fc40000004100 */
[----:B------:R-:W-:Y:S02]  /*0d10*/  HADD2.F32 R12, -RZ, R164.H1_H1 ;  /* 0x300000a4ff0c7230 */ /* 0x000fe40000004100 */
[----:B------:R-:W4:Y:S01]  /*0d20*/  LDL R164, [R1+0x4] ;  /* 0x0000040001a47983 */ /* 0x000f220000100800 */
[--C-:B---3--:R-:W-:Y:S02]  /*0d30*/  HADD2.F32 R179, -RZ, R160.reuse.H0_H0 ;  /* 0x200000a0ffb37230 */ /* 0x108fe40000004100 */
[----:B------:R-:W-:-:S03]  /*0d40*/  HADD2.F32 R160, -RZ, R160.H1_H1 ;  /* 0x300000a0ffa07230 */ /* 0x000fc60000004100 */
[----:B------:R-:W-:Y:S02]  /*0d50*/  FMUL.FTZ R6, R198, R179 ;  /* 0x000000b3c6067220 */ /* 0x000fe40000410000 */
[----:B------:R-:W-:Y:S02]  /*0d60*/  FADD.FTZ R72, R72, R177 ;  /* 0x000000b148487221 */ /* 0x000fe40000010000 */
[-C--:B------:R-:W-:Y:S02]  /*0d70*/  FFMA.FTZ R52, R5, R177.reuse, R52 ;  /* 0x000000b105347223 */ /* 0x080fe40000010034 */
[----:B------:R-:W-:Y:S02]  /*0d80*/  FFMA.FTZ R6, R207, R177, R6 ;  /* 0x000000b1cf067223 */ /* 0x000fe40000010006 */
[----:B------:R-:W-:Y:S02]  /*0d90*/  FMUL.FTZ R11, R4, R11 ;  /* 0x0000000b040b7220 */ /* 0x000fe40000410000 */
[----:B------:R-:W-:-:S02]  /*0da0*/  FADD.FTZ R108, R108, R179 ;  /* 0x000000b36c6c7221 */ /* 0x000fc40000010000 */
[----:B------:R-:W-:Y:S01]  /*0db0*/  FFMA.FTZ R92, R5, R179, R92 ;  /* 0x000000b3055c7223 */ /* 0x000fe2000001005c */
[----:B------:R-:W-:Y:S01]  /*0dc0*/  HADD2.F32 R179, -RZ, R161.H0_H0 ;  /* 0x200000a1ffb37230 */ /* 0x000fe20000004100 */
[----:B------:R-:W-:Y:S02]  /*0dd0*/  FMUL.FTZ R177, R208, R160 ;  /* 0x000000a0d0b17220 */ /* 0x000fe40000410000 */
[----:B------:R-:W-:Y:S02]  /*0de0*/  FADD.FTZ R73, R73, R12 ;  /* 0x0000000c49497221 */ /* 0x000fe40000010000 */
[-C--:B------:R-:W-:Y:S02]  /*0df0*/  FFMA.FTZ R53, R11, R12.reuse, R53 ;  /* 0x0000000c0b357223 */ /* 0x080fe40000010035 */
[----:B------:R-:W-:Y:S01]  /*0e00*/  FFMA.FTZ R12, R26, R12, R177 ;  /* 0x0000000c1a0c7223 */ /* 0x000fe200000100b1 */
[----:B------:R-:W-:Y:S01]  /*0e10*/  HADD2.F32 R177, -RZ, R165.H0_H0 ;  /* 0x200000a5ffb17230 */ /* 0x000fe20000004100 */
[----:B------:R-:W-:Y:S01]  /*0e20*/  FMUL.FTZ R14, R14, R179 ;  /* 0x000000b30e0e7220 */ /* 0x000fe20000410000 */
[----:B------:R-:W-:Y:S01]  /*0e30*/  HADD2.F32 R26, -RZ, R161.H1_H1 ;  /* 0x300000a1ff1a7230 */ /* 0x000fe20000004100 */
[----:B------:R-:W-:-:S02]  /*0e40*/  FMUL.FTZ R23, R4, R23 ;  /* 0x0000001704177220 */ /* 0x000fc40000410000 */
[----:B------:R-:W-:Y:S01]  /*0e50*/  FFMA.FTZ R14, R24, R177, R14 ;  /* 0x000000b1180e7223 */ /* 0x000fe2000001000e */
[----:B------:R-:W-:Y:S01]  /*0e60*/  HADD2.F32 R24, -RZ, R165.H1_H1 ;  /* 0x300000a5ff187230 */ /* 0x000fe20000004100 */
[----:B------:R-:W-:Y:S01]  /*0e70*/  FMUL.FTZ R161, R196, R26 ;  /* 0x0000001ac4a17220 */ /* 0x000fe20000410000 */
[----:B------:R-:W-:Y:S01]  /*0e80*/  HADD2.F32 R165, -RZ, R162.H0_H0 ;  /* 0x200000a2ffa57230 */ /* 0x000fe20000004100 */
[----:B------:R-:W-:Y:S02]  /*0e90*/  FADD.FTZ R111, R111, R26 ;  /* 0x0000001a6f6f7221 */ /* 0x000fe40000010000 */
[----:B------:R-:W-:Y:S02]  /*0ea0*/  FADD.FTZ R75, R75, R24 ;  /* 0x000000184b4b7221 */ /* 0x000fe40000010000 */
[-C--:B------:R-:W-:Y:S02]  /*0eb0*/  FFMA.FTZ R55, R23, R24.reuse, R55 ;  /* 0x0000001817377223 */ /* 0x080fe40000010037 */
[----:B------:R-:W-:Y:S01]  /*0ec0*/  FFMA.FTZ R24, R195, R24, R161 ;  /* 0x00000018c3187223 */ /* 0x000fe200000100a1 */
[----:B------:R-:W-:Y:S01]  /*0ed0*/  HADD2.F32 R161, -RZ, R166.H0_H0 ;  /* 0x200000a6ffa17230 */ /* 0x000fe20000004100 */
[----:B------:R-:W-:Y:S01]  /*0ee0*/  FFMA.FTZ R95, R23, R26, R95 ;  /* 0x0000001a175f7223 */ /* 0x000fe2000001005f */
[----:B------:R-:W-:Y:S01]  /*0ef0*/  HADD2.F32 R162, -RZ, R162.H1_H1 ;  /* 0x300000a2ffa27230 */ /* 0x000fe20000004100 */
[----:B------:R-:W-:Y:S01]  /*0f00*/  FMUL.FTZ R25, R4, R25 ;  /* 0x0000001904197220 */ /* 0x000fe20000410000 */
[----:B------:R-:W-:Y:S01]  /*0f10*/  HADD2.F32 R166, -RZ, R166.H1_H1 ;  /* 0x300000a6ffa67230 */ /* 0x000fe20000004100 */
[----:B------:R-:W-:-:S02]  /*0f20*/  FADD.FTZ R109, R109, R160 ;  /* 0x000000a06d6d7221 */ /* 0x000fc40000010000 */
[----:B------:R-:W-:Y:S01]  /*0f30*/  FFMA.FTZ R93, R11, R160, R93 ;  /* 0x000000a00b5d7223 */ /* 0x000fe2000001005d */
[----:B------:R-:W-:Y:S01]  /*0f40*/  HADD2.F32 R160, -RZ, R163.H0_H0 ;  /* 0x200000a3ffa07230 */ /* 0x000fe20000004100 */
[----:B------:R-:W-:Y:S02]  /*0f50*/  FADD.FTZ R76, R76, R161 ;  /* 0x000000a14c4c7221 */ /* 0x000fe40000010000 */
[----:B------:R-:W-:Y:S02]  /*0f60*/  FFMA.FTZ R56, R25, R161, R56 ;  /* 0x000000a119387223 */ /* 0x000fe40000010038 */
[----:B------:R-:W-:Y:S02]  /*0f70*/  FMUL.FTZ R197, R4, R182 ;  /* 0x000000b604c57220 */ /* 0x000fe40000410000 */
[----:B------:R-:W-:Y:S02]  /*0f80*/  FMUL.FTZ R198, R251, R160 ;  /* 0x000000a0fbc67220 */ /* 0x000fe40000410000 */
[----:B------:R-:W-:-:S02]  /*0f90*/  FADD.FTZ R114, R114, R160 ;  /* 0x000000a072727221 */ /* 0x000fc40000010000 */
[----:B------:R-:W-:Y:S01]  /*0fa0*/  FFMA.FTZ R98, R197, R160, R98 ;  /* 0x000000a0c5627223 */ /* 0x000fe20000010062 */
[----:B------:R-:W-:Y:S01]  /*0fb0*/  HADD2.F32 R160, -RZ, R163.H1_H1 ;  /* 0x300000a3ffa07230 */ /* 0x000fe20000004100 */
[----:B------:R-:W-:Y:S01]  /*0fc0*/  FMUL.FTZ R207, R4, R183 ;  /* 0x000000b704cf7220 */ /* 0x000fe20000410000 */
[----:B------:R-:W-:-:S03]  /*0fd0*/  HADD2.F32 R208, -RZ, R167.H1_H1 ;  /* 0x300000a7ffd07230 */ /* 0x000fc60000004100 */
[----:B------:R-:W-:Y:S02]  /*0fe0*/  FADD.FTZ R115, R115, R160 ;  /* 0x000000a073737221 */ /* 0x000fe40000010000 */
[----:B------:R-:W-:Y:S02]  /*0ff0*/  FADD.FTZ R79, R79, R208 ;  /* 0x000000d04f4f7221 */ /* 0x000fe40000010000 */
[C---:B------:R-:W-:Y:S02]  /*1000*/  FFMA.FTZ R59, R207.reuse, R208, R59 ;  /* 0x000000d0cf3b7223 */ /* 0x040fe4000001003b */
[----:B------:R-:W-:Y:S02]  /*1010*/  FFMA.FTZ R99, R207, R160, R99 ;  /* 0x000000a0cf637223 */ /* 0x000fe40000010063 */
[C---:B------:R-:W-:Y:S02]  /*1020*/  FMUL.FTZ R13, R4.reuse, R13 ;  /* 0x0000000d040d7220 */ /* 0x040fe40000410000 */
[----:B------:R-:W-:Y:S01]  /*1030*/  FMUL.FTZ R195, R4, R181 ;  /* 0x000000b504c37220 */ /* 0x000fe20000410000 */
[----:B------:R-:W-:Y:S01]  /*1040*/  IADD3 R223, R0, 0x20, RZ ;  /* 0x0000002000df7810 */ /* 0x000fe20007ffe0ff */
        /* <DEDUP_REMOVED lines=10> */
[----:B--2---:R-:W-:-:S04]  /*10f0*/  FMUL.FTZ R26, R180, R165 ;  /* 0x000000a5b41a7220 */ /* 0x004fc80000410000 */
[----:B----4-:R-:W-:Y:S02]  /*1100*/  FFMA.FTZ R26, R178, R161, R26 ;  /* 0x000000a1b21a7223 */ /* 0x010fe4000001001a */
[----:B------:R-:W-:-:S04]  /*1110*/  FMUL.FTZ R161, R176, R162 ;  /* 0x000000a2b0a17220 */ /* 0x000fc80000410000 */
[----:B------:R-:W-:Y:S01]  /*1120*/  FFMA.FTZ R196, R164, R166, R161 ;  /* 0x000000a6a4c47223 */ /* 0x000fe200000100a1 */
[----:B------:R-:W-:-:S05]  /*1130*/  HADD2.F32 R161, -RZ, R167.H0_H0 ;  /* 0x200000a7ffa17230 */ /* 0x000fca0000004100 */
[----:B------:R-:W-:Y:S02]  /*1140*/  FADD.FTZ R78, R78, R161 ;  /* 0x000000a14e4e7221 */ /* 0x000fe40000010000 */
[-C--:B------:R-:W-:Y:S02]  /*1150*/  FFMA.FTZ R58, R197, R161.reuse, R58 ;  /* 0x000000a1c53a7223 */ /* 0x080fe4000001003a */
[----:B------:R-:W-:Y:S02]  /*1160*/  FFMA.FTZ R198, R252, R161, R198 ;  /* 0x000000a1fcc67223 */ /* 0x000fe400000100c6 */
[----:B------:R-:W-:Y:S02]  /*1170*/  FMUL.FTZ R161, R249, R160 ;  /* 0x000000a0f9a17220 */ /* 0x000fe40000410000 */
[----:B------:R-:W-:Y:S02]  /*1180*/  FFMA.FTZ R160, R5, R6, RZ ;  /* 0x0000000605a07223 */ /* 0x000fe400000100ff */
        /* <DEDUP_REMOVED lines=16> */
.L_x_1341:
[----:B0-----:R-:W-:Y:S05]  /*1290*/  BSYNC B1 ;  /* 0x0000000000017941 */ /* 0x001fea0003800000 */
.L_x_1340:
        /* <DEDUP_REMOVED lines=31> */
[C---:B--2---:R-:W-:Y:S02]  /*1490*/  FADD.FTZ R15, -R7.reuse, R177 ;  /* 0x000000b1070f7221 */ /* 0x044fe40000010100 */
[C---:B------:R-:W-:Y:S02]  /*14a0*/  FADD.FTZ R176, -R7.reuse, R176 ;  /* 0x000000b007b07221 */ /* 0x040fe40000010100 */
[----:B------:R-:W-:Y:S01]  /*14b0*/  FMUL.FTZ R15, R4, R15 ;  /* 0x0000000f040f7220 */ /* 0x000fe20000410000 */
[--C-:B----4-:R-:W-:Y:S02]  /*14c0*/  HADD2.F32 R16, -RZ, R160.reuse.H0_H0 ;  /* 0x200000a0ff107230 */ /* 0x110fe40000004100 */
[----:B------:R-:W-:Y:S01]  /*14d0*/  HADD2.F32 R160, -RZ, R160.H1_H1 ;  /* 0x300000a0ffa07230 */ /* 0x000fe20000004100 */
[C---:B------:R-:W-:Y:S02]  /*14e0*/  FADD.FTZ R17, -R7.reuse, R178 ;  /* 0x000000b207117221 */ /* 0x040fe40000010100 */
[----:B------:R-:W-:-:S02]  /*14f0*/  FADD.FTZ R27, -R7, R179 ;  /* 0x000000b3071b7221 */ /* 0x000fc40000010100 */
[C---:B---3--:R-:W-:Y:S02]  /*1500*/  FADD.FTZ R180, -R7.reuse, R180 ;  /* 0x000000b407b47221 */ /* 0x048fe40000010100 */
[C---:B------:R-:W-:Y:S02]  /*1510*/  FADD.FTZ R181, -R7.reuse, R181 ;  /* 0x000000b507b57221 */ /* 0x040fe40000010100 */
[C---:B------:R-:W-:Y:S02]  /*1520*/  FADD.FTZ R182, -R7.reuse, R182 ;  /* 0x000000b607b67221 */ /* 0x040fe40000010100 */
[----:B------:R-:W-:Y:S02]  /*1530*/  FADD.FTZ R183, -R7, R183 ;  /* 0x000000b707b77221 */ /* 0x000fe40000010100 */
[----:B------:R-:W-:Y:S02]  /*1540*/  FMUL.FTZ R7, R4, R176 ;  /* 0x000000b004077220 */ /* 0x000fe40000410000 */
[----:B------:R-:W-:-:S02]  /*1550*/  FMUL.FTZ R177, R245, R160 ;  /* 0x000000a0f5b17220 */ /* 0x000fc40000410000 */
[----:B------:R-:W-:Y:S02]  /*1560*/  FADD.FTZ R33, R33, R160 ;  /* 0x000000a021217221 */ /* 0x000fe40000010000 */
[----:B------:R-:W-:Y:S01]  /*1570*/  FFMA.FTZ R29, R15, R160, R29 ;  /* 0x000000a00f1d7223 */ /* 0x000fe2000001001d */
[--C-:B------:R-:W-:Y:S01]  /*1580*/  HADD2.F32 R160, -RZ, R161.reuse.H0_H0 ;  /* 0x200000a1ffa07230 */ /* 0x100fe20000004100 */
[----:B------:R-:W-:Y:S01]  /*1590*/  FMUL.FTZ R17, R4, R17 ;  /* 0x0000001104117220 */ /* 0x000fe20000410000 */
[--C-:B------:R-:W-:Y:S01]  /*15a0*/  HADD2.F32 R8, -RZ, R164.reuse.H0_H0 ;  /* 0x200000a4ff087230 */ /* 0x100fe20000004100 */
[-C--:B------:R-:W-:Y:S02]  /*15b0*/  FMUL.FTZ R18, R247, R16.reuse ;  /* 0x00000010f7127220 */ /* 0x080fe40000410000 */
[----:B------:R-:W-:Y:S02]  /*15c0*/  FADD.FTZ R32, R32, R16 ;  /* 0x0000001020207221 */ /* 0x000fe40000010000 */
[----:B------:R-:W-:Y:S01]  /*15d0*/  FFMA.FTZ R28, R7, R16, R28 ;  /* 0x00000010071c7223 */ /* 0x000fe2000001001c */
[----:B------:R-:W-:Y:S01]  /*15e0*/  HADD2.F32 R16, -RZ, R164.H1_H1 ;  /* 0x300000a4ff107230 */ /* 0x000fe20000004100 */
[----:B------:R-:W-:Y:S01]  /*15f0*/  FMUL.FTZ R164, R243, R160 ;  /* 0x000000a0f3a47220 */ /* 0x000fe20000410000 */
[----:B------:R-:W-:Y:S01]  /*1600*/  HADD2.F32 R161, -RZ, R161.H1_H1 ;  /* 0x300000a1ffa17230 */ /* 0x000fe20000004100 */
[----:B------:R-:W-:-:S02]  /*1610*/  FADD.FTZ R34, R34, R160 ;  /* 0x000000a022227221 */ /* 0x000fc40000010000 */
[----:B------:R-:W-:Y:S01]  /*1620*/  FFMA.FTZ R30, R17, R160, R30 ;  /* 0x000000a0111e7223 */ /* 0x000fe2000001001e */
[----:B------:R-:W-:Y:S01]  /*1630*/  HADD2.F32 R160, -RZ, R162.H0_H0 ;  /* 0x200000a2ffa07230 */ /* 0x000fe20000004100 */
[----:B------:R-:W-:Y:S02]  /*1640*/  FMUL.FTZ R27, R4, R27 ;  /* 0x0000001b041b7220 */ /* 0x000fe40000410000 */
[----:B------:R-:W-:Y:S02]  /*1650*/  FADD.FTZ R40, R40, R8 ;  /* 0x0000000828287221 */ /* 0x000fe40000010000 */
[-C--:B------:R-:W-:Y:S01]  /*1660*/  FFMA.FTZ R36, R7, R8.reuse, R36 ;  /* 0x0000000807247223 */ /* 0x080fe20000010024 */
[--C-:B------:R-:W-:Y:S01]  /*1670*/  HADD2.F32 R188, -RZ, R165.reuse.H1_H1 ;  /* 0x300000a5ffbc7230 */ /* 0x100fe20000004100 */
[----:B------:R-:W-:Y:S01]  /*1680*/  FFMA.FTZ R8, R248, R8, R18 ;  /* 0x00000008f8087223 */ /* 0x000fe20000010012 */
[----:B------:R-:W-:Y:S01]  /*1690*/  HADD2.F32 R18, -RZ, R165.H0_H0 ;  /* 0x200000a5ff127230 */ /* 0x000fe20000004100 */
[-C--:B------:R-:W-:Y:S01]  /*16a0*/  FMUL.FTZ R165, R241, R161.reuse ;  /* 0x000000a1f1a57220 */ /* 0x080fe20000410000 */
[----:B------:R-:W-:Y:S01]  /*16b0*/  HADD2.F32 R190, -RZ, R166.H0_H0 ;  /* 0x200000a6ffbe7230 */ /* 0x000fe20000004100 */
[----:B------:R-:W-:Y:S01]  /*16c0*/  FADD.FTZ R35, R35, R161 ;  /* 0x000000a123237221 */ /* 0x000fe20000010000 */
[----:B------:R-:W-:Y:S01]  /*16d0*/  HADD2.F32 R162, -RZ, R162.H1_H1 ;  /* 0x300000a2ffa27230 */ /* 0x000fe20000004100 */
[----:B------:R-:W-:-:S02]  /*16e0*/  FFMA.FTZ R31, R27, R161, R31 ;  /* 0x000000a11b1f7223 */ /* 0x000fc4000001001f */
[----:B------:R-:W-:Y:S02]  /*16f0*/  FMUL.FTZ R189, R4, R180 ;  /* 0x000000b404bd7220 */ /* 0x000fe40000410000 */
[----:B------:R-:W-:Y:S01]  /*1700*/  FMUL.FTZ R161, R239, R160 ;  /* 0x000000a0efa17220 */ /* 0x000fe20000410000 */
[----:B------:R-:W-:Y:S01]  /*1710*/  HADD2.F32 R166, -RZ, R166.H1_H1 ;  /* 0x300000a6ffa67230 */ /* 0x000fe20000004100 */
[----:B------:R-:W-:Y:S02]  /*1720*/  FADD.FTZ R60, R60, R190 ;  /* 0x000000be3c3c7221 */ /* 0x000fe40000010000 */
[-C--:B------:R-:W-:Y:S02]  /*1730*/  FFMA.FTZ R80, R189, R190.reuse, R80 ;  /* 0x000000bebd507223 */ /* 0x080fe40000010050 */
[----:B------:R-:W-:Y:S02]  /*1740*/  FFMA.FTZ R190, R240, R190, R161 ;  /* 0x000000bef0be7223 */ /* 0x000fe400000100a1 */
[----:B------:R-:W-:-:S02]  /*1750*/  FADD.FTZ R136, R136, R160 ;  /* 0x000000a088887221 */ /* 0x000fc40000010000 */
[----:B------:R-:W-:Y:S01]  /*1760*/  FFMA.FTZ R116, R189, R160, R116 ;  /* 0x000000a0bd747223 */ /* 0x000fe20000010074 */
[----:B------:R-:W-:Y:S01]  /*1770*/  HADD2.F32 R160, -RZ, R163.H0_H0 ;  /* 0x200000a3ffa07230 */ /* 0x000fe20000004100 */
[----:B------:R-:W-:Y:S01]  /*1780*/  FMUL.FTZ R161, R237, R162 ;  /* 0x000000a2eda17220 */ /* 0x000fe20000410000 */
[----:B------:R-:W-:Y:S01]  /*1790*/  HADD2.F32 R202, -RZ, R167.H0_H0 ;  /* 0x200000a7ffca7230 */ /* 0x000fe20000004100 */
[----:B------:R-:W-:Y:S01]  /*17a0*/  FMUL.FTZ R201, R4, R182 ;  /* 0x000000b604c97220 */ /* 0x000fe20000410000 */
[----:B------:R-:W-:Y:S01]  /*17b0*/  HADD2.F32 R163, -RZ, R163.H1_H1 ;  /* 0x300000a3ffa37230 */ /* 0x000fe20000004100 */
[----:B------:R-:W-:Y:S02]  /*17c0*/  FFMA.FTZ R200, R238, R166, R161 ;  /* 0x000000a6eec87223 */ /* 0x000fe400000100a1 */
[----:B------:R-:W-:Y:S01]  /*17d0*/  FMUL.FTZ R161, R235, R160 ;  /* 0x000000a0eba17220 */ /* 0x000fe20000410000 */
[----:B------:R-:W-:Y:S01]  /*17e0*/  HADD2.F32 R210, -RZ, R167.H1_H1 ;  /* 0x300000a7ffd27230 */ /* 0x000fe20000004100 */
        /* <DEDUP_REMOVED lines=10> */
[----:B------:R-:W-:Y:S02]  /*1890*/  FFMA.FTZ R16, R246, R16, R177 ;  /* 0x00000010f6107223 */ /* 0x000fe400000100b1 */
        /* <DEDUP_REMOVED lines=31> */
.L_x_1343:
[----:B------:R-:W-:Y:S05]  /*1a90*/  BSYNC B1 ;  /* 0x0000000000017941 */ /* 0x000fea0003800000 */
.L_x_1342:
        /* <DEDUP_REMOVED lines=32> */
[----:B------:R-:W-:Y:S02]  /*1ca0*/  FADD.FTZ R19, -R218, R177 ;  /* 0x000000b1da137221 */ /* 0x000fe40000010100 */
[C---:B------:R-:W-:Y:S01]  /*1cb0*/  FMUL.FTZ R9, R4.reuse, R9 ;  /* 0x0000000904097220 */ /* 0x040fe20000410000 */
[----:B---3--:R-:W-:Y:S02]  /*1cc0*/  HADD2.F32 R177, -RZ, R164.H0_H0 ;  /* 0x200000a4ffb17230 */ /* 0x008fe40000004100 */
[--C-:B----4-:R-:W-:Y:S01]  /*1cd0*/  HADD2.F32 R20, -RZ, R160.reuse.H0_H0 ;  /* 0x200000a0ff147230 */ /* 0x110fe20000004100 */
[----:B------:R-:W-:Y:S01]  /*1ce0*/  FMUL.FTZ R19, R4, R19 ;  /* 0x0000001304137220 */ /* 0x000fe20000410000 */
[----:B------:R-:W-:-:S03]  /*1cf0*/  HADD2.F32 R160, -RZ, R160.H1_H1 ;  /* 0x300000a0ffa07230 */ /* 0x000fc60000004100 */
[----:B------:R-:W-:Y:S02]  /*1d00*/  FMUL.FTZ R10, R231, R20 ;  /* 0x00000014e70a7220 */ /* 0x000fe40000410000 */
[----:B------:R-:W-:Y:S02]  /*1d10*/  FADD.FTZ R21, -R218, R178 ;  /* 0x000000b2da157221 */ /* 0x000fe40000010100 */
[----:B------:R-:W-:Y:S02]  /*1d20*/  FADD.FTZ R84, R84, R177 ;  /* 0x000000b154547221 */ /* 0x000fe40000010000 */
[-C--:B------:R-:W-:Y:S02]  /*1d30*/  FFMA.FTZ R64, R9, R177.reuse, R64 ;  /* 0x000000b109407223 */ /* 0x080fe40000010040 */
[----:B------:R-:W-:Y:S02]  /*1d40*/  FFMA.FTZ R10, R232, R177, R10 ;  /* 0x000000b1e80a7223 */ /* 0x000fe4000001000a */
[----:B------:R-:W-:-:S02]  /*1d50*/  FMUL.FTZ R177, R229, R160 ;  /* 0x000000a0e5b17220 */ /* 0x000fc40000410000 */
[----:B------:R-:W-:Y:S02]  /*1d60*/  FADD.FTZ R121, R121, R160 ;  /* 0x000000a079797221 */ /* 0x000fe40000010000 */
[----:B------:R-:W-:Y:S01]  /*1d70*/  FFMA.FTZ R101, R19, R160, R101 ;  /* 0x000000a013657223 */ /* 0x000fe20000010065 */
[----:B------:R-:W-:Y:S01]  /*1d80*/  HADD2.F32 R160, -RZ, R161.H0_H0 ;  /* 0x200000a1ffa07230 */ /* 0x000fe20000004100 */
[----:B------:R-:W-:Y:S02]  /*1d90*/  FMUL.FTZ R21, R4, R21 ;  /* 0x0000001504157220 */ /* 0x000fe40000410000 */
[----:B------:R-:W-:Y:S02]  /*1da0*/  FADD.FTZ R179, -R218, R179 ;  /* 0x000000b3dab37221 */ /* 0x000fe40000010100 */
[----:B------:R-:W-:Y:S02]  /*1db0*/  FMUL.FTZ R22, R227, R160 ;  /* 0x000000a0e3167220 */ /* 0x000fe40000410000 */
[----:B------:R-:W-:-:S02]  /*1dc0*/  FADD.FTZ R122, R122, R160 ;  /* 0x000000a07a7a7221 */ /* 0x000fc40000010000 */
[----:B------:R-:W-:Y:S01]  /*1dd0*/  FFMA.FTZ R102, R21, R160, R102 ;  /* 0x000000a015667223 */ /* 0x000fe20000010066 */
[----:B------:R-:W-:Y:S01]  /*1de0*/  HADD2.F32 R160, -RZ, R161.H1_H1 ;  /* 0x300000a1ffa07230 */ /* 0x000fe20000004100 */
[----:B------:R-:W-:Y:S01]  /*1df0*/  FMUL.FTZ R191, R4, R179 ;  /* 0x000000b304bf7220 */ /* 0x000fe20000410000 */
[----:B------:R-:W-:Y:S01]  /*1e00*/  HADD2.F32 R192, -RZ, R165.H1_H1 ;  /* 0x300000a5ffc07230 */ /* 0x000fe20000004100 */
[C---:B------:R-:W-:Y:S02]  /*1e10*/  FADD.FTZ R180, -R218.reuse, R180 ;  /* 0x000000b4dab47221 */ /* 0x040fe40000010100 */
[----:B------:R-:W-:Y:S02]  /*1e20*/  FMUL.FTZ R161, R225, R160 ;  /* 0x000000a0e1a17220 */ /* 0x000fe40000410000 */
[----:B------:R-:W-:Y:S02]  /*1e30*/  FADD.FTZ R182, -R218, R182 ;  /* 0x000000b6dab67221 */ /* 0x000fe40000010100 */
[----:B------:R-:W-:-:S02]  /*1e40*/  FADD.FTZ R87, R87, R192 ;  /* 0x000000c057577221 */ /* 0x000fc40000010000 */
[-C--:B------:R-:W-:Y:S02]  /*1e50*/  FFMA.FTZ R67, R191, R192.reuse, R67 ;  /* 0x000000c0bf437223 */ /* 0x080fe40000010043 */
[----:B------:R-:W-:Y:S01]  /*1e60*/  FFMA.FTZ R192, R226, R192, R161 ;  /* 0x000000c0e2c07223 */ /* 0x000fe200000100a1 */
[----:B------:R-:W-:Y:S01]  /*1e70*/  HADD2.F32 R161, -RZ, R162.H0_H0 ;  /* 0x200000a2ffa17230 */ /* 0x000fe20000004100 */
[----:B------:R-:W-:Y:S02]  /*1e80*/  FADD.FTZ R123, R123, R160 ;  /* 0x000000a07b7b7221 */ /* 0x000fe40000010000 */
[----:B------:R-:W-:Y:S01]  /*1e90*/  FFMA.FTZ R103, R191, R160, R103 ;  /* 0x000000a0bf677223 */ /* 0x000fe20000010067 */
[----:B------:R-:W-:Y:S01]  /*1ea0*/  HADD2.F32 R160, -RZ, R163.H0_H0 ;  /* 0x200000a3ffa07230 */ /* 0x000fe20000004100 */
[C---:B------:R-:W-:Y:S02]  /*1eb0*/  FMUL.FTZ R193, R4.reuse, R180 ;  /* 0x000000b404c17220 */ /* 0x040fe40000410000 */
[----:B------:R-:W-:-:S02]  /*1ec0*/  FMUL.FTZ R205, R4, R182 ;  /* 0x000000b604cd7220 */ /* 0x000fc40000410000 */
[-C--:B------:R-:W-:Y:S02]  /*1ed0*/  FMUL.FTZ R194, R222, R161.reuse ;  /* 0x000000a1dec27220 */ /* 0x080fe40000410000 */
[----:B------:R-:W-:Y:S02]  /*1ee0*/  FADD.FTZ R124, R124, R161 ;  /* 0x000000a17c7c7221 */ /* 0x000fe40000010000 */
[----:B------:R-:W-:Y:S01]  /*1ef0*/  FFMA.FTZ R104, R193, R161, R104 ;  /* 0x000000a1c1687223 */ /* 0x000fe20000010068 */
[----:B------:R-:W-:Y:S01]  /*1f00*/  HADD2.F32 R161, -RZ, R167.H0_H0 ;  /* 0x200000a7ffa17230 */ /* 0x000fe20000004100 */
[-C--:B------:R-:W-:Y:S02]  /*1f10*/  FMUL.FTZ R206, R215, R160.reuse ;  /* 0x000000a0d7ce7220 */ /* 0x080fe40000410000 */
[----:B------:R-:W-:Y:S02]  /*1f20*/  FADD.FTZ R126, R126, R160 ;  /* 0x000000a07e7e7221 */ /* 0x000fe40000010000 */
[----:B------:R-:W-:Y:S01]  /*1f30*/  FFMA.FTZ R106, R205, R160, R106 ;  /* 0x000000a0cd6a7223 */ /* 0x000fe2000001006a */
[----:B------:R-:W-:Y:S01]  /*1f40*/  HADD2.F32 R160, -RZ, R163.H1_H1 ;  /* 0x300000a3ffa07230 */ /* 0x000fe20000004100 */
[----:B------:R-:W-:-:S02]  /*1f50*/  FADD.FTZ R183, -R218, R183 ;  /* 0x000000b7dab77221 */ /* 0x000fc40000010100 */
[----:B------:R-:W-:Y:S02]  /*1f60*/  FADD.FTZ R120, R120, R20 ;  /* 0x0000001478787221 */ /* 0x000fe40000010000 */
[----:B------:R-:W-:Y:S01]  /*1f70*/  FFMA.FTZ R100, R9, R20, R100 ;  /* 0x0000001409647223 */ /* 0x000fe20000010064 */
[----:B------:R-:W-:Y:S01]  /*1f80*/  HADD2.F32 R20, -RZ, R164.H1_H1 ;  /* 0x300000a4ff147230 */ /* 0x000fe20000004100 */
[----:B------:R-:W-:Y:S01]  /*1f90*/  FADD.FTZ R90, R90, R161 ;  /* 0x000000a15a5a7221 */ /* 0x000fe20000010000 */
[----:B------:R-:W-:Y:S01]  /*1fa0*/  HADD2.F32 R212, -RZ, R167.H1_H1 ;  /* 0x300000a7ffd47230 */ /* 0x000fe20000004100 */
        /* <DEDUP_REMOVED lines=16> */
[----:B------:R-:W-:Y:S01]  /*20b0*/  HADD2.F32 R165, -RZ, R166.H0_H0 ;  /* 0x200000a6ffa57230 */ /* 0x000fe20000004100 */
[----:B------:R-:W-:Y:S01]  /*20c0*/  FADD.FTZ R161, R161, R22 ;  /* 0x00000016a1a17221 */ /* 0x000fe20000010000 */
[----:B------:R-:W-:Y:S01]  /*20d0*/  HADD2.F32 R162, -RZ, R162.H1_H1 ;  /* 0x300000a2ffa27230 */ /* 0x000fe20000004100 */
[----:B------:R-:W-:Y:S01]  /*20e0*/  FFMA.FTZ R221, R21, R22, R221 ;  /* 0x0000001615dd7223 */ /* 0x000fe200000100dd */
[----:B------:R-:W-:Y:S01]  /*20f0*/  HADD2.F32 R166, -RZ, R166.H1_H1 ;  /* 0x300000a6ffa67230 */ /* 0x000fe20000004100 */
[----:B------:R-:W-:-:S02]  /*2100*/  FADD.FTZ R181, -R218, R181 ;  /* 0x000000b5dab57221 */ /* 0x000fc40000010100 */
[----:B------:R-:W-:Y:S02]  /*2110*/  FFMA.FTZ R194, R224, R165, R194 ;  /* 0x000000a5e0c27223 */ /* 0x000fe400000100c2 */
        /* <DEDUP_REMOVED lines=23> */
.L_x_1345:
[----:B------:R-:W-:Y:S05]  /*2290*/  BSYNC B1 ;  /* 0x0000000000017941 */ /* 0x000fea0003800000 */
.L_x_1344:
[----:B------:R-:W-:Y:S05]  /*22a0*/  BRA.DIV ~URZ, `(.L_x_1346) ;  /* 0x000030e27f007947 */ /* 0x000fea000b800000 */
[----:B------:R0:W1:Y:S02]  /*22b0*/  SHFL.BFLY PT, R163, R220, 0x1, 0x1f ;  /* 0x0c201f00dca37f89 */ /* 0x00006400000e0000 */
.L_x_1365:
        /* <DEDUP_REMOVED lines=18> */
.L_x_1366:
        /* <DEDUP_REMOVED lines=22> */
[-CC-:B------:R-:W-:Y:S01]  /*2540*/  FFMA.FTZ R165, R11, R167.reuse, R161.reuse ;  /* 0x000000a70ba57223 */ /* 0x180fe200000100a1 */
[----:B------:R-:W-:Y:S01]  /*2550*/  @P2 MOV R160, R174 ;  /* 0x000000ae00a02202 */ /* 0x000fe20000000f00 */
[----:B------:R-:W-:Y:S01]  /*2560*/  FFMA.FTZ R178, R23, R167, R161 ;  /* 0x000000a717b27223 */ /* 0x000fe200000100a1 */
[----:B------:R-:W-:Y:S01]  /*2570*/  SEL R148, R176, R148, P4 ;  /* 0x00000094b0947207 */ /* 0x000fe20002000000 */
[----:B------:R-:W-:Y:S01]  /*2580*/  FADD.FTZ R165, R12, -R165 ;  /* 0x800000a50ca57221 */ /* 0x000fe20000010000 */
[----:B------:R-:W-:Y:S01]  /*2590*/  @P2 LOP3.LUT P3, RZ, R160, 0xff, RZ, 0xc0, !PT ;  /* 0x000000ffa0ff2812 */ /* 0x000fe2000786c0ff */
[----:B------:R-:W-:Y:S01]  /*25a0*/  FMUL.FTZ R176, R176, c[0x0][0x1e8] ;  /* 0x00007a00b0b07a20 */ /* 0x000fe20000410000 */
[----:B------:R-:W-:Y:S01]  /*25b0*/  @P2 LOP3.LUT P6, RZ, R175, 0xff, RZ, 0xc0, !PT ;  /* 0x000000ffafff2812 */ /* 0x000fe200078cc0ff */
[----:B------:R-:W-:-:S02]  /*25c0*/  @P5 FADD.FTZ R177, R130, R177 ;  /* 0x000000b182b15221 */ /* 0x000fc40000010000 */
[----:B------:R-:W-:Y:S01]  /*25d0*/  FMUL.FTZ R165, R4, R165 ;  /* 0x000000a504a57220 */ /* 0x000fe20000410000 */
[----:B------:R-:W-:Y:S01]  /*25e0*/  @P2 FSEL R162, R176, RZ, P3 ;  /* 0x000000ffb0a22208 */ /* 0x000fe20001800000 */
[----:B------:R-:W-:Y:S01]  /*25f0*/  FADD.FTZ R178, R24, -R178 ;  /* 0x800000b218b27221 */ /* 0x000fe20000010000 */
[----:B------:R-:W-:Y:S01]  /*2600*/  SEL R150, R177, R150, P4 ;  /* 0x00000096b1967207 */ /* 0x000fe20002000000 */
[----:B------:R-:W-:Y:S01]  /*2610*/  @P5 FADD.FTZ R165, R129, R165 ;  /* 0x000000a581a55221 */ /* 0x000fe20000010000 */
[----:B------:R-:W-:Y:S01]  /*2620*/  @P2 LOP3.LUT P3, RZ, R174, 0xff0000, RZ, 0xc0, !PT ;  /* 0x00ff0000aeff2812 */ /* 0x000fe2000786c0ff */
[----:B------:R-:W-:Y:S01]  /*2630*/  FMUL.FTZ R177, R177, c[0x0][0x1e8] ;  /* 0x00007a00b1b17a20 */ /* 0x000fe20000410000 */
[----:B------:R-:W-:Y:S01]  /*2640*/  @P2 F2FP.PACK_AB R162, RZ, R162 ;  /* 0x000000a2ffa2223e */ /* 0x000fe200000000ff */
        /* <DEDUP_REMOVED lines=10> */
[----:B------:R-:W-:Y:S01]  /*26f0*/  @P2 F2FP.PACK_AB R160, RZ, R160 ;  /* 0x000000a0ffa0223e */ /* 0x000fe200000000ff */
[----:B------:R-:W-:Y:S01]  /*2700*/  FADD.FTZ R162, R26, -R162 ;  /* 0x800000a21aa27221 */ /* 0x000fe20000010000 */
[----:B------:R-:W-:Y:S02]  /*2710*/  @P2 FSEL R163, R165, RZ, P3 ;  /* 0x000000ffa5a32208 */ /* 0x000fe40001800000 */
[----:B------:R-:W-:Y:S01]  /*2720*/  @P2 LOP3.LUT P3, RZ, R174, 0xff000000, RZ, 0xc0, !PT ;  /* 0xff000000aeff2812 */ /* 0x000fe2000786c0ff */
[----:B------:R-:W-:Y:S01]  /*2730*/  FMUL.FTZ R162, R4, R162 ;  /* 0x000000a204a27220 */ /* 0x000fe20000410000 */
[----:B------:R-:W-:Y:S02]  /*2740*/  @P2 PRMT R153, R160, 0x7610, R153 ;  /* 0x00007610a0992816 */ /* 0x000fe40000000099 */
[----:B------:R-:W-:Y:S01]  /*2750*/  @P2 FSEL R160, R178, RZ, P3 ;  /* 0x000000ffb2a02208 */ /* 0x000fe20001800000 */
[----:B------:R-:W-:Y:S01]  /*2760*/  @P5 FADD.FTZ R162, R132, R162 ;  /* 0x000000a284a25221 */ /* 0x000fe20000010000 */
[----:B------:R-:W-:-:S02]  /*2770*/  @P2 F2FP.PACK_AB R163, RZ, R163 ;  /* 0x000000a3ffa3223e */ /* 0x000fc400000000ff */
[----:B------:R-:W-:Y:S02]  /*2780*/  @P2 F2FP.PACK_AB R160, RZ, R160 ;  /* 0x000000a0ffa0223e */ /* 0x000fe400000000ff */
        /* <DEDUP_REMOVED lines=8> */
[----:B------:R-:W-:-:S04]  /*2810*/  @P2 F2FP.PACK_AB R160, RZ, R160 ;  /* 0x000000a0ffa0223e */ /* 0x000fc800000000ff */
        /* <DEDUP_REMOVED lines=9> */
[----:B------:R-:W-:-:S04]  /*28b0*/  @P2 F2FP.PACK_AB R160, RZ, R160 ;  /* 0x000000a0ffa0223e */ /* 0x000fc800000000ff */
        /* <DEDUP_REMOVED lines=15> */
[----:B------:R-:W-:-:S04]  /*29b0*/  @P2 F2FP.PACK_AB R160, RZ, R160 ;  /* 0x000000a0ffa0223e */ /* 0x000fc800000000ff */
        /* <DEDUP_REMOVED lines=10> */
[----:B------:R-:W-:Y:S02]  /*2a60*/  F2FP.PACK_AB R162, R179, R162 ;  /* 0x000000a2b3a2723e */ /* 0x000fe400000000ff */
[----:B-1----:R-:W-:Y:S01]  /*2a70*/  FSEL R160, R176, RZ, P3 ;  /* 0x000000ffb0a07208 */ /* 0x002fe20001800000 */
[----:B------:R-:W-:Y:S01]  /*2a80*/  FMUL.FTZ R176, R164, c[0x0][0x1e8] ;  /* 0x00007a00a4b07a20 */ /* 0x000fe20000410000 */
[----:B------:R-:W-:Y:S02]  /*2a90*/  LOP3.LUT P3, RZ, R172, 0xff00, RZ, 0xc0, !PT ;  /* 0x0000ff00acff7812 */ /* 0x000fe4000786c0ff */
[----:B------:R-:W-:-:S02]  /*2aa0*/  FSEL R161, R177, RZ, P4 ;  /* 0x000000ffb1a17208 */ /* 0x000fc40002000000 */
[----:B------:R-:W-:Y:S02]  /*2ab0*/  FSEL R165, R165, RZ, P3 ;  /* 0x000000ffa5a57208 */ /* 0x000fe40001800000 */
[----:B------:R-:W-:Y:S02]  /*2ac0*/  LOP3.LUT P3, RZ, R173, 0xff0000, RZ, 0xc0, !PT ;  /* 0x00ff0000adff7812 */ /* 0x000fe4000786c0ff */
[----:B------:R-:W-:Y:S01]  /*2ad0*/  F2FP.PACK_AB R160, R165, R160 ;  /* 0x000000a0a5a0723e */ /* 0x000fe200000000ff */
[----:B------:R-:W-:Y:S01]  /*2ae0*/  HFMA2.MMA R165, -RZ, RZ, 0, 9.5367431640625e-07 ;  /* 0x00000010ffa57435 */ /* 0x000fe200000001ff */
[----:B------:R-:W-:Y:S02]  /*2af0*/  LOP3.LUT P4, RZ, R173, 0xff000000, RZ, 0xc0, !PT ;  /* 0xff000000adff7812 */ /* 0x000fe4000788c0ff */
[----:B------:R-:W-:Y:S02]  /*2b00*/  FSEL R163, R163, RZ, P3 ;  /* 0x000000ffa3a37208 */ /* 0x000fe40001800000 */
[----:B------:R-:W-:-:S02]  /*2b10*/  FSEL R164, R176, RZ, P4 ;  /* 0x000000ffb0a47208 */ /* 0x000fc40002000000 */
[----:B------:R-:W-:Y:S02]  /*2b20*/  @P2 LOP3.LUT P3, RZ, R175, 0xff000000, RZ, 0xc0, !PT ;  /* 0xff000000afff2812 */ /* 0x000fe4000786c0ff */
[----:B------:R-:W-:Y:S01]  /*2b30*/  F2FP.PACK_AB R163, R164, R163 ;  /* 0x000000a3a4a3723e */ /* 0x000fe200000000ff */
[----:B------:R-:W-:Y:S01]  /*2b40*/  IMAD.WIDE.U32 R164, R0, R165, c[0x0][0x248] ;  /* 0x0000920000a47625 */ /* 0x000fe200078e00a5 */
[----:B------:R-:W-:Y:S02]  /*2b50*/  F2FP.PACK_AB R161, R178, R161 ;  /* 0x000000a1b2a1723e */ /* 0x000fe400000000ff */
[----:B------:R-:W-:-:S03]  /*2b60*/  @P2 FSEL R176, R176, RZ, P3 ;  /* 0x000000ffb0b02208 */ /* 0x000fc60001800000 */
[----:B------:R1:W-:Y:S01]  /*2b70*/  STG.E.128 [R164.64], R160 ;  /* 0x000000a0a4007986 */ /* 0x0003e2000c101d04 */
[----:B------:R-:W-:-:S04]  /*2b80*/  @P2 F2FP.PACK_AB R176, RZ, R176 ;  /* 0x000000b0ffb0223e */ /* 0x000fc800000000ff */
[----:B------:R-:W-:Y:S02]  /*2b90*/  @P2 PRMT R155, R155, 0x5410, R176 ;  /* 0x000054109b9b2816 */ /* 0x000fe400000000b0 */
[----:B-1----:R-:W-:-:S04]  /*2ba0*/  @P2 LEA R160, P3, R0, c[0x0][0x250], 0x4 ;  /* 0x0000940000a02a11 */ /* 0x002fc800078620ff */
[C---:B------:R-:W-:Y:S02]  /*2bb0*/  @P2 LEA.HI.X R161, R0.reuse, c[0x0][0x254], RZ, 0x4, P3 ;  /* 0x0000950000a12a11 */ /* 0x040fe400018f24ff */
[----:B------:R-:W-:-:S03]  /*2bc0*/  IADD3 R0, R0, 0x20, RZ ;  /* 0x0000002000007810 */ /* 0x000fc60007ffe0ff */
[----:B------:R1:W-:Y:S04]  /*2bd0*/  @P2 STG.E.128 [R160.64], R152 ;  /* 0x00000098a0002986 */ /* 0x0003e8000c101d04 */
.L_x_1349:
[----:B------:R-:W-:Y:S05]  /*2be0*/  BSYNC B1 ;  /* 0x0000000000017941 */ /* 0x000fea0003800000 */
.L_x_1348:
        /* <DEDUP_REMOVED lines=123> */
.L_x_1351:
[----:B------:R-:W-:Y:S05]  /*33a0*/  BSYNC B1 ;  /* 0x0000000000017941 */ /* 0x000fea0003800000 */
.L_x_1350:
        /* <DEDUP_REMOVED lines=19> */
[----:B------:R-:W-:Y:S01]  /*34e0*/  @P2 MOV R160, R184 ;  /* 0x000000b800a02202 */ /* 0x000fe20000000f00 */
[----:B------:R-:W-:Y:S01]  /*34f0*/  FMUL.FTZ R164, R4, R163 ;  /* 0x000000a304a47220 */ /* 0x000fe20000410000 */
[----:B------:R-:W-:Y:S01]  /*3500*/  @P2 LOP3.LUT P6, RZ, R184, 0xff000000, RZ, 0xc0, !PT ;  /* 0xff000000b8ff2812 */ /* 0x000fe200078cc0ff */
[----:B------:R-:W-:Y:S01]  /*3510*/  FMUL.FTZ R163, R4, R177 ;  /* 0x000000b104a37220 */ /* 0x000fe20000410000 */
[----:B------:R-:W-:Y:S01]  /*3520*/  SEL R148, R165, R148, P4 ;  /* 0x00000094a5947207 */ /* 0x000fe20002000000 */
[----:B------:R-:W-:Y:S01]  /*3530*/  @P5 FADD.FTZ R164, R141, R164 ;  /* 0x000000a48da45221 */ /* 0x000fe20000010000 */
[----:B------:R-:W-:Y:S01]  /*3540*/  @P2 LOP3.LUT P3, RZ, R160, 0xff, RZ, 0xc0, !PT ;  /* 0x000000ffa0ff2812 */ /* 0x000fe2000786c0ff */
[----:B------:R-:W-:-:S02]  /*3550*/  FMUL.FTZ R165, R165, c[0x0][0x1e8] ;  /* 0x00007a00a5a57a20 */ /* 0x000fc40000410000 */
[----:B------:R-:W-:Y:S01]  /*3560*/  @P5 FADD.FTZ R163, R142, R163 ;  /* 0x000000a38ea35221 */ /* 0x000fe20000010000 */
[C---:B------:R-:W-:Y:S01]  /*3570*/  SEL R149, R164.reuse, R149, P4 ;  /* 0x00000095a4957207 */ /* 0x040fe20002000000 */
[----:B------:R-:W-:Y:S01]  /*3580*/  FMUL.FTZ R164, R164, c[0x0][0x1e8] ;  /* 0x00007a00a4a47a20 */ /* 0x000fe20000410000 */
[----:B------:R-:W-:Y:S01]  /*3590*/  @P2 FSEL R160, R165, RZ, P3 ;  /* 0x000000ffa5a02208 */ /* 0x000fe20001800000 */
[C---:B------:R-:W-:Y:S01]  /*35a0*/  FMUL.FTZ R166, R163.reuse, c[0x0][0x1e8] ;  /* 0x00007a00a3a67a20 */ /* 0x040fe20000410000 */
[----:B------:R-:W-:Y:S02]  /*35b0*/  @P2 LOP3.LUT P3, RZ, R184, 0xff00, RZ, 0xc0, !PT ;  /* 0x0000ff00b8ff2812 */ /* 0x000fe4000786c0ff */
[----:B------:R-:W-:Y:S01]  /*35c0*/  SEL R150, R163, R150, P4 ;  /* 0x00000096a3967207 */ /* 0x000fe20002000000 */
[----:B------:R-:W-:Y:S01]  /*35d0*/  FFMA.FTZ R163, R191, R167, R161 ;  /* 0x000000a7bfa37223 */ /* 0x000fe200000100a1 */
[----:B------:R-:W-:Y:S02]  /*35e0*/  @P2 F2FP.PACK_AB R160, RZ, R160 ;  /* 0x000000a0ffa0223e */ /* 0x000fe400000000ff */
[----:B------:R-:W-:Y:S01]  /*35f0*/  @P2 FSEL R162, R164, RZ, P3 ;  /* 0x000000ffa4a22208 */ /* 0x000fe20001800000 */
[----:B------:R-:W-:Y:S01]  /*3600*/  FADD.FTZ R163, R192, -R163 ;  /* 0x800000a3c0a37221 */ /* 0x000fe20000010000 */
[----:B------:R-:W-:-:S02]  /*3610*/  @P2 LOP3.LUT P3, RZ, R184, 0xff0000, RZ, 0xc0, !PT ;  /* 0x00ff0000b8ff2812 */ /* 0x000fc4000786c0ff */
[----:B------:R-:W-:Y:S01]  /*3620*/  @P2 PRMT R152, R160, 0x7610, R152 ;  /* 0x00007610a0982816 */ /* 0x000fe20000000098 */
[----:B------:R-:W-:Y:S01]  /*3630*/  FMUL.FTZ R163, R4, R163 ;  /* 0x000000a304a37220 */ /* 0x000fe20000410000 */
[----:B------:R-:W-:Y:S02]  /*3640*/  @P2 FSEL R160, R166, RZ, P3 ;  /* 0x000000ffa6a02208 */ /* 0x000fe40001800000 */
[----:B------:R-:W-:Y:S01]  /*3650*/  @P2 F2FP.PACK_AB R162, RZ, R162 ;  /* 0x000000a2ffa2223e */ /* 0x000fe200000000ff */
[----:B------:R-:W-:Y:S01]  /*3660*/  @P5 FADD.FTZ R163, R143, R163 ;  /* 0x000000a38fa35221 */ /* 0x000fe20000010000 */
[----:B------:R-:W-:Y:S02]  /*3670*/  @P2 F2FP.PACK_AB R160, RZ, R160 ;  /* 0x000000a0ffa0223e */ /* 0x000fe400000000ff */
[----:B------:R-:W-:Y:S01]  /*3680*/  @P2 PRMT R152, R152, 0x5410, R162 ;  /* 0x0000541098982816 */ /* 0x000fe200000000a2 */
[----:B------:R-:W-:Y:S01]  /*3690*/  FMUL.FTZ R176, R163, c[0x0][0x1e8] ;  /* 0x00007a00a3b07a20 */ /* 0x000fe20000410000 */
[----:B------:R-:W-:-:S02]  /*36a0*/  @P2 PRMT R153, R160, 0x7610, R153 ;  /* 0x00007610a0992816 */ /* 0x000fc40000000099 */
[----:B------:R-:W-:Y:S02]  /*36b0*/  MOV R160, R186 ;  /* 0x000000ba00a07202 */ /* 0x000fe40000000f00 */
[----:B------:R-:W-:Y:S02]  /*36c0*/  SEL R151, R163, R151, P4 ;  /* 0x00000097a3977207 */ /* 0x000fe40002000000 */
[----:B------:R-:W-:Y:S02]  /*36d0*/  LOP3.LUT P3, RZ, R160, 0xff, RZ, 0xc0, !PT ;  /* 0x000000ffa0ff7812 */ /* 0x000fe4000786c0ff */
        /* <DEDUP_REMOVED lines=50> */
[----:B------:R-:W-:Y:S02]  /*3a00*/  F2FP.PACK_AB R162, R177, R162 ;  /* 0x000000a2b1a2723e */ /* 0x000fe400000000ff */
[----:B-1----:R-:W-:Y:S01]  /*3a10*/  FSEL R160, R165, RZ, P3 ;  /* 0x000000ffa5a07208 */ /* 0x002fe20001800000 */
[----:B------:R-:W-:Y:S01]  /*3a20*/  HFMA2.MMA R165, -RZ, RZ, 0, 9.5367431640625e-07 ;  /* 0x00000010ffa57435 */ /* 0x000fe200000001ff */
[----:B------:R-:W-:Y:S02]  /*3a30*/  LOP3.LUT P3, RZ, R186, 0xff00, RZ, 0xc0, !PT ;  /* 0x0000ff00baff7812 */ /* 0x000fe4000786c0ff */
[----:B------:R-:W-:-:S02]  /*3a40*/  FSEL R161, R166, RZ, P4 ;  /* 0x000000ffa6a17208 */ /* 0x000fc40002000000 */
[----:B------:R-:W-:Y:S02]  /*3a50*/  FSEL R164, R164, RZ, P3 ;  /* 0x000000ffa4a47208 */ /* 0x000fe40001800000 */
[C---:B------:R-:W-:Y:S02]  /*3a60*/  LOP3.LUT P3, RZ, R187.reuse, 0xff0000, RZ, 0xc0, !PT ;  /* 0x00ff0000bbff7812 */ /* 0x040fe4000786c0ff */
[----:B------:R-:W-:Y:S02]  /*3a70*/  LOP3.LUT P4, RZ, R187, 0xff000000, RZ, 0xc0, !PT ;  /* 0xff000000bbff7812 */ /* 0x000fe4000788c0ff */
[----:B------:R-:W-:Y:S02]  /*3a80*/  F2FP.PACK_AB R160, R164, R160 ;  /* 0x000000a0a4a0723e */ /* 0x000fe400000000ff */
        /* <DEDUP_REMOVED lines=11> */
[----:B------:R-:W-:-:S05]  /*3b40*/  @P2 LEA.HI.X R161, R0, c[0x0][0x254], RZ, 0x4, P3 ;  /* 0x0000950000a12a11 */ /* 0x000fca00018f24ff */
[----:B------:R1:W-:Y:S04]  /*3b50*/  @P2 STG.E.128 [R160.64], R152 ;  /* 0x00000098a0002986 */ /* 0x0003e8000c101d04 */
.L_x_1353:
[----:B------:R-:W-:Y:S05]  /*3b60*/  BSYNC B1 ;  /* 0x0000000000017941 */ /* 0x000fea0003800000 */
.L_x_1352:
[----:B-1----:R-:W-:-:S04]  /*3b70*/  MOV R161, c[0x0][0x160] ;  /* 0x0000580000a17a02 */ /* 0x002fc80000000f00 */
[----:B------:R-:W-:-:S04]  /*3b80*/  LEA R2, R161, R2, 0x2 ;  /* 0x00000002a1027211 */ /* 0x000fc800078e10ff */
[----:B------:R-:W-:-:S13]  /*3b90*/  ISETP.GE.AND P2, PT, R2, c[0x0][0x164], PT ;  /* 0x0000590002007a0c */ /* 0x000fda0003f46270 */
[----:B0--3-5:R-:W-:Y:S01]  /*3ba0*/  @P2 CALL.REL.NOINC `(.L_x_1339) ;  /* 0x0000001000002944 */ /* 0x029fe20003c00000 */
[----:B------:R-:W-:Y:S05]  /*3bb0*/  BRA `(.L_x_1354) ;  /* 0xffffcd5000007947 */ /* 0x000fea000383ffff */
.L_x_1339:
[----:B-1----:R-:W-:Y:S05]  /*3bc0*/  BSYNC B0 ;  /* 0x0000000000007941 */ /* 0x002fea0003800000 */
.L_x_1338:
        /* <DEDUP_REMOVED lines=192> */
[C---:B------:R-:W-:Y:S02]  /*47d0*/  SHF.L.U64.HI R3, R10.reuse, 0x2, R3 ;  /* 0x000000020a037819 */ /* 0x040fe40000010203 */
[----:B------:R-:W-:Y:S01]  /*47e0*/  SHF.L.U32 R10, R10, 0x2, RZ ;  /* 0x000000020a0a7819 */ /* 0x000fe200000006ff */
        /* <DEDUP_REMOVED lines=74> */
.L_x_1356:
[----:B-1----:R-:W-:Y:S05]  /*4c90*/  BSYNC B0 ;  /* 0x0000000000007941 */ /* 0x002fea0003800000 */
.L_x_1355:
        /* <DEDUP_REMOVED lines=23> */
.L_x_1358:
[----:B------:R-:W-:Y:S05]  /*4e10*/  BSYNC B0 ;  /* 0x0000000000007941 */ /* 0x000fea0003800000 */
.L_x_1357:
        /* <DEDUP_REMOVED lines=23> */
.L_x_1360:
[----:B------:R-:W-:Y:S05]  /*4f90*/  BSYNC B0 ;  /* 0x0000000000007941 */ /* 0x000fea0003800000 */
.L_x_1359:
        /* <DEDUP_REMOVED lines=23> */
.L_x_1362:
[----:B------:R-:W-:Y:S05]  /*5110*/  BSYNC B0 ;  /* 0x0000000000007941 */ /* 0x000fea0003800000 */
.L_x_1361:
        /* <DEDUP_REMOVED lines=23> */
.L_x_1364:
[----:B------:R-:W-:Y:S05]  /*5290*/  BSYNC B0 ;  /* 0x0000000000007941 */ /* 0x000fea0003800000 */
.L_x_1363:
        /* <DEDUP_REMOVED lines=15> */
.L_x_1346:
[----:B------:R-:W-:Y:S01]  /*5390*/  HFMA2.MMA R162, -RZ, RZ, 0, 5.9604644775390625e-08 ;  /* 0x00000001ffa27435 */ /* 0x000fe200000001ff */
[----:B------:R-:W-:Y:S02]  /*53a0*/  MOV R161, R220 ;  /* 0x000000dc00a17202 */ /* 0x000fe40000000f00 */
[----:B------:R-:W-:Y:S02]  /*53b0*/  MOV R165, 0x1f ;  /* 0x0000001f00a57802 */ /* 0x000fe40000000f00 */
[----:B------:R-:W-:-:S02]  /*53c0*/  MOV R164, 0xffffffff ;  /* 0xffffffff00a47802 */ /* 0x000fc40000000f00 */
[----:B------:R-:W-:Y:S02]  /*53d0*/  MOV R160, 0x53f0 ;  /* 0x000053f000a07802 */ /* 0x000fe40000000f00 */
[----:B-----5:R-:W-:Y:S05]  /*53e0*/  CALL.REL.NOINC `($__internal_76_$__cuda_sm70_shflsync_bfly_p) ;  /* 0x0000046000007944 */ /* 0x020fea0003c00000 */
[----:B-1----:R-:W-:Y:S01]  /*53f0*/  MOV R163, R162 ;  /* 0x000000a200a37202 */ /* 0x002fe20000000f00 */
[----:B------:R-:W-:Y:S05]  /*5400*/  BRA `(.L_x_1365) ;  /* 0xffffceb000007947 */ /* 0x000fea000383ffff */
.L_x_1347:
[----:B------:R-:W-:Y:S01]  /*5410*/  HFMA2.MMA R162, -RZ, RZ, 0, 5.9604644775390625e-08 ;  /* 0x00000001ffa27435 */ /* 0x000fe200000001ff */
[----:B------:R-:W-:Y:S02]  /*5420*/  MOV R161, R221 ;  /* 0x000000dd00a17202 */ /* 0x000fe40000000f00 */
[----:B------:R-:W-:Y:S02]  /*5430*/  MOV R165, 0x1f ;  /* 0x0000001f00a57802 */ /* 0x000fe40000000f00 */
[----:B------:R-:W-:Y:S02]  /*5440*/  MOV R164, 0xffffffff ;  /* 0xffffffff00a47802 */ /* 0x000fe40000000f00 */
[----:B------:R-:W-:Y:S02]  /*5450*/  MOV R160, 0x5470 ;  /* 0x0000547000a07802 */ /* 0x000fe40000000f00 */
[----:B01---5:R-:W-:Y:S05]  /*5460*/  CALL.REL.NOINC `($__internal_76_$__cuda_sm70_shflsync_bfly_p) ;  /* 0x000003e000007944 */ /* 0x023fea0003c00000 */
[----:B------:R-:W-:Y:S01]  /*5470*/  FADD.FTZ R220, R163, R220 ;  /* 0x000000dca3dc7221 */ /* 0x000fe20000010000 */
[----:B------:R-:W-:Y:S01]  /*5480*/  MOV R165, 0x1f ;  /* 0x0000001f00a57802 */ /* 0x000fe20000000f00 */
[----:B-1----:R-:W-:Y:S01]  /*5490*/  FADD.FTZ R221, R221, R162 ;  /* 0x000000a2dddd7221 */ /* 0x002fe20000010000 */
[----:B------:R-:W-:Y:S01]  /*54a0*/  HFMA2.MMA R162, -RZ, RZ, 0, 1.1920928955078125e-07 ;  /* 0x00000002ffa27435 */ /* 0x000fe200000001ff */
[----:B------:R-:W-:-:S02]  /*54b0*/  MOV R164, 0xffffffff ;  /* 0xffffffff00a47802 */ /* 0x000fc40000000f00 */
[----:B------:R-:W-:Y:S02]  /*54c0*/  MOV R161, R220 ;  /* 0x000000dc00a17202 */ /* 0x000fe40000000f00 */
[----:B------:R-:W-:Y:S02]  /*54d0*/  MOV R160, 0x54f0 ;  /* 0x000054f000a07802 */ /* 0x000fe40000000f00 */
[----:B------:R-:W-:Y:S05]  /*54e0*/  CALL.REL.NOINC `($__internal_76_$__cuda_sm70_shflsync_bfly_p) ;  /* 0x0000036000007944 */ /* 0x000fea0003c00000 */
[----:B-1----:R-:W-:Y:S01]  /*54f0*/  MOV R163, R162 ;  /* 0x000000a200a37202 */ /* 0x002fe20000000f00 */
[----:B------:R-:W-:Y:S01]  /*5500*/  HFMA2.MMA R162, -RZ, RZ, 0, 1.1920928955078125e-07 ;  /* 0x00000002ffa27435 */ /* 0x000fe200000001ff */
[----:B------:R-:W-:Y:S02]  /*5510*/  MOV R161, R221 ;  /* 0x000000dd00a17202 */ /* 0x000fe40000000f00 */
[----:B------:R-:W-:Y:S02]  /*5520*/  MOV R165, 0x1f ;  /* 0x0000001f00a57802 */ /* 0x000fe40000000f00 */
[----:B------:R-:W-:Y:S02]  /*5530*/  MOV R164, 0xffffffff ;  /* 0xffffffff00a47802 */ /* 0x000fe40000000f00 */
[----:B------:R-:W-:-:S02]  /*5540*/  MOV R160, 0x5560 ;  /* 0x0000556000a07802 */ /* 0x000fc40000000f00 */
[----:B------:R-:W-:Y:S05]  /*5550*/  CALL.REL.NOINC `($__internal_76_$__cuda_sm70_shflsync_bfly_p) ;  /* 0x000002f000007944 */ /* 0x000fea0003c00000 */
[----:B------:R-:W-:Y:S01]  /*5560*/  FADD.FTZ R220, R163, R220 ;  /* 0x000000dca3dc7221 */ /* 0x000fe20000010000 */
[----:B------:R-:W-:Y:S01]  /*5570*/  MOV R165, 0x1f ;  /* 0x0000001f00a57802 */ /* 0x000fe20000000f00 */
[----:B-1----:R-:W-:Y:S01]  /*5580*/  FADD.FTZ R221, R221, R162 ;  /* 0x000000a2dddd7221 */ /* 0x002fe20000010000 */
[----:B------:R-:W-:Y:S01]  /*5590*/  HFMA2.MMA R162, -RZ, RZ, 0, 2.384185791015625e-07 ;  /* 0x00000004ffa27435 */ /* 0x000fe200000001ff */
[----:B------:R-:W-:-:S02]  /*55a0*/  MOV R164, 0xffffffff ;  /* 0xffffffff00a47802 */ /* 0x000fc40000000f00 */
[----:B------:R-:W-:Y:S02]  /*55b0*/  MOV R161, R220 ;  /* 0x000000dc00a17202 */ /* 0x000fe40000000f00 */
[----:B------:R-:W-:Y:S02]  /*55c0*/  MOV R160, 0x55e0 ;  /* 0x000055e000a07802 */ /* 0x000fe40000000f00 */
[----:B------:R-:W-:Y:S05]  /*55d0*/  CALL.REL.NOINC `($__internal_76_$__cuda_sm70_shflsync_bfly_p) ;  /* 0x0000027000007944 */ /* 0x000fea0003c00000 */
[----:B-1----:R-:W-:Y:S01]  /*55e0*/  MOV R163, R162 ;  /* 0x000000a200a37202 */ /* 0x002fe20000000f00 */
[----:B------:R-:W-:Y:S01]  /*55f0*/  HFMA2.MMA R162, -RZ, RZ, 0, 2.384185791015625e-07 ;  /* 0x00000004ffa27435 */ /* 0x000fe200000001ff */
        /* <DEDUP_REMOVED lines=8> */
[----:B------:R-:W-:Y:S01]  /*5680*/  HFMA2.MMA R162, -RZ, RZ, 0, 4.76837158203125e-07 ;  /* 0x00000008ffa27435 */ /* 0x000fe200000001ff */
[----:B------:R-:W-:-:S02]  /*5690*/  MOV R164, 0xffffffff ;  /* 0xffffffff00a47802 */ /* 0x000fc40000000f00 */
[----:B------:R-:W-:Y:S02]  /*56a0*/  MOV R161, R220 ;  /* 0x000000dc00a17202 */ /* 0x000fe40000000f00 */
[----:B------:R-:W-:Y:S02]  /*56b0*/  MOV R160, 0x56d0 ;  /* 0x000056d000a07802 */ /* 0x000fe40000000f00 */
[----:B------:R-:W-:Y:S05]  /*56c0*/  CALL.REL.NOINC `($__internal_76_$__cuda_sm70_shflsync_bfly_p) ;  /* 0x0000018000007944 */ /* 0x000fea0003c00000 */
[----:B-1----:R-:W-:Y:S01]  /*56d0*/  MOV R163, R162 ;  /* 0x000000a200a37202 */ /* 0x002fe20000000f00 */
[----:B------:R-:W-:Y:S01]  /*56e0*/  HFMA2.MMA R162, -RZ, RZ, 0, 4.76837158203125e-07 ;  /* 0x00000008ffa27435 */ /* 0x000fe200000001ff */
        /* <DEDUP_REMOVED lines=8> */
[----:B------:R-:W-:Y:S01]  /*5770*/  HFMA2.MMA R162, -RZ, RZ, 0, 9.5367431640625e-07 ;  /* 0x00000010ffa27435 */ /* 0x000fe200000001ff */
[----:B------:R-:W-:-:S02]  /*5780*/  MOV R164, 0xffffffff ;  /* 0xffffffff00a47802 */ /* 0x000fc40000000f00 */
[----:B------:R-:W-:Y:S02]  /*5790*/  MOV R161, R220 ;  /* 0x000000dc00a17202 */ /* 0x000fe40000000f00 */
[----:B------:R-:W-:Y:S02]  /*57a0*/  MOV R160, 0x57c0 ;  /* 0x000057c000a07802 */ /* 0x000fe40000000f00 */
[----:B------:R-:W-:Y:S05]  /*57b0*/  CALL.REL.NOINC `($__internal_76_$__cuda_sm70_shflsync_bfly_p) ;  /* 0x0000009000007944 */ /* 0x000fea0003c00000 */
[----:B-1----:R-:W-:Y:S01]  /*57c0*/  MOV R163, R162 ;  /* 0x000000a200a37202 */ /* 0x002fe20000000f00 */
[----:B------:R-:W-:Y:S01]  /*57d0*/  HFMA2.MMA R162, -RZ, RZ, 0, 9.5367431640625e-07 ;  /* 0x00000010ffa27435 */ /* 0x000fe200000001ff */
[----:B------:R-:W-:Y:S02]  /*57e0*/  MOV R161, R221 ;  /* 0x000000dd00a17202 */ /* 0x000fe40000000f00 */
[----:B------:R-:W-:Y:S02]  /*57f0*/  MOV R165, 0x1f ;  /* 0x0000001f00a57802 */ /* 0x000fe40000000f00 */
[----:B------:R-:W-:Y:S02]  /*5800*/  MOV R164, 0xffffffff ;  /* 0xffffffff00a47802 */ /* 0x000fe40000000f00 */
[----:B------:R-:W-:-:S02]  /*5810*/  MOV R160, 0x5830 ;  /* 0x0000583000a07802 */ /* 0x000fc40000000f00 */
[----:B------:R-:W-:Y:S05]  /*5820*/  CALL.REL.NOINC `($__internal_76_$__cuda_sm70_shflsync_bfly_p) ;  /* 0x0000002000007944 */ /* 0x000fea0003c00000 */
[----:B-1----:R-:W-:Y:S01]  /*5830*/  MOV R160, R162 ;  /* 0x000000a200a07202 */ /* 0x002fe20000000f00 */
[----:B------:R-:W-:Y:S05]  /*5840*/  BRA `(.L_x_1366) ;  /* 0xffffcb9000007947 */ /* 0x000fea000383ffff */
        .weak           $__internal_76_$__cuda_sm70_shflsync_bfly_p
        .type           $__internal_76_$__cuda_sm70_shflsync_bfly_p,@function
        .size           $__internal_76_$__cuda_sm70_shflsync_bfly_p,(.L_x_2313 - $__internal_76_$__cuda_sm70_shflsync_bfly_p)
$__internal_76_$__cuda_sm70_shflsync_bfly_p:
[----:B------:R-:W-:Y:S04]  /*5850*/  WARPSYNC R164 ;  /* 0x000000a400007348 */ /* 0x000fe80003800000 */
[----:B------:R0:W1:Y:S02]  /*5860*/  SHFL.BFLY PT, R162, R161, R162, R165 ;  /* 0x0c0000a2a1a27389 */ /* 0x00006400000e00a5 */
[----:B0-----:R-:W-:-:S06]  /*5870*/  HFMA2.MMA R161, -RZ, RZ, 0, 0 ;  /* 0x00000000ffa17435 */ /* 0x001fcc00000001ff */
[----:B------:R-:W-:Y:S05]  /*5880*/  RET.REL.NODEC R160 `(_ZN10layer_norm31ln_parallel_residual_bwd_kernelINS_13Kernel_traitsI6__halfS2_fS2_fjLj768ELj1ELj4ELj1ELj16ENS_18Kernel_traits_baseILj768ES2_S2_fS2_fjLj128EEEEELb1ELb0ELb0EEEvNS_9BwdParamsE) ;  /* 0xffffa770a0007950 */ /* 0x000fea0003c3ffff */
.L_x_1367:
        /* <DEDUP_REMOVED lines=15> */
.L_x_2313:


//--------------------- .text._ZN10layer_norm31ln_parallel_residual_bwd_kernelINS_13Kernel_traitsI6__halfS2_fS2_fjLj768ELj1ELj4ELj1ELj16ENS_18Kernel_traits_baseILj768ES2_S2_fS2_fjLj128EEEEELb1ELb0ELb1EEEvNS_9BwdParamsE --------------------------
	.section	.text._ZN10layer_norm31ln_parallel_residual_bwd_kernelINS_13Kernel_traitsI6__halfS2_fS2_fjLj768ELj1ELj4ELj1ELj16ENS_18Kernel_traits_baseILj768ES2_S2_fS2_fjLj128EEEEELb1ELb0ELb1EEEvNS_9BwdParamsE,"ax",@progbits
	.sectioninfo	@"SHI_REGISTERS=255"
	.align	128
        .global         _ZN10layer_norm31ln_parallel_residual_bwd_kernelINS_13Kernel_traitsI6__halfS2_fS2_fjLj768ELj1ELj4ELj1ELj16ENS_18Kernel_traits_baseILj768ES2_S2_fS2_fjLj128EEEEELb1ELb0ELb1EEEvNS_9BwdParamsE
        .type           _ZN10layer_norm31ln_parallel_residual_bwd_kernelINS_13Kernel_traitsI6__halfS2_fS2_fjLj768ELj1ELj4ELj1ELj16ENS_18Kernel_traits_baseILj768ES2_S2_fS2_fjLj128EEEEELb1ELb0ELb1EEEvNS_9BwdParamsE,@function
        .size           _ZN10layer_norm31ln_parallel_residual_bwd_kernelINS_13Kernel_traitsI6__halfS2_fS2_fjLj768ELj1ELj4ELj1ELj16ENS_18Kernel_traits_baseILj768ES2_S2_fS2_fjLj128EEEEELb1ELb0ELb1EEEvNS_9BwdParamsE,(.L_x_2314 - _ZN10layer_norm31ln_parallel_residual_bwd_kernelINS_13Kernel_traitsI6__halfS2_fS2_fjLj768ELj1ELj4ELj1ELj16ENS_18Kernel_traits_baseILj768ES2_S2_fS2_fjLj128EEEEELb1ELb0ELb1EEEvNS_9BwdParamsE)
        .other          _ZN10layer_norm31ln_parallel_residual_bwd_kernelINS_13Kernel_traitsI6__halfS2_fS2_fjLj768ELj1ELj4ELj1ELj16ENS_18Kernel_traits_baseILj768ES2_S2_fS2_fjLj128EEEEELb1ELb0ELb1EEEvNS_9BwdParamsE,@"STO_CUDA_ENTRY STV_DEFAULT"
_ZN10layer_norm31ln_parallel_residual_bwd_kernelINS_13Kernel_traitsI6__halfS2_fS2_fjLj768ELj1ELj4ELj1ELj16ENS_18Kernel_traits_baseILj768ES2_S2_fS2_fjLj128EEEEELb1ELb0ELb1EEEvNS_9BwdParamsE:
.text._ZN10layer_norm31ln_parallel_residual_bwd_kernelINS_13Kernel_traitsI6__halfS2_fS2_fjLj768ELj1ELj4ELj1ELj16ENS_18Kernel_traits_baseILj768ES2_S2_fS2_fjLj128EEEEELb1ELb0ELb1EEEvNS_9BwdParamsE:
        /* <DEDUP_REMOVED lines=58> */
.L_x_1369:
        /* <DEDUP_REMOVED lines=10> */
[----:B------:R1:W5:Y:S04]  /*0440*/  LDG.E.128 R12, [R4.64+0x200] ;  /* 0x00020004040c7981 */ /* 0x000368000c1e1d00 */
[----:B------:R1:W5:Y:S01]  /*0450*/  LDG.E.128 R16, [R4.64+0x400] ;  /* 0x0004000404107981 */ /* 0x000362000c1e1d00 */
        /* <DEDUP_REMOVED lines=40> */
[----:B0-----:R-:W-:Y:S01]  /*06e0*/  CS2R R2, SRZ ;  /* 0x0000000000027805 */ /* 0x001fe2000001ff00 */
[----:B------:R-:W-:Y:S01]  /*06f0*/  CS2R R180, SRZ ;  /* 0x0000000000b47805 */ /* 0x000fe2000001ff00 */
[----:B------:R-:W-:Y:S01]  /*0700*/  CS2R R182, SRZ ;  /* 0x0000000000b67805 */ /* 0x000fe2000001ff00 */
[----:B------:R-:W-:Y:S01]  /*0710*/  MOV R184, RZ ;  /* 0x000000ff00b87202 */ /* 0x000fe20000000f00 */
[----:B--2---:R-:W-:-:S02]  /*0720*/  HADD2.F32 R250, -RZ, R228.H0_H0 ;  /* 0x200000e4fffa7230 */ /* 0x004fc40000004100 */
[----:B------:R-:W-:Y:S02]  /*0730*/  HADD2.F32 R248, -RZ, R228.H1_H1 ;  /* 0x300000e4fff87230 */ /* 0x000fe40000004100 */
[--C-:B---3--:R-:W-:Y:S02]  /*0740*/  HADD2.F32 R224, -RZ, R212.reuse.H0_H0 ;  /* 0x200000d4ffe07230 */ /* 0x108fe40000004100 */
        /* <DEDUP_REMOVED lines=16> */
[--C-:B-----5:R-:W-:Y:S02]  /*0850*/  HADD2.F32 R249, -RZ, R8.reuse.H0_H0 ;  /* 0x20000008fff97230 */ /* 0x120fe40000004100 */
[----:B------:R-:W-:Y:S02]  /*0860*/  HADD2.F32 R247, -RZ, R8.H1_H1 ;  /* 0x30000008fff77230 */ /* 0x000fe40000004100 */
[--C-:B------:R-:W-:Y:S02]  /*0870*/  HADD2.F32 R245, -RZ, R9.reuse.H0_H0 ;  /* 0x20000009fff57230 */ /* 0x100fe40000004100 */
[----:B------:R-:W-:Y:S01]  /*0880*/  HADD2.F32 R243, -RZ, R9.H1_H1 ;  /* 0x30000009fff37230 */ /* 0x000fe20000004100 */
[----:B------:R-:W-:Y:S01]  /*0890*/  CS2R R8, SRZ ;  /* 0x0000000000087805 */ /* 0x000fe2000001ff00 */
[--C-:B------:R-:W-:Y:S02]  /*08a0*/  HADD2.F32 R231, -RZ, R10.reuse.H0_H0 ;  /* 0x2000000affe77230 */ /* 0x100fe40000004100 */
[----:B------:R-:W-:-:S02]  /*08b0*/  HADD2.F32 R229, -RZ, R10.H1_H1 ;  /* 0x3000000affe57230 */ /* 0x000fc40000004100 */
[--C-:B------:R-:W-:Y:S02]  /*08c0*/  HADD2.F32 R227, -RZ, R11.reuse.H0_H0 ;  /* 0x2000000bffe37230 */ /* 0x100fe40000004100 */
[----:B------:R-:W-:Y:S01]  /*08d0*/  HADD2.F32 R225, -RZ, R11.H1_H1 ;  /* 0x3000000bffe17230 */ /* 0x000fe20000004100 */
[----:B------:R-:W-:Y:S01]  /*08e0*/  CS2R R10, SRZ ;  /* 0x00000000000a7805 */ /* 0x000fe2000001ff00 */
[----:B------:R-:W-:Y:S02]  /*08f0*/  HADD2.F32 R216, -RZ, R214.H0_H0 ;  /* 0x200000d6ffd87230 */ /* 0x000fe40000004100 */
        /* <DEDUP_REMOVED lines=11> */
[--C-:B------:R-:W-:Y:S02]  /*09b0*/  HADD2.F32 R207, -RZ, R16.reuse.H0_H0 ;  /* 0x20000010ffcf7230 */ /* 0x100fe40000004100 */
        /* <DEDUP_REMOVED lines=9> */
[----:B------:R-:W-:Y:S02]  /*0a50*/  HADD2.F32 R230, -RZ, R230.H1_H1 ;  /* 0x300000e6ffe67230 */ /* 0x000fe40000004100 */
[----:B------:R-:W-:Y:S02]  /*0a60*/  HADD2.F32 R214, -RZ, R214.H1_H1 ;  /* 0x300000d6ffd67230 */ /* 0x000fe40000004100 */
[----:B------:R-:W-:Y:S02]  /*0a70*/  HADD2.F32 R198, -RZ, R198.H1_H1 ;  /* 0x300000c6ffc67230 */ /* 0x000fe40000004100 */
.L_x_1375:
[----:B------:R-:W-:Y:S01]  /*0a80*/  IMAD R80, R185, c[0x0][0x168], RZ ;  /* 0x00005a00b9507a24 */ /* 0x000fe200078e02ff */
[----:B------:R-:W-:Y:S02]  /*0a90*/  MOV R88, 0x4 ;  /* 0x0000000400587802 */ /* 0x000fe40000000f00 */
[----:B------:R-:W-:-:S02]  /*0aa0*/  LOP3.LUT R83, R251, 0x1f, RZ, 0xc0, !PT ;  /* 0x0000001ffb537812 */ /* 0x000fc400078ec0ff */
[----:B------:R-:W-:Y:S02]  /*0ab0*/  SHF.R.S32.HI R81, RZ, 0x1f, R80 ;  /* 0x0000001fff517819 */ /* 0x000fe40000011450 */
[----:B------:R-:W-:Y:S02]  /*0ac0*/  MOV R120, 0x10 ;  /* 0x0000001000787802 */ /* 0x000fe40000000f00 */
[----:B------:R-:W-:Y:S01]  /*0ad0*/  LEA.HI R186, R81, R80, RZ, 0x3 ;  /* 0x0000005051ba7211 */ /* 0x000fe200078f18ff */
[CC--:B------:R-:W-:Y:S01]  /*0ae0*/  IMAD.WIDE R80, R185.reuse, R88.reuse, c[0x0][0x1a0] ;  /* 0x00006800b9507625 */ /* 0x0c0fe200078e0258 */
[----:B------:R-:W-:Y:S02]  /*0af0*/  MOV R171, 0x20 ;  /* 0x0000002000ab7802 */ /* 0x000fe40000000f00 */
[----:B------:R-:W-:Y:S02]  /*0b00*/  LEA.HI.SX32 R186, R186, R83, 0x1d ;  /* 0x00000053baba7211 */ /* 0x000fe400078feaff */
[----:B------:R0:W2:Y:S01]  /*0b10*/  LDG.E R170, [R80.64] ;  /* 0x0000000450aa7981 */ /* 0x0000a2000c1e1900 */
[----:B------:R-:W-:-:S04]  /*0b20*/  IMAD.WIDE R88, R185, R88, c[0x0][0x1a8] ;  /* 0x00006a00b9587625 */ /* 0x000fc800078e0258 */
[CC--:B------:R-:W-:Y:S01]  /*0b30*/  IMAD.WIDE.U32 R84, R186.reuse, R120.reuse, c[0x0][0x210] ;  /* 0x00008400ba547625 */ /* 0x0c0fe200078e0078 */
[----:B------:R1:W3:Y:S03]  /*0b40*/  LDG.E R194, [R88.64] ;  /* 0x0000000458c27981 */ /* 0x0002e6000c1e1900 */
[C---:B------:R-:W-:Y:S02]  /*0b50*/  IMAD.WIDE.U32 R92, R186.reuse, R171, c[0x0][0x188] ;  /* 0x00006200ba5c7625 */ /* 0x040fe400078e00ab */
[----:B------:R-:W4:Y:S02]  /*0b60*/  LDG.E.128 R84, [R84.64] ;  /* 0x0000000454547981 */ /* 0x000f24000c1e1d00 */
[C---:B------:R-:W-:Y:S02]  /*0b70*/  IMAD.WIDE.U32 R90, R186.reuse, R120, c[0x0][0x208] ;  /* 0x00008200ba5a7625 */ /* 0x040fe400078e0078 */
[----:B0-----:R0:W3:Y:S04]  /*0b80*/  LDG.E.128 R80, [R92.64] ;  /* 0x000000045c507981 */ /* 0x0010e8000c1e1d00 */
[----:B-1----:R-:W3:Y:S04]  /*0b90*/  LDG.E.128 R88, [R90.64] ;  /* 0x000000045a587981 */ /* 0x002ee8000c1e1d00 */
[----:B0-----:R-:W3:Y:S01]  /*0ba0*/  LDG.E.128 R92, [R92.64+0x10] ;  /* 0x000010045c5c7981 */ /* 0x001ee2000c1e1d00 */
[----:B------:R-:W-:-:S05]  /*0bb0*/  IADD3 R187, R186, 0x20, RZ ;  /* 0x00000020babb7810 */ /* 0x000fca0007ffe0ff */
[----:B------:R-:W-:-:S04]  /*0bc0*/  IMAD.WIDE.U32 R108, R187, R171, c[0x0][0x188] ;  /* 0x00006200bb6c7625 */ /* 0x000fc800078e00ab */
[CC--:B------:R-:W-:Y:S01]  /*0bd0*/  IMAD.WIDE.U32 R100, R187.reuse, R120.reuse, c[0x0][0x210] ;  /* 0x00008400bb647625 */ /* 0x0c0fe200078e0078 */
[----:B------:R0:W3:Y:S03]  /*0be0*/  LDG.E.128 R96, [R108.64] ;  /* 0x000000046c607981 */ /* 0x0000e6000c1e1d00 */
[----:B------:R-:W-:Y:S02]  /*0bf0*/  IMAD.WIDE.U32 R104, R187, R120, c[0x0][0x208] ;  /* 0x00008200bb687625 */ /* 0x000fe400078e0078 */
[----:B------:R-:W3:Y:S04]  /*0c00*/  LDG.E.128 R100, [R100.64] ;  /* 0x0000000464647981 */ /* 0x000ee8000c1e1d00 */
[----:B------:R-:W3:Y:S01]  /*0c10*/  LDG.E.128 R104, [R104.64] ;  /* 0x0000000468687981 */ /* 0x000ee2000c1e1d00 */
[----:B------:R-:W-:-:S03]  /*0c20*/  ISETP.NE.U32.AND P1, PT, RZ, c[0x0][0x218], PT ;  /* 0x00008600ff007a0c */ /* 0x000fc60003f25070 */
[----:B0-----:R-:W3:Y:S01]  /*0c30*/  LDG.E.128 R108, [R108.64+0x10] ;  /* 0x000010046c6c7981 */ /* 0x001ee2000c1e1d00 */
[----:B------:R-:W-:Y:S02]  /*0c40*/  ISETP.NE.AND.EX P1, PT, RZ, c[0x0][0x21c], PT, P1 ;  /* 0x00008700ff007a0c */ /* 0x000fe40003f25310 */
[C---:B------:R-:W-:Y:S02]  /*0c50*/  IADD3 R235, R186.reuse, 0x40, RZ ;  /* 0x00000040baeb7810 */ /* 0x040fe40007ffe0ff */
[----:B------:R-:W-:Y:S02]  /*0c60*/  IADD3 R233, R186, 0x40, RZ ;  /* 0x00000040bae97810 */ /* 0x000fe40007ffe0ff */
[----:B------:R-:W-:Y:S01]  /*0c70*/  ISETP.NE.U32.AND P0, PT, RZ, c[0x0][0x250], PT ;  /* 0x00009400ff007a0c */ /* 0x000fe20003f05070 */
[----:B------:R-:W-:-:S06]  /*0c80*/  IMAD.WIDE.U32 R116, R235, R120, c[0x0][0x210] ;  /* 0x00008400eb747625 */ /* 0x000fcc00078e0078 */
[-C--:B------:R-:W-:Y:S01]  /*0c90*/  @P1 IMAD.WIDE.U32 R126, R186, R171.reuse, c[0x0][0x218] ;  /* 0x00008600ba7e1625 */ /* 0x080fe200078e00ab */
[----:B------:R-:W-:Y:S01]  /*0ca0*/  ISETP.NE.AND.EX P0, PT, RZ, c[0x0][0x254], PT, P0 ;  /* 0x00009500ff007a0c */ /* 0x000fe20003f05300 */
[----:B------:R-:W3:Y:S02]  /*0cb0*/  LDG.E.128 R116, [R116.64] ;  /* 0x0000000474747981 */ /* 0x000ee4000c1e1d00 */
[----:B------:R-:W-:Y:S02]  /*0cc0*/  IMAD.WIDE.U32 R124, R233, R171, c[0x0][0x188] ;  /* 0x00006200e97c7625 */ /* 0x000fe400078e00ab */
[----:B------:R0:W5:Y:S02]  /*0cd0*/  @P1 LDG.E.128 R44, [R126.64] ;  /* 0x000000047e2c1981 */ /* 0x000164000c1e1d00 */
[----:B------:R-:W-:Y:S02]  /*0ce0*/  IMAD.WIDE.U32 R120, R235, R120, c[0x0][0x208] ;  /* 0x00008200eb787625 */ /* 0x000fe400078e0078 */
[----:B------:R0:W5:Y:S01]  /*0cf0*/  @P1 LDG.E.128 R48, [R126.64+0x10] ;  /* 0x000010047e301981 */ /* 0x000162000c1e1d00 */
[----:B------:R-:W-:-:S03]  /*0d00*/  MOV R252, 0x8 ;  /* 0x0000000800fc7802 */ /* 0x000fc60000000f00 */
[----:B------:R1:W3:Y:S04]  /*0d10*/  LDG.E.128 R112, [R124.64] ;  /* 0x000000047c707981 */ /* 0x0002e8000c1e1d00 */
[----:B------:R-:W3:Y:S01]  /*0d20*/  LDG.E.128 R120, [R120.64] ;  /* 0x0000000478787981 */ /* 0x000ee2000c1e1d00 */
[----:B0-----:R-:W-:-:S05]  /*0d30*/  @P1 IMAD.WIDE.U32 R126, R171, R187, c[0x0][0x218] ;  /* 0x00008600ab7e1625 */ /* 0x001fca00078e00bb */
[----:B------:R0:W5:Y:S04]  /*0d40*/  @P1 LDG.E.128 R52, [R126.64] ;  /* 0x000000047e341981 */ /* 0x000168000c1e1d00 */
[----:B------:R0:W5:Y:S02]  /*0d50*/  @P1 LDG.E.128 R56, [R126.64+0x10] ;  /* 0x000010047e381981 */ /* 0x000164000c1e1d00 */
[----:B0-----:R-:W-:-:S05]  /*0d60*/  @P1 IMAD.WIDE.U32 R126, R235, R171, c[0x0][0x218] ;  /* 0x00008600eb7e1625 */ /* 0x001fca00078e00ab */
[----:B------:R0:W5:Y:S04]  /*0d70*/  @P1 LDG.E.128 R60, [R126.64] ;  /* 0x000000047e3c1981 */ /* 0x000168000c1e1d00 */
[----:B------:R0:W5:Y:S02]  /*0d80*/  @P1 LDG.E.128 R64, [R126.64+0x10] ;  /* 0x000010047e401981 */ /* 0x000164000c1e1d00 */
[----:B0-----:R-:W-:-:S05]  /*0d90*/  @P0 IMAD.WIDE.U32 R126, R186, R252, c[0x0][0x198] ;  /* 0x00006600ba7e0625 */ /* 0x001fca00078e00fc */
[----:B------:R0:W5:Y:S02]  /*0da0*/  @P0 LDG.E.64 R152, [R126.64] ;  /* 0x000000047e980981 */ /* 0x000164000c1e1b00 */
[----:B0-----:R-:W-:-:S05]  /*0db0*/  @P0 IMAD.WIDE.U32 R126, R187, R252, c[0x0][0x198] ;  /* 0x00006600bb7e0625 */ /* 0x001fca00078e00fc */
[----:B------:R1:W5:Y:S04]  /*0dc0*/  @P0 LDG.E.64 R154, [R126.64] ;  /* 0x000000047e9a0981 */ /* 0x000368000c1e1b00 */
[----:B-1----:R-:W3:Y:S01]  /*0dd0*/  LDG.E.128 R124, [R124.64+0x10] ;  /* 0x000010047c7c7981 */ /* 0x002ee2000c1e1d00 */
[----:B------:R-:W0:Y:S02]  /*0de0*/  LDC.U8 R234, c[0x0][0x1f0] ;  /* 0x00007c00ffea7b82 */ /* 0x000e240000000000 */
[----:B0-----:R-:W-:-:S04]  /*0df0*/  ISETP.NE.AND P1, PT, R234, RZ, PT ;  /* 0x000000ffea00720c */ /* 0x001fc80003f25270 */
[----:B--2---:R-:W-:Y:S01]  /*0e00*/  FSEL R234, R170, RZ, !P1 ;  /* 0x000000ffaaea7208 */ /* 0x004fe20004800000 */
[----:B------:R-:W-:-:S05]  /*0e10*/  @P0 IMAD.WIDE.U32 R170, R233, R252, c[0x0][0x198] ;  /* 0x00006600e9aa0625 */ /* 0x000fca00078e00fc */
[----:B------:R0:W5:Y:S01]  /*0e20*/  @P0 LDG.E.64 R156, [R170.64] ;  /* 0x00000004aa9c0981 */ /* 0x000162000c1e1b00 */
[--C-:B----4-:R-:W-:Y:S01]  /*0e30*/  HADD2.F32 R236, -RZ, R84.reuse.H0_H0 ;  /* 0x20000054ffec7230 */ /* 0x110fe20000004100 */
[--C-:B---3--:R-:W-:Y:S01]  /*0e40*/  FADD.FTZ R235, R80, -R234.reuse ;  /* 0x800000ea50eb7221 */ /* 0x108fe20000010000 */
[----:B------:R-:W-:Y:S01]  /*0e50*/  HADD2.F32 R84, -RZ, R84.H1_H1 ;  /* 0x30000054ff547230 */ /* 0x000fe20000004100 */
[--C-:B------:R-:W-:Y:S02]  /*0e60*/  FADD.FTZ R81, R81, -R234.reuse ;  /* 0x800000ea51517221 */ /* 0x100fe40000010000 */
[----:B0-----:R-:W-:Y:S01]  /*0e70*/  FMUL.FTZ R171, R194, R235 ;  /* 0x000000ebc2ab7220 */ /* 0x001fe20000410000 */
[--C-:B------:R-:W-:Y:S01]  /*0e80*/  HADD2.F32 R80, -RZ, R88.reuse.H0_H0 ;  /* 0x20000058ff507230 */ /* 0x100fe20000004100 */
[----:B------:R-:W-:Y:S01]  /*0e90*/  FMUL.FTZ R235, R249, R236 ;  /* 0x000000ecf9eb7220 */ /* 0x000fe20000410000 */
[----:B------:R-:W-:Y:S01]  /*0ea0*/  HADD2.F32 R88, -RZ, R88.H1_H1 ;  /* 0x30000058ff587230 */ /* 0x000fe20000004100 */
[----:B------:R-:W-:-:S02]  /*0eb0*/  FADD.FTZ R237, R82, -R234 ;  /* 0x800000ea52ed7221 */ /* 0x000fc40000010000 */
[-C--:B------:R-:W-:Y:S02]  /*0ec0*/  FFMA.FTZ R170, R250, R80.reuse, R235 ;  /* 0x00000050faaa7223 */ /* 0x080fe400000100eb */
[----:B------:R-:W-:Y:S02]  /*0ed0*/  FADD.FTZ R178, R80, R178 ;  /* 0x000000b250b27221 */ /* 0x000fe40000010000 */
[----:B------:R-:W-:Y:S01]  /*0ee0*/  FFMA.FTZ R183, R171, R80, R183 ;  /* 0x00000050abb77223 */ /* 0x000fe200000100b7 */
[----:B------:R-:W-:Y:S01]  /*0ef0*/  HADD2.F32 R80, -RZ, R85.H0_H0 ;  /* 0x20000055ff507230 */ /* 0x000fe20000004100 */
[C---:B------:R-:W-:Y:S02]  /*0f00*/  FMUL.FTZ R235, R194.reuse, R81 ;  /* 0x00000051c2eb7220 */ /* 0x040fe40000410000 */
[----:B------:R-:W-:Y:S02]  /*0f10*/  FMUL.FTZ R81, R247, R84 ;  /* 0x00000054f7517220 */ /* 0x000fe40000410000 */
[----:B------:R-:W-:-:S02]  /*0f20*/  FMUL.FTZ R237, R194, R237 ;  /* 0x000000edc2ed7220 */ /* 0x000fc40000410000 */
[----:B------:R-:W-:Y:S02]  /*0f30*/  FADD.FTZ R179, R88, R179 ;  /* 0x000000b358b37221 */ /* 0x000fe40000010000 */
[-C--:B------:R-:W-:Y:S02]  /*0f40*/  FFMA.FTZ R184, R235, R88.reuse, R184 ;  /* 0x00000058ebb87223 */ /* 0x080fe400000100b8 */
[----:B------:R-:W-:Y:S02]  /*0f50*/  FADD.FTZ R83, R83, -R234 ;  /* 0x800000ea53537221 */ /* 0x000fe40000010000 */
[----:B------:R-:W-:Y:S02]  /*0f60*/  FFMA.FTZ R88, R248, R88, R81 ;  /* 0x00000058f8587223 */ /* 0x000fe40000010051 */
[----:B------:R-:W-:Y:S02]  /*0f70*/  FADD.FTZ R166, R80, R166 ;  /* 0x000000a650a67221 */ /* 0x000fe40000010000 */
[----:B------:R-:W-:-:S02]  /*0f80*/  FFMA.FTZ R172, R237, R80, R172 ;  /* 0x00000050edac7223 */ /* 0x000fc400000100ac */
[----:B------:R-:W-:Y:S01]  /*0f90*/  FMUL.FTZ R81, R245, R80 ;  /* 0x00000050f5517220 */ /* 0x000fe20000410000 */
[----:B------:R-:W-:Y:S01]  /*0fa0*/  HADD2.F32 R80, -RZ, R85.H1_H1 ;  /* 0x30000055ff507230 */ /* 0x000fe20000004100 */
[----:B------:R-:W-:Y:S02]  /*0fb0*/  FMUL.FTZ R238, R194, R83 ;  /* 0x00000053c2ee7220 */ /* 0x000fe40000410000 */
[----:B------:R-:W-:Y:S02]  /*0fc0*/  FADD.FTZ R168, R236, R168 ;  /* 0x000000a8eca87221 */ /* 0x000fe40000010000 */
[----:B------:R-:W-:Y:S01]  /*0fd0*/  FFMA.FTZ R174, R171, R236, R174 ;  /* 0x000000ecabae7223 */ /* 0x000fe200000100ae */
[--C-:B------:R-:W-:Y:S01]  /*0fe0*/  HADD2.F32 R236, -RZ, R89.reuse.H0_H0 ;  /* 0x20000059ffec7230 */ /* 0x100fe20000004100 */
[----:B------:R-:W-:Y:S01]  /*0ff0*/  FADD.FTZ R167, R80, R167 ;  /* 0x000000a750a77221 */ /* 0x000fe20000010000 */
[----:B------:R-:W-:Y:S01]  /*1000*/  HADD2.F32 R89, -RZ, R89.H1_H1 ;  /* 0x30000059ff597230 */ /* 0x000fe20000004100 */
[----:B------:R-:W-:-:S02]  /*1010*/  FFMA.FTZ R173, R238, R80, R173 ;  /* 0x00000050eead7223 */ /* 0x000fc400000100ad */
[----:B------:R-:W-:Y:S02]  /*1020*/  FMUL.FTZ R80, R243, R80 ;  /* 0x00000050f3507220 */ /* 0x000fe40000410000 */
[----:B------:R-:W-:Y:S02]  /*1030*/  FADD.FTZ R177, R89, R177 ;  /* 0x000000b159b17221 */ /* 0x000fe40000010000 */
[-C--:B------:R-:W-:Y:S02]  /*1040*/  FFMA.FTZ R182, R238, R89.reuse, R182 ;  /* 0x00000059eeb67223 */ /* 0x080fe400000100b6 */
[----:B------:R-:W-:Y:S01]  /*1050*/  FFMA.FTZ R89, R244, R89, R80 ;  /* 0x00000059f4597223 */ /* 0x000fe20000010050 */
[----:B------:R-:W-:Y:S01]  /*1060*/  HADD2.F32 R80, -RZ, R86.H0_H0 ;  /* 0x20000056ff507230 */ /* 0x000fe20000004100 */
[----:B------:R-:W-:Y:S01]  /*1070*/  FADD.FTZ R239, R92, -R234 ;  /* 0x800000ea5cef7221 */ /* 0x000fe20000010000 */
[----:B------:R-:W-:Y:S01]  /*1080*/  HADD2.F32 R92, -RZ, R90.H0_H0 ;  /* 0x2000005aff5c7230 */ /* 0x000fe20000004100 */
[----:B------:R-:W-:-:S02]  /*1090*/  FADD.FTZ R176, R236, R176 ;  /* 0x000000b0ecb07221 */ /* 0x000fc40000010000 */
[-C--:B------:R-:W-:Y:S02]  /*10a0*/  FFMA.FTZ R181, R237, R236.reuse, R181 ;  /* 0x000000ecedb57223 */ /* 0x080fe400000100b5 */
[----:B------:R-:W-:Y:S02]  /*10b0*/  FFMA.FTZ R236, R246, R236, R81 ;  /* 0x000000ecf6ec7223 */ /* 0x000fe40000010051 */
[----:B------:R-:W-:Y:S01]  /*10c0*/  FMUL.FTZ R239, R194, R239 ;  /* 0x000000efc2ef7220 */ /* 0x000fe20000410000 */
[----:B------:R-:W-:Y:S01]  /*10d0*/  HADD2.F32 R86, -RZ, R86.H1_H1 ;  /* 0x30000056ff567230 */ /* 0x000fe20000004100 */
[----:B------:R-:W-:Y:S02]  /*10e0*/  FMUL.FTZ R81, R231, R80 ;  /* 0x00000050e7517220 */ /* 0x000fe40000410000 */
[----:B------:R-:W-:Y:S02]  /*10f0*/  FADD.FTZ R93, R93, -R234 ;  /* 0x800000ea5d5d7221 */ /* 0x000fe40000010000 */
[----:B------:R-:W-:-:S02]  /*1100*/  FADD.FTZ R165, R92, R165 ;  /* 0x000000a55ca57221 */ /* 0x000fc40000010000 */
[CC--:B------:R-:W-:Y:S02]  /*1110*/  FFMA.FTZ R180, R239.reuse, R92.reuse, R180 ;  /* 0x0000005cefb47223 */ /* 0x0c0fe400000100b4 */
[----:B------:R-:W-:Y:S01]  /*1120*/  FFMA.FTZ R92, R232, R92, R81 ;  /* 0x0000005ce85c7223 */ /* 0x000fe20000010051 */
[----:B------:R-:W-:Y:S01]  /*1130*/  HADD2.F32 R81, -RZ, R90.H1_H1 ;  /* 0x3000005aff517230 */ /* 0x000fe20000004100 */
[----:B------:R-:W-:Y:S02]  /*1140*/  FADD.FTZ R163, R80, R163 ;  /* 0x000000a350a37221 */ /* 0x000fe40000010000 */
[----:B------:R-:W-:Y:S01]  /*1150*/  FFMA.FTZ R164, R239, R80, R164 ;  /* 0x00000050efa47223 */ /* 0x000fe200000100a4 */
[----:B------:R-:W-:Y:S01]  /*1160*/  HADD2.F32 R80, -RZ, R87.H0_H0 ;  /* 0x20000057ff507230 */ /* 0x000fe20000004100 */
[----:B------:R-:W-:Y:S02]  /*1170*/  FMUL.FTZ R240, R194, R93 ;  /* 0x0000005dc2f07220 */ /* 0x000fe40000410000 */
[----:B------:R-:W-:-:S02]  /*1180*/  FMUL.FTZ R93, R229, R86 ;  /* 0x00000056e55d7220 */ /* 0x000fc40000410000 */
[----:B------:R-:W-:Y:S01]  /*1190*/  FADD.FTZ R241, R94, -R234 ;  /* 0x800000ea5ef17221 */ /* 0x000fe20000010000 */
[----:B------:R-:W-:Y:S01]  /*11a0*/  HADD2.F32 R94, -RZ, R91.H0_H0 ;  /* 0x2000005bff5e7230 */ /* 0x000fe20000004100 */
[----:B------:R-:W-:Y:S02]  /*11b0*/  FADD.FTZ R161, R81, R161 ;  /* 0x000000a151a17221 */ /* 0x000fe40000010000 */
[-C--:B------:R-:W-:Y:S02]  /*11c0*/  FFMA.FTZ R162, R240, R81.reuse, R162 ;  /* 0x00000051f0a27223 */ /* 0x080fe400000100a2 */
[----:B------:R-:W-:Y:S02]  /*11d0*/  FFMA.FTZ R93, R230, R81, R93 ;  /* 0x00000051e65d7223 */ /* 0x000fe4000001005d */
[----:B------:R-:W-:Y:S02]  /*11e0*/  FMUL.FTZ R241, R194, R241 ;  /* 0x000000f1c2f17220 */ /* 0x000fe40000410000 */
[----:B------:R-:W-:Y:S01]  /*11f0*/  FMUL.FTZ R81, R227, R80 ;  /* 0x00000050e3517220 */ /* 0x000fe20000410000 */
[----:B------:R-:W-:Y:S01]  /*1200*/  HADD2.F32 R87, -RZ, R87.H1_H1 ;  /* 0x30000057ff577230 */ /* 0x000fe20000004100 */
[----:B------:R-:W-:-:S02]  /*1210*/  FADD.FTZ R95, R95, -R234 ;  /* 0x800000ea5f5f7221 */ /* 0x000fc40000010000 */
[----:B------:R-:W-:Y:S02]  /*1220*/  FADD.FTZ R151, R94, R151 ;  /* 0x000000975e977221 */ /* 0x000fe40000010000 */
[-C--:B------:R-:W-:Y:S02]  /*1230*/  FFMA.FTZ R158, R241, R94.reuse, R158 ;  /* 0x0000005ef19e7223 */ /* 0x080fe4000001009e */
[----:B------:R-:W-:Y:S01]  /*1240*/  FFMA.FTZ R94, R228, R94, R81 ;  /* 0x0000005ee45e7223 */ /* 0x000fe20000010051 */
[----:B------:R-:W-:Y:S01]  /*1250*/  HADD2.F32 R91, -RZ, R91.H1_H1 ;  /* 0x3000005bff5b7230 */ /* 0x000fe20000004100 */
[----:B------:R-:W-:Y:S02]  /*1260*/  FADD.FTZ R81, -R234, R96 ;  /* 0x00000060ea517221 */ /* 0x000fe40000010100 */
[----:B------:R-:W-:Y:S02]  /*1270*/  FMUL.FTZ R242, R194, R95 ;  /* 0x0000005fc2f27220 */ /* 0x000fe40000410000 */
[----:B------:R-:W-:-:S02]  /*1280*/  FADD.FTZ R149, R80, R149 ;  /* 0x0000009550957221 */ /* 0x000fc40000010000 */
[----:B------:R-:W-:Y:S01]  /*1290*/  FFMA.FTZ R150, R241, R80, R150 ;  /* 0x00000050f1967223 */ /* 0x000fe20000010096 */
[----:B------:R-:W-:Y:S01]  /*12a0*/  HADD2.F32 R80, -RZ, R100.H0_H0 ;  /* 0x20000064ff507230 */ /* 0x000fe20000004100 */
[----:B------:R-:W-:Y:S02]  /*12b0*/  FMUL.FTZ R95, R225, R87 ;  /* 0x00000057e15f7220 */ /* 0x000fe40000410000 */
[----:B------:R-:W-:Y:S02]  /*12c0*/  FMUL.FTZ R90, R194, R81 ;  /* 0x00000051c25a7220 */ /* 0x000fe40000410000 */
[----:B------:R-:W-:Y:S02]  /*12d0*/  FADD.FTZ R147, R91, R147 ;  /* 0x000000935b937221 */ /* 0x000fe40000010000 */
[-C--:B------:R-:W-:Y:S02]  /*12e0*/  FFMA.FTZ R148, R242, R91.reuse, R148 ;  /* 0x0000005bf2947223 */ /* 0x080fe40000010094 */
[----:B------:R-:W-:Y:S01]  /*12f0*/  FFMA.FTZ R95, R226, R91, R95 ;  /* 0x0000005be25f7223 */ /* 0x000fe2000001005f */
[----:B------:R-:W-:Y:S01]  /*1300*/  HADD2.F32 R91, -RZ, R104.H0_H0 ;  /* 0x20000068ff5b7230 */ /* 0x000fe20000004100 */
[----:B------:R-:W-:-:S02]  /*1310*/  FADD.FTZ R141, R80, R141 ;  /* 0x0000008d508d7221 */ /* 0x000fc40000010000 */
[CC--:B------:R-:W-:Y:S02]  /*1320*/  FFMA.FTZ R142, R90.reuse, R80.reuse, R142 ;  /* 0x000000505a8e7223 */ /* 0x0c0fe4000001008e */
        /* <DEDUP_REMOVED lines=10> */
[----:B------:R-:W-:-:S04]  /*13d0*/  IMAD.WIDE.U32 R80, R186, R252, c[0x0][0x190] ;  /* 0x00006400ba507625 */ /* 0x000fc800078e00fc */
[-C--:B------:R-:W-:Y:S02]  /*13e0*/  IMAD.WIDE.U32 R84, R233, R252.reuse, c[0x0][0x190] ;  /* 0x00006400e9547625 */ /* 0x080fe400078e00fc */
[----:B------:R-:W5:Y:S02]  /*13f0*/  LDG.E.64 R80, [R80.64] ;  /* 0x0000000450507981 */ /* 0x000f64000c1e1b00 */
[----:B------:R-:W-:Y:S02]  /*1400*/  IMAD.WIDE.U32 R86, R187, R252, c[0x0][0x190] ;  /* 0x00006400bb567625 */ /* 0x000fe400078e00fc */
[----:B------:R-:W5:Y:S04]  /*1410*/  LDG.E.64 R84, [R84.64] ;  /* 0x0000000454547981 */ /* 0x000f68000c1e1b00 */
[----:B------:R-:W5:Y:S01]  /*1420*/  LDG.E.64 R86, [R86.64] ;  /* 0x0000000456567981 */ /* 0x000f62000c1e1b00 */
[----:B------:R-:W-:Y:S01]  /*1430*/  FADD.FTZ R97, -R234, R97 ;  /* 0x00000061ea617221 */ /* 0x000fe20000010100 */
[----:B------:R-:W-:-:S02]  /*1440*/  HADD2.F32 R100, -RZ, R100.H1_H1 ;  /* 0x30000064ff647230 */ /* 0x000fc40000004100 */
[----:B------:R-:W-:Y:S01]  /*1450*/  HADD2.F32 R96, -RZ, R104.H1_H1 ;  /* 0x30000068ff607230 */ /* 0x000fe20000004100 */
[----:B------:R-:W-:Y:S02]  /*1460*/  FMUL.FTZ R97, R194, R97 ;  /* 0x00000061c2617220 */ /* 0x000fe40000410000 */
[----:B------:R-:W-:Y:S02]  /*1470*/  FMUL.FTZ R83, R221, R100 ;  /* 0x00000064dd537220 */ /* 0x000fe40000410000 */
[----:B------:R-:W-:Y:S02]  /*1480*/  FADD.FTZ R139, R96, R139 ;  /* 0x0000008b608b7221 */ /* 0x000fe40000010000 */
[-C--:B------:R-:W-:Y:S02]  /*1490*/  FFMA.FTZ R140, R97, R96.reuse, R140 ;  /* 0x00000060618c7223 */ /* 0x080fe4000001008c */
[----:B------:R-:W-:Y:S02]  /*14a0*/  FFMA.FTZ R96, R222, R96, R83 ;  /* 0x00000060de607223 */ /* 0x000fe40000010053 */
[----:B------:R-:W-:Y:S01]  /*14b0*/  FADD.FTZ R83, -R234, R98 ;  /* 0x00000062ea537221 */ /* 0x000fe20000010100 */
[----:B------:R-:W-:Y:S01]  /*14c0*/  HADD2.F32 R82, -RZ, R101.H0_H0 ;  /* 0x20000065ff527230 */ /* 0x000fe20000004100 */
[----:B------:R-:W-:-:S02]  /*14d0*/  FADD.FTZ R138, R100, R138 ;  /* 0x0000008a648a7221 */ /* 0x000fc40000010000 */
[----:B------:R-:W-:Y:S02]  /*14e0*/  FFMA.FTZ R137, R97, R100, R137 ;  /* 0x0000006461897223 */ /* 0x000fe40000010089 */
[----:B------:R-:W-:Y:S02]  /*14f0*/  FMUL.FTZ R100, R194, R83 ;  /* 0x00000053c2647220 */ /* 0x000fe40000410000 */
[----:B------:R-:W-:Y:S02]  /*1500*/  FADD.FTZ R99, -R234, R99 ;  /* 0x00000063ea637221 */ /* 0x000fe40000010100 */
[----:B------:R-:W-:Y:S02]  /*1510*/  FADD.FTZ R134, R82, R134 ;  /* 0x0000008652867221 */ /* 0x000fe40000010000 */
[-C--:B------:R-:W-:Y:S02]  /*1520*/  FFMA.FTZ R133, R100, R82.reuse, R133 ;  /* 0x0000005264857223 */ /* 0x080fe40000010085 */
[----:B------:R-:W-:Y:S01]  /*1530*/  FMUL.FTZ R98, R219, R82 ;  /* 0x00000052db627220 */ /* 0x000fe20000410000 */
[----:B------:R-:W-:Y:S01]  /*1540*/  HADD2.F32 R82, -RZ, R101.H1_H1 ;  /* 0x30000065ff527230 */ /* 0x000fe20000004100 */
[----:B------:R-:W-:Y:S01]  /*1550*/  FMUL.FTZ R99, R194, R99 ;  /* 0x00000063c2637220 */ /* 0x000fe20000410000 */
[----:B------:R-:W-:-:S03]  /*1560*/  HADD2.F32 R101, -RZ, R105.H1_H1 ;  /* 0x30000069ff657230 */ /* 0x000fc60000004100 */
[----:B------:R-:W-:Y:S02]  /*1570*/  FADD.FTZ R129, R82, R129 ;  /* 0x0000008152817221 */ /* 0x000fe40000010000 */
[-C--:B------:R-:W-:Y:S02]  /*1580*/  FFMA.FTZ R130, R99, R82.reuse, R130 ;  /* 0x0000005263827223 */ /* 0x080fe40000010082 */
[----:B------:R-:W-:Y:S01]  /*1590*/  FMUL.FTZ R82, R217, R82 ;  /* 0x00000052d9527220 */ /* 0x000fe20000410000 */
[----:B------:R-:W-:Y:S01]  /*15a0*/  HADD2.F32 R83, -RZ, R105.H0_H0 ;  /* 0x20000069ff537230 */ /* 0x000fe20000004100 */
        /* <DEDUP_REMOVED lines=8> */
[----:B------:R-:W-:Y:S01]  /*1630*/  HADD2.F32 R83, -RZ, R106.H0_H0 ;  /* 0x2000006aff537230 */ /* 0x000fe20000004100 */
[----:B------:R-:W-:Y:S02]  /*1640*/  FMUL.FTZ R105, R194, R105 ;  /* 0x00000069c2697220 */ /* 0x000fe40000410000 */
[----:B------:R-:W-:Y:S02]  /*1650*/  FMUL.FTZ R104, R215, R82 ;  /* 0x00000052d7687220 */ /* 0x000fe40000410000 */
[----:B------:R-:W-:-:S02]  /*1660*/  FADD.FTZ R109, -R234, R109 ;  /* 0x0000006dea6d7221 */ /* 0x000fc40000010100 */
[----:B------:R-:W-:Y:S02]  /*1670*/  FADD.FTZ R14, R83, R14 ;  /* 0x0000000e530e7221 */ /* 0x000fe40000010000 */
[CC--:B------:R-:W-:Y:S02]  /*1680*/  FFMA.FTZ R2, R105.reuse, R83.reuse, R2 ;  /* 0x0000005369027223 */ /* 0x0c0fe40000010002 */
[----:B------:R-:W-:Y:S01]  /*1690*/  FFMA.FTZ R104, R216, R83, R104 ;  /* 0x00000053d8687223 */ /* 0x000fe20000010068 */
[----:B------:R-:W-:Y:S01]  /*16a0*/  HADD2.F32 R83, -RZ, R106.H1_H1 ;  /* 0x3000006aff537230 */ /* 0x000fe20000004100 */
[----:B------:R-:W-:Y:S02]  /*16b0*/  FADD.FTZ R38, R82, R38 ;  /* 0x0000002652267221 */ /* 0x000fe40000010000 */
[----:B------:R-:W-:Y:S01]  /*16c0*/  FFMA.FTZ R26, R105, R82, R26 ;  /* 0x00000052691a7223 */ /* 0x000fe2000001001a */
[----:B------:R-:W-:Y:S01]  /*16d0*/  HADD2.F32 R82, -RZ, R102.H1_H1 ;  /* 0x30000066ff527230 */ /* 0x000fe20000004100 */
[----:B------:R-:W-:-:S02]  /*16e0*/  FMUL.FTZ R106, R194, R109 ;  /* 0x0000006dc26a7220 */ /* 0x000fc40000410000 */
[----:B------:R-:W-:Y:S02]  /*16f0*/  FADD.FTZ R109, -R234, R110 ;  /* 0x0000006eea6d7221 */ /* 0x000fe40000010100 */
[-C--:B------:R-:W-:Y:S02]  /*1700*/  FMUL.FTZ R102, R213, R82.reuse ;  /* 0x00000052d5667220 */ /* 0x080fe40000410000 */
[----:B------:R-:W-:Y:S02]  /*1710*/  FADD.FTZ R37, R82, R37 ;  /* 0x0000002552257221 */ /* 0x000fe40000010000 */
[----:B------:R-:W-:Y:S01]  /*1720*/  FFMA.FTZ R25, R106, R82, R25 ;  /* 0x000000526a197223 */ /* 0x000fe20000010019 */
[----:B------:R-:W-:Y:S01]  /*1730*/  HADD2.F32 R82, -RZ, R103.H0_H0 ;  /* 0x20000067ff527230 */ /* 0x000fe20000004100 */
[----:B------:R-:W-:Y:S02]  /*1740*/  FMUL.FTZ R109, R194, R109 ;  /* 0x0000006dc26d7220 */ /* 0x000fe40000410000 */
[----:B------:R-:W-:Y:S01]  /*1750*/  FADD.FTZ R111, -R234, R111 ;  /* 0x0000006fea6f7221 */ /* 0x000fe20000010100 */
[----:B------:R-:W-:Y:S01]  /*1760*/  HADD2.F32 R110, -RZ, R107.H1_H1 ;  /* 0x3000006bff6e7230 */ /* 0x000fe20000004100 */
[----:B------:R-:W-:-:S02]  /*1770*/  FADD.FTZ R13, R83, R13 ;  /* 0x0000000d530d7221 */ /* 0x000fc40000010000 */
[-C--:B------:R-:W-:Y:S02]  /*1780*/  FFMA.FTZ R0, R106, R83.reuse, R0 ;  /* 0x000000536a007223 */ /* 0x080fe40000010000 */
[----:B------:R-:W-:Y:S01]  /*1790*/  FFMA.FTZ R102, R214, R83, R102 ;  /* 0x00000053d6667223 */ /* 0x000fe20000010066 */
[----:B------:R-:W-:Y:S01]  /*17a0*/  HADD2.F32 R83, -RZ, R107.H0_H0 ;  /* 0x2000006bff537230 */ /* 0x000fe20000004100 */
[-C--:B------:R-:W-:Y:S02]  /*17b0*/  FMUL.FTZ R108, R211, R82.reuse ;  /* 0x00000052d36c7220 */ /* 0x080fe40000410000 */
        /* <DEDUP_REMOVED lines=9> */
[----:B------:R-:W-:Y:S02]  /*1850*/  FADD.FTZ R16, R83, R16 ;  /* 0x0000001053107221 */ /* 0x000fe40000010000 */
[----:B------:R-:W-:-:S02]  /*1860*/  FFMA.FTZ R4, R109, R83, R4 ;  /* 0x000000536d047223 */ /* 0x000fc40000010004 */
[----:B------:R-:W-:Y:S01]  /*1870*/  FFMA.FTZ R108, R212, R83, R108 ;  /* 0x00000053d46c7223 */ /* 0x000fe2000001006c */
[----:B------:R-:W-:Y:S01]  /*1880*/  HADD2.F32 R83, -RZ, R120.H0_H0 ;  /* 0x20000078ff537230 */ /* 0x000fe20000004100 */
[----:B------:R-:W-:Y:S01]  /*1890*/  FADD.FTZ R15, R110, R15 ;  /* 0x0000000f6e0f7221 */ /* 0x000fe20000010000 */
[----:B------:R-:W-:Y:S01]  /*18a0*/  HADD2.F32 R116, -RZ, R116.H1_H1 ;  /* 0x30000074ff747230 */ /* 0x000fe20000004100 */
[-C--:B------:R-:W-:Y:S02]  /*18b0*/  FFMA.FTZ R3, R107, R110.reuse, R3 ;  /* 0x0000006e6b037223 */ /* 0x080fe40000010003 */
[----:B------:R-:W-:Y:S02]  /*18c0*/  FFMA.FTZ R103, R210, R110, R103 ;  /* 0x0000006ed2677223 */ /* 0x000fe40000010067 */
[----:B------:R-:W-:Y:S02]  /*18d0*/  FMUL.FTZ R111, R194, R111 ;  /* 0x0000006fc26f7220 */ /* 0x000fe40000410000 */
[----:B------:R-:W-:-:S02]  /*18e0*/  FMUL.FTZ R110, R207, R82 ;  /* 0x00000052cf6e7220 */ /* 0x000fc40000410000 */
[----:B------:R-:W-:Y:S01]  /*18f0*/  FADD.FTZ R113, -R234, R113 ;  /* 0x00000071ea717221 */ /* 0x000fe20000010100 */
[----:B------:R-:W-:Y:S01]  /*1900*/  HADD2.F32 R112, -RZ, R120.H1_H1 ;  /* 0x30000078ff707230 */ /* 0x000fe20000004100 */
[----:B------:R-:W-:Y:S02]  /*1910*/  FADD.FTZ R18, R83, R18 ;  /* 0x0000001253127221 */ /* 0x000fe40000010000 */
[-C--:B------:R-:W-:Y:S02]  /*1920*/  FFMA.FTZ R6, R111, R83.reuse, R6 ;  /* 0x000000536f067223 */ /* 0x080fe40000010006 */
[----:B------:R-:W-:Y:S02]  /*1930*/  FFMA.FTZ R110, R208, R83, R110 ;  /* 0x00000053d06e7223 */ /* 0x000fe4000001006e */
[----:B------:R-:W-:Y:S02]  /*1940*/  FMUL.FTZ R113, R194, R113 ;  /* 0x00000071c2717220 */ /* 0x000fe40000410000 */
[----:B------:R-:W-:Y:S01]  /*1950*/  FMUL.FTZ R83, R205, R116 ;  /* 0x00000074cd537220 */ /* 0x000fe20000410000 */
[----:B------:R-:W-:Y:S01]  /*1960*/  HADD2.F32 R120, -RZ, R117.H1_H1 ;  /* 0x30000075ff787230 */ /* 0x000fe20000004100 */
[----:B------:R-:W-:-:S02]  /*1970*/  FADD.FTZ R17, R112, R17 ;  /* 0x0000001170117221 */ /* 0x000fc40000010000 */
[-C--:B------:R-:W-:Y:S02]  /*1980*/  FFMA.FTZ R5, R113, R112.reuse, R5 ;  /* 0x0000007071057223 */ /* 0x080fe40000010005 */
[----:B------:R-:W-:Y:S02]  /*1990*/  FFMA.FTZ R112, R206, R112, R83 ;  /* 0x00000070ce707223 */ /* 0x000fe40000010053 */
[C---:B------:R-:W-:Y:S02]  /*19a0*/  FADD.FTZ R83, -R234.reuse, R114 ;  /* 0x00000072ea537221 */ /* 0x040fe40000010100 */
[----:B------:R-:W-:Y:S01]  /*19b0*/  FADD.FTZ R115, -R234, R115 ;  /* 0x00000073ea737221 */ /* 0x000fe20000010100 */
[----:B------:R-:W-:Y:S01]  /*19c0*/  HADD2.F32 R233, -RZ, R117.H0_H0 ;  /* 0x20000075ffe97230 */ /* 0x000fe20000004100 */
[----:B------:R-:W-:Y:S02]  /*19d0*/  FADD.FTZ R42, R82, R42 ;  /* 0x0000002a522a7221 */ /* 0x000fe40000010000 */
[----:B------:R-:W-:Y:S01]  /*19e0*/  FFMA.FTZ R30, R111, R82, R30 ;  /* 0x000000526f1e7223 */ /* 0x000fe2000001001e */
[----:B------:R-:W-:Y:S01]  /*19f0*/  HADD2.F32 R82, -RZ, R121.H1_H1 ;  /* 0x30000079ff527230 */ /* 0x000fe20000004100 */
[----:B------:R-:W-:-:S02]  /*1a00*/  FADD.FTZ R41, R116, R41 ;  /* 0x0000002974297221 */ /* 0x000fc40000010000 */
[----:B------:R-:W-:Y:S02]  /*1a10*/  FFMA.FTZ R29, R113, R116, R29 ;  /* 0x00000074711d7223 */ /* 0x000fe4000001001d */
[C---:B------:R-:W-:Y:S01]  /*1a20*/  FMUL.FTZ R116, R194.reuse, R83 ;  /* 0x00000053c2747220 */ /* 0x040fe20000410000 */
[----:B------:R-:W-:Y:S01]  /*1a30*/  HADD2.F32 R83, -RZ, R121.H0_H0 ;  /* 0x20000079ff537230 */ /* 0x000fe20000004100 */
[----:B------:R-:W-:Y:S02]  /*1a40*/  FMUL.FTZ R115, R194, R115 ;  /* 0x00000073c2737220 */ /* 0x000fe40000410000 */
[----:B------:R-:W-:Y:S02]  /*1a50*/  FMUL.FTZ R117, R201, R120 ;  /* 0x00000078c9757220 */ /* 0x000fe40000410000 */
[----:B------:R-:W-:Y:S02]  /*1a60*/  FADD.FTZ R121, -R234, R124 ;  /* 0x0000007cea797221 */ /* 0x000fe40000010100 */
[----:B------:R-:W-:-:S02]  /*1a70*/  FMUL.FTZ R114, R203, R233 ;  /* 0x000000e9cb727220 */ /* 0x000fc40000410000 */
[----:B------:R-:W-:Y:S02]  /*1a80*/  FADD.FTZ R19, R82, R19 ;  /* 0x0000001352137221 */ /* 0x000fe40000010000 */
[-C--:B------:R-:W-:Y:S02]  /*1a90*/  FFMA.FTZ R7, R115, R82.reuse, R7 ;  /* 0x0000005273077223 */ /* 0x080fe40000010007 */
[----:B------:R-:W-:Y:S01]  /*1aa0*/  FFMA.FTZ R117, R202, R82, R117 ;  /* 0x00000052ca757223 */ /* 0x000fe20000010075 */
[--C-:B------:R-:W-:Y:S01]  /*1ab0*/  HADD2.F32 R82, -RZ, R118.reuse.H0_H0 ;  /* 0x20000076ff527230 */ /* 0x100fe20000004100 */
[----:B------:R-:W-:Y:S01]  /*1ac0*/  FADD.FTZ R125, -R234, R125 ;  /* 0x0000007dea7d7221 */ /* 0x000fe20000010100 */
[----:B------:R-:W-:Y:S01]  /*1ad0*/  HADD2.F32 R118, -RZ, R118.H1_H1 ;  /* 0x30000076ff767230 */ /* 0x000fe20000004100 */
[----:B------:R-:W-:Y:S02]  /*1ae0*/  FMUL.FTZ R121, R194, R121 ;  /* 0x00000079c2797220 */ /* 0x000fe40000410000 */
[----:B------:R-:W-:-:S02]  /*1af0*/  FADD.FTZ R20, R83, R20 ;  /* 0x0000001453147221 */ /* 0x000fc40000010000 */
[-C--:B------:R-:W-:Y:S02]  /*1b00*/  FFMA.FTZ R8, R116, R83.reuse, R8 ;  /* 0x0000005374087223 */ /* 0x080fe40000010008 */
[----:B------:R-:W-:Y:S02]  /*1b10*/  FFMA.FTZ R114, R204, R83, R114 ;  /* 0x00000053cc727223 */ /* 0x000fe40000010072 */
[----:B------:R-:W-:Y:S02]  /*1b20*/  FADD.FTZ R128, R233, R128 ;  /* 0x00000080e9807221 */ /* 0x000fe40000010000 */
[----:B------:R-:W-:Y:S01]  /*1b30*/  FFMA.FTZ R32, R116, R233, R32 ;  /* 0x000000e974207223 */ /* 0x000fe20000010020 */
[--C-:B------:R-:W-:Y:S01]  /*1b40*/  HADD2.F32 R233, -RZ, R122.reuse.H0_H0 ;  /* 0x2000007affe97230 */ /* 0x100fe20000004100 */
[----:B------:R-:W-:Y:S01]  /*1b50*/  FADD.FTZ R83, -R234, R126 ;  /* 0x0000007eea537221 */ /* 0x000fe20000010100 */
[----:B------:R-:W-:Y:S01]  /*1b60*/  HADD2.F32 R122, -RZ, R122.H1_H1 ;  /* 0x3000007aff7a7230 */ /* 0x000fe20000004100 */
[----:B------:R-:W-:-:S02]  /*1b70*/  FADD.FTZ R43, R120, R43 ;  /* 0x0000002b782b7221 */ /* 0x000fc40000010000 */
[----:B------:R-:W-:Y:S02]  /*1b80*/  FFMA.FTZ R31, R115, R120, R31 ;  /* 0x00000078731f7223 */ /* 0x000fe4000001001f */
[-C--:B------:R-:W-:Y:S02]  /*1b90*/  FMUL.FTZ R120, R199, R82.reuse ;  /* 0x00000052c7787220 */ /* 0x080fe40000410000 */
[----:B------:R-:W-:Y:S02]  /*1ba0*/  FADD.FTZ R189, R82, R189 ;  /* 0x000000bd52bd7221 */ /* 0x000fe40000010000 */
[----:B------:R-:W-:Y:S01]  /*1bb0*/  FFMA.FTZ R34, R121, R82, R34 ;  /* 0x0000005279227223 */ /* 0x000fe20000010022 */
[----:B------:R-:W-:Y:S01]  /*1bc0*/  HADD2.F32 R82, -RZ, R119.H0_H0 ;  /* 0x20000077ff527230 */ /* 0x000fe20000004100 */
[----:B------:R-:W-:Y:S02]  /*1bd0*/  FMUL.FTZ R126, R194, R125 ;  /* 0x0000007dc27e7220 */ /* 0x000fe40000410000 */
[----:B------:R-:W-:-:S02]  /*1be0*/  FMUL.FTZ R125, R197, R118 ;  /* 0x00000076c57d7220 */ /* 0x000fc40000410000 */
[----:B------:R-:W-:Y:S01]  /*1bf0*/  FMUL.FTZ R124, R194, R83 ;  /* 0x00000053c27c7220 */ /* 0x000fe20000410000 */
[----:B------:R-:W-:Y:S01]  /*1c00*/  HADD2.F32 R119, -RZ, R119.H1_H1 ;  /* 0x30000077ff777230 */ /* 0x000fe20000004100 */
[----:B------:R-:W-:Y:S02]  /*1c10*/  FADD.FTZ R127, -R234, R127 ;  /* 0x0000007fea7f7221 */ /* 0x000fe40000010100 */
[----:B------:R-:W-:Y:S02]  /*1c20*/  FADD.FTZ R21, R122, R21 ;  /* 0x000000157a157221 */ /* 0x000fe40000010000 */
[-C--:B------:R-:W-:Y:S02]  /*1c30*/  FFMA.FTZ R9, R126, R122.reuse, R9 ;  /* 0x0000007a7e097223 */ /* 0x080fe40000010009 */
[----:B------:R-:W-:Y:S02]  /*1c40*/  FFMA.FTZ R125, R198, R122, R125 ;  /* 0x0000007ac67d7223 */ /* 0x000fe4000001007d */
[----:B------:R-:W-:-:S02]  /*1c50*/  FADD.FTZ R22, R233, R22 ;  /* 0x00000016e9167221 */ /* 0x000fc40000010000 */
[-C--:B------:R-:W-:Y:S02]  /*1c60*/  FFMA.FTZ R10, R121, R233.reuse, R10 ;  /* 0x000000e9790a7223 */ /* 0x080fe4000001000a */
[----:B------:R-:W-:Y:S01]  /*1c70*/  FFMA.FTZ R120, R200, R233, R120 ;  /* 0x000000e9c8787223 */ /* 0x000fe20000010078 */
[--C-:B------:R-:W-:Y:S01]  /*1c80*/  HADD2.F32 R233, -RZ, R123.reuse.H0_H0 ;  /* 0x2000007bffe97230 */ /* 0x100fe20000004100 */
[-C--:B------:R-:W-:Y:S02]  /*1c90*/  FMUL.FTZ R122, R195, R82.reuse ;  /* 0x00000052c37a7220 */ /* 0x080fe40000410000 */
[----:B------:R-:W-:Y:S02]  /*1ca0*/  FADD.FTZ R191, R82, R191 ;  /* 0x000000bf52bf7221 */ /* 0x000fe40000010000 */
[----:B------:R-:W-:Y:S01]  /*1cb0*/  FFMA.FTZ R36, R124, R82, R36 ;  /* 0x000000527c247223 */ /* 0x000fe20000010024 */
[----:B------:R-:W-:Y:S01]  /*1cc0*/  HADD2.F32 R82, -RZ, R123.H1_H1 ;  /* 0x3000007bff527230 */ /* 0x000fe20000004100 */
[----:B------:R-:W-:-:S02]  /*1cd0*/  FMUL.FTZ R123, R194, R127 ;  /* 0x0000007fc27b7220 */ /* 0x000fc40000410000 */
[----:B------:R-:W-:Y:S02]  /*1ce0*/  FMUL.FTZ R127, R192, R119 ;  /* 0x00000077c07f7220 */ /* 0x000fe40000410000 */
[----:B------:R-:W-:Y:S02]  /*1cf0*/  FADD.FTZ R23, R82, R23 ;  /* 0x0000001752177221 */ /* 0x000fe40000010000 */
[-C--:B------:R-:W-:Y:S02]  /*1d00*/  FFMA.FTZ R11, R123, R82.reuse, R11 ;  /* 0x000000527b0b7223 */ /* 0x080fe4000001000b */
        /* <DEDUP_REMOVED lines=55> */
[----:B------:R-:W-:Y:S01]  /*2080*/  FFMA.FTZ R119, R123, R127, R118 ;  /* 0x0000007f7b777223 */ /* 0x000fe20000010076 */
[----:B------:R-:W-:Y:S05]  /*2090*/  BRA.DIV ~URZ, `(.L_x_1372) ;  /* 0x00002d527f007947 */ /* 0x000fea000b800000 */
[----:B------:R0:W1:Y:S02]  /*20a0*/  SHFL.BFLY PT, R234, R233, 0x1, 0x1f ;  /* 0x0c201f00e9ea7f89 */ /* 0x00006400000e0000 */
.L_x_1376:
[----:B------:R-:W-:Y:S05]  /*20b0*/  BRA.DIV ~URZ, `(.L_x_1373) ;  /* 0x00002da27f007947 */ /* 0x000fea000b800000 */
[----:B-1----:R-:W-:Y:S01]  /*20c0*/  FADD.FTZ R118, R233, R234 ;  /* 0x000000eae9767221 */ /* 0x002fe20000010000 */
[----:B------:R-:W1:Y:S04]  /*20d0*/  SHFL.BFLY PT, R82, R119, 0x1, 0x1f ;  /* 0x0c201f0077527f89 */ /* 0x000e6800000e0000 */
[----:B------:R-:W2:Y:S01]  /*20e0*/  SHFL.BFLY PT, R83, R118, 0x2, 0x1f ;  /* 0x0c401f0076537f89 */ /* 0x000ea200000e0000 */
[----:B-1----:R-:W-:-:S02]  /*20f0*/  FADD.FTZ R82, R119, R82 ;  /* 0x0000005277527221 */ /* 0x002fc40000010000 */
[----:B--2---:R-:W-:-:S03]  /*2100*/  FADD.FTZ R118, R83, R118 ;  /* 0x0000007653767221 */ /* 0x004fc60000010000 */
[----:B------:R-:W1:Y:S04]  /*2110*/  SHFL.BFLY PT, R83, R82, 0x2, 0x1f ;  /* 0x0c401f0052537f89 */ /* 0x000e6800000e0000 */
[----:B0-----:R-:W0:Y:S01]  /*2120*/  SHFL.BFLY PT, R233, R118, 0x4, 0x1f ;  /* 0x0c801f0076e97f89 */ /* 0x001e2200000e0000 */
[----:B-1----:R-:W-:Y:S02]  /*2130*/  FADD.FTZ R83, R82, R83 ;  /* 0x0000005352537221 */ /* 0x002fe40000010000 */
[----:B0-----:R-:W-:-:S03]  /*2140*/  FADD.FTZ R252, R118, R233 ;  /* 0x000000e976fc7221 */ /* 0x001fc60000010000 */
[----:B------:R-:W0:Y:S04]  /*2150*/  SHFL.BFLY PT, R234, R83, 0x4, 0x1f ;  /* 0x0c801f0053ea7f89 */ /* 0x000e2800000e0000 */
[----:B------:R-:W1:Y:S01]  /*2160*/  SHFL.BFLY PT, R233, R252, 0x8, 0x1f ;  /* 0x0d001f00fce97f89 */ /* 0x000e6200000e0000 */
[----:B0-----:R-:W-:Y:S02]  /*2170*/  FADD.FTZ R234, R83, R234 ;  /* 0x000000ea53ea7221 */ /* 0x001fe40000010000 */
[----:B-1----:R-:W-:-:S03]  /*2180*/  FADD.FTZ R233, R252, R233 ;  /* 0x000000e9fce97221 */ /* 0x002fc60000010000 */
[----:B------:R-:W0:Y:S02]  /*2190*/  SHFL.BFLY PT, R119, R234, 0x8, 0x1f ;  /* 0x0d001f00ea777f89 */ /* 0x000e2400000e0000 */
[----:B0-----:R-:W-:Y:S02]  /*21a0*/  FADD.FTZ R119, R234, R119 ;  /* 0x00000077ea777221 */ /* 0x001fe40000010000 */
[----:B------:R0:W1:Y:S04]  /*21b0*/  SHFL.BFLY PT, R234, R233, 0x10, 0x1f ;  /* 0x0e001f00e9ea7f89 */ /* 0x00006800000e0000 */
[----:B------:R0:W2:Y:S02]  /*21c0*/  SHFL.BFLY PT, R82, R119, 0x10, 0x1f ;  /* 0x0e001f0077527f89 */ /* 0x0000a400000e0000 */
.L_x_1377:
[----:B-1----:R-:W-:Y:S01]  /*21d0*/  FADD.FTZ R234, R234, R233 ;  /* 0x000000e9eaea7221 */ /* 0x002fe20000010000 */
[----:B-----5:R-:W-:Y:S01]  /*21e0*/  @P0 LOP3.LUT P3, RZ, R152, 0xff00, RZ, 0xc0, !PT ;  /* 0x0000ff0098ff0812 */ /* 0x020fe2000786c0ff */
[----:B--2---:R-:W-:Y:S01]  /*21f0*/  FADD.FTZ R82, R82, R119 ;  /* 0x0000007752527221 */ /* 0x004fe20000010000 */
[----:B------:R-:W-:Y:S01]  /*2200*/  LOP3.LUT P4, RZ, R80, 0xff00, RZ, 0xc0, !PT ;  /* 0x0000ff0050ff7812 */ /* 0x000fe2000788c0ff */
[----:B0-----:R-:W-:Y:S01]  /*2210*/  FMUL.FTZ R233, R234, c[0x0][0x1e0] ;  /* 0x00007800eae97a20 */ /* 0x001fe20000410000 */
[----:B------:R-:W-:Y:S01]  /*2220*/  LOP3.LUT P6, RZ, R80, 0xff0000, RZ, 0xc0, !PT ;  /* 0x00ff000050ff7812 */ /* 0x000fe200078cc0ff */
[----:B------:R-:W-:-:S03]  /*2230*/  FMUL.FTZ R234, R82, c[0x0][0x1e0] ;  /* 0x0000780052ea7a20 */ /* 0x000fc60000410000 */
[----:B------:R-:W-:Y:S02]  /*2240*/  FSEL R233, R233, RZ, !P1 ;  /* 0x000000ffe9e97208 */ /* 0x000fe40004800000 */
[----:B------:R-:W-:-:S03]  /*2250*/  ISETP.NE.U32.AND P1, PT, RZ, c[0x0][0x218], PT ;  /* 0x00008600ff007a0c */ /* 0x000fc60003f25070 */
[-CC-:B------:R-:W-:Y:S01]  /*2260*/  FFMA.FTZ R171, R171, R234.reuse, R233.reuse ;  /* 0x000000eaabab7223 */ /* 0x180fe200000100e9 */
[----:B------:R-:W-:Y:S01]  /*2270*/  ISETP.NE.AND.EX P1, PT, RZ, c[0x0][0x21c], PT, P1 ;  /* 0x00008700ff007a0c */ /* 0x000fe20003f25310 */
[-C--:B------:R-:W-:Y:S02]  /*2280*/  FFMA.FTZ R235, R235, R234.reuse, R233 ;  /* 0x000000eaebeb7223 */ /* 0x080fe400000100e9 */
[----:B------:R-:W-:Y:S02]  /*2290*/  FADD.FTZ R171, R170, -R171 ;  /* 0x800000abaaab7221 */ /* 0x000fe40000010000 */
[----:B------:R-:W-:Y:S02]  /*22a0*/  FADD.FTZ R235, R88, -R235 ;  /* 0x800000eb58eb7221 */ /* 0x000fe40000010000 */
[----:B------:R-:W-:Y:S02]  /*22b0*/  FFMA.FTZ R238, R238, R234, R233 ;  /* 0x000000eaeeee7223 */ /* 0x000fe400000100e9 */
[----:B------:R-:W-:-:S02]  /*22c0*/  FMUL.FTZ R88, R194, R171 ;  /* 0x000000abc2587220 */ /* 0x000fc40000410000 */
[----:B------:R-:W-:Y:S01]  /*22d0*/  FADD.FTZ R83, R89, -R238 ;  /* 0x800000ee59537221 */ /* 0x000fe20000010000 */
[----:B------:R-:W-:Y:S01]  /*22e0*/  @P0 MOV R89, R152 ;  /* 0x0000009800590202 */ /* 0x000fe20000000f00 */
[----:B------:R-:W-:Y:S02]  /*22f0*/  @P1 FADD.FTZ R88, R44, R88 ;  /* 0x000000582c581221 */ /* 0x000fe40000010000 */
[----:B------:R-:W-:Y:S01]  /*2300*/  FMUL.FTZ R82, R194, R235 ;  /* 0x000000ebc2527220 */ /* 0x000fe20000410000 */
[----:B------:R-:W-:Y:S01]  /*2310*/  @P0 LOP3.LUT P2, RZ, R89, 0xff, RZ, 0xc0, !PT ;  /* 0x000000ff59ff0812 */ /* 0x000fe2000784c0ff */
[----:B------:R-:W-:Y:S02]  /*2320*/  FMUL.FTZ R171, R88, c[0x0][0x1e8] ;  /* 0x00007a0058ab7a20 */ /* 0x000fe40000410000 */
[----:B------:R-:W-:Y:S02]  /*2330*/  FFMA.FTZ R119, R237, R234, R233 ;  /* 0x000000eaed777223 */ /* 0x000fe400000100e9 */
[----:B------:R-:W-:Y:S01]  /*2340*/  @P1 FADD.FTZ R82, R45, R82 ;  /* 0x000000522d521221 */ /* 0x000fe20000010000 */
[----:B------:R-:W-:Y:S01]  /*2350*/  @P0 FSEL R89, R171, RZ, P2 ;  /* 0x000000ffab590208 */ /* 0x000fe20001000000 */
[----:B------:R-:W-:Y:S01]  /*2360*/  FADD.FTZ R119, R236, -R119 ;  /* 0x80000077ec777221 */ /* 0x000fe20000010000 */
[----:B------:R-:W-:Y:S01]  /*2370*/  @P0 LOP3.LUT P2, RZ, R152, 0xff0000, RZ, 0xc0, !PT ;  /* 0x00ff000098ff0812 */ /* 0x000fe2000784c0ff */
[----:B------:R-:W-:Y:S01]  /*2380*/  FMUL.FTZ R170, R82, c[0x0][0x1e8] ;  /* 0x00007a0052aa7a20 */ /* 0x000fe20000410000 */
[----:B------:R-:W-:Y:S01]  /*2390*/  @P0 F2FP.PACK_AB R118, RZ, R89 ;  /* 0x00000059ff76023e */ /* 0x000fe200000000ff */
[----:B------:R-:W-:-:S02]  /*23a0*/  FMUL.FTZ R89, R194, R119 ;  /* 0x00000077c2597220 */ /* 0x000fc40000410000 */
[----:B------:R-:W-:Y:S01]  /*23b0*/  FFMA.FTZ R239, R239, R234, R233 ;  /* 0x000000eaefef7223 */ /* 0x000fe200000100e9 */
[----:B------:R-:W-:Y:S01]  /*23c0*/  @P0 FSEL R235, R170, RZ, P3 ;  /* 0x000000ffaaeb0208 */ /* 0x000fe20001800000 */
[----:B------:R-:W-:Y:S01]  /*23d0*/  @P1 FADD.FTZ R89, R46, R89 ;  /* 0x000000592e591221 */ /* 0x000fe20000010000 */
[----:B------:R-:W-:Y:S01]  /*23e0*/  @P0 PRMT R76, R118, 0x7610, R76 ;  /* 0x00007610764c0816 */ /* 0x000fe2000000004c */
[----:B------:R-:W-:Y:S01]  /*23f0*/  FMUL.FTZ R83, R194, R83 ;  /* 0x00000053c2537220 */ /* 0x000fe20000410000 */
[----:B------:R-:W-:Y:S01]  /*2400*/  @P0 F2FP.PACK_AB R236, RZ, R235 ;  /* 0x000000ebffec023e */ /* 0x000fe200000000ff */
[----:B------:R-:W-:Y:S01]  /*2410*/  FADD.FTZ R235, R92, -R239 ;  /* 0x800000ef5ceb7221 */ /* 0x000fe20000010000 */
[----:B------:R-:W-:Y:S01]  /*2420*/  MOV R92, R80 ;  /* 0x00000050005c7202 */ /* 0x000fe20000000f00 */
[----:B------:R-:W-:Y:S01]  /*2430*/  FMUL.FTZ R237, R89, c[0x0][0x1e8] ;  /* 0x00007a0059ed7a20 */ /* 0x000fe20000410000 */
[----:B------:R-:W-:Y:S01]  /*2440*/  @P0 PRMT R76, R76, 0x5410, R236 ;  /* 0x000054104c4c0816 */ /* 0x000fe200000000ec */
[----:B------:R-:W-:Y:S01]  /*2450*/  @P1 FADD.FTZ R83, R47, R83 ;  /* 0x000000532f531221 */ /* 0x000fe20000010000 */
[----:B------:R-:W-:Y:S01]  /*2460*/  LOP3.LUT P5, RZ, R92, 0xff, RZ, 0xc0, !PT ;  /* 0x000000ff5cff7812 */ /* 0x000fe200078ac0ff */
[----:B------:R-:W-:Y:S01]  /*2470*/  FMUL.FTZ R235, R194, R235 ;  /* 0x000000ebc2eb7220 */ /* 0x000fe20000410000 */
[----:B------:R-:W-:Y:S01]  /*2480*/  @P0 FSEL R92, R237, RZ, P2 ;  /* 0x000000ffed5c0208 */ /* 0x000fe20001000000 */
[----:B------:R-:W-:Y:S01]  /*2490*/  FMUL.FTZ R119, R83, c[0x0][0x1e8] ;  /* 0x00007a0053777a20 */ /* 0x000fe20000410000 */
[----:B------:R-:W-:Y:S01]  /*24a0*/  @P0 LOP3.LUT P2, RZ, R152, 0xff000000, RZ, 0xc0, !PT ;  /* 0xff00000098ff0812 */ /* 0x000fe2000784c0ff */
[----:B------:R-:W-:Y:S01]  /*24b0*/  @P1 FADD.FTZ R235, R48, R235 ;  /* 0x000000eb30eb1221 */ /* 0x000fe20000010000 */
[----:B------:R-:W-:Y:S01]  /*24c0*/  @P0 F2FP.PACK_AB R92, RZ, R92 ;  /* 0x0000005cff5c023e */ /* 0x000fe200000000ff */
[-CC-:B------:R-:W-:Y:S01]  /*24d0*/  FFMA.FTZ R241, R241, R234.reuse, R233.reuse ;  /* 0x000000eaf1f17223 */ /* 0x180fe200000100e9 */
[----:B------:R-:W-:Y:S01]  /*24e0*/  LOP3.LUT P3, RZ, R80, 0xff000000, RZ, 0xc0, !PT ;  /* 0xff00000050ff7812 */ /* 0x000fe2000786c0ff */
[-C--:B------:R-:W-:Y:S01]  /*24f0*/  FFMA.FTZ R240, R240, R234.reuse, R233 ;  /* 0x000000eaf0f07223 */ /* 0x080fe200000100e9 */
[----:B------:R-:W-:Y:S01]  /*2500*/  @P0 PRMT R77, R92, 0x7610, R77 ;  /* 0x000076105c4d0816 */ /* 0x000fe2000000004d */
[----:B------:R-:W-:Y:S01]  /*2510*/  FMUL.FTZ R118, R235, c[0x0][0x1e8] ;  /* 0x00007a00eb767a20 */ /* 0x000fe20000410000 */
[----:B------:R-:W-:Y:S01]  /*2520*/  @P0 FSEL R92, R119, RZ, P2 ;  /* 0x000000ff775c0208 */ /* 0x000fe20001000000 */
[----:B------:R-:W-:Y:S01]  /*2530*/  FADD.FTZ R241, R94, -R241 ;  /* 0x800000f15ef17221 */ /* 0x000fe20000010000 */
[----:B------:R-:W-:Y:S01]  /*2540*/  @P0 LOP3.LUT P2, RZ, R153, 0xff, RZ, 0xc0, !PT ;  /* 0x000000ff99ff0812 */ /* 0x000fe2000784c0ff */
[----:B------:R-:W-:Y:S01]  /*2550*/  FFMA.FTZ R242, R242, R234, R233 ;  /* 0x000000eaf2f27223 */ /* 0x000fe200000100e9 */
[----:B------:R-:W-:Y:S01]  /*2560*/  @P0 F2FP.PACK_AB R92, RZ, R92 ;  /* 0x0000005cff5c023e */ /* 0x000fe200000000ff */
[----:B------:R-:W-:Y:S01]  /*2570*/  FADD.FTZ R93, R93, -R240 ;  /* 0x800000f05d5d7221 */ /* 0x000fe20000010000 */
[----:B------:R-:W-:Y:S01]  /*2580*/  FSEL R94, R119, RZ, P3 ;  /* 0x000000ff775e7208 */ /* 0x000fe20001800000 */
[----:B------:R-:W-:Y:S01]  /*2590*/  FMUL.FTZ R240, R194, R241 ;  /* 0x000000f1c2f07220 */ /* 0x000fe20000410000 */
[----:B------:R-:W-:Y:S01]  /*25a0*/  @P0 PRMT R77, R77, 0x5410, R92 ;  /* 0x000054104d4d0816 */ /* 0x000fe2000000005c */
[----:B------:R-:W-:Y:S01]  /*25b0*/  FADD.FTZ R95, R95, -R242 ;  /* 0x800000f25f5f7221 */ /* 0x000fe20000010000 */
[----:B------:R-:W-:Y:S01]  /*25c0*/  @P0 FSEL R92, R118, RZ, P2 ;  /* 0x000000ff765c0208 */ /* 0x000fe20001000000 */
[----:B------:R-:W-:Y:S01]  /*25d0*/  @P1 FADD.FTZ R240, R50, R240 ;  /* 0x000000f032f01221 */ /* 0x000fe20000010000 */
[----:B------:R-:W-:Y:S01]  /*25e0*/  LOP3.LUT P2, RZ, R81, 0xff, RZ, 0xc0, !PT ;  /* 0x000000ff51ff7812 */ /* 0x000fe2000784c0ff */
[----:B------:R-:W-:Y:S01]  /*25f0*/  FMUL.FTZ R236, R194, R93 ;  /* 0x0000005dc2ec7220 */ /* 0x000fe20000410000 */
[----:B------:R-:W-:Y:S01]  /*2600*/  FSEL R93, R170, RZ, P4 ;  /* 0x000000ffaa5d7208 */ /* 0x000fe20002000000 */
[----:B------:R-:W-:Y:S01]  /*2610*/  FMUL.FTZ R239, R194, R95 ;  /* 0x0000005fc2ef7220 */ /* 0x000fe20000410000 */
[----:B------:R-:W-:Y:S01]  /*2620*/  FSEL R95, R118, RZ, P2 ;  /* 0x000000ff765f7208 */ /* 0x000fe20001000000 */
[----:B------:R-:W-:Y:S01]  /*2630*/  @P1 FADD.FTZ R236, R49, R236 ;  /* 0x000000ec31ec1221 */ /* 0x000fe20000010000 */
[----:B------:R-:W-:Y:S01]  /*2640*/  FSEL R170, R237, RZ, P6 ;  /* 0x000000ffedaa7208 */ /* 0x000fe20003000000 */
[----:B------:R-:W-:Y:S01]  /*2650*/  FMUL.FTZ R237, R240, c[0x0][0x1e8] ;  /* 0x00007a00f0ed7a20 */ /* 0x000fe20000410000 */
[----:B------:R-:W-:Y:S01]  /*2660*/  ISETP.NE.U32.AND P2, PT, RZ, c[0x0][0x258], PT ;  /* 0x00009600ff007a0c */ /* 0x000fe20003f45070 */
[----:B------:R-:W-:Y:S01]  /*2670*/  @P1 FADD.FTZ R239, R51, R239 ;  /* 0x000000ef33ef1221 */ /* 0x000fe20000010000 */
[----:B------:R-:W-:Y:S01]  /*2680*/  @P0 F2FP.PACK_AB R92, RZ, R92 ;  /* 0x0000005cff5c023e */ /* 0x000fe200000000ff */
[-CC-:B------:R-:W-:Y:S01]  /*2690*/  FFMA.FTZ R90, R90, R234.reuse, R233.reuse ;  /* 0x000000ea5a5a7223 */ /* 0x180fe200000100e9 */
[----:B------:R-:W-:Y:S01]  /*26a0*/  @P0 LOP3.LUT P3, RZ, R153, 0xff0000, RZ, 0xc0, !PT ;  /* 0x00ff000099ff0812 */ /* 0x000fe2000786c0ff */
[----:B------:R-:W-:Y:S01]  /*26b0*/  FMUL.FTZ R238, R239, c[0x0][0x1e8] ;  /* 0x00007a00efee7a20 */ /* 0x000fe20000410000 */
[----:B------:R-:W-:Y:S01]  /*26c0*/  ISETP.NE.AND.EX P2, PT, RZ, c[0x0][0x25c], PT, P2 ;  /* 0x00009700ff007a0c */ /* 0x000fe20003f45320 */
[----:B------:R-:W-:Y:S01]  /*26d0*/  FADD.FTZ R91, R91, -R90 ;  /* 0x8000005a5b5b7221 */ /* 0x000fe20000010000 */
[----:B------:R-:W-:Y:S01]  /*26e0*/  @P0 PRMT R78, R92, 0x7610, R78 ;  /* 0x000076105c4e0816 */ /* 0x000fe2000000004e */
[-C--:B------:R-:W-:Y:S01]  /*26f0*/  FFMA.FTZ R97, R97, R234.reuse, R233 ;  /* 0x000000ea61617223 */ /* 0x080fe200000100e9 */
[----:B------:R-:W-:Y:S01]  /*2700*/  FSEL R92, R171, RZ, P5 ;  /* 0x000000ffab5c7208 */ /* 0x000fe20002800000 */
[----:B------:R-:W-:Y:S01]  /*2710*/  FMUL.FTZ R171, R236, c[0x0][0x1e8] ;  /* 0x00007a00ecab7a20 */ /* 0x000fe20000410000 */
[----:B------:R-:W-:Y:S01]  /*2720*/  @P0 FSEL R119, R237, RZ, P3 ;  /* 0x000000ffed770208 */ /* 0x000fe20001800000 */
[----:B------:R-:W-:Y:S01]  /*2730*/  FADD.FTZ R97, R96, -R97 ;  /* 0x8000006160617221 */ /* 0x000fe20000010000 */
[C---:B------:R-:W-:Y:S01]  /*2740*/  @P0 LOP3.LUT P3, RZ, R153.reuse, 0xff000000, RZ, 0xc0, !PT ;  /* 0xff00000099ff0812 */ /* 0x040fe2000786c0ff */
[----:B------:R-:W-:Y:S01]  /*2750*/  FMUL.FTZ R91, R194, R91 ;  /* 0x0000005bc25b7220 */ /* 0x000fe20000410000 */
[----:B------:R-:W-:Y:S01]  /*2760*/  @P0 LOP3.LUT P5, RZ, R153, 0xff00, RZ, 0xc0, !PT ;  /* 0x0000ff0099ff0812 */ /* 0x000fe200078ac0ff */
[-C--:B------:R-:W-:Y:S01]  /*2770*/  FFMA.FTZ R90, R99, R234.reuse, R233 ;  /* 0x000000ea635a7223 */ /* 0x080fe200000100e9 */
[----:B------:R-:W-:Y:S01]  /*2780*/  @P0 FSEL R118, R238, RZ, P3 ;  /* 0x000000ffee760208 */ /* 0x000fe20001800000 */
[----:B------:R-:W-:Y:S01]  /*2790*/  @P1 FADD.FTZ R91, R52, R91 ;  /* 0x0000005b345b1221 */ /* 0x000fe20000010000 */
[----:B------:R-:W-:Y:S01]  /*27a0*/  @P0 FSEL R80, R171, RZ, P5 ;  /* 0x000000ffab500208 */ /* 0x000fe20002800000 */
[----:B------:R-:W-:Y:S01]  /*27b0*/  FFMA.FTZ R105, R105, R234, R233 ;  /* 0x000000ea69697223 */ /* 0x000fe200000100e9 */
[----:B------:R-:W-:Y:S01]  /*27c0*/  ISETP.NE.U32.AND P3, PT, RZ, c[0x0][0x258], PT ;  /* 0x00009600ff007a0c */ /* 0x000fe20003f65070 */
[----:B------:R-:W-:Y:S01]  /*27d0*/  FADD.FTZ R101, R101, -R90 ;  /* 0x8000005a65657221 */ /* 0x000fe20000010000 */
[----:B------:R-:W-:Y:S01]  /*27e0*/  @P0 F2FP.PACK_AB R80, RZ, R80 ;  /* 0x00000050ff50023e */ /* 0x000fe200000000ff */
[----:B------:R-:W-:Y:S01]  /*27f0*/  FADD.FTZ R105, R104, -R105 ;  /* 0x8000006968697221 */ /* 0x000fe20000010000 */
[----:B------:R-:W-:Y:S01]  /*2800*/  ISETP.NE.AND.EX P3, PT, RZ, c[0x0][0x25c], PT, P3 ;  /* 0x00009700ff007a0c */ /* 0x000fe20003f65330 */
[-CC-:B------:R-:W-:Y:S01]  /*2810*/  FFMA.FTZ R109, R109, R234.reuse, R233.reuse ;  /* 0x000000ea6d6d7223 */ /* 0x180fe200000100e9 */
[----:B------:R-:W-:Y:S01]  /*2820*/  @P2 MOV R241, 0x20 ;  /* 0x0000002000f12802 */ /* 0x000fe20000000f00 */
[----:B------:R-:W-:Y:S01]  /*2830*/  FMUL.FTZ R105, R194, R105 ;  /* 0x00000069c2697220 */ /* 0x000fe20000410000 */
[----:B------:R-:W-:Y:S01]  /*2840*/  LOP3.LUT P4, RZ, R81, 0xff00, RZ, 0xc0, !PT ;  /* 0x0000ff0051ff7812 */ /* 0x000fe2000788c0ff */
[-C--:B------:R-:W-:Y:S01]  /*2850*/  FFMA.FTZ R111, R111, R234.reuse, R233 ;  /* 0x000000ea6f6f7223 */ /* 0x080fe200000100e9 */
[C---:B------:R-:W-:Y:S01]  /*2860*/  LOP3.LUT P6, RZ, R81.reuse, 0xff0000, RZ, 0xc0, !PT ;  /* 0x00ff000051ff7812 */ /* 0x040fe200078cc0ff */
[----:B------:R-:W-:Y:S01]  /*2870*/  @P1 FADD.FTZ R105, R56, R105 ;  /* 0x0000006938691221 */ /* 0x000fe20000010000 */
[----:B------:R-:W-:Y:S01]  /*2880*/  LOP3.LUT P5, RZ, R81, 0xff000000, RZ, 0xc0, !PT ;  /* 0xff00000051ff7812 */ /* 0x000fe200078ac0ff */
[-CC-:B------:R-:W-:Y:S01]  /*2890*/  FFMA.FTZ R113, R113, R234.reuse, R233.reuse ;  /* 0x000000ea71717223 */ /* 0x180fe200000100e9 */
[----:B------:R-:W-:Y:S01]  /*28a0*/  @P0 PRMT R78, R78, 0x5410, R80 ;  /* 0x000054104e4e0816 */ /* 0x000fe20000000050 */
[----:B------:R-:W-:Y:S01]  /*28b0*/  FMUL.FTZ R104, R105, c[0x0][0x1e8] ;  /* 0x00007a0069687a20 */ /* 0x000fe20000410000 */
[----:B------:R-:W-:Y:S01]  /*28c0*/  SEL R81, R82, R69, P3 ;  /* 0x0000004552517207 */ /* 0x000fe20001800000 */
[--C-:B------:R-:W-:Y:S01]  /*28d0*/  FFMA.FTZ R121, R121, R234, R233.reuse ;  /* 0x000000ea79797223 */ /* 0x100fe200000100e9 */
[----:B------:R-:W-:Y:S01]  /*28e0*/  SEL R82, R89, R70, P3 ;  /* 0x0000004659527207 */ /* 0x000fe20001800000 */
[----:B------:R-:W-:Y:S01]  /*28f0*/  FFMA.FTZ R126, R126, R234, R233 ;  /* 0x000000ea7e7e7223 */ /* 0x000fe200000100e9 */
[----:B------:R-:W-:Y:S01]  /*2900*/  @P2 SEL R80, R88, R68, P3 ;  /* 0x0000004458502207 */ /* 0x000fe20001800000 */
[----:B------:R-:W-:Y:S01]  /*2910*/  @P2 IMAD.WIDE.U32 R88, R186, R241, c[0x0][0x258] ;  /* 0x00009600ba582625 */ /* 0x000fe200078e00f1 */
[----:B------:R-:W-:-:S02]  /*2920*/  SEL R83, R83, R71, P3 ;  /* 0x0000004753537207 */ /* 0x000fc40001800000 */
[----:B------:R-:W-:Y:S01]  /*2930*/  @P0 F2FP.PACK_AB R119, RZ, R119 ;  /* 0x00000077ff77023e */ /* 0x000fe200000000ff */
[----:B------:R-:W-:Y:S01]  /*2940*/  FADD.FTZ R111, R110, -R111 ;  /* 0x8000006f6e6f7221 */ /* 0x000fe20000010000 */
[----:B------:R-:W-:Y:S01]  /*2950*/  @P0 F2FP.PACK_AB R118, RZ, R118 ;  /* 0x00000076ff76023e */ /* 0x000fe200000000ff */
[----:B------:R0:W-:Y:S01]  /*2960*/  @P2 STG.E.128 [R88.64], R80 ;  /* 0x0000005058002986 */ /* 0x0001e2000c101d04 */
[----:B------:R-:W-:Y:S01]  /*2970*/  FADD.FTZ R125, R125, -R126 ;  /* 0x8000007e7d7d7221 */ /* 0x000fe20000010000 */
[----:B------:R-:W-:Y:S01]  /*2980*/  @P0 PRMT R79, R119, 0x7610, R79 ;  /* 0x00007610774f0816 */ /* 0x000fe2000000004f */
[----:B------:R-:W-:-:S03]  /*2990*/  FADD.FTZ R121, R120, -R121 ;  /* 0x8000007978797221 */ /* 0x000fc60000010000 */
[----:B------:R-:W-:Y:S02]  /*29a0*/  @P0 PRMT R79, R79, 0x5410, R118 ;  /* 0x000054104f4f0816 */ /* 0x000fe40000000076 */
[----:B0-----:R-:W-:Y:S01]  /*29b0*/  SEL R80, R235, R72, P3 ;  /* 0x00000048eb507207 */ /* 0x001fe20001800000 */
[----:B------:R-:W-:Y:S01]  /*29c0*/  FFMA.FTZ R235, R100, R234, R233 ;  /* 0x000000ea64eb7223 */ /* 0x000fe200000100e9 */
[----:B------:R-:W-:Y:S01]  /*29d0*/  SEL R81, R236, R73, P3 ;  /* 0x00000049ec517207 */ /* 0x000fe20001800000 */
[----:B------:R-:W-:Y:S01]  /*29e0*/  FMUL.FTZ R236, R194, R97 ;  /* 0x00000061c2ec7220 */ /* 0x000fe20000410000 */
[----:B------:R-:W-:Y:S01]  /*29f0*/  SEL R82, R240, R74, P3 ;  /* 0x0000004af0527207 */ /* 0x000fe20001800000 */
[----:B------:R-:W-:Y:S01]  /*2a00*/  FADD.FTZ R235, R98, -R235 ;  /* 0x800000eb62eb7221 */ /* 0x000fe20000010000 */
[----:B------:R-:W-:Y:S01]  /*2a10*/  SEL R83, R239, R75, P3 ;  /* 0x0000004bef537207 */ /* 0x000fe20001800000 */
[----:B------:R-:W-:Y:S02]  /*2a20*/  FMUL.FTZ R98, R91, c[0x0][0x1e8] ;  /* 0x00007a005b627a20 */ /* 0x000fe40000410000 */
[----:B------:R-:W-:-:S02]  /*2a30*/  @P1 FADD.FTZ R236, R53, R236 ;  /* 0x000000ec35ec1221 */ /* 0x000fc40000010000 */
[----:B------:R0:W-:Y:S02]  /*2a40*/  @P2 STG.E.128 [R88.64+0x10], R80 ;  /* 0x0000105058002986 */ /* 0x0001e4000c101d04 */
[----:B------:R-:W-:Y:S01]  /*2a50*/  FMUL.FTZ R99, R236, c[0x0][0x1e8] ;  /* 0x00007a00ec637a20 */ /* 0x000fe20000410000 */
[----:B0-----:R-:W-:Y:S01]  /*2a60*/  MOV R80, R86 ;  /* 0x0000005600507202 */ /* 0x001fe20000000f00 */
[-CC-:B------:R-:W-:Y:S01]  /*2a70*/  FFMA.FTZ R81, R106, R234.reuse, R233.reuse ;  /* 0x000000ea6a517223 */ /* 0x180fe200000100e9 */
[----:B------:R-:W-:Y:S01]  /*2a80*/  FSEL R82, R171, RZ, P4 ;  /* 0x000000ffab527208 */ /* 0x000fe20002000000 */
[----:B------:R-:W-:Y:S01]  /*2a90*/  FMUL.FTZ R171, R194, R235 ;  /* 0x000000ebc2ab7220 */ /* 0x000fe20000410000 */
[----:B------:R-:W-:Y:S01]  /*2aa0*/  LOP3.LUT P4, RZ, R80, 0xff, RZ, 0xc0, !PT ;  /* 0x000000ff50ff7812 */ /* 0x000fe2000788c0ff */
[----:B------:R-:W-:Y:S01]  /*2ab0*/  FFMA.FTZ R106, R107, R234, R233 ;  /* 0x000000ea6b6a7223 */ /* 0x000fe200000100e9 */
[----:B------:R-:W-:Y:S01]  /*2ac0*/  @P0 MOV R80, R154 ;  /* 0x0000009a00500202 */ /* 0x000fe20000000f00 */
[----:B------:R-:W-:Y:S01]  /*2ad0*/  @P1 FADD.FTZ R171, R54, R171 ;  /* 0x000000ab36ab1221 */ /* 0x000fe20000010000 */
[----:B------:R-:W-:Y:S01]  /*2ae0*/  FSEL R83, R237, RZ, P6 ;  /* 0x000000ffed537208 */ /* 0x000fe20003000000 */
[----:B------:R-:W-:Y:S01]  /*2af0*/  FFMA.FTZ R107, R116, R234, R233 ;  /* 0x000000ea746b7223 */ /* 0x000fe200000100e9 */
[----:B------:R-:W-:Y:S01]  /*2b00*/  @P0 LOP3.LUT P6, RZ, R80, 0xff, RZ, 0xc0, !PT ;  /* 0x000000ff50ff0812 */ /* 0x000fe200078cc0ff */
[----:B------:R-:W-:Y:S01]  /*2b10*/  FMUL.FTZ R100, R171, c[0x0][0x1e8] ;  /* 0x00007a00ab647a20 */ /* 0x000fe20000410000 */
[----:B------:R-:W-:Y:S01]  /*2b20*/  FSEL R80, R238, RZ, P5 ;  /* 0x000000ffee507208 */ /* 0x000fe20002800000 */
[----:B------:R-:W-:Y:S01]  /*2b30*/  FMUL.FTZ R238, R194, R101 ;  /* 0x00000065c2ee7220 */ /* 0x000fe20000410000 */
[----:B------:R-:W-:Y:S01]  /*2b40*/  LOP3.LUT P5, RZ, R86, 0xff00, RZ, 0xc0, !PT ;  /* 0x0000ff0056ff7812 */ /* 0x000fe200078ac0ff */
[----:B------:R-:W-:Y:S01]  /*2b50*/  FADD.FTZ R81, R102, -R81 ;  /* 0x8000005166517221 */ /* 0x000fe20000010000 */
[----:B------:R-:W-:Y:S01]  /*2b60*/  FSEL R88, R98, RZ, P4 ;  /* 0x000000ff62587208 */ /* 0x000fe20002000000 */
[----:B------:R-:W-:Y:S01]  /*2b70*/  @P1 FADD.FTZ R238, R55, R238 ;  /* 0x000000ee37ee1221 */ /* 0x000fe20000010000 */
[----:B------:R-:W-:Y:S01]  /*2b80*/  @P0 LOP3.LUT P4, RZ, R154, 0xff00, RZ, 0xc0, !PT ;  /* 0x0000ff009aff0812 */ /* 0x000fe2000788c0ff */
[----:B------:R-:W-:Y:S01]  /*2b90*/  HFMA2.MMA R102, -RZ, RZ, 0, 9.5367431640625e-07 ;  /* 0x00000010ff667435 */ /* 0x000fe200000001ff */
[----:B------:R-:W-:Y:S01]  /*2ba0*/  @P0 FSEL R98, R98, RZ, P6 ;  /* 0x000000ff62620208 */ /* 0x000fe20003000000 */
[----:B------:R-:W-:Y:S01]  /*2bb0*/  FMUL.FTZ R101, R238, c[0x0][0x1e8] ;  /* 0x00007a00ee657a20 */ /* 0x000fe20000410000 */
[----:B------:R-:W-:-:S02]  /*2bc0*/  LOP3.LUT P6, RZ, R86, 0xff0000, RZ, 0xc0, !PT ;  /* 0x00ff000056ff7812 */ /* 0x000fc400078cc0ff */
[C---:B------:R-:W-:Y:S02]  /*2bd0*/  FSEL R97, R99.reuse, RZ, P5 ;  /* 0x000000ff63617208 */ /* 0x040fe40002800000 */
[----:B------:R-:W-:Y:S02]  /*2be0*/  @P0 LOP3.LUT P5, RZ, R154, 0xff0000, RZ, 0xc0, !PT ;  /* 0x00ff00009aff0812 */ /* 0x000fe400078ac0ff */
[----:B------:R-:W-:Y:S02]  /*2bf0*/  @P0 FSEL R99, R99, RZ, P4 ;  /* 0x000000ff63630208 */ /* 0x000fe40002000000 */
[----:B------:R-:W-:Y:S01]  /*2c00*/  LOP3.LUT P4, RZ, R86, 0xff000000, RZ, 0xc0, !PT ;  /* 0xff00000056ff7812 */ /* 0x000fe2000788c0ff */
[----:B------:R-:W-:Y:S01]  /*2c10*/  FFMA.FTZ R86, R115, R234, R233 ;  /* 0x000000ea73567223 */ /* 0x000fe200000100e9 */
[----:B------:R-:W-:Y:S01]  /*2c20*/  FSEL R89, R100, RZ, P6 ;  /* 0x000000ff64597208 */ /* 0x000fe20003000000 */
[----:B------:R-:W-:Y:S01]  /*2c30*/  FADD.FTZ R115, R112, -R113 ;  /* 0x8000007170737221 */ /* 0x000fe20000010000 */
[----:B------:R-:W-:Y:S01]  /*2c40*/  @P0 FSEL R100, R100, RZ, P5 ;  /* 0x000000ff64640208 */ /* 0x000fe20002800000 */
[----:B------:R-:W-:Y:S01]  /*2c50*/  FADD.FTZ R117, R117, -R86 ;  /* 0x8000005675757221 */ /* 0x000fe20000010000 */
[----:B------:R-:W-:Y:S01]  /*2c60*/  LOP3.LUT P5, RZ, R87, 0xff, RZ, 0xc0, !PT ;  /* 0x000000ff57ff7812 */ /* 0x000fe200078ac0ff */
[C---:B------:R-:W-:Y:S01]  /*2c70*/  FMUL.FTZ R112, R194.reuse, R125 ;  /* 0x0000007dc2707220 */ /* 0x040fe20000410000 */
[----:B------:R-:W-:Y:S01]  /*2c80*/  FSEL R96, R101, RZ, P4 ;  /* 0x000000ff65607208 */ /* 0x000fe20002000000 */
[----:B------:R-:W-:Y:S01]  /*2c90*/  FMUL.FTZ R116, R194, R115 ;  /* 0x00000073c2747220 */ /* 0x000fe20000410000 */
[----:B------:R-:W-:Y:S01]  /*2ca0*/  @P0 LOP3.LUT P6, RZ, R154, 0xff000000, RZ, 0xc0, !PT ;  /* 0xff0000009aff0812 */ /* 0x000fe200078cc0ff */
[----:B------:R-:W-:Y:S01]  /*2cb0*/  @P1 FADD.FTZ R112, R65, R112 ;  /* 0x0000007041701221 */ /* 0x000fe20000010000 */
[----:B------:R-:W-:Y:S01]  /*2cc0*/  @P0 LOP3.LUT P4, RZ, R155, 0xff, RZ, 0xc0, !PT ;  /* 0x000000ff9bff0812 */ /* 0x000fe2000788c0ff */
[----:B------:R-:W-:Y:S01]  /*2cd0*/  @P1 FADD.FTZ R116, R61, R116 ;  /* 0x000000743d741221 */ /* 0x000fe20000010000 */
[----:B------:R-:W-:-:S02]  /*2ce0*/  FSEL R90, R104, RZ, P5 ;  /* 0x000000ff685a7208 */ /* 0x000fc40002800000 */
[----:B------:R-:W-:Y:S02]  /*2cf0*/  @P0 FSEL R101, R101, RZ, P6 ;  /* 0x000000ff65650208 */ /* 0x000fe40003000000 */
[----:B------:R-:W-:Y:S02]  /*2d00*/  @P0 FSEL R104, R104, RZ, P4 ;  /* 0x000000ff68680208 */ /* 0x000fe40002000000 */
[C---:B------:R-:W-:Y:S02]  /*2d10*/  LOP3.LUT P6, RZ, R87.reuse, 0xff00, RZ, 0xc0, !PT ;  /* 0x0000ff0057ff7812 */ /* 0x040fe400078cc0ff */
[C---:B------:R-:W-:Y:S02]  /*2d20*/  LOP3.LUT P5, RZ, R87.reuse, 0xff0000, RZ, 0xc0, !PT ;  /* 0x00ff000057ff7812 */ /* 0x040fe400078ac0ff */
[----:B------:R-:W-:Y:S01]  /*2d30*/  LOP3.LUT P4, RZ, R87, 0xff000000, RZ, 0xc0, !PT ;  /* 0xff00000057ff7812 */ /* 0x000fe2000788c0ff */
[-CC-:B------:R-:W-:Y:S01]  /*2d40*/  FFMA.FTZ R87, R124, R234.reuse, R233.reuse ;  /* 0x000000ea7c577223 */ /* 0x180fe200000100e9 */
[----:B------:R-:W-:Y:S01]  /*2d50*/  F2FP.PACK_AB R83, R80, R83 ;  /* 0x000000535053723e */ /* 0x000fe200000000ff */
[----:B------:R-:W-:Y:S01]  /*2d60*/  FFMA.FTZ R234, R123, R234, R233 ;  /* 0x000000ea7bea7223 */ /* 0x000fe200000100e9 */
[----:B------:R-:W-:Y:S01]  /*2d70*/  F2FP.PACK_AB R80, R93, R92 ;  /* 0x0000005c5d50723e */ /* 0x000fe200000000ff */
[----:B------:R-:W-:Y:S01]  /*2d80*/  FADD.FTZ R233, R108, -R109 ;  /* 0x8000006d6ce97221 */ /* 0x000fe20000010000 */
[----:B------:R-:W-:Y:S01]  /*2d90*/  F2FP.PACK_AB R82, R82, R95 ;  /* 0x0000005f5252723e */ /* 0x000fe200000000ff */
[----:B------:R-:W-:Y:S01]  /*2da0*/  FADD.FTZ R109, R103, -R106 ;  /* 0x8000006a676d7221 */ /* 0x000fe20000010000 */
[----:B------:R-:W-:Y:S01]  /*2db0*/  LOP3.LUT R124, R251, 0x1f, RZ, 0xc0, !PT ;  /* 0x0000001ffb7c7812 */ /* 0x000fe200078ec0ff */
[----:B------:R-:W-:Y:S01]  /*2dc0*/  FMUL.FTZ R106, R194, R81 ;  /* 0x00000051c26a7220 */ /* 0x000fe20000410000 */
[----:B------:R-:W-:Y:S01]  /*2dd0*/  MOV R81, R84 ;  /* 0x0000005400517202 */ /* 0x000fe20000000f00 */
[----:B------:R-:W-:Y:S01]  /*2de0*/  FADD.FTZ R123, R114, -R107 ;  /* 0x8000006b727b7221 */ /* 0x000fe20000010000 */
[----:B------:R-:W-:Y:S01]  /*2df0*/  @P0 F2FP.PACK_AB R98, RZ, R98 ;  /* 0x00000062ff62023e */ /* 0x000fe200000000ff */
[----:B------:R-:W-:Y:S01]  /*2e00*/  @P1 FADD.FTZ R106, R57, R106 ;  /* 0x0000006a396a1221 */ /* 0x000fe20000010000 */
[----:B------:R-:W-:Y:S01]  /*2e10*/  @P0 F2FP.PACK_AB R100, RZ, R100 ;  /* 0x00000064ff64023e */ /* 0x000fe200000000ff */
[----:B------:R-:W-:Y:S01]  /*2e20*/  FMUL.FTZ R113, R194, R233 ;  /* 0x000000e9c2717220 */ /* 0x000fe20000410000 */
[----:B------:R-:W-:Y:S01]  /*2e30*/  @P0 F2FP.PACK_AB R104, RZ, R104 ;  /* 0x00000068ff68023e */ /* 0x000fe200000000ff */
[----:B------:R-:W-:Y:S01]  /*2e40*/  FMUL.FTZ R103, R106, c[0x0][0x1e8] ;  /* 0x00007a006a677a20 */ /* 0x000fe20000410000 */
[----:B------:R-:W-:Y:S01]  /*2e50*/  F2FP.PACK_AB R89, R96, R89 ;  /* 0x000000596059723e */ /* 0x000fe200000000ff */
[----:B------:R-:W-:Y:S01]  /*2e60*/  @P1 FADD.FTZ R113, R58, R113 ;  /* 0x000000713a711221 */ /* 0x000fe20000010000 */
[----:B------:R-:W-:Y:S01]  /*2e70*/  F2FP.PACK_AB R88, R97, R88 ;  /* 0x000000586158723e */ /* 0x000fe200000000ff */
[----:B------:R-:W-:Y:S01]  /*2e80*/  FMUL.FTZ R93, R194, R111 ;  /* 0x0000006fc25d7220 */ /* 0x000fe20000410000 */
[----:B------:R-:W-:Y:S01]  /*2e90*/  FSEL R107, R103, RZ, P6 ;  /* 0x000000ff676b7208 */ /* 0x000fe20003000000 */
[----:B------:R-:W-:Y:S01]  /*2ea0*/  FMUL.FTZ R108, R113, c[0x0][0x1e8] ;  /* 0x00007a00716c7a20 */ /* 0x000fe20000410000 */
[----:B------:R-:W-:Y:S01]  /*2eb0*/  @P0 LOP3.LUT P6, RZ, R155, 0xff00, RZ, 0xc0, !PT ;  /* 0x0000ff009bff0812 */ /* 0x000fe200078cc0ff */
[----:B------:R-:W-:Y:S01]  /*2ec0*/  FADD.FTZ R233, R122, -R87 ;  /* 0x800000577ae97221 */ /* 0x000fe20000010000 */
[----:B------:R-:W-:Y:S01]  /*2ed0*/  F2FP.PACK_AB R90, R107, R90 ;  /* 0x0000005a6b5a723e */ /* 0x000fe200000000ff */
[----:B------:R-:W-:Y:S01]  /*2ee0*/  FADD.FTZ R235, R127, -R234 ;  /* 0x800000ea7feb7221 */ /* 0x000fe20000010000 */
[----:B------:R-:W-:Y:S01]  /*2ef0*/  @P0 FSEL R103, R103, RZ, P6 ;  /* 0x000000ff67670208 */ /* 0x000fe20003000000 */
[----:B------:R-:W-:Y:S01]  /*2f00*/  IMAD.WIDE.U32 R86, R186, R102, c[0x0][0x248] ;  /* 0x00009200ba567625 */ /* 0x000fe200078e0066 */
[----:B------:R-:W-:-:S02]  /*2f10*/  LOP3.LUT P6, RZ, R81, 0xff, RZ, 0xc0, !PT ;  /* 0x000000ff51ff7812 */ /* 0x000fc400078cc0ff */
[----:B------:R-:W-:Y:S01]  /*2f20*/  F2FP.PACK_AB R81, R94, R170 ;  /* 0x000000aa5e51723e */ /* 0x000fe200000000ff */
[----:B------:R-:W-:Y:S01]  /*2f30*/  FMUL.FTZ R94, R194, R109 ;  /* 0x0000006dc25e7220 */ /* 0x000fe20000410000 */
[----:B------:R-:W-:Y:S01]  /*2f40*/  FSEL R92, R108, RZ, P5 ;  /* 0x000000ff6c5c7208 */ /* 0x000fe20002800000 */
[----:B------:R-:W-:Y:S01]  /*2f50*/  @P1 FADD.FTZ R93, R60, R93 ;  /* 0x0000005d3c5d1221 */ /* 0x000fe20000010000 */
[----:B------:R-:W-:Y:S01]  /*2f60*/  @P0 LOP3.LUT P5, RZ, R155, 0xff0000, RZ, 0xc0, !PT ;  /* 0x00ff00009bff0812 */ /* 0x000fe200078ac0ff */
[----:B------:R-:W-:Y:S01]  /*2f70*/  @P1 FADD.FTZ R94, R59, R94 ;  /* 0x0000005e3b5e1221 */ /* 0x000fe20000010000 */
[----:B------:R0:W-:Y:S01]  /*2f80*/  STG.E.128 [R86.64], R80 ;  /* 0x0000005056007986 */ /* 0x0001e2000c101d04 */
[C---:B------:R-:W-:Y:S01]  /*2f90*/  FMUL.FTZ R95, R194.reuse, R123 ;  /* 0x0000007bc25f7220 */ /* 0x040fe20000410000 */
[----:B------:R-:W-:Y:S01]  /*2fa0*/  @P0 F2FP.PACK_AB R99, RZ, R99 ;  /* 0x00000063ff63023e */ /* 0x000fe200000000ff */
[----:B------:R-:W-:Y:S01]  /*2fb0*/  FMUL.FTZ R127, R194, R121 ;  /* 0x00000079c27f7220 */ /* 0x000fe20000410000 */
[----:B------:R-:W-:Y:S01]  /*2fc0*/  @P0 FSEL R121, R108, RZ, P5 ;  /* 0x000000ff6c790208 */ /* 0x000fe20002800000 */
[----:B------:R-:W-:Y:S01]  /*2fd0*/  FMUL.FTZ R125, R194, R233 ;  /* 0x000000e9c27d7220 */ /* 0x000fe20000410000 */
[----:B------:R-:W-:Y:S01]  /*2fe0*/  @P0 LOP3.LUT P5, RZ, R155, 0xff000000, RZ, 0xc0, !PT ;  /* 0xff0000009bff0812 */ /* 0x000fe200078ac0ff */
[----:B------:R-:W-:Y:S01]  /*2ff0*/  FMUL.FTZ R122, R94, c[0x0][0x1e8] ;  /* 0x00007a005e7a7a20 */ /* 0x000fe20000410000 */
[----:B------:R-:W-:Y:S01]  /*3000*/  @P0 F2FP.PACK_AB R121, RZ, R121 ;  /* 0x00000079ff79023e */ /* 0x000fe200000000ff */
[----:B------:R-:W-:Y:S01]  /*3010*/  FMUL.FTZ R110, R93, c[0x0][0x1e8] ;  /* 0x00007a005d6e7a20 */ /* 0x000fe20000410000 */
[----:B------:R-:W-:Y:S01]  /*3020*/  @P0 F2FP.PACK_AB R101, RZ, R101 ;  /* 0x00000065ff65023e */ /* 0x000fe200000000ff */
[----:B------:R-:W-:Y:S01]  /*3030*/  @P1 FADD.FTZ R95, R62, R95 ;  /* 0x0000005f3e5f1221 */ /* 0x000fe20000010000 */
[----:B------:R-:W-:Y:S01]  /*3040*/  FSEL R233, R122, RZ, P4 ;  /* 0x000000ff7ae97208 */ /* 0x000fe20002000000 */
[----:B------:R-:W-:Y:S01]  /*3050*/  @P1 FADD.FTZ R127, R64, R127 ;  /* 0x0000007f407f1221 */ /* 0x000fe20000010000 */
[----:B------:R-:W-:Y:S01]  /*3060*/  @P0 FSEL R122, R122, RZ, P5 ;  /* 0x000000ff7a7a0208 */ /* 0x000fe20002800000 */
[----:B------:R-:W-:Y:S01]  /*3070*/  @P1 FADD.FTZ R125, R66, R125 ;  /* 0x0000007d427d1221 */ /* 0x000fe20000010000 */
[----:B------:R-:W-:Y:S01]  /*3080*/  FSEL R115, R110, RZ, P6 ;  /* 0x000000ff6e737208 */ /* 0x000fe20003000000 */
[----:B------:R-:W-:Y:S01]  /*3090*/  FMUL.FTZ R114, R194, R117 ;  /* 0x00000075c2727220 */ /* 0x000fe20000410000 */
[----:B------:R-:W-:Y:S01]  /*30a0*/  LOP3.LUT P4, RZ, R84, 0xff0000, RZ, 0xc0, !PT ;  /* 0x00ff000054ff7812 */ /* 0x000fe2000788c0ff */
[----:B0-----:R-:W-:Y:S01]  /*30b0*/  IMAD R81, R185, c[0x0][0x168], RZ ;  /* 0x00005a00b9517a24 */ /* 0x001fe200078e02ff */
[C---:B------:R-:W-:Y:S01]  /*30c0*/  LOP3.LUT P5, RZ, R85.reuse, 0xff, RZ, 0xc0, !PT ;  /* 0x000000ff55ff7812 */ /* 0x040fe200078ac0ff */
[----:B------:R-:W-:Y:S01]  /*30d0*/  FMUL.FTZ R194, R194, R235 ;  /* 0x000000ebc2c27220 */ /* 0x000fe20000410000 */
[----:B------:R-:W-:Y:S01]  /*30e0*/  LOP3.LUT P6, RZ, R85, 0xff0000, RZ, 0xc0, !PT ;  /* 0x00ff000055ff7812 */ /* 0x000fe200078cc0ff */
[----:B------:R-:W-:Y:S01]  /*30f0*/  FMUL.FTZ R109, R95, c[0x0][0x1e8] ;  /* 0x00007a005f6d7a20 */ /* 0x000fe20000410000 */
[----:B------:R-:W-:Y:S01]  /*3100*/  SHF.R.S32.HI R82, RZ, 0x1f, R81 ;  /* 0x0000001fff527819 */ /* 0x000fe20000011451 */
[----:B------:R-:W-:Y:S01]  /*3110*/  FMUL.FTZ R108, R127, c[0x0][0x1e8] ;  /* 0x00007a007f6c7a20 */ /* 0x000fe20000410000 */
[----:B------:R-:W-:Y:S01]  /*3120*/  SEL R80, R91, R68, P3 ;  /* 0x000000445b507207 */ /* 0x000fe20001800000 */
[----:B------:R-:W-:Y:S01]  /*3130*/  FMUL.FTZ R111, R125, c[0x0][0x1e8] ;  /* 0x00007a007d6f7a20 */ /* 0x000fe20000410000 */
[----:B------:R-:W-:Y:S01]  /*3140*/  FSEL R117, R109, RZ, P4 ;  /* 0x000000ff6d757208 */ /* 0x000fe20002000000 */
[----:B------:R-:W-:Y:S01]  /*3150*/  @P1 FADD.FTZ R114, R63, R114 ;  /* 0x000000723f721221 */ /* 0x000fe20000010000 */
[----:B------:R-:W-:Y:S01]  /*3160*/  FSEL R120, R108, RZ, P5 ;  /* 0x000000ff6c787208 */ /* 0x000fe20002800000 */
[----:B------:R-:W-:Y:S01]  /*3170*/  @P1 FADD.FTZ R194, R67, R194 ;  /* 0x000000c243c21221 */ /* 0x000fe20000010000 */
[----:B------:R-:W-:Y:S01]  /*3180*/  FSEL R123, R111, RZ, P6 ;  /* 0x000000ff6f7b7208 */ /* 0x000fe20003000000 */
[----:B------:R-:W-:Y:S01]  /*3190*/  IMAD.WIDE.U32 R96, R187, R102, c[0x0][0x248] ;  /* 0x00009200bb607625 */ /* 0x000fe200078e0066 */
[----:B------:R-:W-:-:S02]  /*31a0*/  SEL R68, R93, R68, P3 ;  /* 0x000000445d447207 */ /* 0x000fc40001800000 */
[----:B------:R-:W-:Y:S02]  /*31b0*/  @P0 MOV R91, R156 ;  /* 0x0000009c005b0202 */ /* 0x000fe40000000f00 */
[C---:B------:R-:W-:Y:S02]  /*31c0*/  LOP3.LUT P4, RZ, R84.reuse, 0xff00, RZ, 0xc0, !PT ;  /* 0x0000ff0054ff7812 */ /* 0x040fe4000788c0ff */
[----:B------:R-:W-:Y:S02]  /*31d0*/  LOP3.LUT P5, RZ, R84, 0xff000000, RZ, 0xc0, !PT ;  /* 0xff00000054ff7812 */ /* 0x000fe400078ac0ff */
[C---:B------:R-:W-:Y:S02]  /*31e0*/  LOP3.LUT P6, RZ, R85.reuse, 0xff00, RZ, 0xc0, !PT ;  /* 0x0000ff0055ff7812 */ /* 0x040fe400078cc0ff */
[----:B------:R-:W-:Y:S02]  /*31f0*/  LOP3.LUT P1, RZ, R85, 0xff000000, RZ, 0xc0, !PT ;  /* 0xff00000055ff7812 */ /* 0x000fe4000782c0ff */
[----:B------:R-:W-:-:S02]  /*3200*/  LEA.HI R93, R82, R81, RZ, 0x3 ;  /* 0x00000051525d7211 */ /* 0x000fc400078f18ff */
[----:B------:R-:W-:Y:S02]  /*3210*/  SEL R87, R94, R75, P3 ;  /* 0x0000004b5e577207 */ /* 0x000fe40001800000 */
[----:B------:R-:W-:Y:S02]  /*3220*/  SEL R82, R171, R70, P3 ;  /* 0x00000046ab527207 */ /* 0x000fe40001800000 */
[----:B------:R-:W-:Y:S02]  /*3230*/  SEL R84, R105, R72, P3 ;  /* 0x0000004869547207 */ /* 0x000fe40001800000 */
[----:B------:R-:W-:Y:S02]  /*3240*/  SEL R86, R113, R74, P3 ;  /* 0x0000004a71567207 */ /* 0x000fe40001800000 */
[----:B------:R-:W-:Y:S02]  /*3250*/  SEL R81, R236, R69, P3 ;  /* 0x00000045ec517207 */ /* 0x000fe40001800000 */
[----:B------:R-:W-:-:S02]  /*3260*/  SEL R83, R238, R71, P3 ;  /* 0x00000047ee537207 */ /* 0x000fc40001800000 */
[----:B------:R-:W-:Y:S02]  /*3270*/  SEL R85, R106, R73, P3 ;  /* 0x000000496a557207 */ /* 0x000fe40001800000 */
[----:B------:R-:W-:Y:S02]  /*3280*/  @P2 MOV R94, 0x20 ;  /* 0x00000020005e2802 */ /* 0x000fe40000000f00 */
[----:B------:R-:W-:Y:S02]  /*3290*/  SEL R70, R95, R70, P3 ;  /* 0x000000465f467207 */ /* 0x000fe40001800000 */
[----:B------:R-:W-:Y:S01]  /*32a0*/  SEL R72, R127, R72, P3 ;  /* 0x000000487f487207 */ /* 0x000fe20001800000 */
[----:B------:R-:W-:Y:S01]  /*32b0*/  @P2 IMAD.WIDE.U32 R94, R187, R94, c[0x0][0x258] ;  /* 0x00009600bb5e2625 */ /* 0x000fe200078e005e */
[----:B------:R-:W-:Y:S02]  /*32c0*/  SEL R74, R125, R74, P3 ;  /* 0x0000004a7d4a7207 */ /* 0x000fe40001800000 */
[----:B------:R-:W-:-:S02]  /*32d0*/  SEL R69, R116, R69, P3 ;  /* 0x0000004574457207 */ /* 0x000fc40001800000 */
[C---:B------:R-:W-:Y:S01]  /*32e0*/  SEL R71, R114.reuse, R71, P3 ;  /* 0x0000004772477207 */ /* 0x040fe20001800000 */
[----:B------:R-:W-:Y:S01]  /*32f0*/  FMUL.FTZ R114, R114, c[0x0][0x1e8] ;  /* 0x00007a0072727a20 */ /* 0x000fe20000410000 */
[C---:B------:R-:W-:Y:S01]  /*3300*/  SEL R73, R112.reuse, R73, P3 ;  /* 0x0000004970497207 */ /* 0x040fe20001800000 */
[----:B------:R-:W-:Y:S01]  /*3310*/  FMUL.FTZ R112, R112, c[0x0][0x1e8] ;  /* 0x00007a0070707a20 */ /* 0x000fe20000410000 */
[C---:B------:R-:W-:Y:S01]  /*3320*/  SEL R75, R194.reuse, R75, P3 ;  /* 0x0000004bc24b7207 */ /* 0x040fe20001800000 */
[----:B------:R-:W-:Y:S01]  /*3330*/  FMUL.FTZ R194, R194, c[0x0][0x1e8] ;  /* 0x00007a00c2c27a20 */ /* 0x000fe20000410000 */
[----:B------:R-:W-:Y:S02]  /*3340*/  @P0 LOP3.LUT P3, RZ, R91, 0xff, RZ, 0xc0, !PT ;  /* 0x000000ff5bff0812 */ /* 0x000fe4000786c0ff */
[----:B------:R-:W-:Y:S02]  /*3350*/  LEA.HI.SX32 R105, R93, R124, 0x1d ;  /* 0x0000007c5d697211 */ /* 0x000fe400078feaff */
[----:B------:R-:W-:Y:S01]  /*3360*/  F2FP.PACK_AB R91, R233, R92 ;  /* 0x0000005ce95b723e */ /* 0x000fe200000000ff */
[----:B------:R-:W-:Y:S01]  /*3370*/  @P0 IMAD.WIDE.U32 R92, R186, R102, c[0x0][0x250] ;  /* 0x00009400ba5c0625 */ /* 0x000fe200078e0066 */
[----:B------:R-:W-:-:S02]  /*3380*/  @P0 F2FP.PACK_AB R103, RZ, R103 ;  /* 0x00000067ff67023e */ /* 0x000fc400000000ff */
[----:B------:R-:W-:Y:S02]  /*3390*/  @P0 F2FP.PACK_AB R122, RZ, R122 ;  /* 0x0000007aff7a023e */ /* 0x000fe400000000ff */
[----:B------:R0:W-:Y:S01]  /*33a0*/  @P0 STG.E.128 [R92.64], R76 ;  /* 0x0000004c5c000986 */ /* 0x0001e2000c101d04 */
[----:B------:R-:W-:Y:S02]  /*33b0*/  @P0 FSEL R110, R110, RZ, P3 ;  /* 0x000000ff6e6e0208 */ /* 0x000fe40001800000 */
[----:B------:R-:W-:Y:S01]  /*33c0*/  @P0 LOP3.LUT P3, RZ, R157, 0xff0000, RZ, 0xc0, !PT ;  /* 0x00ff00009dff0812 */ /* 0x000fe2000786c0ff */
[----:B------:R1:W-:Y:S01]  /*33d0*/  @P2 STG.E.128 [R94.64], R80 ;  /* 0x000000505e002986 */ /* 0x0003e2000c101d04 */
[----:B------:R-:W-:Y:S02]  /*33e0*/  @P0 F2FP.PACK_AB R110, RZ, R110 ;  /* 0x0000006eff6e023e */ /* 0x000fe400000000ff */
[----:B------:R-:W-:Y:S01]  /*33f0*/  @P0 FSEL R111, R111, RZ, P3 ;  /* 0x000000ff6f6f0208 */ /* 0x000fe20001800000 */
[----:B------:R2:W-:Y:S03]  /*3400*/  @P2 STG.E.128 [R94.64+0x10], R84 ;  /* 0x000010545e002986 */ /* 0x0005e6000c101d04 */
[----:B------:R-:W-:Y:S01]  /*3410*/  @P0 F2FP.PACK_AB R111, RZ, R111 ;  /* 0x0000006fff6f023e */ /* 0x000fe200000000ff */
[----:B------:R3:W-:Y:S01]  /*3420*/  STG.E.128 [R96.64], R88 ;  /* 0x0000005860007986 */ /* 0x0007e2000c101d04 */
[----:B0-----:R-:W-:-:S02]  /*3430*/  @P0 PRMT R76, R98, 0x7610, R76 ;  /* 0x00007610624c0816 */ /* 0x001fc4000000004c */
[----:B------:R-:W-:Y:S02]  /*3440*/  @P0 PRMT R77, R100, 0x7610, R77 ;  /* 0x00007610644d0816 */ /* 0x000fe4000000004d */
[----:B-1----:R-:W-:Y:S02]  /*3450*/  FSEL R82, R194, RZ, P1 ;  /* 0x000000ffc2527208 */ /* 0x002fe40000800000 */
[----:B------:R-:W-:Y:S02]  /*3460*/  FSEL R81, R112, RZ, P6 ;  /* 0x000000ff70517208 */ /* 0x000fe40003000000 */
[----:B--2---:R-:W-:Y:S02]  /*3470*/  FSEL R84, R114, RZ, P5 ;  /* 0x000000ff72547208 */ /* 0x004fe40002800000 */
[----:B------:R-:W-:Y:S02]  /*3480*/  @P0 PRMT R78, R104, 0x7610, R78 ;  /* 0x00007610684e0816 */ /* 0x000fe4000000004e */
[----:B------:R-:W-:Y:S01]  /*3490*/  @P0 PRMT R79, R121, 0x7610, R79 ;  /* 0x00007610794f0816 */ /* 0x000fe2000000004f */
[----:B---3--:R-:W-:Y:S01]  /*34a0*/  FMUL.FTZ R90, R116, c[0x0][0x1e8] ;  /* 0x00007a00745a7a20 */ /* 0x008fe20000410000 */
[----:B------:R-:W-:-:S02]  /*34b0*/  @P2 IADD3 R86, R186, 0x40, RZ ;  /* 0x00000040ba562810 */ /* 0x000fc40007ffe0ff */
[----:B------:R-:W-:Y:S02]  /*34c0*/  @P2 MOV R87, 0x20 ;  /* 0x0000002000572802 */ /* 0x000fe40000000f00 */
[----:B------:R-:W-:Y:S02]  /*34d0*/  F2FP.PACK_AB R83, R82, R123 ;  /* 0x0000007b5253723e */ /* 0x000fe400000000ff */
[----:B------:R-:W-:Y:S01]  /*34e0*/  F2FP.PACK_AB R82, R81, R120 ;  /* 0x000000785152723e */ /* 0x000fe200000000ff */
[----:B------:R-:W-:Y:S01]  /*34f0*/  @P2 IMAD.WIDE.U32 R86, R86, R87, c[0x0][0x258] ;  /* 0x0000960056562625 */ /* 0x000fe200078e0057 */
[----:B------:R-:W-:Y:S02]  /*3500*/  F2FP.PACK_AB R81, R84, R117 ;  /* 0x000000755451723e */ /* 0x000fe400000000ff */
[----:B------:R-:W-:Y:S01]  /*3510*/  @P0 PRMT R76, R76, 0x5410, R99 ;  /* 0x000054104c4c0816 */ /* 0x000fe20000000063 */
[----:B------:R-:W-:Y:S01]  /*3520*/  @P0 IMAD.WIDE.U32 R84, R187, R102, c[0x0][0x250] ;  /* 0x00009400bb540625 */ /* 0x000fe200078e0066 */
[----:B------:R-:W-:-:S02]  /*3530*/  @P0 PRMT R77, R77, 0x5410, R101 ;  /* 0x000054104d4d0816 */ /* 0x000fc40000000065 */
[----:B------:R-:W-:Y:S02]  /*3540*/  @P0 PRMT R78, R78, 0x5410, R103 ;  /* 0x000054104e4e0816 */ /* 0x000fe40000000067 */
[----:B------:R-:W-:Y:S02]  /*3550*/  @P0 PRMT R79, R79, 0x5410, R122 ;  /* 0x000054104f4f0816 */ /* 0x000fe4000000007a */
[----:B------:R-:W-:Y:S02]  /*3560*/  @P0 LOP3.LUT P1, RZ, R156, 0xff00, RZ, 0xc0, !PT ;  /* 0x0000ff009cff0812 */ /* 0x000fe4000782c0ff */
[----:B------:R-:W-:Y:S01]  /*3570*/  IADD3 R89, R105, 0x40, RZ ;  /* 0x0000004069597810 */ /* 0x000fe20007ffe0ff */
[----:B------:R0:W-:Y:S01]  /*3580*/  @P0 STG.E.128 [R84.64], R76 ;  /* 0x0000004c54000986 */ /* 0x0001e2000c101d04 */
[C---:B------:R-:W-:Y:S02]  /*3590*/  FSEL R80, R90.reuse, RZ, P4 ;  /* 0x000000ff5a507208 */ /* 0x040fe40002000000 */
[----:B------:R-:W-:Y:S01]  /*35a0*/  @P0 FSEL R90, R90, RZ, P1 ;  /* 0x000000ff5a5a0208 */ /* 0x000fe20000800000 */
[----:B------:R-:W-:Y:S01]  /*35b0*/  @P2 STG.E.128 [R86.64], R68 ;  /* 0x0000004456002986 */ /* 0x000fe2000c101d04 */
[----:B------:R-:W-:Y:S01]  /*35c0*/  @P0 LOP3.LUT P4, RZ, R156, 0xff000000, RZ, 0xc0, !PT ;  /* 0xff0000009cff0812 */ /* 0x000fe2000788c0ff */
[----:B------:R-:W-:Y:S01]  /*35d0*/  IMAD.WIDE.U32 R88, R102, R89, c[0x0][0x248] ;  /* 0x0000920066587625 */ /* 0x000fe200078e0059 */
[----:B------:R-:W-:Y:S01]  /*35e0*/  @P0 LOP3.LUT P1, RZ, R157, 0xff, RZ, 0xc0, !PT ;  /* 0x000000ff9dff0812 */ /* 0x000fe2000782c0ff */
[----:B------:R-:W-:Y:S01]  /*35f0*/  @P2 STG.E.128 [R86.64+0x10], R72 ;  /* 0x0000104856002986 */ /* 0x000fe2000c101d04 */
[----:B------:R-:W-:-:S02]  /*3600*/  @P0 LOP3.LUT P2, RZ, R156, 0xff0000, RZ, 0xc0, !PT ;  /* 0x00ff00009cff0812 */ /* 0x000fc4000784c0ff */
[----:B------:R-:W-:Y:S02]  /*3610*/  F2FP.PACK_AB R80, R80, R115 ;  /* 0x000000735050723e */ /* 0x000fe400000000ff */
[----:B------:R-:W-:Y:S02]  /*3620*/  @P0 FSEL R109, R109, RZ, P2 ;  /* 0x000000ff6d6d0208 */ /* 0x000fe40001000000 */
[----:B------:R-:W-:Y:S01]  /*3630*/  @P0 FSEL R91, R114, RZ, P4 ;  /* 0x000000ff725b0208 */ /* 0x000fe20002000000 */
[----:B------:R1:W-:Y:S01]  /*3640*/  STG.E.128 [R88.64], R80 ;  /* 0x0000005058007986 */ /* 0x0003e2000c101d04 */
[C---:B------:R-:W-:Y:S02]  /*3650*/  @P0 LOP3.LUT P2, RZ, R157.reuse, 0xff00, RZ, 0xc0, !PT ;  /* 0x0000ff009dff0812 */ /* 0x040fe4000784c0ff */
[----:B------:R-:W-:Y:S02]  /*3660*/  @P0 FSEL R108, R108, RZ, P1 ;  /* 0x000000ff6c6c0208 */ /* 0x000fe40000800000 */
[----:B------:R-:W-:-:S02]  /*3670*/  @P0 LOP3.LUT P4, RZ, R157, 0xff000000, RZ, 0xc0, !PT ;  /* 0xff0000009dff0812 */ /* 0x000fc4000788c0ff */
[----:B------:R-:W-:Y:S02]  /*3680*/  @P0 F2FP.PACK_AB R108, RZ, R108 ;  /* 0x0000006cff6c023e */ /* 0x000fe400000000ff */
[----:B------:R-:W-:Y:S02]  /*3690*/  @P0 F2FP.PACK_AB R109, RZ, R109 ;  /* 0x0000006dff6d023e */ /* 0x000fe400000000ff */
[----:B0-----:R-:W-:Y:S02]  /*36a0*/  @P0 PRMT R78, R108, 0x7610, R78 ;  /* 0x000076106c4e0816 */ /* 0x001fe4000000004e */
[----:B------:R-:W-:Y:S02]  /*36b0*/  @P0 F2FP.PACK_AB R90, RZ, R90 ;  /* 0x0000005aff5a023e */ /* 0x000fe400000000ff */
[----:B------:R-:W-:Y:S02]  /*36c0*/  @P0 F2FP.PACK_AB R91, RZ, R91 ;  /* 0x0000005bff5b023e */ /* 0x000fe400000000ff */
[----:B------:R-:W-:-:S02]  /*36d0*/  @P0 PRMT R76, R110, 0x7610, R76 ;  /* 0x000076106e4c0816 */ /* 0x000fc4000000004c */
[----:B-1----:R-:W-:Y:S02]  /*36e0*/  @P0 FSEL R80, R112, RZ, P2 ;  /* 0x000000ff70500208 */ /* 0x002fe40001000000 */
[----:B------:R-:W-:Y:S02]  /*36f0*/  @P0 FSEL R81, R194, RZ, P4 ;  /* 0x000000ffc2510208 */ /* 0x000fe40002000000 */
[----:B------:R-:W-:Y:S02]  /*3700*/  @P0 F2FP.PACK_AB R82, RZ, R80 ;  /* 0x00000050ff52023e */ /* 0x000fe400000000ff */
[----:B------:R-:W-:Y:S02]  /*3710*/  @P0 F2FP.PACK_AB R83, RZ, R81 ;  /* 0x00000051ff53023e */ /* 0x000fe400000000ff */
[----:B------:R-:W-:Y:S02]  /*3720*/  @P0 IADD3 R81, R186, 0x40, RZ ;  /* 0x00000040ba510810 */ /* 0x000fe40007ffe0ff */
[----:B------:R-:W-:-:S02]  /*3730*/  @P0 PRMT R77, R109, 0x7610, R77 ;  /* 0x000076106d4d0816 */ /* 0x000fc4000000004d */
[----:B------:R-:W-:Y:S01]  /*3740*/  @P0 PRMT R79, R111, 0x7610, R79 ;  /* 0x000076106f4f0816 */ /* 0x000fe2000000004f */
[----:B------:R-:W-:Y:S01]  /*3750*/  @P0 IMAD.WIDE.U32 R80, R81, R102, c[0x0][0x250] ;  /* 0x0000940051500625 */ /* 0x000fe200078e0066 */
[----:B------:R-:W-:Y:S02]  /*3760*/  @P0 PRMT R78, R78, 0x5410, R82 ;  /* 0x000054104e4e0816 */ /* 0x000fe40000000052 */
[----:B------:R-:W-:Y:S02]  /*3770*/  MOV R82, c[0x0][0x160] ;  /* 0x0000580000527a02 */ /* 0x000fe40000000f00 */
[----:B------:R-:W-:Y:S02]  /*3780*/  @P0 PRMT R76, R76, 0x5410, R90 ;  /* 0x000054104c4c0816 */ /* 0x000fe4000000005a */
[----:B------:R-:W-:Y:S02]  /*3790*/  @P0 PRMT R77, R77, 0x5410, R91 ;  /* 0x000054104d4d0816 */ /* 0x000fe4000000005b */
[----:B------:R-:W-:-:S02]  /*37a0*/  @P0 PRMT R79, R79, 0x5410, R83 ;  /* 0x000054104f4f0816 */ /* 0x000fc40000000053 */
[----:B------:R-:W-:-:S03]  /*37b0*/  LEA R185, R82, R185, 0x2 ;  /* 0x000000b952b97211 */ /* 0x000fc600078e10ff */
[----:B------:R0:W-:Y:S01]  /*37c0*/  @P0 STG.E.128 [R80.64], R76 ;  /* 0x0000004c50000986 */ /* 0x0001e2000c101d04 */
[----:B------:R-:W-:-:S13]  /*37d0*/  ISETP.GE.AND P0, PT, R185, c[0x0][0x164], PT ;  /* 0x00005900b9007a0c */ /* 0x000fda0003f06270 */
[----:B0-----:R-:W-:Y:S01]  /*37e0*/  @P0 CALL.REL.NOINC `(.L_x_1374) ;  /* 0x0000001000000944 */ /* 0x001fe20003c00000 */
[----:B------:R-:W-:Y:S05]  /*37f0*/  BRA `(.L_x_1375) ;  /* 0xffffd28000007947 */ /* 0x000fea000383ffff */
.L_x_1374:
[----:B------:R-:W-:Y:S05]  /*3800*/  BSYNC B1 ;  /* 0x0000000000017941 */ /* 0x000fea0003800000 */
.L_x_1371:
        /* <DEDUP_REMOVED lines=82> */
.L_x_1370:
[----:B------:R-:W-:Y:S05]  /*3d30*/  BSYNC B0 ;  /* 0x0000000000007941 */ /* 0x000fea0003800000 */
.L_x_1368:
        /* <DEDUP_REMOVED lines=115> */
[----:B------:R-:W-:Y:S01]  /*4470*/  STS.128 [R0+0x10], R68 ;  /* 0x0000104400007388 */ /* 0x000fe20000000c00 */
[----:B--2---:R-:W-:-:S03]  /*4480*/  IMAD R26, R8, c[0x0][0x168], RZ ;  /* 0x00005a00081a7a24 */ /* 0x004fc600078e02ff */
[----:B------:R-:W-:Y:S01]  /*4490*/  STS.128 [R0+0x400], R72 ;  /* 0x0004004800007388 */ /* 0x000fe20000000c00 */
[----:B0-----:R-:W-:Y:S01]  /*44a0*/  FADD.FTZ R45, R4, R45 ;  /* 0x0000002d042d7221 */ /* 0x001fe20000010000 */
[----:B------:R-:W-:Y:S02]  /*44b0*/  IADD3 R26, P0, R26, R251, RZ ;  /* 0x000000fb1a1a7210 */ /* 0x000fe40007f1e0ff */
        /* <DEDUP_REMOVED lines=9> */
[----:B------:R-:W2:Y:S04]  /*4550*/  LDS R41, [R251.X4+0xe00] ;  /* 0x000e0000fb297984 */ /* 0x000ea80000004800 */
[----:B------:R-:W3:Y:S04]  /*4560*/  LDS R43, [R251.X4+0x1000] ;  /* 0x00100000fb2b7984 */ /* 0x000ee80000004800 */
[----:B------:R-:W4:Y:S04]  /*4570*/  LDS R46, [R251.X4] ;  /* 0x00000000fb2e7984 */ /* 0x000f280000004800 */
        /* <DEDUP_REMOVED lines=15> */
[----:B-----5:R-:W-:-:S03]  /*4670*/  FADD.FTZ R46, R46, R47 ;  /* 0x0000002f2e2e7221 */ /* 0x020fc60000010000 */
        /* <DEDUP_REMOVED lines=13> */
[----:B------:R-:W-:Y:S01]  /*4750*/  LDS R4, [R251.X4+0x2c00] ;  /* 0x002c0000fb047984 */ /* 0x000fe20000004800 */
[----:B--2---:R-:W-:-:S03]  /*4760*/  FADD.FTZ R46, R46, R59 ;  /* 0x0000003b2e2e7221 */ /* 0x004fc60000010000 */
[----:B------:R-:W1:Y:S01]  /*4770*/  LDS R43, [R251.X4+0x2e00] ;  /* 0x002e0000fb2b7984 */ /* 0x000e620000004800 */
        /* <DEDUP_REMOVED lines=103> */
.L_x_1372:
[----:B------:R-:W-:Y:S01]  /*4df0*/  HFMA2.MMA R118, -RZ, RZ, 0, 5.9604644775390625e-08 ;  /* 0x00000001ff767435 */ /* 0x000fe200000001ff */
[----:B------:R-:W-:-:S02]  /*4e00*/  MOV R83, R233 ;  /* 0x000000e900537202 */ /* 0x000fc40000000f00 */
[----:B------:R-:W-:Y:S02]  /*4e10*/  MOV R252, 0xffffffff ;  /* 0xffffffff00fc7802 */ /* 0x000fe40000000f00 */
[----:B------:R-:W-:Y:S02]  /*4e20*/  MOV R82, 0x4e40 ;  /* 0x00004e4000527802 */ /* 0x000fe40000000f00 */
[----:B-----5:R-:W-:Y:S05]  /*4e30*/  CALL.REL.NOINC `($__internal_77_$__cuda_sm70_shflsync_bfly_p) ;  /* 0x000003d000007944 */ /* 0x020fea0003c00000 */
[----:B-1----:R-:W-:Y:S01]  /*4e40*/  MOV R234, R118 ;  /* 0x0000007600ea7202 */ /* 0x002fe20000000f00 */
[----:B0-----:R-:W-:Y:S05]  /*4e50*/  BRA `(.L_x_1376) ;  /* 0xffffd25000007947 */ /* 0x001fea000383ffff */
.L_x_1373:
[----:B------:R-:W-:Y:S01]  /*4e60*/  HFMA2.MMA R118, -RZ, RZ, 0, 5.9604644775390625e-08 ;  /* 0x00000001ff767435 */ /* 0x000fe200000001ff */
[----:B------:R-:W-:Y:S02]  /*4e70*/  MOV R83, R119 ;  /* 0x0000007700537202 */ /* 0x000fe40000000f00 */
[----:B------:R-:W-:Y:S02]  /*4e80*/  MOV R252, 0xffffffff ;  /* 0xffffffff00fc7802 */ /* 0x000fe40000000f00 */
[----:B------:R-:W-:Y:S02]  /*4e90*/  MOV R82, 0x4eb0 ;  /* 0x00004eb000527802 */ /* 0x000fe40000000f00 */
[----:B01---5:R-:W-:Y:S05]  /*4ea0*/  CALL.REL.NOINC `($__internal_77_$__cuda_sm70_shflsync_bfly_p) ;  /* 0x0000036000007944 */ /* 0x023fea0003c00000 */
[----:B------:R-:W-:Y:S01]  /*4eb0*/  FADD.FTZ R233, R233, R234 ;  /* 0x000000eae9e97221 */ /* 0x000fe20000010000 */
[----:B------:R-:W-:Y:S01]  /*4ec0*/  MOV R252, 0xffffffff ;  /* 0xffffffff00fc7802 */ /* 0x000fe20000000f00 */
[----:B-1----:R-:W-:Y:S01]  /*4ed0*/  FADD.FTZ R119, R119, R118 ;  /* 0x0000007677777221 */ /* 0x002fe20000010000 */
[----:B------:R-:W-:Y:S01]  /*4ee0*/  HFMA2.MMA R118, -RZ, RZ, 0, 1.1920928955078125e-07 ;  /* 0x00000002ff767435 */ /* 0x000fe200000001ff */
[----:B------:R-:W-:-:S02]  /*4ef0*/  MOV R82, 0x4f20 ;  /* 0x00004f2000527802 */ /* 0x000fc40000000f00 */
[----:B------:R-:W-:-:S03]  /*4f00*/  MOV R83, R233 ;  /* 0x000000e900537202 */ /* 0x000fc60000000f00 */
[----:B0-----:R-:W-:Y:S05]  /*4f10*/  CALL.REL.NOINC `($__internal_77_$__cuda_sm70_shflsync_bfly_p) ;  /* 0x000002f000007944 */ /* 0x001fea0003c00000 */
[----:B-1----:R-:W-:Y:S01]  /*4f20*/  MOV R234, R118 ;  /* 0x0000007600ea7202 */ /* 0x002fe20000000f00 */
[----:B------:R-:W-:Y:S01]  /*4f30*/  HFMA2.MMA R118, -RZ, RZ, 0, 1.1920928955078125e-07 ;  /* 0x00000002ff767435 */ /* 0x000fe200000001ff */
[----:B------:R-:W-:Y:S02]  /*4f40*/  MOV R83, R119 ;  /* 0x0000007700537202 */ /* 0x000fe40000000f00 */
[----:B------:R-:W-:Y:S02]  /*4f50*/  MOV R252, 0xffffffff ;  /* 0xffffffff00fc7802 */ /* 0x000fe40000000f00 */
[----:B------:R-:W-:Y:S02]  /*4f60*/  MOV R82, 0x4f80 ;  /* 0x00004f8000527802 */ /* 0x000fe40000000f00 */
[----:B0-----:R-:W-:Y:S05]  /*4f70*/  CALL.REL.NOINC `($__internal_77_$__cuda_sm70_shflsync_bfly_p) ;  /* 0x0000029000007944 */ /* 0x001fea0003c00000 */
[----:B------:R-:W-:Y:S01]  /*4f80*/  FADD.FTZ R233, R234, R233 ;  /* 0x000000e9eae97221 */ /* 0x000fe20000010000 */
[----:B------:R-:W-:Y:S01]  /*4f90*/  MOV R252, 0xffffffff ;  /* 0xffffffff00fc7802 */ /* 0x000fe20000000f00 */
[----:B-1----:R-:W-:Y:S01]  /*4fa0*/  FADD.FTZ R119, R119, R118 ;  /* 0x0000007677777221 */ /* 0x002fe20000010000 */
[----:B------:R-:W-:Y:S01]  /*4fb0*/  HFMA2.MMA R118, -RZ, RZ, 0, 2.384185791015625e-07 ;  /* 0x00000004ff767435 */ /* 0x000fe200000001ff */
[----:B------:R-:W-:-:S02]  /*4fc0*/  MOV R82, 0x4ff0 ;  /* 0x00004ff000527802 */ /* 0x000fc40000000f00 */
[----:B------:R-:W-:-:S03]  /*4fd0*/  MOV R83, R233 ;  /* 0x000000e900537202 */ /* 0x000fc60000000f00 */
[----:B0-----:R-:W-:Y:S05]  /*4fe0*/  CALL.REL.NOINC `($__internal_77_$__cuda_sm70_shflsync_bfly_p) ;  /* 0x0000022000007944 */ /* 0x001fea0003c00000 */
[----:B-1----:R-:W-:Y:S01]  /*4ff0*/  MOV R234, R118 ;  /* 0x0000007600ea7202 */ /* 0x002fe20000000f00 */
[----:B------:R-:W-:Y:S01]  /*5000*/  HFMA2.MMA R118, -RZ, RZ, 0, 2.384185791015625e-07 ;  /* 0x00000004ff767435 */ /* 0x000fe200000001ff */
[----:B------:R-:W-:Y:S02]  /*5010*/  MOV R83, R119 ;  /* 0x0000007700537202 */ /* 0x000fe40000000f00 */
[----:B------:R-:W-:Y:S02]  /*5020*/  MOV R252, 0xffffffff ;  /* 0xffffffff00fc7802 */ /* 0x000fe40000000f00 */
[----:B------:R-:W-:Y:S02]  /*5030*/  MOV R82, 0x5050 ;  /* 0x0000505000527802 */ /* 0x000fe40000000f00 */
[----:B0-----:R-:W-:Y:S05]  /*5040*/  CALL.REL.NOINC `($__internal_77_$__cuda_sm70_shflsync_bfly_p) ;  /* 0x000001c000007944 */ /* 0x001fea0003c00000 */
[----:B------:R-:W-:Y:S01]  /*5050*/  FADD.FTZ R233, R234, R233 ;  /* 0x000000e9eae97221 */ /* 0x000fe20000010000 */
[----:B------:R-:W-:Y:S01]  /*5060*/  MOV R252, 0xffffffff ;  /* 0xffffffff00fc7802 */ /* 0x000fe20000000f00 */
[----:B-1----:R-:W-:Y:S01]  /*5070*/  FADD.FTZ R119, R119, R118 ;  /* 0x0000007677777221 */ /* 0x002fe20000010000 */
[----:B------:R-:W-:Y:S01]  /*5080*/  HFMA2.MMA R118, -RZ, RZ, 0, 4.76837158203125e-07 ;  /* 0x00000008ff767435 */ /* 0x000fe200000001ff */
[----:B------:R-:W-:-:S02]  /*5090*/  MOV R82, 0x50c0 ;  /* 0x000050c000527802 */ /* 0x000fc40000000f00 */
[----:B------:R-:W-:-:S03]  /*50a0*/  MOV R83, R233 ;  /* 0x000000e900537202 */ /* 0x000fc60000000f00 */
[----:B0-----:R-:W-:Y:S05]  /*50b0*/  CALL.REL.NOINC `($__internal_77_$__cuda_sm70_shflsync_bfly_p) ;  /* 0x0000015000007944 */ /* 0x001fea0003c00000 */
[----:B-1----:R-:W-:Y:S01]  /*50c0*/  MOV R234, R118 ;  /* 0x0000007600ea7202 */ /* 0x002fe20000000f00 */
[----:B------:R-:W-:Y:S01]  /*50d0*/  HFMA2.MMA R118, -RZ, RZ, 0, 4.76837158203125e-07 ;  /* 0x00000008ff767435 */ /* 0x000fe200000001ff */
[----:B------:R-:W-:Y:S02]  /*50e0*/  MOV R83, R119 ;  /* 0x0000007700537202 */ /* 0x000fe40000000f00 */
[----:B------:R-:W-:Y:S02]  /*50f0*/  MOV R252, 0xffffffff ;  /* 0xffffffff00fc7802 */ /* 0x000fe40000000f00 */
[----:B------:R-:W-:Y:S02]  /*5100*/  MOV R82, 0x5120 ;  /* 0x0000512000527802 */ /* 0x000fe40000000f00 */
[----:B0-----:R-:W-:Y:S05]  /*5110*/  CALL.REL.NOINC `($__internal_77_$__cuda_sm70_shflsync_bfly_p) ;  /* 0x000000f000007944 */ /* 0x001fea0003c00000 */
[----:B------:R-:W-:Y:S01]  /*5120*/  FADD.FTZ R233, R234, R233 ;  /* 0x000000e9eae97221 */ /* 0x000fe20000010000 */
[----:B------:R-:W-:Y:S01]  /*5130*/  MOV R252, 0xffffffff ;  /* 0xffffffff00fc7802 */ /* 0x000fe20000000f00 */
[----:B-1----:R-:W-:Y:S01]  /*5140*/  FADD.FTZ R119, R119, R118 ;  /* 0x0000007677777221 */ /* 0x002fe20000010000 */
[----:B------:R-:W-:Y:S01]  /*5150*/  HFMA2.MMA R118, -RZ, RZ, 0, 9.5367431640625e-07 ;  /* 0x00000010ff767435 */ /* 0x000fe200000001ff */
[----:B------:R-:W-:-:S02]  /*5160*/  MOV R82, 0x5190 ;  /* 0x0000519000527802 */ /* 0x000fc40000000f00 */
[----:B------:R-:W-:-:S03]  /*5170*/  MOV R83, R233 ;  /* 0x000000e900537202 */ /* 0x000fc60000000f00 */
[----:B0-----:R-:W-:Y:S05]  /*5180*/  CALL.REL.NOINC `($__internal_77_$__cuda_sm70_shflsync_bfly_p) ;  /* 0x0000008000007944 */ /* 0x001fea0003c00000 */
[----:B-1----:R-:W-:Y:S01]  /*5190*/  MOV R234, R118 ;  /* 0x0000007600ea7202 */ /* 0x002fe20000000f00 */
[----:B------:R-:W-:Y:S01]  /*51a0*/  HFMA2.MMA R118, -RZ, RZ, 0, 9.5367431640625e-07 ;  /* 0x00000010ff767435 */ /* 0x000fe200000001ff */
[----:B------:R-:W-:Y:S02]  /*51b0*/  MOV R83, R119 ;  /* 0x0000007700537202 */ /* 0x000fe40000000f00 */
[----:B------:R-:W-:Y:S02]  /*51c0*/  MOV R252, 0xffffffff ;  /* 0xffffffff00fc7802 */ /* 0x000fe40000000f00 */
[----:B------:R-:W-:Y:S02]  /*51d0*/  MOV R82, 0x51f0 ;  /* 0x000051f000527802 */ /* 0x000fe40000000f00 */
[----:B0-----:R-:W-:Y:S05]  /*51e0*/  CALL.REL.NOINC `($__internal_77_$__cuda_sm70_shflsync_bfly_p) ;  /* 0x0000002000007944 */ /* 0x001fea0003c00000 */
[----:B-1----:R-:W-:Y:S01]  /*51f0*/  MOV R82, R118 ;  /* 0x0000007600527202 */ /* 0x002fe20000000f00 */
[----:B0-----:R-:W-:Y:S05]  /*5200*/  BRA `(.L_x_1377) ;  /* 0xffffcfc000007947 */ /* 0x001fea000383ffff */
        .weak           $__internal_77_$__cuda_sm70_shflsync_bfly_p
        .type           $__internal_77_$__cuda_sm70_shflsync_bfly_p,@function
        .size           $__internal_77_$__cuda_sm70_shflsync_bfly_p,(.L_x_2314 - $__internal_77_$__cuda_sm70_shflsync_bfly_p)
$__internal_77_$__cuda_sm70_shflsync_bfly_p:
[----:B------:R-:W-:Y:S01]  /*5210*/  HFMA2.MMA R251, -RZ, RZ, 0, 1.847743988037109375e-06 ;  /* 0x0000001ffffb7435 */ /* 0x000fe200000001ff */
[----:B------:R-:W-:Y:S06]  /*5220*/  WARPSYNC R252 ;  /* 0x000000fc00007348 */ /* 0x000fec0003800000 */
[----:B------:R0:W1:Y:S04]  /*5230*/  SHFL.BFLY PT, R118, R83, R118, R251 ;  /* 0x0c00007653767389 */ /* 0x00006800000e00fb */
[----:B0-----:R-:W0:Y:S01]  /*5240*/  S2R R251, SR_TID.X ;  /* 0x0000000000fb7919 */ /* 0x001e220000002100 */
[----:B------:R-:W-:-:S04]  /*5250*/  MOV R83, 0x0 ;  /* 0x0000000000537802 */ /* 0x000fc80000000f00 */
[----:B------:R-:W-:Y:S05]  /*5260*/  RET.REL.NODEC R82 `(_ZN10layer_norm31ln_parallel_residual_bwd_kernelINS_13Kernel_traitsI6__halfS2_fS2_fjLj768ELj1ELj4ELj1ELj16ENS_18Kernel_traits_baseILj768ES2_S2_fS2_fjLj128EEEEELb1ELb0ELb1EEEvNS_9BwdParamsE) ;  /* 0xffffad9052007950 */ /* 0x000fea0003c3ffff */
.L_x_1378:
        /* <DEDUP_REMOVED lines=9> */
.L_x_2314:


//--------------------- .text._ZN10layer_norm22ln_bwd_finalize_kernelINS_22Kernel_traits_finalizeILj768E6__halfS2_fS2_fjLb0ELj1024ELj4ENS_18Kernel_traits_baseILj768ES2_S2_fS2_fjLj1024EEEEELb0ELb0EEEvNS_9BwdParamsE --------------------------
	.section	.text._ZN10layer_norm22ln_bwd_finalize_kernelINS_22Kernel_traits_finalizeILj768E6__halfS2_fS2_fjLb0ELj1024ELj4ENS_18Kernel_traits_baseILj768ES2_S2_fS2_fjLj1024EEEEELb0ELb0EEEvNS_9BwdParamsE,"ax",@progbits
	.sectioninfo	@"SHI_REGISTERS=30"
	.align	128
        .global         _ZN10layer_norm22ln_bwd_finalize_kernelINS_22Kernel_traits_finalizeILj768E6__halfS2_fS2_fjLb0ELj1024ELj4ENS_18Kernel_traits_baseILj768ES2_S2_fS2_fjLj1024EEEEELb0ELb0EEEvNS_9BwdParamsE
        .type           _ZN10layer_norm22ln_bwd_finalize_kernelINS_22Kernel_traits_finalizeILj768E6__halfS2_fS2_fjLb0ELj1024ELj4ENS_18Kernel_traits_baseILj768ES2_S2_fS2_fjLj1024EEEEELb0ELb0EEEvNS_9BwdParamsE,@function
        .size           _ZN10layer_norm22ln_bwd_finalize_kernelINS_22Kernel_traits_finalizeILj768E6__halfS2_fS2_fjLb0ELj1024ELj4ENS_18Kernel_traits_baseILj768ES2_S2_fS2_fjLj1024EEEEELb0ELb0EEEvNS_9BwdParamsE,(.L_x_2315 - _ZN10layer_norm22ln_bwd_finalize_kernelINS_22Kernel_traits_finalizeILj768E6__halfS2_fS2_fjLb0ELj1024ELj4ENS_18Kernel_traits_baseILj768ES2_S2_fS2_fjLj1024EEEEELb0ELb0EEEvNS_9BwdParamsE)
        .other          _ZN10layer_norm22ln_bwd_finalize_kernelINS_22Kernel_traits_finalizeILj768E6__halfS2_fS2_fjLb0ELj1024ELj4ENS_18Kernel_traits_baseILj768ES2_S2_fS2_fjLj1024EEEEELb0ELb0EEEvNS_9BwdParamsE,@"STO_CUDA_ENTRY STV_DEFAULT"
_ZN10layer_norm22ln_bwd_finalize_kernelINS_22Kernel_traits_finalizeILj768E6__halfS2_fS2_fjLb0ELj1024ELj4ENS_18Kernel_traits_baseILj768ES2_S2_fS2_fjLj1024EEEEELb0ELb0EEEvNS_9BwdParamsE:
.text._ZN10layer_norm22ln_bwd_finalize_kernelINS_22Kernel_traits_finalizeILj768E6__halfS2_fS2_fjLb0ELj1024ELj4ENS_18Kernel_traits_baseILj768ES2_S2_fS2_fjLj1024EEEEELb0ELb0EEEvNS_9BwdParamsE:
        /* <DEDUP_REMOVED lines=19> */
.L_x_1392:
        /* <DEDUP_REMOVED lines=28> */
.L_x_1383:
        /* <DEDUP_REMOVED lines=35> */
.L_x_1382:
[----:B------:R-:W-:Y:S05]  /*0520*/  BSYNC B1 ;  /* 0x0000000000017941 */ /* 0x000fea0003800000 */
.L_x_1381:
        /* <DEDUP_REMOVED lines=23> */
.L_x_1385:
[----:B------:R-:W-:Y:S05]  /*06a0*/  BSYNC B1 ;  /* 0x0000000000017941 */ /* 0x000fea0003800000 */
.L_x_1384:
        /* <DEDUP_REMOVED lines=11> */
.L_x_1386:
[----:B------:R-:W-:Y:S05]  /*0760*/  BSYNC B1 ;  /* 0x0000000000017941 */ /* 0x000fea0003800000 */
.L_x_1380:
[----:B------:R-:W-:Y:S05]  /*0770*/  BSYNC B0 ;  /* 0x0000000000007941 */ /* 0x000fea0003800000 */
.L_x_1379:
        /* <DEDUP_REMOVED lines=11> */
.L_x_1393:
        /* <DEDUP_REMOVED lines=18> */
.L_x_1394:
[----:B---3--:R-:W-:Y:S02]  /*0950*/  FADD.FTZ R4, R4, R9 ;  /* 0x0000000904047221 */ /* 0x008fe40000010000 */
[----:B-12---:R-:W-:-:S03]  /*0960*/  FADD.FTZ R6, R5, R6 ;  /* 0x0000000605067221 */ /* 0x006fc60000010000 */
[----:B------:R1:W-:Y:S04]  /*0970*/  @!P1 STS [R17.X4+0x2000], R4 ;  /* 0x0020000411009388 */ /* 0x0003e80000004800 */
[----:B------:R1:W-:Y:S02]  /*0980*/  @!P1 STS [R17.X4+0x2080], R6 ;  /* 0x0020800611009388 */ /* 0x0003e40000004800 */
.L_x_1387:
        /* <DEDUP_REMOVED lines=17> */
.L_x_1391:
[----:B------:R-:W-:Y:S05]  /*0aa0*/  BSYNC B0 ;  /* 0x0000000000007941 */ /* 0x000fea0003800000 */
.L_x_1390:
[C---:B------:R-:W-:Y:S02]  /*0ab0*/  ISETP.GT.U32.AND P1, PT, R18.reuse, -0x301, PT ;  /* 0xfffffcff1200780c */ /* 0x040fe40003f24070 */
[----:B------:R-:W-:Y:S02]  /*0ac0*/  IADD3 R18, R18, 0x300, RZ ;  /* 0x0000030012127810 */ /* 0x000fe40007ffe0ff */
[----:B------:R-:W-:-:S09]  /*0ad0*/  IADD3 R19, R19, 0x180, RZ ;  /* 0x0000018013137810 */ /* 0x000fd20007ffe0ff */
[----:B01----:R-:W-:Y:S05]  /*0ae0*/  @P1 BRA `(.L_x_1392) ;  /* 0xfffff64000001947 */ /* 0x003fea000383ffff */
[----:B------:R-:W-:Y:S05]  /*0af0*/  EXIT ;  /* 0x000000000000794d */ /* 0x000fea0003800000 */
.L_x_1388:
[----:B--2---:R-:W-:Y:S01]  /*0b00*/  IMAD.MOV.U32 R9, RZ, RZ, R5 ;  /* 0x000000ffff097224 */ /* 0x004fe200078e0005 */
[----:B------:R-:W-:Y:S01]  /*0b10*/  MOV R8, 0x1 ;  /* 0x0000000100087802 */ /* 0x000fe20000000f00 */
[----:B------:R-:W-:Y:S01]  /*0b20*/  IMAD.MOV.U32 R7, RZ, RZ, 0x1f ;  /* 0x0000001fff077424 */ /* 0x000fe200078e00ff */
[----:B------:R-:W-:Y:S02]  /*0b30*/  MOV R10, 0xffffffff ;  /* 0xffffffff000a7802 */ /* 0x000fe40000000f00 */
[----:B------:R-:W-:Y:S02]  /*0b40*/  MOV R2, 0xb60 ;  /* 0x00000b6000027802 */ /* 0x000fe40000000f00 */
[----:B01----:R-:W-:Y:S05]  /*0b50*/  CALL.REL.NOINC `($__internal_78_$__cuda_sm70_shflsync_bfly_p) ;  /* 0x000003b000007944 */ /* 0x003fea0003c00000 */
[----:B-1----:R-:W-:Y:S01]  /*0b60*/  IMAD.MOV.U32 R2, RZ, RZ, R7 ;  /* 0x000000ffff027224 */ /* 0x002fe200078e0007 */
[----:B0-----:R-:W-:Y:S05]  /*0b70*/  BRA `(.L_x_1393) ;  /* 0xfffffcb000007947 */ /* 0x001fea000383ffff */
.L_x_1389:
[----:B------:R-:W-:Y:S01]  /*0b80*/  HFMA2.MMA R8, -RZ, RZ, 0, 1.1920928955078125e-07 ;  /* 0x00000002ff087435 */ /* 0x000fe200000001ff */
[----:B------:R-:W-:Y:S01]  /*0b90*/  IMAD.MOV.U32 R7, RZ, RZ, 0x1f ;  /* 0x0000001fff077424 */ /* 0x000fe200078e00ff */
[----:B------:R-:W-:Y:S02]  /*0ba0*/  MOV R10, 0xffffffff ;  /* 0xffffffff000a7802 */ /* 0x000fe40000000f00 */
[----:B------:R-:W-:-:S02]  /*0bb0*/  MOV R2, 0xbd0 ;  /* 0x00000bd000027802 */ /* 0x000fc40000000f00 */
[----:B012---:R-:W-:Y:S05]  /*0bc0*/  CALL.REL.NOINC `($__internal_78_$__cuda_sm70_shflsync_bfly_p) ;  /* 0x0000034000007944 */ /* 0x007fea0003c00000 */
[----:B01----:R-:W-:Y:S01]  /*0bd0*/  FADD.FTZ R9, R9, R7 ;  /* 0x0000000709097221 */ /* 0x003fe20000010000 */
[----:B------:R-:W-:Y:S01]  /*0be0*/  HFMA2.MMA R7, -RZ, RZ, 0, 1.847743988037109375e-06 ;  /* 0x0000001fff077435 */ /* 0x000fe200000001ff */
[----:B------:R-:W-:Y:S01]  /*0bf0*/  IMAD.MOV.U32 R8, RZ, RZ, 0x4 ;  /* 0x00000004ff087424 */ /* 0x000fe200078e00ff */
[----:B------:R-:W-:Y:S01]  /*0c00*/  MOV R2, 0xc30 ;  /* 0x00000c3000027802 */ /* 0x000fe20000000f00 */
[----:B------:R-:W-:-:S03]  /*0c10*/  IMAD.MOV.U32 R10, RZ, RZ, -0x1 ;  /* 0xffffffffff0a7424 */ /* 0x000fc600078e00ff */
[----:B------:R-:W-:Y:S05]  /*0c20*/  CALL.REL.NOINC `($__internal_78_$__cuda_sm70_shflsync_bfly_p) ;  /* 0x000002e000007944 */ /* 0x000fea0003c00000 */
[----:B01----:R-:W-:Y:S01]  /*0c30*/  FADD.FTZ R9, R9, R7 ;  /* 0x0000000709097221 */ /* 0x003fe20000010000 */
[----:B------:R-:W-:Y:S01]  /*0c40*/  HFMA2.MMA R7, -RZ, RZ, 0, 1.847743988037109375e-06 ;  /* 0x0000001fff077435 */ /* 0x000fe200000001ff */
[----:B------:R-:W-:Y:S01]  /*0c50*/  MOV R8, 0x8 ;  /* 0x0000000800087802 */ /* 0x000fe20000000f00 */
[----:B------:R-:W-:Y:S01]  /*0c60*/  IMAD.MOV.U32 R10, RZ, RZ, -0x1 ;  /* 0xffffffffff0a7424 */ /* 0x000fe200078e00ff */
[----:B------:R-:W-:-:S03]  /*0c70*/  MOV R2, 0xc90 ;  /* 0x00000c9000027802 */ /* 0x000fc60000000f00 */
[----:B------:R-:W-:Y:S05]  /*0c80*/  CALL.REL.NOINC `($__internal_78_$__cuda_sm70_shflsync_bfly_p) ;  /* 0x0000028000007944 */ /* 0x000fea0003c00000 */
[----:B-1----:R-:W-:Y:S01]  /*0c90*/  FADD.FTZ R6, R9, R7 ;  /* 0x0000000709067221 */ /* 0x002fe20000010000 */
[----:B------:R-:W-:Y:S01]  /*0ca0*/  HFMA2.MMA R7, -RZ, RZ, 0, 1.847743988037109375e-06 ;  /* 0x0000001fff077435 */ /* 0x000fe200000001ff */
[----:B0-----:R-:W-:Y:S01]  /*0cb0*/  MOV R8, 0x10 ;  /* 0x0000001000087802 */ /* 0x001fe20000000f00 */
[----:B------:R-:W-:Y:S01]  /*0cc0*/  IMAD.MOV.U32 R10, RZ, RZ, -0x1 ;  /* 0xffffffffff0a7424 */ /* 0x000fe200078e00ff */
[----:B------:R-:W-:-:S02]  /*0cd0*/  MOV R2, 0xd00 ;  /* 0x00000d0000027802 */ /* 0x000fc40000000f00 */
[----:B------:R-:W-:Y:S02]  /*0ce0*/  MOV R9, R6 ;  /* 0x0000000600097202 */ /* 0x000fe40000000f00 */
[----:B------:R-:W-:Y:S05]  /*0cf0*/  CALL.REL.NOINC `($__internal_78_$__cuda_sm70_shflsync_bfly_p) ;  /* 0x0000021000007944 */ /* 0x000fea0003c00000 */
[----:B0-----:R-:W-:Y:S01]  /*0d00*/  HFMA2.MMA R8, -RZ, RZ, 0, 5.9604644775390625e-08 ;  /* 0x00000001ff087435 */ /* 0x001fe200000001ff */
[----:B-1----:R-:W-:Y:S01]  /*0d10*/  MOV R5, R7 ;  /* 0x0000000700057202 */ /* 0x002fe20000000f00 */
[----:B------:R-:W-:Y:S01]  /*0d20*/  IMAD.MOV.U32 R9, RZ, RZ, R4 ;  /* 0x000000ffff097224 */ /* 0x000fe200078e0004 */
[----:B------:R-:W-:Y:S01]  /*0d30*/  MOV R7, 0x1f ;  /* 0x0000001f00077802 */ /* 0x000fe20000000f00 */
[----:B------:R-:W-:Y:S01]  /*0d40*/  IMAD.MOV.U32 R10, RZ, RZ, -0x1 ;  /* 0xffffffffff0a7424 */ /* 0x000fe200078e00ff */
[----:B------:R-:W-:Y:S02]  /*0d50*/  MOV R2, 0xd70 ;  /* 0x00000d7000027802 */ /* 0x000fe40000000f00 */
[----:B------:R-:W-:Y:S05]  /*0d60*/  CALL.REL.NOINC `($__internal_78_$__cuda_sm70_shflsync_bfly_p) ;  /* 0x000001a000007944 */ /* 0x000fea0003c00000 */
[----:B0-----:R-:W-:Y:S01]  /*0d70*/  HFMA2.MMA R8, -RZ, RZ, 0, 1.1920928955078125e-07 ;  /* 0x00000002ff087435 */ /* 0x001fe200000001ff */
[----:B-1----:R-:W-:Y:S01]  /*0d80*/  FADD.FTZ R9, R4, R7 ;  /* 0x0000000704097221 */ /* 0x002fe20000010000 */
[----:B------:R-:W-:Y:S01]  /*0d90*/  MOV R7, 0x1f ;  /* 0x0000001f00077802 */ /* 0x000fe20000000f00 */
[----:B------:R-:W-:Y:S01]  /*0da0*/  IMAD.MOV.U32 R10, RZ, RZ, -0x1 ;  /* 0xffffffffff0a7424 */ /* 0x000fe200078e00ff */
[----:B------:R-:W-:Y:S02]  /*0db0*/  MOV R2, 0xdd0 ;  /* 0x00000dd000027802 */ /* 0x000fe40000000f00 */
[----:B------:R-:W-:Y:S05]  /*0dc0*/  CALL.REL.NOINC `($__internal_78_$__cuda_sm70_shflsync_bfly_p) ;  /* 0x0000014000007944 */ /* 0x000fea0003c00000 */
[----:B0-----:R-:W-:Y:S01]  /*0dd0*/  HFMA2.MMA R8, -RZ, RZ, 0, 2.384185791015625e-07 ;  /* 0x00000004ff087435 */ /* 0x001fe200000001ff */
[----:B-1----:R-:W-:Y:S01]  /*0de0*/  FADD.FTZ R9, R9, R7 ;  /* 0x0000000709097221 */ /* 0x002fe20000010000 */
[----:B------:R-:W-:Y:S01]  /*0df0*/  MOV R7, 0x1f ;  /* 0x0000001f00077802 */ /* 0x000fe20000000f00 */
[----:B------:R-:W-:Y:S01]  /*0e00*/  IMAD.MOV.U32 R10, RZ, RZ, -0x1 ;  /* 0xffffffffff0a7424 */ /* 0x000fe200078e00ff */
[----:B------:R-:W-:-:S02]  /*0e10*/  MOV R2, 0xe30 ;  /* 0x00000e3000027802 */ /* 0x000fc40000000f00 */
[----:B------:R-:W-:Y:S05]  /*0e20*/  CALL.REL.NOINC `($__internal_78_$__cuda_sm70_shflsync_bfly_p) ;  /* 0x000000e000007944 */ /* 0x000fea0003c00000 */
[----:B0-----:R-:W-:Y:S01]  /*0e30*/  HFMA2.MMA R8, -RZ, RZ, 0, 4.76837158203125e-07 ;  /* 0x00000008ff087435 */ /* 0x001fe200000001ff */
[----:B-1----:R-:W-:Y:S01]  /*0e40*/  FADD.FTZ R9, R9, R7 ;  /* 0x0000000709097221 */ /* 0x002fe20000010000 */
[----:B------:R-:W-:Y:S01]  /*0e50*/  MOV R7, 0x1f ;  /* 0x0000001f00077802 */ /* 0x000fe20000000f00 */
[----:B------:R-:W-:Y:S01]  /*0e60*/  IMAD.MOV.U32 R10, RZ, RZ, -0x1 ;  /* 0xffffffffff0a7424 */ /* 0x000fe200078e00ff */
[----:B------:R-:W-:-:S02]  /*0e70*/  MOV R2, 0xe90 ;  /* 0x00000e9000027802 */ /* 0x000fc40000000f00 */
[----:B------:R-:W-:Y:S05]  /*0e80*/  CALL.REL.NOINC `($__internal_78_$__cuda_sm70_shflsync_bfly_p) ;  /* 0x0000008000007944 */ /* 0x000fea0003c00000 */
[----:B0-----:R-:W-:Y:S01]  /*0e90*/  HFMA2.MMA R8, -RZ, RZ, 0, 9.5367431640625e-07 ;  /* 0x00000010ff087435 */ /* 0x001fe200000001ff */
[----:B-1----:R-:W-:Y:S01]  /*0ea0*/  FADD.FTZ R9, R9, R7 ;  /* 0x0000000709097221 */ /* 0x002fe20000010000 */
[----:B------:R-:W-:Y:S01]  /*0eb0*/  MOV R7, 0x1f ;  /* 0x0000001f00077802 */ /* 0x000fe20000000f00 */
[----:B------:R-:W-:Y:S01]  /*0ec0*/  IMAD.MOV.U32 R10, RZ, RZ, -0x1 ;  /* 0xffffffffff0a7424 */ /* 0x000fe200078e00ff */
[----:B------:R-:W-:-:S02]  /*0ed0*/  MOV R2, 0xef0 ;  /* 0x00000ef000027802 */ /* 0x000fc40000000f00 */
[----:B------:R-:W-:Y:S05]  /*0ee0*/  CALL.REL.NOINC `($__internal_78_$__cuda_sm70_shflsync_bfly_p) ;  /* 0x0000002000007944 */ /* 0x000fea0003c00000 */
[----:B-1----:R-:W-:Y:S01]  /*0ef0*/  MOV R4, R7 ;  /* 0x0000000700047202 */ /* 0x002fe20000000f00 */
[----:B0-----:R-:W-:Y:S05]  /*0f00*/  BRA `(.L_x_1394) ;  /* 0xfffffa4000007947 */ /* 0x001fea000383ffff */
        .weak           $__internal_78_$__cuda_sm70_shflsync_bfly_p
        .type           $__internal_78_$__cuda_sm70_shflsync_bfly_p,@function
        .size           $__internal_78_$__cuda_sm70_shflsync_bfly_p,(.L_x_2315 - $__internal_78_$__cuda_sm70_shflsync_bfly_p)
$__internal_78_$__cuda_sm70_shflsync_bfly_p:
[----:B------:R-:W-:Y:S01]  /*0f10*/  HFMA2.MMA R3, -RZ, RZ, 0, 0 ;  /* 0x00000000ff037435 */ /* 0x000fe200000001ff */
[----:B------:R-:W-:Y:S04]  /*0f20*/  WARPSYNC R10 ;  /* 0x0000000a00007348 */ /* 0x000fe80003800000 */
[----:B------:R0:W1:Y:S01]  /*0f30*/  SHFL.BFLY PT, R7, R9, R8, R7 ;  /* 0x0c00000809077389 */ /* 0x00006200000e0007 */
[----:B------:R-:W-:Y:S05]  /*0f40*/  RET.REL.NODEC R2 `(_ZN10layer_norm22ln_bwd_finalize_kernelINS_22Kernel_traits_finalizeILj768E6__halfS2_fS2_fjLb0ELj1024ELj4ENS_18Kernel_traits_baseILj768ES2_S2_fS2_fjLj1024EEEEELb0ELb0EEEvNS_9BwdParamsE) ;  /* 0xfffff0b002007950 */ /* 0x000fea0003c3ffff */
.L_x_1395:
        /* <DEDUP_REMOVED lines=11> */
.L_x_2315:


//--------------------- .text._ZN10layer_norm40ln_parallel_residual_bwd_finalize_kernelINS_22Kernel_traits_finalizeILj768E6__halfS2_fS2_fjLb0ELj1024ELj4ENS_18Kernel_traits_baseILj768ES2_S2_fS2_fjLj1024EEEEELb0EEEvNS_9BwdParamsE --------------------------
	.section	.text._ZN10layer_norm40ln_parallel_residual_bwd_finalize_kernelINS_22Kernel_traits_finalizeILj768E6__halfS2_fS2_fjLb0ELj1024ELj4ENS_18Kernel_traits_baseILj768ES2_S2_fS2_fjLj1024EEEEELb0EEEvNS_9BwdParamsE,"ax",@progbits
	.sectioninfo	@"SHI_REGISTERS=32"
	.align	128
        .global         _ZN10layer_norm40ln_parallel_residual_bwd_finalize_kernelINS_22Kernel_traits_finalizeILj768E6__halfS2_fS2_fjLb0ELj1024ELj4ENS_18Kernel_traits_baseILj768ES2_S2_fS2_fjLj1024EEEEELb0EEEvNS_9BwdParamsE
        .type           _ZN10layer_norm40ln_parallel_residual_bwd_finalize_kernelINS_22Kernel_traits_finalizeILj768E6__halfS2_fS2_fjLb0ELj1024ELj4ENS_18Kernel_traits_baseILj768ES2_S2_fS2_fjLj1024EEEEELb0EEEvNS_9BwdParamsE,@function
        .size           _ZN10layer_norm40ln_parallel_residual_bwd_finalize_kernelINS_22Kernel_traits_finalizeILj768E6__halfS2_fS2_fjLb0ELj1024ELj4ENS_18Kernel_traits_baseILj768ES2_S2_fS2_fjLj1024EEEEELb0EEEvNS_9BwdParamsE,(.L_x_2316 - _ZN10layer_norm40ln_parallel_residual_bwd_finalize_kernelINS_22Kernel_traits_finalizeILj768E6__halfS2_fS2_fjLb0ELj1024ELj4ENS_18Kernel_traits_baseILj768ES2_S2_fS2_fjLj1024EEEEELb0EEEvNS_9BwdParamsE)
        .other          _ZN10layer_norm40ln_parallel_residual_bwd_finalize_kernelINS_22Kernel_traits_finalizeILj768E6__halfS2_fS2_fjLb0ELj1024ELj4ENS_18Kernel_traits_baseILj768ES2_S2_fS2_fjLj1024EEEEELb0EEEvNS_9BwdParamsE,@"STO_CUDA_ENTRY STV_DEFAULT"
_ZN10layer_norm40ln_parallel_residual_bwd_finalize_kernelINS_22Kernel_traits_finalizeILj768E6__halfS2_fS2_fjLb0ELj1024ELj4ENS_18Kernel_traits_baseILj768ES2_S2_fS2_fjLj1024EEEEELb0EEEvNS_9BwdParamsE:
.text._ZN10layer_norm40ln_parallel_residual_bwd_finalize_kernelINS_22Kernel_traits_finalizeILj768E6__halfS2_fS2_fjLb0ELj1024ELj4ENS_18Kernel_traits_baseILj768ES2_S2_fS2_fjLj1024EEEEELb0EEEvNS_9BwdParamsE:
        /* <DEDUP_REMOVED lines=19> */
.L_x_1410:
        /* <DEDUP_REMOVED lines=36> */
.L_x_1400:
        /* <DEDUP_REMOVED lines=59> */
.L_x_1399:
[----:B------:R-:W-:Y:S05]  /*0720*/  BSYNC B1 ;  /* 0x0000000000017941 */ /* 0x000fea0003800000 */
.L_x_1398:
        /* <DEDUP_REMOVED lines=35> */
.L_x_1402:
[----:B------:R-:W-:Y:S05]  /*0960*/  BSYNC B1 ;  /* 0x0000000000017941 */ /* 0x000fea0003800000 */
.L_x_1401:
        /* <DEDUP_REMOVED lines=17> */
.L_x_1403:
[----:B------:R-:W-:Y:S05]  /*0a80*/  BSYNC B1 ;  /* 0x0000000000017941 */ /* 0x000fea0003800000 */
.L_x_1397:
[----:B------:R-:W-:Y:S05]  /*0a90*/  BSYNC B0 ;  /* 0x0000000000007941 */ /* 0x000fea0003800000 */
.L_x_1396:
        /* <DEDUP_REMOVED lines=14> */
.L_x_1411:
        /* <DEDUP_REMOVED lines=36> */
.L_x_1412:
        /* <DEDUP_REMOVED lines=11> */
.L_x_1404:
        /* <DEDUP_REMOVED lines=25> */
.L_x_1408:
[----:B------:R-:W-:Y:S05]  /*1000*/  BSYNC B0 ;  /* 0x0000000000007941 */ /* 0x000fea0003800000 */
.L_x_1407:
[C---:B------:R-:W-:Y:S02]  /*1010*/  ISETP.GT.U32.AND P1, PT, R4.reuse, -0x301, PT ;  /* 0xfffffcff0400780c */ /* 0x040fe40003f24070 */
[----:B------:R-:W-:-:S02]  /*1020*/  IADD3 R4, R4, 0x300, RZ ;  /* 0x0000030004047810 */ /* 0x000fc40007ffe0ff */
[----:B------:R-:W-:-:S09]  /*1030*/  IADD3 R5, R5, 0x180, RZ ;  /* 0x0000018005057810 */ /* 0x000fd20007ffe0ff */
[----:B0-----:R-:W-:Y:S01]  /*1040*/  @!P1 CALL.REL.NOINC `(.L_x_1409) ;  /* 0x0000001000009944 */ /* 0x001fe20003c00000 */
[----:B------:R-:W-:Y:S05]  /*1050*/  BRA `(.L_x_1410) ;  /* 0xfffff0d000007947 */ /* 0x000fea000383ffff */
.L_x_1409:
[----:B------:R-:W-:Y:S05]  /*1060*/  EXIT ;  /* 0x000000000000794d */ /* 0x000fea0003800000 */
.L_x_1405:
[----:B------:R-:W-:Y:S01]  /*1070*/  HFMA2.MMA R17, -RZ, RZ, 0, 1.847743988037109375e-06 ;  /* 0x0000001fff117435 */ /* 0x000fe200000001ff */
[----:B----4-:R-:W-:Y:S01]  /*1080*/  IMAD.MOV.U32 R19, RZ, RZ, R12 ;  /* 0x000000ffff137224 */ /* 0x010fe200078e000c */
[----:B------:R-:W-:Y:S02]  /*1090*/  MOV R16, 0x1 ;  /* 0x0000000100107802 */ /* 0x000fe40000000f00 */
[----:B------:R-:W-:Y:S02]  /*10a0*/  MOV R14, 0xffffffff ;  /* 0xffffffff000e7802 */ /* 0x000fe40000000f00 */
[----:B------:R-:W-:Y:S02]  /*10b0*/  MOV R8, 0x10d0 ;  /* 0x000010d000087802 */ /* 0x000fe40000000f00 */
[----:B0123--:R-:W-:Y:S05]  /*10c0*/  CALL.REL.NOINC `($__internal_79_$__cuda_sm70_shflsync_bfly_p) ;  /* 0x000007b000007944 */ /* 0x00ffea0003c00000 */
[----:B01----:R-:W-:Y:S05]  /*10d0*/  BRA `(.L_x_1411) ;  /* 0xfffffaa000007947 */ /* 0x003fea000383ffff */
.L_x_1406:
[----:B------:R-:W-:Y:S01]  /*10e0*/  HFMA2.MMA R16, -RZ, RZ, 0, 1.1920928955078125e-07 ;  /* 0x00000002ff107435 */ /* 0x000fe200000001ff */
[----:B------:R-:W-:Y:S01]  /*10f0*/  IMAD.MOV.U32 R19, RZ, RZ, R12 ;  /* 0x000000ffff137224 */ /* 0x000fe200078e000c */
[----:B------:R-:W-:Y:S02]  /*1100*/  MOV R17, 0x1f ;  /* 0x0000001f00117802 */ /* 0x000fe40000000f00 */
[----:B------:R-:W-:-:S02]  /*1110*/  MOV R14, 0xffffffff ;  /* 0xffffffff000e7802 */ /* 0x000fc40000000f00 */
[----:B------:R-:W-:Y:S02]  /*1120*/  MOV R8, 0x1140 ;  /* 0x0000114000087802 */ /* 0x000fe40000000f00 */
[----:B-123--:R-:W-:Y:S05]  /*1130*/  CALL.REL.NOINC `($__internal_79_$__cuda_sm70_shflsync_bfly_p) ;  /* 0x0000074000007944 */ /* 0x00efea0003c00000 */
[----:B0-----:R-:W-:Y:S01]  /*1140*/  HFMA2.MMA R17, -RZ, RZ, 0, 1.847743988037109375e-06 ;  /* 0x0000001fff117435 */ /* 0x001fe200000001ff */
[----:B-1----:R-:W-:Y:S01]  /*1150*/  FADD.FTZ R19, R12, R14 ;  /* 0x0000000e0c137221 */ /* 0x002fe20000010000 */
[----:B------:R-:W-:Y:S01]  /*1160*/  MOV R14, 0xffffffff ;  /* 0xffffffff000e7802 */ /* 0x000fe20000000f00 */
[----:B------:R-:W-:Y:S01]  /*1170*/  IMAD.MOV.U32 R16, RZ, RZ, 0x4 ;  /* 0x00000004ff107424 */ /* 0x000fe200078e00ff */
[----:B------:R-:W-:Y:S02]  /*1180*/  MOV R8, 0x11a0 ;  /* 0x000011a000087802 */ /* 0x000fe40000000f00 */
[----:B------:R-:W-:Y:S05]  /*1190*/  CALL.REL.NOINC `($__internal_79_$__cuda_sm70_shflsync_bfly_p) ;  /* 0x000006e000007944 */ /* 0x000fea0003c00000 */
[----:B0-----:R-:W-:Y:S01]  /*11a0*/  HFMA2.MMA R16, -RZ, RZ, 0, 4.76837158203125e-07 ;  /* 0x00000008ff107435 */ /* 0x001fe200000001ff */
[----:B-1----:R-:W-:Y:S01]  /*11b0*/  FADD.FTZ R19, R19, R14 ;  /* 0x0000000e13137221 */ /* 0x002fe20000010000 */
[----:B------:R-:W-:Y:S01]  /*11c0*/  MOV R14, 0xffffffff ;  /* 0xffffffff000e7802 */ /* 0x000fe20000000f00 */
[----:B------:R-:W-:Y:S01]  /*11d0*/  IMAD.MOV.U32 R17, RZ, RZ, 0x1f ;  /* 0x0000001fff117424 */ /* 0x000fe200078e00ff */
[----:B------:R-:W-:Y:S02]  /*11e0*/  MOV R8, 0x1200 ;  /* 0x0000120000087802 */ /* 0x000fe40000000f00 */
[----:B------:R-:W-:Y:S05]  /*11f0*/  CALL.REL.NOINC `($__internal_79_$__cuda_sm70_shflsync_bfly_p) ;  /* 0x0000068000007944 */ /* 0x000fea0003c00000 */
[----:B-1----:R-:W-:Y:S01]  /*1200*/  FADD.FTZ R12, R19, R14 ;  /* 0x0000000e130c7221 */ /* 0x002fe20000010000 */
[----:B0-----:R-:W-:Y:S01]  /*1210*/  HFMA2.MMA R16, -RZ, RZ, 0, 9.5367431640625e-07 ;  /* 0x00000010ff107435 */ /* 0x001fe200000001ff */
[----:B------:R-:W-:Y:S01]  /*1220*/  MOV R17, 0x1f ;  /* 0x0000001f00117802 */ /* 0x000fe20000000f00 */
[----:B------:R-:W-:Y:S01]  /*1230*/  IMAD.MOV.U32 R14, RZ, RZ, -0x1 ;  /* 0xffffffffff0e7424 */ /* 0x000fe200078e00ff */
[----:B------:R-:W-:-:S02]  /*1240*/  MOV R8, 0x1270 ;  /* 0x0000127000087802 */ /* 0x000fc40000000f00 */
[----:B------:R-:W-:Y:S02]  /*1250*/  MOV R19, R12 ;  /* 0x0000000c00137202 */ /* 0x000fe40000000f00 */
[----:B------:R-:W-:Y:S05]  /*1260*/  CALL.REL.NOINC `($__internal_79_$__cuda_sm70_shflsync_bfly_p) ;  /* 0x0000061000007944 */ /* 0x000fea0003c00000 */
[----:B0-----:R-:W-:Y:S01]  /*1270*/  HFMA2.MMA R17, -RZ, RZ, 0, 1.847743988037109375e-06 ;  /* 0x0000001fff117435 */ /* 0x001fe200000001ff */
[----:B-1----:R-:W-:Y:S01]  /*1280*/  MOV R15, R14 ;  /* 0x0000000e000f7202 */ /* 0x002fe20000000f00 */
[----:B------:R-:W-:Y:S01]  /*1290*/  IMAD.MOV.U32 R16, RZ, RZ, 0x1 ;  /* 0x00000001ff107424 */ /* 0x000fe200078e00ff */
[----:B------:R-:W-:Y:S02]  /*12a0*/  MOV R19, R13 ;  /* 0x0000000d00137202 */ /* 0x000fe40000000f00 */
[----:B------:R-:W-:Y:S02]  /*12b0*/  MOV R14, 0xffffffff ;  /* 0xffffffff000e7802 */ /* 0x000fe40000000f00 */
[----:B------:R-:W-:Y:S02]  /*12c0*/  MOV R8, 0x12e0 ;  /* 0x000012e000087802 */ /* 0x000fe40000000f00 */
[----:B------:R-:W-:Y:S05]  /*12d0*/  CALL.REL.NOINC `($__internal_79_$__cuda_sm70_shflsync_bfly_p) ;  /* 0x000005a000007944 */ /* 0x000fea0003c00000 */
[----:B0-----:R-:W-:Y:S01]  /*12e0*/  HFMA2.MMA R16, -RZ, RZ, 0, 1.1920928955078125e-07 ;  /* 0x00000002ff107435 */ /* 0x001fe200000001ff */
[----:B-1----:R-:W-:Y:S01]  /*12f0*/  FADD.FTZ R19, R13, R14 ;  /* 0x0000000e0d137221 */ /* 0x002fe20000010000 */
[----:B------:R-:W-:Y:S01]  /*1300*/  MOV R14, 0xffffffff ;  /* 0xffffffff000e7802 */ /* 0x000fe20000000f00 */
[----:B------:R-:W-:Y:S01]  /*1310*/  IMAD.MOV.U32 R17, RZ, RZ, 0x1f ;  /* 0x0000001fff117424 */ /* 0x000fe200078e00ff */
[----:B------:R-:W-:-:S02]  /*1320*/  MOV R8, 0x1340 ;  /* 0x0000134000087802 */ /* 0x000fc40000000f00 */
[----:B------:R-:W-:Y:S05]  /*1330*/  CALL.REL.NOINC `($__internal_79_$__cuda_sm70_shflsync_bfly_p) ;  /* 0x0000054000007944 */ /* 0x000fea0003c00000 */
[----:B0-----:R-:W-:Y:S01]  /*1340*/  HFMA2.MMA R16, -RZ, RZ, 0, 2.384185791015625e-07 ;  /* 0x00000004ff107435 */ /* 0x001fe200000001ff */
[----:B-1----:R-:W-:Y:S01]  /*1350*/  FADD.FTZ R19, R19, R14 ;  /* 0x0000000e13137221 */ /* 0x002fe20000010000 */
[----:B------:R-:W-:Y:S01]  /*1360*/  MOV R17, 0x1f ;  /* 0x0000001f00117802 */ /* 0x000fe20000000f00 */
[----:B------:R-:W-:Y:S01]  /*1370*/  IMAD.MOV.U32 R14, RZ, RZ, -0x1 ;  /* 0xffffffffff0e7424 */ /* 0x000fe200078e00ff */
[----:B------:R-:W-:-:S02]  /*1380*/  MOV R8, 0x13a0 ;  /* 0x000013a000087802 */ /* 0x000fc40000000f00 */
[----:B------:R-:W-:Y:S05]  /*1390*/  CALL.REL.NOINC `($__internal_79_$__cuda_sm70_shflsync_bfly_p) ;  /* 0x000004e000007944 */ /* 0x000fea0003c00000 */
[----:B0-----:R-:W-:Y:S01]  /*13a0*/  HFMA2.MMA R16, -RZ, RZ, 0, 4.76837158203125e-07 ;  /* 0x00000008ff107435 */ /* 0x001fe200000001ff */
[----:B-1----:R-:W-:Y:S01]  /*13b0*/  FADD.FTZ R19, R19, R14 ;  /* 0x0000000e13137221 */ /* 0x002fe20000010000 */
[----:B------:R-:W-:-:S02]  /*13c0*/  MOV R17, 0x1f ;  /* 0x0000001f00117802 */ /* 0x000fc40000000f00 */
[----:B------:R-:W-:Y:S02]  /*13d0*/  MOV R14, 0xffffffff ;  /* 0xffffffff000e7802 */ /* 0x000fe40000000f00 */
[----:B------:R-:W-:Y:S02]  /*13e0*/  MOV R8, 0x1400 ;  /* 0x0000140000087802 */ /* 0x000fe40000000f00 */
[----:B------:R-:W-:Y:S05]  /*13f0*/  CALL.REL.NOINC `($__internal_79_$__cuda_sm70_shflsync_bfly_p) ;  /* 0x0000048000007944 */ /* 0x000fea0003c00000 */
[----:B-1----:R-:W-:Y:S01]  /*1400*/  FADD.FTZ R13, R19, R14 ;  /* 0x0000000e130d7221 */ /* 0x002fe20000010000 */
[----:B0-----:R-:W-:Y:S01]  /*1410*/  HFMA2.MMA R17, -RZ, RZ, 0, 1.847743988037109375e-06 ;  /* 0x0000001fff117435 */ /* 0x001fe200000001ff */
[----:B------:R-:W-:Y:S01]  /*1420*/  IMAD.MOV.U32 R16, RZ, RZ, 0x10 ;  /* 0x00000010ff107424 */ /* 0x000fe200078e00ff */
[----:B------:R-:W-:Y:S02]  /*1430*/  MOV R14, 0xffffffff ;  /* 0xffffffff000e7802 */ /* 0x000fe40000000f00 */
[----:B------:R-:W-:Y:S02]  /*1440*/  MOV R19, R13 ;  /* 0x0000000d00137202 */ /* 0x000fe40000000f00 */
[----:B------:R-:W-:Y:S02]  /*1450*/  MOV R8, 0x1470 ;  /* 0x0000147000087802 */ /* 0x000fe40000000f00 */
[----:B------:R-:W-:Y:S05]  /*1460*/  CALL.REL.NOINC `($__internal_79_$__cuda_sm70_shflsync_bfly_p) ;  /* 0x0000041000007944 */ /* 0x000fea0003c00000 */
[----:B0-----:R-:W-:Y:S01]  /*1470*/  HFMA2.MMA R16, -RZ, RZ, 0, 5.9604644775390625e-08 ;  /* 0x00000001ff107435 */ /* 0x001fe200000001ff */
[----:B-1----:R-:W-:Y:S01]  /*1480*/  IMAD.MOV.U32 R18, RZ, RZ, R14 ;  /* 0x000000ffff127224 */ /* 0x002fe200078e000e */
[----:B------:R-:W-:Y:S01]  /*1490*/  MOV R19, R11 ;  /* 0x0000000b00137202 */ /* 0x000fe20000000f00 */
[----:B------:R-:W-:Y:S01]  /*14a0*/  IMAD.MOV.U32 R14, RZ, RZ, -0x1 ;  /* 0xffffffffff0e7424 */ /* 0x000fe200078e00ff */
[----:B------:R-:W-:-:S02]  /*14b0*/  MOV R17, 0x1f ;  /* 0x0000001f00117802 */ /* 0x000fc40000000f00 */
[----:B------:R-:W-:Y:S02]  /*14c0*/  MOV R8, 0x14e0 ;  /* 0x000014e000087802 */ /* 0x000fe40000000f00 */
[----:B------:R-:W-:Y:S05]  /*14d0*/  CALL.REL.NOINC `($__internal_79_$__cuda_sm70_shflsync_bfly_p) ;  /* 0x000003a000007944 */ /* 0x000fea0003c00000 */
[----:B0-----:R-:W-:Y:S01]  /*14e0*/  HFMA2.MMA R16, -RZ, RZ, 0, 1.1920928955078125e-07 ;  /* 0x00000002ff107435 */ /* 0x001fe200000001ff */
[----:B-1----:R-:W-:Y:S01]  /*14f0*/  FADD.FTZ R19, R11, R14 ;  /* 0x0000000e0b137221 */ /* 0x002fe20000010000 */
[----:B------:R-:W-:Y:S02]  /*1500*/  MOV R17, 0x1f ;  /* 0x0000001f00117802 */ /* 0x000fe40000000f00 */
[----:B------:R-:W-:Y:S02]  /*1510*/  MOV R14, 0xffffffff ;  /* 0xffffffff000e7802 */ /* 0x000fe40000000f00 */
[----:B------:R-:W-:Y:S02]  /*1520*/  MOV R8, 0x1540 ;  /* 0x0000154000087802 */ /* 0x000fe40000000f00 */
[----:B------:R-:W-:Y:S05]  /*1530*/  CALL.REL.NOINC `($__internal_79_$__cuda_sm70_shflsync_bfly_p) ;  /* 0x0000034000007944 */ /* 0x000fea0003c00000 */
[----:B0-----:R-:W-:Y:S01]  /*1540*/  HFMA2.MMA R17, -RZ, RZ, 0, 1.847743988037109375e-06 ;  /* 0x0000001fff117435 */ /* 0x001fe200000001ff */
[----:B-1----:R-:W-:Y:S01]  /*1550*/  FADD.FTZ R19, R19, R14 ;  /* 0x0000000e13137221 */ /* 0x002fe20000010000 */
[----:B------:R-:W-:Y:S01]  /*1560*/  MOV R14, 0xffffffff ;  /* 0xffffffff000e7802 */ /* 0x000fe20000000f00 */
[----:B------:R-:W-:Y:S01]  /*1570*/  IMAD.MOV.U32 R16, RZ, RZ, 0x4 ;  /* 0x00000004ff107424 */ /* 0x000fe200078e00ff */
[----:B------:R-:W-:-:S02]  /*1580*/  MOV R8, 0x15a0 ;  /* 0x000015a000087802 */ /* 0x000fc40000000f00 */
[----:B------:R-:W-:Y:S05]  /*1590*/  CALL.REL.NOINC `($__internal_79_$__cuda_sm70_shflsync_bfly_p) ;  /* 0x000002e000007944 */ /* 0x000fea0003c00000 */
[----:B0-----:R-:W-:Y:S01]  /*15a0*/  HFMA2.MMA R16, -RZ, RZ, 0, 4.76837158203125e-07 ;  /* 0x00000008ff107435 */ /* 0x001fe200000001ff */
[----:B-1----:R-:W-:Y:S01]  /*15b0*/  FADD.FTZ R19, R19, R14 ;  /* 0x0000000e13137221 */ /* 0x002fe20000010000 */
[----:B------:R-:W-:Y:S01]  /*15c0*/  MOV R14, 0xffffffff ;  /* 0xffffffff000e7802 */ /* 0x000fe20000000f00 */
[----:B------:R-:W-:Y:S01]  /*15d0*/  IMAD.MOV.U32 R17, RZ, RZ, 0x1f ;  /* 0x0000001fff117424 */ /* 0x000fe200078e00ff */
[----:B------:R-:W-:-:S02]  /*15e0*/  MOV R8, 0x1600 ;  /* 0x0000160000087802 */ /* 0x000fc40000000f00 */
        /* <DEDUP_REMOVED lines=33> */
[----:B0-----:R-:W-:Y:S01]  /*1800*/  HFMA2.MMA R17, -RZ, RZ, 0, 1.847743988037109375e-06 ;  /* 0x0000001fff117435 */ /* 0x001fe200000001ff */
[----:B-1----:R-:W-:Y:S01]  /*1810*/  FADD.FTZ R19, R19, R14 ;  /* 0x0000000e13137221 */ /* 0x002fe20000010000 */
[----:B------:R-:W-:Y:S01]  /*1820*/  MOV R14, 0xffffffff ;  /* 0xffffffff000e7802 */ /* 0x000fe20000000f00 */
[----:B------:R-:W-:Y:S01]  /*1830*/  IMAD.MOV.U32 R16, RZ, RZ, 0x10 ;  /* 0x00000010ff107424 */ /* 0x000fe200078e00ff */
[----:B------:R-:W-:Y:S02]  /*1840*/  MOV R8, 0x1860 ;  /* 0x0000186000087802 */ /* 0x000fe40000000f00 */
[----:B------:R-:W-:Y:S05]  /*1850*/  CALL.REL.NOINC `($__internal_79_$__cuda_sm70_shflsync_bfly_p) ;  /* 0x0000002000007944 */ /* 0x000fea0003c00000 */
[----:B-1----:R-:W-:Y:S01]  /*1860*/  MOV R8, R14 ;  /* 0x0000000e00087202 */ /* 0x002fe20000000f00 */
[----:B0-----:R-:W-:Y:S05]  /*1870*/  BRA `(.L_x_1412) ;  /* 0xfffff54000007947 */ /* 0x001fea000383ffff */
        .weak           $__internal_79_$__cuda_sm70_shflsync_bfly_p
        .type           $__internal_79_$__cuda_sm70_shflsync_bfly_p,@function
        .size           $__internal_79_$__cuda_sm70_shflsync_bfly_p,(.L_x_2316 - $__internal_79_$__cuda_sm70_shflsync_bfly_p)
$__internal_79_$__cuda_sm70_shflsync_bfly_p:
[----:B------:R-:W-:Y:S01]  /*1880*/  HFMA2.MMA R9, -RZ, RZ, 0, 0 ;  /* 0x00000000ff097435 */ /* 0x000fe200000001ff */
[----:B------:R-:W-:Y:S04]  /*1890*/  WARPSYNC R14 ;  /* 0x0000000e00007348 */ /* 0x000fe80003800000 */
[----:B------:R0:W1:Y:S01]  /*18a0*/  SHFL.BFLY PT, R14, R19, R16, R17 ;  /* 0x0c000010130e7389 */ /* 0x00006200000e0011 */
[----:B------:R-:W-:Y:S05]  /*18b0*/  RET.REL.NODEC R8 `(_ZN10layer_norm40ln_parallel_residual_bwd_finalize_kernelINS_22Kernel_traits_finalizeILj768E6__halfS2_fS2_fjLb0ELj1024ELj4ENS_18Kernel_traits_baseILj768ES2_S2_fS2_fjLj1024EEEEELb0EEEvNS_9BwdParamsE) ;  /* 0xffffe74008007950 */ /* 0x000fea0003c3ffff */
.L_x_1413:
        /* <DEDUP_REMOVED lines=12> */
.L_x_2316:


//--------------------- .text._ZN10layer_norm31ln_parallel_residual_bwd_kernelINS_13Kernel_traitsI6__halfS2_fS2_fjLj768ELj1ELj4ELj1ELj16ENS_18Kernel_traits_baseILj768ES2_S2_fS2_fjLj128EEEEELb1ELb1ELb0EEEvNS_9BwdParamsE --------------------------
	.section	.text._ZN10layer_norm31ln_parallel_residual_bwd_kernelINS_13Kernel_traitsI6__halfS2_fS2_fjLj768ELj1ELj4ELj1ELj16ENS_18Kernel_traits_baseILj768ES2_S2_fS2_fjLj128EEEEELb1ELb1ELb0EEEvNS_9BwdParamsE,"ax",@progbits
	.sectioninfo	@"SHI_REGISTERS=203"
	.align	128
        .global         _ZN10layer_norm31ln_parallel_residual_bwd_kernelINS_13Kernel_traitsI6__halfS2_fS2_fjLj768ELj1ELj4ELj1ELj16ENS_18Kernel_traits_baseILj768ES2_S2_fS2_fjLj128EEEEELb1ELb1ELb0EEEvNS_9BwdParamsE
        .type           _ZN10layer_norm31ln_parallel_residual_bwd_kernelINS_13Kernel_traitsI6__halfS2_fS2_fjLj768ELj1ELj4ELj1ELj16ENS_18Kernel_traits_baseILj768ES2_S2_fS2_fjLj128EEEEELb1ELb1ELb0EEEvNS_9BwdParamsE,@function
        .size           _ZN10layer_norm31ln_parallel_residual_bwd_kernelINS_13Kernel_traitsI6__halfS2_fS2_fjLj768ELj1ELj4ELj1ELj16ENS_18Kernel_traits_baseILj768ES2_S2_fS2_fjLj128EEEEELb1ELb1ELb0EEEvNS_9BwdParamsE,(.L_x_2317 - _ZN10layer_norm31ln_parallel_residual_bwd_kernelINS_13Kernel_traitsI6__halfS2_fS2_fjLj768ELj1ELj4ELj1ELj16ENS_18Kernel_traits_baseILj768ES2_S2_fS2_fjLj128EEEEELb1ELb1ELb0EEEvNS_9BwdParamsE)
        .other          _ZN10layer_norm31ln_parallel_residual_bwd_kernelINS_13Kernel_traitsI6__halfS2_fS2_fjLj768ELj1ELj4ELj1ELj16ENS_18Kernel_traits_baseILj768ES2_S2_fS2_fjLj128EEEEELb1ELb1ELb0EEEvNS_9BwdParamsE,@"STO_CUDA_ENTRY STV_DEFAULT"
_ZN10layer_norm31ln_parallel_residual_bwd_kernelINS_13Kernel_traitsI6__halfS2_fS2_fjLj768ELj1ELj4ELj1ELj16ENS_18Kernel_traits_baseILj768ES2_S2_fS2_fjLj128EEEEELb1ELb1ELb0EEEvNS_9BwdParamsE:
.text._ZN10layer_norm31ln_parallel_residual_bwd_kernelINS_13Kernel_traitsI6__halfS2_fS2_fjLj768ELj1ELj4ELj1ELj16ENS_18Kernel_traits_baseILj768ES2_S2_fS2_fjLj128EEEEELb1ELb1ELb0EEEvNS_9BwdParamsE:
        /* <DEDUP_REMOVED lines=14> */
[----:B------:R-:W-:Y:S02]  /*00e0*/  SHF.R.U32.HI R8, RZ, 0x5, R0 ;  /* 0x00000005ff087819 */ /* 0x000fe40000011600 */
[----:B------:R-:W-:Y:S01]  /*00f0*/  @P3 MOV R7, 0x10 ;  /* 0x0000001000073802 */ /* 0x000fe20000000f00 */
[C---:B------:R-:W-:Y:S01]  /*0100*/  @P2 IMAD.WIDE.U32 R2, R4.reuse, R3, c[0x0][0x1b0] ;  /* 0x00006c0004022625 */ /* 0x040fe200078e0003 */
[----:B------:R-:W-:-:S03]  /*0110*/  @P2 LOP3.LUT R4, R4, 0x20, RZ, 0xfc, !PT ;  /* 0x0000002004042812 */ /* 0x000fc600078efcff */
[----:B------:R-:W-:Y:S01]  /*0120*/  @P4 IMAD.MOV.U32 R5, RZ, RZ, 0x10 ;  /* 0x00000010ff054424 */ /* 0x000fe200078e00ff */
        /* <DEDUP_REMOVED lines=60> */
.L_x_1430:
        /* <DEDUP_REMOVED lines=16> */
[----:B0-----:R-:W-:Y:S02]  /*05f0*/  MOV R92, 0x10 ;  /* 0x00000010005c7802 */ /* 0x001fe40000000f00 */
        /* <DEDUP_REMOVED lines=26> */
[--C-:B---3--:R-:W-:Y:S01]  /*07a0*/  HADD2.F32 R89, -RZ, R92.reuse.H0_H0 ;  /* 0x2000005cff597230 */ /* 0x108fe20000004100 */
[----:B------:R-:W-:Y:S01]  /*07b0*/  FADD.FTZ R163, -R185, R90 ;  /* 0x0000005ab9a37221 */ /* 0x000fe20000010100 */
[----:B------:R-:W-:Y:S01]  /*07c0*/  HADD2.F32 R88, -RZ, R93.H1_H1 ;  /* 0x3000005dff587230 */ /* 0x000fe20000004100 */
[C---:B-----5:R-:W-:Y:S01]  /*07d0*/  FMUL.FTZ R153, R152.reuse, R153 ;  /* 0x0000009998997220 */ /* 0x060fe20000410000 */
[----:B------:R-:W-:Y:S01]  /*07e0*/  HADD2.F32 R92, -RZ, R92.H1_H1 ;  /* 0x3000005cff5c7230 */ /* 0x000fe20000004100 */
[----:B-1----:R-:W-:-:S02]  /*07f0*/  FMUL.FTZ R158, R152, R165 ;  /* 0x000000a5989e7220 */ /* 0x002fc40000410000 */
[-C--:B0-----:R-:W-:Y:S01]  /*0800*/  FMUL.FTZ R156, R110, R89.reuse ;  /* 0x000000596e9c7220 */ /* 0x081fe20000410000 */
[----:B------:R-:W-:Y:S01]  /*0810*/  HADD2.F32 R91, -RZ, R93.H0_H0 ;  /* 0x2000005dff5b7230 */ /* 0x000fe20000004100 */
        /* <DEDUP_REMOVED lines=15> */
[----:B------:R-:W-:Y:S01]  /*0910*/  HADD2.F32 R167, -RZ, R94.H0_H0 ;  /* 0x2000005effa77230 */ /* 0x000fe20000004100 */
[----:B----4-:R-:W-:Y:S02]  /*0920*/  FADD.FTZ R93, -R185, R96 ;  /* 0x00000060b95d7221 */ /* 0x010fe40000010100 */
[----:B------:R-:W-:-:S02]  /*0930*/  FADD.FTZ R88, R91, R160 ;  /* 0x000000a05b587221 */ /* 0x000fc40000010000 */
[----:B------:R-:W-:Y:S01]  /*0940*/  FFMA.FTZ R89, R155, R160, R89 ;  /* 0x000000a09b597223 */ /* 0x000fe20000010059 */
[----:B------:R-:W-:Y:S01]  /*0950*/  HADD2.F32 R94, -RZ, R94.H1_H1 ;  /* 0x3000005eff5e7230 */ /* 0x000fe20000004100 */
[C---:B------:R-:W-:Y:S02]  /*0960*/  FADD.FTZ R97, -R185.reuse, R97 ;  /* 0x00000061b9617221 */ /* 0x040fe40000010100 */
        /* <DEDUP_REMOVED lines=32> */
.L_x_1417:
[----:B0-----:R-:W-:Y:S05]  /*0b70*/  BSYNC B1 ;  /* 0x0000000000017941 */ /* 0x001fea0003800000 */
.L_x_1416:
[----:B------:R-:W-:Y:S01]  /*0b80*/  BSSY B1, `(.L_x_1418) ;  /* 0x000005a000017945 */ /* 0x000fe20003800000 */
[----:B------:R-:W-:Y:S05]  /*0b90*/  @!P3 BRA `(.L_x_1419) ;  /* 0x000005800000b947 */ /* 0x000fea0003800000 */
[----:B------:R-:W-:Y:S01]  /*0ba0*/  HFMA2.MMA R93, -RZ, RZ, 0, 9.5367431640625e-07 ;  /* 0x00000010ff5d7435 */ /* 0x000fe200000001ff */
[----:B------:R-:W-:-:S04]  /*0bb0*/  LEA R104, P0, R188, c[0x0][0x188], 0x5 ;  /* 0x00006200bc687a11 */ /* 0x000fc800078028ff */
[----:B------:R-:W-:-:S05]  /*0bc0*/  LEA.HI.X R105, R188, c[0x0][0x18c], RZ, 0x5, P0 ;  /* 0x00006300bc697a11 */ /* 0x000fca00000f2cff */
[----:B------:R-:W-:Y:S01]  /*0bd0*/  IMAD.WIDE.U32 R92, R188, R93, c[0x0][0x208] ;  /* 0x00008200bc5c7625 */ /* 0x000fe200078e005d */
[----:B------:R0:W2:Y:S04]  /*0be0*/  LDG.E.128 R88, [R104.64] ;  /* 0x0000000468587981 */ /* 0x0000a8000c1e1d00 */
[----:B------:R0:W3:Y:S04]  /*0bf0*/  LDG.E.128 R96, [R104.64+0x10] ;  /* 0x0000100468607981 */ /* 0x0000e8000c1e1d00 */
[----:B------:R-:W4:Y:S01]  /*0c00*/  LDG.E.128 R92, [R92.64] ;  /* 0x000000045c5c7981 */ /* 0x000f22000c1e1d00 */
[----:B------:R-:W-:-:S02]  /*0c10*/  ISETP.NE.U32.AND P0, PT, RZ, c[0x0][0x250], PT ;  /* 0x00009400ff007a0c */ /* 0x000fc40003f05070 */
[----:B------:R-:W-:Y:S02]  /*0c20*/  ISETP.NE.U32.AND P1, PT, RZ, c[0x0][0x218], PT ;  /* 0x00008600ff007a0c */ /* 0x000fe40003f25070 */
        /* <DEDUP_REMOVED lines=17> */
[----:B------:R-:W-:Y:S01]  /*0d40*/  FADD.FTZ R169, -R185, R88 ;  /* 0x00000058b9a97221 */ /* 0x000fe20000010100 */
[--C-:B----4-:R-:W-:Y:S01]  /*0d50*/  HADD2.F32 R89, -RZ, R92.reuse.H0_H0 ;  /* 0x2000005cff597230 */ /* 0x110fe20000004100 */
[C---:B-1---5:R-:W-:Y:S01]  /*0d60*/  FMUL.FTZ R174, R152.reuse, R181 ;  /* 0x000000b598ae7220 */ /* 0x062fe20000410000 */
[--C-:B------:R-:W-:Y:S01]  /*0d70*/  HADD2.F32 R88, -RZ, R93.reuse.H1_H1 ;  /* 0x3000005dff587230 */ /* 0x100fe20000004100 */
[----:B------:R-:W-:Y:S01]  /*0d80*/  FMUL.FTZ R169, R152, R169 ;  /* 0x000000a998a97220 */ /* 0x000fe20000410000 */
[----:B------:R-:W-:Y:S01]  /*0d90*/  HADD2.F32 R92, -RZ, R92.H1_H1 ;  /* 0x3000005cff5c7230 */ /* 0x000fe20000004100 */
[----:B0-----:R-:W-:Y:S01]  /*0da0*/  FMUL.FTZ R172, R118, R89 ;  /* 0x0000005976ac7220 */ /* 0x001fe20000410000 */
[----:B------:R-:W-:Y:S01]  /*0db0*/  HADD2.F32 R91, -RZ, R93.H0_H0 ;  /* 0x2000005dff5b7230 */ /* 0x000fe20000004100 */
[----:B------:R-:W-:-:S02]  /*0dc0*/  FADD.FTZ R19, R19, R88 ;  /* 0x0000005813137221 */ /* 0x000fc40000010000 */
[-C--:B------:R-:W-:Y:S02]  /*0dd0*/  FFMA.FTZ R43, R174, R88.reuse, R43 ;  /* 0x00000058ae2b7223 */ /* 0x080fe4000001002b */
[----:B------:R-:W-:Y:S02]  /*0de0*/  FMUL.FTZ R175, R121, R88 ;  /* 0x0000005879af7220 */ /* 0x000fe40000410000 */
[----:B------:R-:W-:Y:S02]  /*0df0*/  FADD.FTZ R179, -R185, R90 ;  /* 0x0000005ab9b37221 */ /* 0x000fe40000010100 */
[----:B------:R-:W-:Y:S02]  /*0e00*/  FMUL.FTZ R170, R152, R177 ;  /* 0x000000b198aa7220 */ /* 0x000fe40000410000 */
[----:B------:R-:W-:Y:S02]  /*0e10*/  FMUL.FTZ R173, R119, R92 ;  /* 0x0000005c77ad7220 */ /* 0x000fe40000410000 */
[----:B------:R-:W-:-:S02]  /*0e20*/  FADD.FTZ R88, R187, R172 ;  /* 0x000000acbb587221 */ /* 0x000fc40000010000 */
[C---:B------:R-:W-:Y:S02]  /*0e30*/  FFMA.FTZ R186, R169.reuse, R172, R186 ;  /* 0x000000aca9ba7223 */ /* 0x040fe400000100ba */
[----:B------:R-:W-:Y:S02]  /*0e40*/  FADD.FTZ R16, R16, R89 ;  /* 0x0000005910107221 */ /* 0x000fe40000010000 */
[----:B------:R-:W-:Y:S02]  /*0e50*/  FFMA.FTZ R40, R169, R89, R40 ;  /* 0x00000059a9287223 */ /* 0x000fe40000010028 */
[----:B------:R-:W-:Y:S02]  /*0e60*/  FMUL.FTZ R171, R152, R179 ;  /* 0x000000b398ab7220 */ /* 0x000fe40000410000 */
[----:B------:R-:W-:Y:S02]  /*0e70*/  FMUL.FTZ R176, R120, R91 ;  /* 0x0000005b78b07220 */ /* 0x000fe40000410000 */
[----:B------:R-:W-:-:S02]  /*0e80*/  FADD.FTZ R89, R88, R173 ;  /* 0x000000ad58597221 */ /* 0x000fc40000010000 */
[----:B------:R-:W-:Y:S01]  /*0e90*/  FFMA.FTZ R186, R170, R173, R186 ;  /* 0x000000adaaba7223 */ /* 0x000fe200000100ba */
[--C-:B------:R-:W-:Y:S01]  /*0ea0*/  HADD2.F32 R183, -RZ, R94.reuse.H0_H0 ;  /* 0x2000005effb77230 */ /* 0x100fe20000004100 */
[----:B---3--:R-:W-:Y:S02]  /*0eb0*/  FADD.FTZ R93, -R185, R96 ;  /* 0x00000060b95d7221 */ /* 0x008fe40000010100 */
[----:B------:R-:W-:Y:S02]  /*0ec0*/  FADD.FTZ R88, R89, R176 ;  /* 0x000000b059587221 */ /* 0x000fe40000010000 */
[----:B------:R-:W-:Y:S01]  /*0ed0*/  FFMA.FTZ R186, R171, R176, R186 ;  /* 0x000000b0abba7223 */ /* 0x000fe200000100ba */
[----:B------:R-:W-:Y:S01]  /*0ee0*/  HADD2.F32 R94, -RZ, R94.H1_H1 ;  /* 0x3000005eff5e7230 */ /* 0x000fe20000004100 */
[----:B------:R-:W-:Y:S02]  /*0ef0*/  FADD.FTZ R97, -R185, R97 ;  /* 0x00000061b9617221 */ /* 0x000fe40000010100 */
[----:B------:R-:W-:-:S02]  /*0f00*/  FMUL.FTZ R177, R152, R93 ;  /* 0x0000005d98b17220 */ /* 0x000fc40000410000 */
[----:B------:R-:W-:Y:S02]  /*0f10*/  FMUL.FTZ R178, R122, R183 ;  /* 0x000000b77ab27220 */ /* 0x000fe40000410000 */
[----:B------:R-:W-:Y:S02]  /*0f20*/  FADD.FTZ R89, R88, R175 ;  /* 0x000000af58597221 */ /* 0x000fe40000010000 */
[----:B------:R-:W-:Y:S01]  /*0f30*/  FFMA.FTZ R186, R174, R175, R186 ;  /* 0x000000afaeba7223 */ /* 0x000fe200000100ba */
[--C-:B------:R-:W-:Y:S01]  /*0f40*/  HADD2.F32 R191, -RZ, R95.reuse.H0_H0 ;  /* 0x2000005fffbf7230 */ /* 0x100fe20000004100 */
[----:B------:R-:W-:Y:S01]  /*0f50*/  FMUL.FTZ R180, R152, R97 ;  /* 0x0000006198b47220 */ /* 0x000fe20000410000 */
[----:B------:R-:W-:Y:S01]  /*0f60*/  HADD2.F32 R90, -RZ, R95.H1_H1 ;  /* 0x3000005fff5a7230 */ /* 0x000fe20000004100 */
[----:B------:R-:W-:Y:S02]  /*0f70*/  FADD.FTZ R95, -R185, R98 ;  /* 0x00000062b95f7221 */ /* 0x000fe40000010100 */
[----:B------:R-:W-:-:S02]  /*0f80*/  FMUL.FTZ R179, R123, R94 ;  /* 0x0000005e7bb37220 */ /* 0x000fc40000410000 */
[----:B------:R-:W-:Y:S02]  /*0f90*/  FADD.FTZ R88, R89, R178 ;  /* 0x000000b259587221 */ /* 0x000fe40000010000 */
[----:B------:R-:W-:Y:S02]  /*0fa0*/  FFMA.FTZ R186, R177, R178, R186 ;  /* 0x000000b2b1ba7223 */ /* 0x000fe400000100ba */
[----:B------:R-:W-:Y:S02]  /*0fb0*/  FADD.FTZ R99, -R185, R99 ;  /* 0x00000063b9637221 */ /* 0x000fe40000010100 */
[----:B------:R-:W-:Y:S02]  /*0fc0*/  FMUL.FTZ R181, R152, R95 ;  /* 0x0000005f98b57220 */ /* 0x000fe40000410000 */
        /* <DEDUP_REMOVED lines=21> */
.L_x_1419:
[----:B------:R-:W-:Y:S05]  /*1120*/  BSYNC B1 ;  /* 0x0000000000017941 */ /* 0x000fea0003800000 */
.L_x_1418:
        /* <DEDUP_REMOVED lines=27> */
[--C-:B---3--:R-:W-:Y:S01]  /*12e0*/  HADD2.F32 R93, -RZ, R88.reuse.H0_H0 ;  /* 0x20000058ff5d7230 */ /* 0x108fe20000004100 */
[C---:B------:R-:W-:Y:S01]  /*12f0*/  FADD.FTZ R149, -R185.reuse, R95 ;  /* 0x0000005fb9957221 */ /* 0x040fe20000010100 */
[----:B------:R-:W-:Y:S01]  /*1300*/  HADD2.F32 R88, -RZ, R88.H1_H1 ;  /* 0x30000058ff587230 */ /* 0x000fe20000004100 */
[C---:B0----5:R-:W-:Y:S02]  /*1310*/  FMUL.FTZ R140, R152.reuse, R145 ;  /* 0x00000091988c7220 */ /* 0x061fe40000410000 */
[----:B----4-:R-:W-:Y:S01]  /*1320*/  FADD.FTZ R151, -R185, R96 ;  /* 0x00000060b9977221 */ /* 0x010fe20000010100 */
[--C-:B------:R-:W-:Y:S01]  /*1330*/  HADD2.F32 R95, -RZ, R89.reuse.H0_H0 ;  /* 0x20000059ff5f7230 */ /* 0x100fe20000004100 */
[----:B------:R-:W-:Y:S01]  /*1340*/  FMUL.FTZ R141, R152, R143 ;  /* 0x0000008f988d7220 */ /* 0x000fe20000410000 */
[----:B------:R-:W-:Y:S01]  /*1350*/  HADD2.F32 R92, -RZ, R89.H1_H1 ;  /* 0x30000059ff5c7230 */ /* 0x000fe20000004100 */
[----:B------:R-:W-:Y:S01]  /*1360*/  FMUL.FTZ R142, R126, R93 ;  /* 0x0000005d7e8e7220 */ /* 0x000fe20000410000 */
[----:B------:R-:W-:Y:S01]  /*1370*/  HADD2.F32 R89, -RZ, R90.H0_H0 ;  /* 0x2000005aff597230 */ /* 0x000fe20000004100 */
[----:B------:R-:W-:-:S02]  /*1380*/  FMUL.FTZ R144, R152, R149 ;  /* 0x0000009598907220 */ /* 0x000fc40000410000 */
[----:B------:R-:W-:Y:S02]  /*1390*/  FADD.FTZ R9, R9, R88 ;  /* 0x0000005809097221 */ /* 0x000fe40000010000 */
[-C--:B------:R-:W-:Y:S02]  /*13a0*/  FFMA.FTZ R33, R140, R88.reuse, R33 ;  /* 0x000000588c217223 */ /* 0x080fe40000010021 */
[----:B------:R-:W-:Y:S02]  /*13b0*/  FMUL.FTZ R145, R127, R88 ;  /* 0x000000587f917220 */ /* 0x000fe40000410000 */
[----:B------:R-:W-:Y:S02]  /*13c0*/  FMUL.FTZ R149, R152, R151 ;  /* 0x0000009798957220 */ /* 0x000fe40000410000 */
[----:B------:R-:W-:Y:S02]  /*13d0*/  FADD.FTZ R147, -R185, R94 ;  /* 0x0000005eb9937221 */ /* 0x000fe40000010100 */
[----:B------:R-:W-:-:S02]  /*13e0*/  FADD.FTZ R88, R187, R142 ;  /* 0x0000008ebb587221 */ /* 0x000fc40000010000 */
[----:B------:R-:W-:Y:S02]  /*13f0*/  FFMA.FTZ R186, R141, R142, R186 ;  /* 0x0000008e8dba7223 */ /* 0x000fe400000100ba */
[----:B------:R-:W-:Y:S02]  /*1400*/  FADD.FTZ R4, R4, R89 ;  /* 0x0000005904047221 */ /* 0x000fe40000010000 */
[-C--:B------:R-:W-:Y:S02]  /*1410*/  FFMA.FTZ R28, R149, R89.reuse, R28 ;  /* 0x00000059951c7223 */ /* 0x080fe4000001001c */
[----:B------:R-:W-:Y:S02]  /*1420*/  FMUL.FTZ R148, R130, R89 ;  /* 0x0000005982947220 */ /* 0x000fe40000410000 */
[----:B------:R-:W-:Y:S02]  /*1430*/  FMUL.FTZ R143, R152, R147 ;  /* 0x00000093988f7220 */ /* 0x000fe40000410000 */
[----:B------:R-:W-:-:S02]  /*1440*/  FMUL.FTZ R146, R128, R95 ;  /* 0x0000005f80927220 */ /* 0x000fc40000410000 */
[----:B------:R-:W-:Y:S02]  /*1450*/  FADD.FTZ R89, R88, R145 ;  /* 0x0000009158597221 */ /* 0x000fe40000010000 */
[----:B------:R-:W-:Y:S02]  /*1460*/  FFMA.FTZ R186, R140, R145, R186 ;  /* 0x000000918cba7223 */ /* 0x000fe400000100ba */
[----:B------:R-:W-:Y:S02]  /*1470*/  FMUL.FTZ R147, R129, R92 ;  /* 0x0000005c81937220 */ /* 0x000fe40000410000 */
[----:B------:R-:W-:Y:S02]  /*1480*/  FADD.FTZ R88, R89, R146 ;  /* 0x0000009259587221 */ /* 0x000fe40000010000 */
[----:B------:R-:W-:Y:S01]  /*1490*/  FFMA.FTZ R186, R143, R146, R186 ;  /* 0x000000928fba7223 */ /* 0x000fe200000100ba */
[----:B------:R-:W-:Y:S01]  /*14a0*/  HADD2.F32 R90, -RZ, R90.H1_H1 ;  /* 0x3000005aff5a7230 */ /* 0x000fe20000004100 */
[----:B------:R-:W-:-:S02]  /*14b0*/  FADD.FTZ R97, -R185, R97 ;  /* 0x00000061b9617221 */ /* 0x000fc40000010100 */
[----:B------:R-:W-:Y:S02]  /*14c0*/  FADD.FTZ R89, R88, R147 ;  /* 0x0000009358597221 */ /* 0x000fe40000010000 */
[----:B------:R-:W-:Y:S02]  /*14d0*/  FFMA.FTZ R186, R144, R147, R186 ;  /* 0x0000009390ba7223 */ /* 0x000fe400000100ba */
[C---:B------:R-:W-:Y:S02]  /*14e0*/  FADD.FTZ R191, -R185.reuse, R98 ;  /* 0x00000062b9bf7221 */ /* 0x040fe40000010100 */
[----:B------:R-:W-:Y:S01]  /*14f0*/  FADD.FTZ R185, -R185, R99 ;  /* 0x00000063b9b97221 */ /* 0x000fe20000010100 */
[----:B------:R-:W-:Y:S01]  /*1500*/  HADD2.F32 R99, -RZ, R91.H0_H0 ;  /* 0x2000005bff637230 */ /* 0x000fe20000004100 */
[----:B------:R-:W-:Y:S02]  /*1510*/  FMUL.FTZ R150, R152, R97 ;  /* 0x0000006198967220 */ /* 0x000fe40000410000 */
[----:B------:R-:W-:-:S02]  /*1520*/  FMUL.FTZ R151, R131, R90 ;  /* 0x0000005a83977220 */ /* 0x000fc40000410000 */
[----:B------:R-:W-:Y:S02]  /*1530*/  FADD.FTZ R88, R89, R148 ;  /* 0x0000009459587221 */ /* 0x000fe40000010000 */
[----:B------:R-:W-:Y:S01]  /*1540*/  FFMA.FTZ R186, R149, R148, R186 ;  /* 0x0000009495ba7223 */ /* 0x000fe200000100ba */
[----:B------:R-:W-:Y:S01]  /*1550*/  HADD2.F32 R94, -RZ, R91.H1_H1 ;  /* 0x3000005bff5e7230 */ /* 0x000fe20000004100 */
[----:B------:R-:W-:Y:S02]  /*1560*/  FMUL.FTZ R139, R152, R191 ;  /* 0x000000bf988b7220 */ /* 0x000fe40000410000 */
[----:B-1----:R-:W-:Y:S02]  /*1570*/  FMUL.FTZ R136, R132, R99 ;  /* 0x0000006384887220 */ /* 0x002fe40000410000 */
        /* <DEDUP_REMOVED lines=20> */
.L_x_1421:
[----:B------:R-:W-:Y:S05]  /*16c0*/  BSYNC B1 ;  /* 0x0000000000017941 */ /* 0x000fea0003800000 */
.L_x_1420:
[----:B------:R-:W-:Y:S05]  /*16d0*/  BRA.DIV ~URZ, `(.L_x_1422) ;  /* 0x000024d27f007947 */ /* 0x000fea000b800000 */
[----:B------:R0:W1:Y:S02]  /*16e0*/  SHFL.BFLY PT, R90, R187, 0x1, 0x1f ;  /* 0x0c201f00bb5a7f89 */ /* 0x00006400000e0000 */
.L_x_1431:
        /* <DEDUP_REMOVED lines=18> */
.L_x_1432:
        /* <DEDUP_REMOVED lines=15> */
[-CC-:B------:R-:W-:Y:S01]  /*1900*/  FFMA.FTZ R93, R155, R97.reuse, R98.reuse ;  /* 0x000000619b5d7223 */ /* 0x180fe20000010062 */
[----:B------:R-:W-:Y:S01]  /*1910*/  LOP3.LUT P6, RZ, R88, 0xff, RZ, 0xc0, !PT ;  /* 0x000000ff58ff7812 */ /* 0x000fe200078cc0ff */
[----:B------:R-:W-:Y:S02]  /*1920*/  FFMA.FTZ R88, R158, R97, R98 ;  /* 0x000000619e587223 */ /* 0x000fe40000010062 */
[----:B-----5:R-:W-:Y:S02]  /*1930*/  FMUL.FTZ R89, R152, R89 ;  /* 0x0000005998597220 */ /* 0x020fe40000410000 */
[----:B------:R-:W-:-:S02]  /*1940*/  FADD.FTZ R93, R160, -R93 ;  /* 0x8000005da05d7221 */ /* 0x000fc40000010000 */
[----:B------:R-:W-:Y:S02]  /*1950*/  FMUL.FTZ R90, R152, R91 ;  /* 0x0000005b985a7220 */ /* 0x000fe40000410000 */
[----:B------:R-:W-:Y:S02]  /*1960*/  FADD.FTZ R91, R159, -R88 ;  /* 0x800000589f5b7221 */ /* 0x000fe40000010000 */
[----:B------:R-:W-:Y:S02]  /*1970*/  @P1 FADD.FTZ R89, R52, R89 ;  /* 0x0000005934591221 */ /* 0x000fe40000010000 */
[--C-:B------:R-:W-:Y:S02]  /*1980*/  FFMA.FTZ R88, R164, R97, R98.reuse ;  /* 0x00000061a4587223 */ /* 0x100fe40000010062 */
[----:B------:R-:W-:Y:S02]  /*1990*/  FMUL.FTZ R93, R152, R93 ;  /* 0x0000005d985d7220 */ /* 0x000fe40000410000 */
[----:B------:R-:W-:-:S02]  /*19a0*/  FFMA.FTZ R95, R161, R97, R98 ;  /* 0x00000061a15f7223 */ /* 0x000fc40000010062 */
[----:B0-----:R-:W-:Y:S02]  /*19b0*/  FMUL.FTZ R92, R152, R91 ;  /* 0x0000005b985c7220 */ /* 0x001fe40000410000 */
[----:B------:R-:W-:Y:S02]  /*19c0*/  FMUL.FTZ R185, R89, c[0x0][0x1e8] ;  /* 0x00007a0059b97a20 */ /* 0x000fe40000410000 */
[----:B------:R-:W-:Y:S02]  /*19d0*/  FADD.FTZ R91, R163, -R88 ;  /* 0x80000058a35b7221 */ /* 0x000fe40000010000 */
[----:B------:R-:W-:Y:S01]  /*19e0*/  @P1 FADD.FTZ R93, R54, R93 ;  /* 0x0000005d365d1221 */ /* 0x000fe20000010000 */
[----:B------:R-:W-:Y:S01]  /*19f0*/  FSEL R186, R185, RZ, P6 ;  /* 0x000000ffb9ba7208 */ /* 0x000fe20003000000 */
[-CC-:B------:R-:W-:Y:S01]  /*1a00*/  FFMA.FTZ R99, R165, R97.reuse, R98.reuse ;  /* 0x00000061a5637223 */ /* 0x180fe20000010062 */
[----:B------:R-:W-:Y:S01]  /*1a10*/  LOP3.LUT P6, RZ, R2, 0xff0000, RZ, 0xc0, !PT ;  /* 0x00ff000002ff7812 */ /* 0x000fe200078cc0ff */
[----:B------:R-:W-:-:S02]  /*1a20*/  FFMA.FTZ R88, R168, R97, R98 ;  /* 0x00000061a8587223 */ /* 0x000fc40000010062 */
[----:B------:R-:W-:Y:S02]  /*1a30*/  FADD.FTZ R95, R162, -R95 ;  /* 0x8000005fa25f7221 */ /* 0x000fe40000010000 */
[----:B------:R-:W-:Y:S02]  /*1a40*/  FMUL.FTZ R94, R152, R91 ;  /* 0x0000005b985e7220 */ /* 0x000fe40000410000 */
[----:B------:R-:W-:Y:S02]  /*1a50*/  @P1 FADD.FTZ R90, R53, R90 ;  /* 0x0000005a355a1221 */ /* 0x000fe40000010000 */
        /* <DEDUP_REMOVED lines=30> */
[----:B------:R-:W-:Y:S02]  /*1c40*/  LOP3.LUT P6, RZ, R3, 0xff0000, RZ, 0xc0, !PT ;  /* 0x00ff000003ff7812 */ /* 0x000fe400078cc0ff */
[----:B------:R-:W-:Y:S02]  /*1c50*/  @P0 MOV R88, R100 ;  /* 0x0000006400580202 */ /* 0x000fe40000000f00 */
[----:B------:R-:W-:Y:S02]  /*1c60*/  FSEL R91, R197, RZ, P6 ;  /* 0x000000ffc55b7208 */ /* 0x000fe40003000000 */
[----:B------:R-:W-:-:S02]  /*1c70*/  LOP3.LUT P6, RZ, R3, 0xff000000, RZ, 0xc0, !PT ;  /* 0xff00000003ff7812 */ /* 0x000fc400078cc0ff */
[----:B------:R-:W-:Y:S02]  /*1c80*/  @P1 MOV R92, 0x20 ;  /* 0x00000020005c1802 */ /* 0x000fe40000000f00 */
[----:B------:R-:W-:Y:S02]  /*1c90*/  FSEL R200, R199, RZ, P6 ;  /* 0x000000ffc7c87208 */ /* 0x000fe40003000000 */
[----:B------:R-:W-:Y:S01]  /*1ca0*/  SEL R78, R93, R78, P1 ;  /* 0x0000004e5d4e7207 */ /* 0x000fe20000800000 */
[----:B------:R-:W-:Y:S01]  /*1cb0*/  @P1 IMAD.WIDE.U32 R92, R135, R92, c[0x0][0x258] ;  /* 0x00009600875c1625 */ /* 0x000fe200078e005c */
[----:B------:R-:W-:Y:S02]  /*1cc0*/  @P0 LOP3.LUT P6, RZ, R88, 0xff, RZ, 0xc0, !PT ;  /* 0x000000ff58ff0812 */ /* 0x000fe400078cc0ff */
[----:B------:R-:W-:Y:S02]  /*1cd0*/  SEL R76, R89, R76, P1 ;  /* 0x0000004c594c7207 */ /* 0x000fe40000800000 */
[----:B------:R-:W-:-:S02]  /*1ce0*/  SEL R77, R90, R77, P1 ;  /* 0x0000004d5a4d7207 */ /* 0x000fc40000800000 */
[----:B------:R-:W-:Y:S02]  /*1cf0*/  SEL R80, R95, R80, P1 ;  /* 0x000000505f507207 */ /* 0x000fe40000800000 */
[----:B------:R-:W-:Y:S01]  /*1d00*/  SEL R81, R94, R81, P1 ;  /* 0x000000515e517207 */ /* 0x000fe20000800000 */
[----:B------:R-:W-:Y:S01]  /*1d10*/  @P1 STG.E.128 [R92.64], R76 ;  /* 0x0000004c5c001986 */ /* 0x000fe2000c101d04 */
[----:B------:R-:W-:Y:S01]  /*1d20*/  SEL R82, R99, R82, P1 ;  /* 0x0000005263527207 */ /* 0x000fe20000800000 */
[----:B------:R-:W-:Y:S01]  /*1d30*/  IMAD.MOV.U32 R94, RZ, RZ, 0x10 ;  /* 0x00000010ff5e7424 */ /* 0x000fe200078e00ff */
[----:B------:R-:W-:Y:S02]  /*1d40*/  SEL R83, R98, R83, P1 ;  /* 0x0000005362537207 */ /* 0x000fe40000800000 */
[----:B------:R-:W-:Y:S01]  /*1d50*/  @P0 FSEL R98, R185, RZ, P6 ;  /* 0x000000ffb9620208 */ /* 0x000fe20003000000 */
[----:B------:R-:W-:Y:S01]  /*1d60*/  IMAD.WIDE.U32 R94, R135, R94, c[0x0][0x248] ;  /* 0x00009200875e7625 */ /* 0x000fe200078e005e */
[C---:B------:R-:W-:Y:S01]  /*1d70*/  @P0 LOP3.LUT P6, RZ, R100.reuse, 0xff00, RZ, 0xc0, !PT ;  /* 0x0000ff0064ff0812 */ /* 0x040fe200078cc0ff */
[----:B------:R0:W-:Y:S01]  /*1d80*/  @P1 STG.E.128 [R92.64+0x10], R80 ;  /* 0x000010505c001986 */ /* 0x0001e2000c101d04 */
[----:B------:R-:W-:-:S02]  /*1d90*/  @P0 LOP3.LUT P1, RZ, R100, 0xff0000, RZ, 0xc0, !PT ;  /* 0x00ff000064ff0812 */ /* 0x000fc4000782c0ff */
[----:B------:R-:W-:Y:S02]  /*1da0*/  @P0 FSEL R99, R187, RZ, P6 ;  /* 0x000000ffbb630208 */ /* 0x000fe40003000000 */
[----:B------:R-:W-:Y:S02]  /*1db0*/  @P0 LOP3.LUT P6, RZ, R100, 0xff000000, RZ, 0xc0, !PT ;  /* 0xff00000064ff0812 */ /* 0x000fe400078cc0ff */
[----:B------:R-:W-:Y:S02]  /*1dc0*/  @P0 FSEL R185, R188, RZ, P1 ;  /* 0x000000ffbcb90208 */ /* 0x000fe40000800000 */
[----:B------:R-:W-:Y:S02]  /*1dd0*/  @P0 LOP3.LUT P1, RZ, R101, 0xff, RZ, 0xc0, !PT ;  /* 0x000000ff65ff0812 */ /* 0x000fe4000782c0ff */
[----:B------:R-:W-:Y:S02]  /*1de0*/  F2FP.PACK_AB R90, R198, R195 ;  /* 0x000000c3c65a723e */ /* 0x000fe400000000ff */
[----:B------:R-:W-:-:S02]  /*1df0*/  F2FP.PACK_AB R89, R193, R190 ;  /* 0x000000bec159723e */ /* 0x000fc400000000ff */
[----:B------:R-:W-:Y:S02]  /*1e00*/  F2FP.PACK_AB R88, R191, R186 ;  /* 0x000000babf58723e */ /* 0x000fe400000000ff */
[----:B------:R-:W-:Y:S02]  /*1e10*/  F2FP.PACK_AB R91, R200, R91 ;  /* 0x0000005bc85b723e */ /* 0x000fe400000000ff */
[----:B------:R-:W-:Y:S02]  /*1e20*/  @P0 FSEL R186, R192, RZ, P6 ;  /* 0x000000ffc0ba0208 */ /* 0x000fe40003000000 */
[C---:B------:R-:W-:Y:S01]  /*1e30*/  @P0 LOP3.LUT P6, RZ, R101.reuse, 0xff00, RZ, 0xc0, !PT ;  /* 0x0000ff0065ff0812 */ /* 0x040fe200078cc0ff */
[----:B------:R1:W-:Y:S01]  /*1e40*/  STG.E.128 [R94.64], R88 ;  /* 0x000000585e007986 */ /* 0x0003e2000c101d04 */
[----:B0-----:R-:W-:Y:S02]  /*1e50*/  @P0 FSEL R92, R194, RZ, P1 ;  /* 0x000000ffc25c0208 */ /* 0x001fe40000800000 */
[----:B------:R-:W-:-:S02]  /*1e60*/  @P0 LOP3.LUT P1, RZ, R101, 0xff0000, RZ, 0xc0, !PT ;  /* 0x00ff000065ff0812 */ /* 0x000fc4000782c0ff */
[----:B------:R-:W-:Y:S02]  /*1e70*/  @P0 F2FP.PACK_AB R98, RZ, R98 ;  /* 0x00000062ff62023e */ /* 0x000fe400000000ff */
[----:B------:R-:W-:Y:S02]  /*1e80*/  @P0 F2FP.PACK_AB R185, RZ, R185 ;  /* 0x000000b9ffb9023e */ /* 0x000fe400000000ff */
[----:B------:R-:W-:Y:S02]  /*1e90*/  @P0 F2FP.PACK_AB R92, RZ, R92 ;  /* 0x0000005cff5c023e */ /* 0x000fe400000000ff */
[----:B------:R-:W-:Y:S02]  /*1ea0*/  @P0 F2FP.PACK_AB R99, RZ, R99 ;  /* 0x00000063ff63023e */ /* 0x000fe400000000ff */
[----:B------:R-:W-:Y:S02]  /*1eb0*/  @P0 F2FP.PACK_AB R186, RZ, R186 ;  /* 0x000000baffba023e */ /* 0x000fe400000000ff */
        /* <DEDUP_REMOVED lines=11> */
[----:B------:R-:W-:Y:S02]  /*1f70*/  @P0 PRMT R87, R89, 0x7610, R87 ;  /* 0x0000761059570816 */ /* 0x000fe40000000057 */
[----:B------:R-:W-:-:S02]  /*1f80*/  @P0 LEA.HI.X R89, R135, c[0x0][0x254], RZ, 0x4, P1 ;  /* 0x0000950087590a11 */ /* 0x000fc400008f24ff */
[----:B------:R-:W-:Y:S02]  /*1f90*/  @P0 PRMT R84, R84, 0x5410, R99 ;  /* 0x0000541054540816 */ /* 0x000fe40000000063 */
[----:B------:R-:W-:Y:S02]  /*1fa0*/  @P0 PRMT R85, R85, 0x5410, R186 ;  /* 0x0000541055550816 */ /* 0x000fe400000000ba */
[----:B------:R-:W-:Y:S02]  /*1fb0*/  @P0 PRMT R86, R86, 0x5410, R90 ;  /* 0x0000541056560816 */ /* 0x000fe4000000005a */
[----:B------:R-:W-:Y:S02]  /*1fc0*/  @P0 PRMT R87, R87, 0x5410, R91 ;  /* 0x0000541057570816 */ /* 0x000fe4000000005b */
[----:B------:R-:W-:-:S03]  /*1fd0*/  IADD3 R135, R135, 0x20, RZ ;  /* 0x0000002087877810 */ /* 0x000fc60007ffe0ff */
[----:B------:R0:W-:Y:S04]  /*1fe0*/  @P0 STG.E.128 [R88.64], R84 ;  /* 0x0000005458000986 */ /* 0x0001e8000c101d04 */
.L_x_1425:
[----:B------:R-:W-:Y:S05]  /*1ff0*/  BSYNC B1 ;  /* 0x0000000000017941 */ /* 0x000fea0003800000 */
.L_x_1424:
        /* <DEDUP_REMOVED lines=31> */
[----:B------:R-:W-:-:S02]  /*21f0*/  FMUL.FTZ R94, R152, R91 ;  /* 0x0000005b985e7220 */ /* 0x000fc40000410000 */
        /* <DEDUP_REMOVED lines=57> */
[----:B------:R-:W-:Y:S02]  /*2590*/  F2FP.PACK_AB R90, R198, R195 ;  /* 0x000000c3c65a723e */ /* 0x000fe400000000ff */
[----:B------:R-:W-:Y:S02]  /*25a0*/  F2FP.PACK_AB R89, R193, R190 ;  /* 0x000000bec159723e */ /* 0x000fe400000000ff */
[----:B------:R-:W-:-:S02]  /*25b0*/  F2FP.PACK_AB R88, R191, R186 ;  /* 0x000000babf58723e */ /* 0x000fc400000000ff */
[----:B------:R-:W-:Y:S02]  /*25c0*/  F2FP.PACK_AB R91, R200, R91 ;  /* 0x0000005bc85b723e */ /* 0x000fe400000000ff */
[----:B------:R-:W-:Y:S02]  /*25d0*/  @P0 FSEL R186, R192, RZ, P6 ;  /* 0x000000ffc0ba0208 */ /* 0x000fe40003000000 */
[C---:B------:R-:W-:Y:S01]  /*25e0*/  @P0 LOP3.LUT P6, RZ, R103.reuse, 0xff00, RZ, 0xc0, !PT ;  /* 0x0000ff0067ff0812 */ /* 0x040fe200078cc0ff */
[----:B------:R1:W-:Y:S01]  /*25f0*/  STG.E.128 [R94.64], R88 ;  /* 0x000000585e007986 */ /* 0x0003e2000c101d04 */
[----:B0-----:R-:W-:Y:S02]  /*2600*/  @P0 FSEL R92, R194, RZ, P1 ;  /* 0x000000ffc25c0208 */ /* 0x001fe40000800000 */
[----:B------:R-:W-:Y:S02]  /*2610*/  @P0 LOP3.LUT P1, RZ, R103, 0xff0000, RZ, 0xc0, !PT ;  /* 0x00ff000067ff0812 */ /* 0x000fe4000782c0ff */
[----:B------:R-:W-:-:S02]  /*2620*/  @P0 F2FP.PACK_AB R98, RZ, R98 ;  /* 0x00000062ff62023e */ /* 0x000fc400000000ff */
[----:B------:R-:W-:Y:S02]  /*2630*/  @P0 F2FP.PACK_AB R185, RZ, R185 ;  /* 0x000000b9ffb9023e */ /* 0x000fe400000000ff */
[----:B------:R-:W-:Y:S02]  /*2640*/  @P0 F2FP.PACK_AB R92, RZ, R92 ;  /* 0x0000005cff5c023e */ /* 0x000fe400000000ff */
[----:B------:R-:W-:Y:S02]  /*2650*/  @P0 F2FP.PACK_AB R99, RZ, R99 ;  /* 0x00000063ff63023e */ /* 0x000fe400000000ff */
[----:B------:R-:W-:Y:S02]  /*2660*/  @P0 F2FP.PACK_AB R186, RZ, R186 ;  /* 0x000000baffba023e */ /* 0x000fe400000000ff */
[----:B------:R-:W-:Y:S02]  /*2670*/  @P0 PRMT R84, R98, 0x7610, R84 ;  /* 0x0000761062540816 */ /* 0x000fe40000000054 */
[----:B------:R-:W-:-:S02]  /*2680*/  @P0 PRMT R85, R185, 0x7610, R85 ;  /* 0x00007610b9550816 */ /* 0x000fc40000000055 */
[----:B-1----:R-:W-:Y:S02]  /*2690*/  @P0 FSEL R88, R196, RZ, P6 ;  /* 0x000000ffc4580208 */ /* 0x002fe40003000000 */
[----:B------:R-:W-:Y:S02]  /*26a0*/  @P0 LOP3.LUT P6, RZ, R103, 0xff000000, RZ, 0xc0, !PT ;  /* 0xff00000067ff0812 */ /* 0x000fe400078cc0ff */
[----:B------:R-:W-:Y:S02]  /*26b0*/  @P0 FSEL R89, R197, RZ, P1 ;  /* 0x000000ffc5590208 */ /* 0x000fe40000800000 */
[----:B------:R-:W-:Y:S02]  /*26c0*/  @P0 FSEL R91, R199, RZ, P6 ;  /* 0x000000ffc75b0208 */ /* 0x000fe40003000000 */
[----:B------:R-:W-:Y:S02]  /*26d0*/  @P0 F2FP.PACK_AB R89, RZ, R89 ;  /* 0x00000059ff59023e */ /* 0x000fe400000000ff */
[----:B------:R-:W-:-:S02]  /*26e0*/  @P0 F2FP.PACK_AB R90, RZ, R88 ;  /* 0x00000058ff5a023e */ /* 0x000fc400000000ff */
[----:B------:R-:W-:Y:S02]  /*26f0*/  @P0 F2FP.PACK_AB R91, RZ, R91 ;  /* 0x0000005bff5b023e */ /* 0x000fe400000000ff */
        /* <DEDUP_REMOVED lines=10> */
.L_x_1427:
[----:B------:R-:W-:Y:S05]  /*27a0*/  BSYNC B1 ;  /* 0x0000000000017941 */ /* 0x000fea0003800000 */
.L_x_1426:
        /* <DEDUP_REMOVED lines=16> */
[C---:B-----5:R-:W-:Y:S02]  /*28b0*/  FMUL.FTZ R89, R152.reuse, R89 ;  /* 0x0000005998597220 */ /* 0x060fe40000410000 */
[----:B------:R-:W-:Y:S02]  /*28c0*/  FMUL.FTZ R90, R152, R91 ;  /* 0x0000005b985a7220 */ /* 0x000fe40000410000 */
[----:B------:R-:W-:Y:S02]  /*28d0*/  FADD.FTZ R93, R146, -R93 ;  /* 0x8000005d925d7221 */ /* 0x000fe40000010000 */
[----:B------:R-:W-:-:S02]  /*28e0*/  FFMA.FTZ R95, R149, R97, R96 ;  /* 0x00000061955f7223 */ /* 0x000fc40000010060 */
[----:B------:R-:W-:Y:S02]  /*28f0*/  FADD.FTZ R91, R147, -R92 ;  /* 0x8000005c935b7221 */ /* 0x000fe40000010000 */
[----:B------:R-:W-:Y:S02]  /*2900*/  @P1 FADD.FTZ R89, R68, R89 ;  /* 0x0000005944591221 */ /* 0x000fe40000010000 */
[----:B------:R-:W-:Y:S02]  /*2910*/  @P1 FADD.FTZ R90, R69, R90 ;  /* 0x0000005a455a1221 */ /* 0x000fe40000010000 */
[----:B------:R-:W-:Y:S02]  /*2920*/  FMUL.FTZ R93, R152, R93 ;  /* 0x0000005d985d7220 */ /* 0x000fe40000410000 */
[-CC-:B------:R-:W-:Y:S02]  /*2930*/  FFMA.FTZ R88, R150, R97.reuse, R96.reuse ;  /* 0x0000006196587223 */ /* 0x180fe40000010060 */
[----:B------:R-:W-:-:S02]  /*2940*/  FFMA.FTZ R99, R139, R97, R96 ;  /* 0x000000618b637223 */ /* 0x000fc40000010060 */
[----:B------:R-:W-:Y:S02]  /*2950*/  FADD.FTZ R95, R148, -R95 ;  /* 0x8000005f945f7221 */ /* 0x000fe40000010000 */
[----:B------:R-:W-:Y:S02]  /*2960*/  FMUL.FTZ R92, R152, R91 ;  /* 0x0000005b985c7220 */ /* 0x000fe40000410000 */
[----:B------:R-:W-:Y:S02]  /*2970*/  FFMA.FTZ R96, R138, R97, R96 ;  /* 0x000000618a607223 */ /* 0x000fe40000010060 */
[----:B------:R-:W-:Y:S02]  /*2980*/  FMUL.FTZ R97, R89, c[0x0][0x1e8] ;  /* 0x00007a0059617a20 */ /* 0x000fe40000410000 */
[----:B------:R-:W-:Y:S02]  /*2990*/  FMUL.FTZ R185, R90, c[0x0][0x1e8] ;  /* 0x00007a005ab97a20 */ /* 0x000fe40000410000 */
[----:B------:R-:W-:Y:S01]  /*29a0*/  @P1 FADD.FTZ R93, R70, R93 ;  /* 0x0000005d465d1221 */ /* 0x000fe20000010000 */
[----:B------:R-:W-:Y:S01]  /*29b0*/  FSEL R98, R97, RZ, P6 ;  /* 0x000000ff61627208 */ /* 0x000fe20003000000 */
[----:B------:R-:W-:Y:S01]  /*29c0*/  FMUL.FTZ R95, R152, R95 ;  /* 0x0000005f985f7220 */ /* 0x000fe20000410000 */
[C---:B------:R-:W-:Y:S01]  /*29d0*/  LOP3.LUT P6, RZ, R108.reuse, 0xff0000, RZ, 0xc0, !PT ;  /* 0x00ff00006cff7812 */ /* 0x040fe200078cc0ff */
[----:B------:R-:W-:Y:S01]  /*29e0*/  @P1 FADD.FTZ R92, R71, R92 ;  /* 0x0000005c475c1221 */ /* 0x000fe20000010000 */
[----:B------:R-:W-:Y:S01]  /*29f0*/  FSEL R187, R185, RZ, P5 ;  /* 0x000000ffb9bb7208 */ /* 0x000fe20002800000 */
[----:B------:R-:W-:Y:S01]  /*2a00*/  FADD.FTZ R91, R151, -R88 ;  /* 0x80000058975b7221 */ /* 0x000fe20000010000 */
[----:B------:R-:W-:Y:S01]  /*2a10*/  LOP3.LUT P5, RZ, R108, 0xff000000, RZ, 0xc0, !PT ;  /* 0xff0000006cff7812 */ /* 0x000fe200078ac0ff */
[----:B------:R-:W-:Y:S01]  /*2a20*/  FMUL.FTZ R186, R93, c[0x0][0x1e8] ;  /* 0x00007a005dba7a20 */ /* 0x000fe20000410000 */
[----:B------:R-:W-:Y:S01]  /*2a30*/  @P0 MOV R88, R106 ;  /* 0x0000006a00580202 */ /* 0x000fe20000000f00 */
[----:B------:R-:W-:-:S02]  /*2a40*/  @P1 FADD.FTZ R95, R72, R95 ;  /* 0x0000005f485f1221 */ /* 0x000fc40000010000 */
[----:B------:R-:W-:Y:S01]  /*2a50*/  FMUL.FTZ R190, R92, c[0x0][0x1e8] ;  /* 0x00007a005cbe7a20 */ /* 0x000fe20000410000 */
[----:B------:R-:W-:Y:S01]  /*2a60*/  FSEL R188, R186, RZ, P6 ;  /* 0x000000ffbabc7208 */ /* 0x000fe20003000000 */
[----:B------:R-:W-:Y:S01]  /*2a70*/  FMUL.FTZ R94, R152, R91 ;  /* 0x0000005b985e7220 */ /* 0x000fe20000410000 */
[----:B------:R-:W-:Y:S01]  /*2a80*/  LOP3.LUT P6, RZ, R109, 0xff, RZ, 0xc0, !PT ;  /* 0x000000ff6dff7812 */ /* 0x000fe200078cc0ff */
[----:B------:R-:W-:Y:S01]  /*2a90*/  FADD.FTZ R99, R136, -R99 ;  /* 0x8000006388637221 */ /* 0x000fe20000010000 */
[----:B------:R-:W-:Y:S01]  /*2aa0*/  FSEL R191, R190, RZ, P5 ;  /* 0x000000ffbebf7208 */ /* 0x000fe20002800000 */
[----:B------:R-:W-:Y:S01]  /*2ab0*/  FMUL.FTZ R192, R95, c[0x0][0x1e8] ;  /* 0x00007a005fc07a20 */ /* 0x000fe20000410000 */
[----:B------:R-:W-:Y:S01]  /*2ac0*/  ISETP.NE.U32.AND P5, PT, RZ, c[0x0][0x258], PT ;  /* 0x00009600ff007a0c */ /* 0x000fe20003fa5070 */
[----:B------:R-:W-:Y:S02]  /*2ad0*/  @P1 FADD.FTZ R94, R73, R94 ;  /* 0x0000005e495e1221 */ /* 0x000fe40000010000 */
        /* <DEDUP_REMOVED lines=14> */
[----:B------:R-:W-:Y:S01]  /*2bc0*/  F2FP.PACK_AB R90, R96, R193 ;  /* 0x000000c1605a723e */ /* 0x000fe200000000ff */
[----:B------:R-:W-:Y:S01]  /*2bd0*/  HFMA2.MMA R96, -RZ, RZ, 0, 9.5367431640625e-07 ;  /* 0x00000010ff607435 */ /* 0x000fe200000001ff */
[----:B------:R-:W-:Y:S02]  /*2be0*/  FSEL R91, R195, RZ, P1 ;  /* 0x000000ffc35b7208 */ /* 0x000fe40000800000 */
[----:B------:R-:W-:-:S02]  /*2bf0*/  LOP3.LUT P1, RZ, R109, 0xff000000, RZ, 0xc0, !PT ;  /* 0xff0000006dff7812 */ /* 0x000fc4000782c0ff */
[----:B------:R-:W-:Y:S02]  /*2c00*/  SEL R79, R92, R79, P5 ;  /* 0x0000004f5c4f7207 */ /* 0x000fe40002800000 */
[----:B------:R-:W-:Y:S02]  /*2c10*/  SEL R81, R94, R81, P5 ;  /* 0x000000515e517207 */ /* 0x000fe40002800000 */
[----:B------:R-:W-:Y:S02]  /*2c20*/  @P5 MOV R94, 0x20 ;  /* 0x00000020005e5802 */ /* 0x000fe40000000f00 */
[----:B------:R-:W-:Y:S02]  /*2c30*/  FSEL R92, R196, RZ, P1 ;  /* 0x000000ffc45c7208 */ /* 0x000fe40000800000 */
[----:B------:R-:W-:Y:S02]  /*2c40*/  @P0 LOP3.LUT P6, RZ, R88, 0xff, RZ, 0xc0, !PT ;  /* 0x000000ff58ff0812 */ /* 0x000fe400078cc0ff */
[----:B------:R-:W-:-:S02]  /*2c50*/  SEL R78, R93, R78, P5 ;  /* 0x0000004e5d4e7207 */ /* 0x000fc40002800000 */
[----:B------:R-:W-:Y:S01]  /*2c60*/  F2FP.PACK_AB R91, R92, R91 ;  /* 0x0000005b5c5b723e */ /* 0x000fe200000000ff */
[----:B------:R-:W-:Y:S01]  /*2c70*/  @P5 IMAD.WIDE.U32 R92, R135, R94, c[0x0][0x258] ;  /* 0x00009600875c5625 */ /* 0x000fe200078e005e */
[----:B------:R-:W-:Y:S02]  /*2c80*/  SEL R80, R95, R80, P5 ;  /* 0x000000505f507207 */ /* 0x000fe40002800000 */
[----:B------:R-:W-:Y:S01]  /*2c90*/  F2FP.PACK_AB R88, R187, R98 ;  /* 0x00000062bb58723e */ /* 0x000fe200000000ff */
[----:B------:R-:W-:Y:S01]  /*2ca0*/  IMAD.WIDE.U32 R94, R135, R96, c[0x0][0x248] ;  /* 0x00009200875e7625 */ /* 0x000fe200078e0060 */
[----:B------:R-:W-:Y:S02]  /*2cb0*/  @P0 FSEL R96, R97, RZ, P6 ;  /* 0x000000ff61600208 */ /* 0x000fe40003000000 */
[C---:B------:R-:W-:Y:S02]  /*2cc0*/  @P0 LOP3.LUT P6, RZ, R106.reuse, 0xff0000, RZ, 0xc0, !PT ;  /* 0x00ff00006aff0812 */ /* 0x040fe400078cc0ff */
[----:B------:R-:W-:-:S02]  /*2cd0*/  @P0 LOP3.LUT P1, RZ, R106, 0xff00, RZ, 0xc0, !PT ;  /* 0x0000ff006aff0812 */ /* 0x000fc4000782c0ff */
[----:B------:R-:W-:Y:S02]  /*2ce0*/  @P0 FSEL R98, R186, RZ, P6 ;  /* 0x000000ffba620208 */ /* 0x000fe40003000000 */
[----:B------:R-:W-:Y:S02]  /*2cf0*/  @P0 LOP3.LUT P6, RZ, R106, 0xff000000, RZ, 0xc0, !PT ;  /* 0xff0000006aff0812 */ /* 0x000fe400078cc0ff */
[----:B------:R-:W-:Y:S02]  /*2d00*/  SEL R76, R89, R76, P5 ;  /* 0x0000004c594c7207 */ /* 0x000fe40002800000 */
[----:B------:R-:W-:Y:S02]  /*2d10*/  SEL R82, R99, R82, P5 ;  /* 0x0000005263527207 */ /* 0x000fe40002800000 */
[----:B------:R-:W-:Y:S01]  /*2d20*/  SEL R83, R152, R83, P5 ;  /* 0x0000005398537207 */ /* 0x000fe20002800000 */
[----:B------:R-:W-:Y:S01]  /*2d30*/  @P5 STG.E.128 [R92.64], R76 ;  /* 0x0000004c5c005986 */ /* 0x000fe2000c101d04 */
[----:B------:R-:W-:-:S02]  /*2d40*/  F2FP.PACK_AB R89, R191, R188 ;  /* 0x000000bcbf59723e */ /* 0x000fc400000000ff */
[----:B------:R-:W-:Y:S01]  /*2d50*/  @P0 FSEL R97, R185, RZ, P1 ;  /* 0x000000ffb9610208 */ /* 0x000fe20000800000 */
[----:B------:R0:W-:Y:S01]  /*2d60*/  @P5 STG.E.128 [R92.64+0x10], R80 ;  /* 0x000010505c005986 */ /* 0x0001e2000c101d04 */
[C---:B------:R-:W-:Y:S02]  /*2d70*/  @P0 LOP3.LUT P1, RZ, R107.reuse, 0xff, RZ, 0xc0, !PT ;  /* 0x000000ff6bff0812 */ /* 0x040fe4000782c0ff */
[----:B------:R-:W-:Y:S01]  /*2d80*/  @P0 FSEL R99, R190, RZ, P6 ;  /* 0x000000ffbe630208 */ /* 0x000fe20003000000 */
[----:B------:R1:W-:Y:S01]  /*2d90*/  STG.E.128 [R94.64], R88 ;  /* 0x000000585e007986 */ /* 0x0003e2000c101d04 */
[C---:B------:R-:W-:Y:S02]  /*2da0*/  @P0 LOP3.LUT P6, RZ, R107.reuse, 0xff0000, RZ, 0xc0, !PT ;  /* 0x00ff00006bff0812 */ /* 0x040fe400078cc0ff */
[----:B------:R-:W-:Y:S02]  /*2db0*/  @P0 LOP3.LUT P5, RZ, R107, 0xff00, RZ, 0xc0, !PT ;  /* 0x0000ff006bff0812 */ /* 0x000fe400078ac0ff */
[----:B------:R-:W-:-:S02]  /*2dc0*/  @P0 F2FP.PACK_AB R96, RZ, R96 ;  /* 0x00000060ff60023e */ /* 0x000fc400000000ff */
[----:B------:R-:W-:Y:S02]  /*2dd0*/  @P0 F2FP.PACK_AB R98, RZ, R98 ;  /* 0x00000062ff62023e */ /* 0x000fe400000000ff */
[----:B------:R-:W-:Y:S02]  /*2de0*/  @P0 F2FP.PACK_AB R97, RZ, R97 ;  /* 0x00000061ff61023e */ /* 0x000fe400000000ff */
[----:B------:R-:W-:Y:S02]  /*2df0*/  @P0 F2FP.PACK_AB R99, RZ, R99 ;  /* 0x00000063ff63023e */ /* 0x000fe400000000ff */
[----:B------:R-:W-:Y:S02]  /*2e00*/  @P0 PRMT R84, R96, 0x7610, R84 ;  /* 0x0000761060540816 */ /* 0x000fe40000000054 */
[----:B0-----:R-:W-:Y:S02]  /*2e10*/  @P0 FSEL R92, R192, RZ, P1 ;  /* 0x000000ffc05c0208 */ /* 0x001fe40000800000 */
[----:B------:R-:W-:-:S02]  /*2e20*/  @P0 LOP3.LUT P1, RZ, R107, 0xff000000, RZ, 0xc0, !PT ;  /* 0xff0000006bff0812 */ /* 0x000fc4000782c0ff */
[----:B-1----:R-:W-:Y:S02]  /*2e30*/  @P0 FSEL R89, R195, RZ, P6 ;  /* 0x000000ffc3590208 */ /* 0x002fe40003000000 */
[----:B------:R-:W-:Y:S02]  /*2e40*/  @P0 FSEL R88, R194, RZ, P5 ;  /* 0x000000ffc2580208 */ /* 0x000fe40002800000 */
[----:B------:R-:W-:Y:S02]  /*2e50*/  @P0 FSEL R91, R196, RZ, P1 ;  /* 0x000000ffc45b0208 */ /* 0x000fe40000800000 */
[----:B------:R-:W-:Y:S02]  /*2e60*/  @P0 F2FP.PACK_AB R92, RZ, R92 ;  /* 0x0000005cff5c023e */ /* 0x000fe400000000ff */
[----:B------:R-:W-:Y:S02]  /*2e70*/  @P0 F2FP.PACK_AB R89, RZ, R89 ;  /* 0x00000059ff59023e */ /* 0x000fe400000000ff */
[----:B------:R-:W-:-:S02]  /*2e80*/  @P0 F2FP.PACK_AB R90, RZ, R88 ;  /* 0x00000058ff5a023e */ /* 0x000fc400000000ff */
[----:B------:R-:W-:Y:S02]  /*2e90*/  @P0 F2FP.PACK_AB R91, RZ, R91 ;  /* 0x0000005bff5b023e */ /* 0x000fe400000000ff */
[----:B------:R-:W-:Y:S02]  /*2ea0*/  @P0 LEA R88, P1, R135, c[0x0][0x250], 0x4 ;  /* 0x0000940087580a11 */ /* 0x000fe400078220ff */
        /* <DEDUP_REMOVED lines=9> */
.L_x_1429:
[----:B------:R-:W-:Y:S05]  /*2f40*/  BSYNC B1 ;  /* 0x0000000000017941 */ /* 0x000fea0003800000 */
.L_x_1428:
[----:B0-----:R-:W-:-:S05]  /*2f50*/  MOV R89, c[0x0][0x160] ;  /* 0x0000580000597a02 */ /* 0x001fca0000000f00 */
[----:B------:R-:W-:-:S05]  /*2f60*/  IMAD R134, R89, 0x4, R134 ;  /* 0x0000000459867824 */ /* 0x000fca00078e0286 */
[----:B------:R-:W-:-:S13]  /*2f70*/  ISETP.GE.AND P0, PT, R134, c[0x0][0x164], PT ;  /* 0x0000590086007a0c */ /* 0x000fda0003f06270 */
[----:B-----5:R-:W-:Y:S01]  /*2f80*/  @P0 CALL.REL.NOINC `(.L_x_1415) ;  /* 0x0000001000000944 */ /* 0x020fe20003c00000 */
[----:B------:R-:W-:Y:S05]  /*2f90*/  BRA `(.L_x_1430) ;  /* 0xffffd55000007947 */ /* 0x000fea000383ffff */
.L_x_1415:
[----:B-1----:R-:W-:Y:S05]  /*2fa0*/  BSYNC B0 ;  /* 0x0000000000007941 */ /* 0x002fea0003800000 */
.L_x_1414:
        /* <DEDUP_REMOVED lines=94> */
[----:B------:R-:W-:Y:S02]  /*3590*/  @P5 MOV R4, R26 ;  /* 0x0000001a00045202 */ /* 0x000fe40000000f00 */
[----:B------:R-:W-:Y:S01]  /*35a0*/  @P5 IADD3.X R49, RZ, R49, RZ, P6, !PT ;  /* 0x00000031ff315210 */ /* 0x000fe200037fe4ff */
[----:B------:R-:W4:Y:S01]  /*35b0*/  LDS R8, [R0.X4+0x400] ;  /* 0x0004000000087984 */ /* 0x000f220000004800 */
[----:B------:R-:W-:-:S02]  /*35c0*/  @P5 IADD3 R26, P6, R26, 0x200, RZ ;  /* 0x000002001a1a5810 */ /* 0x000fc40007fde0ff */
[-C--:B------:R-:W-:Y:S01]  /*35d0*/  @P5 MOV R5, R47.reuse ;  /* 0x0000002f00055202 */ /* 0x080fe20000000f00 */
[----:B------:R-:W4:Y:S01]  /*35e0*/  LDS R31, [R0.X4+0x1000] ;  /* 0x00100000001f7984 */ /* 0x000f220000004800 */
[----:B------:R-:W-:Y:S02]  /*35f0*/  @P5 IADD3.X R47, RZ, R47, RZ, P6, !PT ;  /* 0x0000002fff2f5210 */ /* 0x000fe400037fe4ff */
[----:B------:R-:W-:Y:S01]  /*3600*/  @P4 MOV R7, R49 ;  /* 0x0000003100074202 */ /* 0x000fe20000000f00 */
        /* <DEDUP_REMOVED lines=10> */
[----:B---3--:R-:W-:Y:S02]  /*36b0*/  FADD.FTZ R29, R6, R29 ;  /* 0x0000001d061d7221 */ /* 0x008fe40000010000 */
[----:B------:R-:W-:Y:S01]  /*36c0*/  @P4 IMAD.MOV.U32 R6, RZ, RZ, R28 ;  /* 0x000000ffff064224 */ /* 0x000fe200078e001c */
        /* <DEDUP_REMOVED lines=15> */
[----:B------:R-:W-:Y:S01]  /*37c0*/  FADD.FTZ R14, R9, R14 ;  /* 0x0000000e090e7221 */ /* 0x000fe20000010000 */
[----:B------:R-:W-:Y:S01]  /*37d0*/  @P4 MOV R9, R47 ;  /* 0x0000002f00094202 */ /* 0x000fe20000000f00 */
[----:B------:R-:W-:Y:S01]  /*37e0*/  @P4 IMAD.X R47, RZ, RZ, R47, P6 ;  /* 0x000000ffff2f4224 */ /* 0x000fe200030e062f */
[----:B------:R-:W4:Y:S01]  /*37f0*/  LDS R43, [R0.X4+0x2a00] ;  /* 0x002a0000002b7984 */ /* 0x000f220000004800 */
[----:B------:R-:W-:Y:S01]  /*3800*/  FADD.FTZ R33, R10, R33 ;  /* 0x000000210a217221 */ /* 0x000fe20000010000 */
[----:B------:R-:W-:Y:S02]  /*3810*/  @P3 MOV R10, R28 ;  /* 0x0000001c000a3202 */ /* 0x000fe40000000f00 */
[----:B------:R-:W4:Y:S01]  /*3820*/  LDS R45, [R0.X4+0x2c00] ;  /* 0x002c0000002d7984 */ /* 0x000f220000004800 */
[----:B0-----:R-:W-:Y:S01]  /*3830*/  FADD.FTZ R13, RZ, R13 ;  /* 0x0000000dff0d7221 */ /* 0x001fe20000010000 */
[----:B------:R-:W-:-:S02]  /*3840*/  @P3 IADD3 R28, P6, R28, 0x200, RZ ;  /* 0x000002001c1c3810 */ /* 0x000fc40007fde0ff */
[----:B------:R-:W0:Y:S01]  /*3850*/  LDS R35, [R0.X4+0x2200] ;  /* 0x0022000000237984 */ /* 0x000e220000004800 */
[----:B-1----:R-:W-:Y:S01]  /*3860*/  FADD.FTZ R14, R14, R11 ;  /* 0x0000000b0e0e7221 */ /* 0x002fe20000010000 */
[----:B------:R-:W-:Y:S01]  /*3870*/  @P3 MOV R11, R49 ;  /* 0x00000031000b3202 */ /* 0x000fe20000000f00 */
[----:B------:R-:W-:Y:S01]  /*3880*/  @P3 IMAD.X R49, RZ, RZ, R49, P6 ;  /* 0x000000ffff313224 */ /* 0x000fe200030e0631 */
[----:B------:R-:W1:Y:S01]  /*3890*/  LDS R27, [R0.X4+0x2e00] ;  /* 0x002e0000001b7984 */ /* 0x000e620000004800 */
[----:B--2---:R-:W-:Y:S01]  /*38a0*/  FADD.FTZ R16, R13, R12 ;  /* 0x0000000c0d107221 */ /* 0x004fe20000010000 */
[----:B------:R-:W-:Y:S01]  /*38b0*/  @P3 MOV R12, R26 ;  /* 0x0000001a000c3202 */ /* 0x000fe20000000f00 */
[----:B---3--:R-:W-:Y:S01]  /*38c0*/  FADD.FTZ R37, R18, R37 ;  /* 0x0000002512257221 */ /* 0x008fe20000010000 */
[----:B------:R-:W-:Y:S02]  /*38d0*/  @P3 IADD3 R26, P6, R26, 0x200, RZ ;  /* 0x000002001a1a3810 */ /* 0x000fe40007fde0ff */
[-C--:B------:R-:W-:Y:S01]  /*38e0*/  @P3 MOV R13, R47.reuse ;  /* 0x0000002f000d3202 */ /* 0x080fe20000000f00 */
[----:B----4-:R-:W-:Y:S01]  /*38f0*/  FADD.FTZ R20, R29, R20 ;  /* 0x000000141d147221 */ /* 0x010fe20000010000 */
[----:B------:R2:W-:Y:S01]  /*3900*/  @P5 STG.E [R2.64], R37 ;  /* 0x0000002502005986 */ /* 0x0005e2000c101904 */
[----:B------:R-:W-:Y:S01]  /*3910*/  @P3 IADD3.X R47, RZ, R47, RZ, P6, !PT ;  /* 0x0000002fff2f3210 */ /* 0x000fe200037fe4ff */
[----:B------:R-:W-:-:S02]  /*3920*/  FADD.FTZ R22, R31, R22 ;  /* 0x000000161f167221 */ /* 0x000fc40000010000 */
[----:B------:R3:W-:Y:S01]  /*3930*/  @P5 STG.E [R4.64], R15 ;  /* 0x0000000f04005986 */ /* 0x0007e2000c101904 */
[----:B------:R-:W-:Y:S02]  /*3940*/  FADD.FTZ R39, R20, R39 ;  /* 0x0000002714277221 */ /* 0x000fe40000010000 */
[----:B------:R-:W-:Y:S01]  /*3950*/  FADD.FTZ R41, R22, R41 ;  /* 0x0000002916297221 */ /* 0x000fe20000010000 */
[----:B--2---:R-:W-:Y:S02]  /*3960*/  @P2 MOV R2, R28 ;  /* 0x0000001c00022202 */ /* 0x004fe40000000f00 */
[----:B------:R2:W-:Y:S01]  /*3970*/  @P4 STG.E [R6.64], R39 ;  /* 0x0000002706004986 */ /* 0x0005e2000c101904 */
[----:B------:R-:W-:Y:S01]  /*3980*/  @P2 IADD3 R28, P5, R28, 0x200, RZ ;  /* 0x000002001c1c2810 */ /* 0x000fe20007fbe0ff */
[----:B------:R-:W-:Y:S01]  /*3990*/  FADD.FTZ R24, R33, R24 ;  /* 0x0000001821187221 */ /* 0x000fe20000010000 */
[----:B---3--:R-:W-:Y:S01]  /*39a0*/  @P2 MOV R4, R26 ;  /* 0x0000001a00042202 */ /* 0x008fe20000000f00 */
        /* <DEDUP_REMOVED lines=8> */
[----:B------:R-:W-:Y:S01]  /*3a30*/  FADD.FTZ R45, R24, R45 ;  /* 0x0000002d182d7221 */ /* 0x000fe20000010000 */
[----:B--2---:R-:W-:Y:S01]  /*3a40*/  @P1 MOV R6, R28 ;  /* 0x0000001c00061202 */ /* 0x004fe20000000f00 */
[----:B------:R-:W-:Y:S01]  /*3a50*/  @P3 STG.E [R12.64], R19 ;  /* 0x000000130c003986 */ /* 0x000fe2000c101904 */
[----:B------:R-:W-:Y:S01]  /*3a60*/  @P1 MOV R7, R49 ;  /* 0x0000003100071202 */ /* 0x000fe20000000f00 */
[----:B0-----:R-:W-:Y:S01]  /*3a70*/  FADD.FTZ R16, R16, R35 ;  /* 0x0000002310107221 */ /* 0x001fe20000010000 */
[----:B------:R-:W-:Y:S01]  /*3a80*/  @P1 IADD3 R28, P3, R28, 0x200, RZ ;  /* 0x000002001c1c1810 */ /* 0x000fe20007f7e0ff */
[----:B---3--:R-:W-:Y:S01]  /*3a90*/  @P1 IMAD.MOV.U32 R8, RZ, RZ, R26 ;  /* 0x000000ffff081224 */ /* 0x008fe200078e001a */
[----:B------:R-:W-:Y:S01]  /*3aa0*/  @P1 MOV R9, R47 ;  /* 0x0000002f00091202 */ /* 0x000fe20000000f00 */
[----:B------:R0:W-:Y:S01]  /*3ab0*/  @P2 STG.E [R2.64], R43 ;  /* 0x0000002b02002986 */ /* 0x0001e2000c101904 */
[----:B------:R-:W-:Y:S01]  /*3ac0*/  @P1 IADD3 R26, P4, R26, 0x200, RZ ;  /* 0x000002001a1a1810 */ /* 0x000fe20007f9e0ff */
[----:B-1----:R-:W-:Y:S01]  /*3ad0*/  FADD.FTZ R27, R16, R27 ;  /* 0x0000001b101b7221 */ /* 0x002fe20000010000 */
[----:B------:R-:W-:Y:S01]  /*3ae0*/  @P1 IADD3.X R49, RZ, R49, RZ, P3, !PT ;  /* 0x00000031ff311210 */ /* 0x000fe20001ffe4ff */
[----:B------:R1:W-:Y:S01]  /*3af0*/  @P2 STG.E [R4.64], R21 ;  /* 0x0000001504002986 */ /* 0x0003e2000c101904 */
[----:B------:R-:W-:-:S03]  /*3b00*/  @P1 IADD3.X R47, RZ, R47, RZ, P4, !PT ;  /* 0x0000002fff2f1210 */ /* 0x000fc600027fe4ff */
[----:B------:R2:W-:Y:S04]  /*3b10*/  @P1 STG.E [R6.64], R45 ;  /* 0x0000002d06001986 */ /* 0x0005e8000c101904 */
[----:B------:R2:W-:Y:S01]  /*3b20*/  @P1 STG.E [R8.64], R23 ;  /* 0x0000001708001986 */ /* 0x0005e2000c101904 */
[----:B0-----:R-:W-:Y:S01]  /*3b30*/  MOV R2, R28 ;  /* 0x0000001c00027202 */ /* 0x001fe20000000f00 */
[----:B------:R-:W-:Y:S01]  /*3b40*/  IMAD.MOV.U32 R3, RZ, RZ, R49 ;  /* 0x000000ffff037224 */ /* 0x000fe200078e0031 */
[----:B-1----:R-:W-:Y:S02]  /*3b50*/  MOV R4, R26 ;  /* 0x0000001a00047202 */ /* 0x002fe40000000f00 */
[----:B------:R-:W-:Y:S01]  /*3b60*/  MOV R5, R47 ;  /* 0x0000002f00057202 */ /* 0x000fe20000000f00 */
[----:B------:R-:W-:Y:S06]  /*3b70*/  @!P0 EXIT ;  /* 0x000000000000894d */ /* 0x000fec0003800000 */
[----:B------:R-:W-:Y:S04]  /*3b80*/  STG.E [R2.64], R27 ;  /* 0x0000001b02007986 */ /* 0x000fe8000c101904 */
[----:B------:R-:W-:Y:S01]  /*3b90*/  STG.E [R4.64], R25 ;  /* 0x0000001904007986 */ /* 0x000fe2000c101904 */
[----:B------:R-:W-:Y:S05]  /*3ba0*/  EXIT ;  /* 0x000000000000794d */ /* 0x000fea0003800000 */
.L_x_1422:
[----:B------:R-:W-:Y:S01]  /*3bb0*/  HFMA2.MMA R96, -RZ, RZ, 0, 5.9604644775390625e-08 ;  /* 0x00000001ff607435 */ /* 0x000fe200000001ff */
[----:B------:R-:W-:Y:S01]  /*3bc0*/  MOV R91, R187 ;  /* 0x000000bb005b7202 */ /* 0x000fe20000000f00 */
[----:B------:R-:W-:Y:S01]  /*3bd0*/  IMAD.MOV.U32 R93, RZ, RZ, 0x1f ;  /* 0x0000001fff5d7424 */ /* 0x000fe200078e00ff */
[----:B------:R-:W-:-:S02]  /*3be0*/  MOV R98, 0xffffffff ;  /* 0xffffffff00627802 */ /* 0x000fc40000000f00 */
[----:B------:R-:W-:Y:S02]  /*3bf0*/  MOV R88, 0x3c10 ;  /* 0x00003c1000587802 */ /* 0x000fe40000000f00 */
[----:B-----5:R-:W-:Y:S05]  /*3c00*/  CALL.REL.NOINC `($__internal_80_$__cuda_sm70_shflsync_bfly_p) ;  /* 0x0000046000007944 */ /* 0x020fea0003c00000 */
[----:B-1----:R-:W-:Y:S01]  /*3c10*/  MOV R90, R91 ;  /* 0x0000005b005a7202 */ /* 0x002fe20000000f00 */
[----:B0-----:R-:W-:Y:S05]  /*3c20*/  BRA `(.L_x_1431) ;  /* 0xffffdac000007947 */ /* 0x001fea000383ffff */
.L_x_1423:
[----:B------:R-:W-:Y:S01]  /*3c30*/  HFMA2.MMA R96, -RZ, RZ, 0, 5.9604644775390625e-08 ;  /* 0x00000001ff607435 */ /* 0x000fe200000001ff */
[----:B------:R-:W-:Y:S01]  /*3c40*/  MOV R91, R186 ;  /* 0x000000ba005b7202 */ /* 0x000fe20000000f00 */
[----:B------:R-:W-:Y:S01]  /*3c50*/  IMAD.MOV.U32 R93, RZ, RZ, 0x1f ;  /* 0x0000001fff5d7424 */ /* 0x000fe200078e00ff */
[----:B------:R-:W-:Y:S02]  /*3c60*/  MOV R98, 0xffffffff ;  /* 0xffffffff00627802 */ /* 0x000fe40000000f00 */
[----:B------:R-:W-:Y:S02]  /*3c70*/  MOV R88, 0x3c90 ;  /* 0x00003c9000587802 */ /* 0x000fe40000000f00 */
[----:B01---5:R-:W-:Y:S05]  /*3c80*/  CALL.REL.NOINC `($__internal_80_$__cuda_sm70_shflsync_bfly_p) ;  /* 0x000003e000007944 */ /* 0x023fea0003c00000 */
[----:B------:R-:W-:Y:S01]  /*3c90*/  FADD.FTZ R187, R90, R187 ;  /* 0x000000bb5abb7221 */ /* 0x000fe20000010000 */
[----:B0-----:R-:W-:Y:S01]  /*3ca0*/  HFMA2.MMA R96, -RZ, RZ, 0, 1.1920928955078125e-07 ;  /* 0x00000002ff607435 */ /* 0x001fe200000001ff */
[----:B-1----:R-:W-:Y:S01]  /*3cb0*/  FADD.FTZ R186, R186, R91 ;  /* 0x0000005bbaba7221 */ /* 0x002fe20000010000 */
[----:B------:R-:W-:Y:S01]  /*3cc0*/  MOV R93, 0x1f ;  /* 0x0000001f005d7802 */ /* 0x000fe20000000f00 */
[----:B------:R-:W-:Y:S01]  /*3cd0*/  IMAD.MOV.U32 R91, RZ, RZ, R187 ;  /* 0x000000ffff5b7224 */ /* 0x000fe200078e00bb */
[----:B------:R-:W-:-:S02]  /*3ce0*/  MOV R98, 0xffffffff ;  /* 0xffffffff00627802 */ /* 0x000fc40000000f00 */
[----:B------:R-:W-:Y:S02]  /*3cf0*/  MOV R88, 0x3d10 ;  /* 0x00003d1000587802 */ /* 0x000fe40000000f00 */
[----:B------:R-:W-:Y:S05]  /*3d00*/  CALL.REL.NOINC `($__internal_80_$__cuda_sm70_shflsync_bfly_p) ;  /* 0x0000036000007944 */ /* 0x000fea0003c00000 */
[----:B0-----:R-:W-:Y:S01]  /*3d10*/  HFMA2.MMA R96, -RZ, RZ, 0, 1.1920928955078125e-07 ;  /* 0x00000002ff607435 */ /* 0x001fe200000001ff */
[----:B-1----:R-:W-:Y:S01]  /*3d20*/  MOV R90, R91 ;  /* 0x0000005b005a7202 */ /* 0x002fe20000000f00 */
[----:B------:R-:W-:Y:S01]  /*3d30*/  IMAD.MOV.U32 R98, RZ, RZ, -0x1 ;  /* 0xffffffffff627424 */ /* 0x000fe200078e00ff */
[----:B------:R-:W-:Y:S02]  /*3d40*/  MOV R91, R186 ;  /* 0x000000ba005b7202 */ /* 0x000fe40000000f00 */
[----:B------:R-:W-:Y:S02]  /*3d50*/  MOV R93, 0x1f ;  /* 0x0000001f005d7802 */ /* 0x000fe40000000f00 */
[----:B------:R-:W-:Y:S02]  /*3d60*/  MOV R88, 0x3d80 ;  /* 0x00003d8000587802 */ /* 0x000fe40000000f00 */
[----:B------:R-:W-:Y:S05]  /*3d70*/  CALL.REL.NOINC `($__internal_80_$__cuda_sm70_shflsync_bfly_p) ;  /* 0x000002f000007944 */ /* 0x000fea0003c00000 */
[----:B------:R-:W-:Y:S01]  /*3d80*/  FADD.FTZ R187, R90, R187 ;  /* 0x000000bb5abb7221 */ /* 0x000fe20000010000 */
[----:B0-----:R-:W-:Y:S01]  /*3d90*/  HFMA2.MMA R96, -RZ, RZ, 0, 2.384185791015625e-07 ;  /* 0x00000004ff607435 */ /* 0x001fe200000001ff */
[----:B-1----:R-:W-:Y:S01]  /*3da0*/  FADD.FTZ R186, R186, R91 ;  /* 0x0000005bbaba7221 */ /* 0x002fe20000010000 */
[----:B------:R-:W-:-:S02]  /*3db0*/  MOV R93, 0x1f ;  /* 0x0000001f005d7802 */ /* 0x000fc40000000f00 */
[----:B------:R-:W-:Y:S02]  /*3dc0*/  MOV R98, 0xffffffff ;  /* 0xffffffff00627802 */ /* 0x000fe40000000f00 */
[----:B------:R-:W-:Y:S02]  /*3dd0*/  MOV R91, R187 ;  /* 0x000000bb005b7202 */ /* 0x000fe40000000f00 */
[----:B------:R-:W-:Y:S02]  /*3de0*/  MOV R88, 0x3e00 ;  /* 0x00003e0000587802 */ /* 0x000fe40000000f00 */
[----:B------:R-:W-:Y:S05]  /*3df0*/  CALL.REL.NOINC `($__internal_80_$__cuda_sm70_shflsync_bfly_p) ;  /* 0x0000027000007944 */ /* 0x000fea0003c00000 */
[----:B0-----:R-:W-:Y:S01]  /*3e00*/  HFMA2.MMA R96, -RZ, RZ, 0, 2.384185791015625e-07 ;  /* 0x00000004ff607435 */ /* 0x001fe200000001ff */
[----:B-1----:R-:W-:Y:S01]  /*3e10*/  IMAD.MOV.U32 R90, RZ, RZ, R91 ;  /* 0x000000ffff5a7224 */ /* 0x002fe200078e005b */
[----:B------:R-:W-:Y:S02]  /*3e20*/  MOV R91, R186 ;  /* 0x000000ba005b7202 */ /* 0x000fe40000000f00 */
[----:B------:R-:W-:Y:S02]  /*3e30*/  MOV R93, 0x1f ;  /* 0x0000001f005d7802 */ /* 0x000fe40000000f00 */
[----:B------:R-:W-:-:S02]  /*3e40*/  MOV R98, 0xffffffff ;  /* 0xffffffff00627802 */ /* 0x000fc40000000f00 */
[----:B------:R-:W-:Y:S02]  /*3e50*/  MOV R88, 0x3e70 ;  /* 0x00003e7000587802 */ /* 0x000fe40000000f00 */
[----:B------:R-:W-:Y:S05]  /*3e60*/  CALL.REL.NOINC `($__internal_80_$__cuda_sm70_shflsync_bfly_p) ;  /* 0x0000020000007944 */ /* 0x000fea0003c00000 */
[----:B------:R-:W-:Y:S01]  /*3e70*/  FADD.FTZ R187, R90, R187 ;  /* 0x000000bb5abb7221 */ /* 0x000fe20000010000 */
[----:B0-----:R-:W-:Y:S01]  /*3e80*/  HFMA2.MMA R93, -RZ, RZ, 0, 1.847743988037109375e-06 ;  /* 0x0000001fff5d7435 */ /* 0x001fe200000001ff */
[----:B-1----:R-:W-:Y:S01]  /*3e90*/  FADD.FTZ R94, R186, R91 ;  /* 0x0000005bba5e7221 */ /* 0x002fe20000010000 */
[----:B------:R-:W-:Y:S01]  /*3ea0*/  MOV R98, 0xffffffff ;  /* 0xffffffff00627802 */ /* 0x000fe20000000f00 */
[----:B------:R-:W-:Y:S01]  /*3eb0*/  IMAD.MOV.U32 R96, RZ, RZ, 0x8 ;  /* 0x00000008ff607424 */ /* 0x000fe200078e00ff */
[----:B------:R-:W-:Y:S02]  /*3ec0*/  MOV R91, R187 ;  /* 0x000000bb005b7202 */ /* 0x000fe40000000f00 */
[----:B------:R-:W-:Y:S02]  /*3ed0*/  MOV R88, 0x3ef0 ;  /* 0x00003ef000587802 */ /* 0x000fe40000000f00 */
[----:B------:R-:W-:Y:S05]  /*3ee0*/  CALL.REL.NOINC `($__internal_80_$__cuda_sm70_shflsync_bfly_p) ;  /* 0x0000018000007944 */ /* 0x000fea0003c00000 */
[----:B0-----:R-:W-:Y:S01]  /*3ef0*/  HFMA2.MMA R96, -RZ, RZ, 0, 4.76837158203125e-07 ;  /* 0x00000008ff607435 */ /* 0x001fe200000001ff */
[----:B-1----:R-:W-:Y:S01]  /*3f00*/  MOV R90, R91 ;  /* 0x0000005b005a7202 */ /* 0x002fe20000000f00 */
[----:B------:R-:W-:Y:S01]  /*3f10*/  IMAD.MOV.U32 R91, RZ, RZ, R94 ;  /* 0x000000ffff5b7224 */ /* 0x000fe200078e005e */
[----:B------:R-:W-:-:S02]  /*3f20*/  MOV R93, 0x1f ;  /* 0x0000001f005d7802 */ /* 0x000fc40000000f00 */
[----:B------:R-:W-:Y:S02]  /*3f30*/  MOV R98, 0xffffffff ;  /* 0xffffffff00627802 */ /* 0x000fe40000000f00 */
[----:B------:R-:W-:Y:S02]  /*3f40*/  MOV R88, 0x3f60 ;  /* 0x00003f6000587802 */ /* 0x000fe40000000f00 */
[----:B------:R-:W-:Y:S05]  /*3f50*/  CALL.REL.NOINC `($__internal_80_$__cuda_sm70_shflsync_bfly_p) ;  /* 0x0000011000007944 */ /* 0x000fea0003c00000 */
[----:B------:R-:W-:Y:S01]  /*3f60*/  FADD.FTZ R92, R90, R187 ;  /* 0x000000bb5a5c7221 */ /* 0x000fe20000010000 */
[----:B0-----:R-:W-:Y:S01]  /*3f70*/  HFMA2.MMA R96, -RZ, RZ, 0, 9.5367431640625e-07 ;  /* 0x00000010ff607435 */ /* 0x001fe200000001ff */
[----:B-1----:R-:W-:Y:S01]  /*3f80*/  FADD.FTZ R94, R94, R91 ;  /* 0x0000005b5e5e7221 */ /* 0x002fe20000010000 */
[----:B------:R-:W-:Y:S01]  /*3f90*/  MOV R98, 0xffffffff ;  /* 0xffffffff00627802 */ /* 0x000fe20000000f00 */
[----:B------:R-:W-:Y:S01]  /*3fa0*/  IMAD.MOV.U32 R93, RZ, RZ, 0x1f ;  /* 0x0000001fff5d7424 */ /* 0x000fe200078e00ff */
[----:B------:R-:W-:Y:S02]  /*3fb0*/  MOV R91, R92 ;  /* 0x0000005c005b7202 */ /* 0x000fe40000000f00 */
[----:B------:R-:W-:Y:S02]  /*3fc0*/  MOV R88, 0x3fe0 ;  /* 0x00003fe000587802 */ /* 0x000fe40000000f00 */
[----:B------:R-:W-:Y:S05]  /*3fd0*/  CALL.REL.NOINC `($__internal_80_$__cuda_sm70_shflsync_bfly_p) ;  /* 0x0000009000007944 */ /* 0x000fea0003c00000 */
[----:B0-----:R-:W-:Y:S01]  /*3fe0*/  HFMA2.MMA R93, -RZ, RZ, 0, 1.847743988037109375e-06 ;  /* 0x0000001fff5d7435 */ /* 0x001fe200000001ff */
[----:B-1----:R-:W-:Y:S01]  /*3ff0*/  MOV R95, R91 ;  /* 0x0000005b005f7202 */ /* 0x002fe20000000f00 */
[----:B------:R-:W-:Y:S01]  /*4000*/  IMAD.MOV.U32 R96, RZ, RZ, 0x10 ;  /* 0x00000010ff607424 */ /* 0x000fe200078e00ff */
[----:B------:R-:W-:-:S02]  /*4010*/  MOV R91, R94 ;  /* 0x0000005e005b7202 */ /* 0x000fc40000000f00 */
[----:B------:R-:W-:Y:S02]  /*4020*/  MOV R98, 0xffffffff ;  /* 0xffffffff00627802 */ /* 0x000fe40000000f00 */
[----:B------:R-:W-:Y:S02]  /*4030*/  MOV R88, 0x4050 ;  /* 0x0000405000587802 */ /* 0x000fe40000000f00 */
[----:B------:R-:W-:Y:S05]  /*4040*/  CALL.REL.NOINC `($__internal_80_$__cuda_sm70_shflsync_bfly_p) ;  /* 0x0000002000007944 */ /* 0x000fea0003c00000 */
[----:B-1----:R-:W-:Y:S01]  /*4050*/  MOV R89, R91 ;  /* 0x0000005b00597202 */ /* 0x002fe20000000f00 */
[----:B0-----:R-:W-:Y:S05]  /*4060*/  BRA `(.L_x_1432) ;  /* 0xffffd7a000007947 */ /* 0x001fea000383ffff */
        .weak           $__internal_80_$__cuda_sm70_shflsync_bfly_p
        .type           $__internal_80_$__cuda_sm70_shflsync_bfly_p,@function
        .size           $__internal_80_$__cuda_sm70_shflsync_bfly_p,(.L_x_2317 - $__internal_80_$__cuda_sm70_shflsync_bfly_p)
$__internal_80_$__cuda_sm70_shflsync_bfly_p:
[----:B------:R-:W-:Y:S01]  /*4070*/  HFMA2.MMA R89, -RZ, RZ, 0, 0 ;  /* 0x00000000ff597435 */ /* 0x000fe200000001ff */
[----:B------:R-:W-:Y:S04]  /*4080*/  WARPSYNC R98 ;  /* 0x0000006200007348 */ /* 0x000fe80003800000 */
[----:B------:R0:W1:Y:S01]  /*4090*/  SHFL.BFLY PT, R91, R91, R96, R93 ;  /* 0x0c0000605b5b7389 */ /* 0x00006200000e005d */
[----:B------:R-:W-:Y:S05]  /*40a0*/  RET.REL.NODEC R88 `(_ZN10layer_norm31ln_parallel_residual_bwd_kernelINS_13Kernel_traitsI6__halfS2_fS2_fjLj768ELj1ELj4ELj1ELj16ENS_18Kernel_traits_baseILj768ES2_S2_fS2_fjLj128EEEEELb1ELb1ELb0EEEvNS_9BwdParamsE) ;  /* 0xffffbf5058007950 */ /* 0x000fea0003c3ffff */
.L_x_1433:
        /* <DEDUP_REMOVED lines=13> */
.L_x_2317:


//--------------------- .text._ZN10layer_norm22ln_bwd_finalize_kernelINS_22Kernel_traits_finalizeILj768E6__halfS2_fS2_fjLb0ELj1024ELj4ENS_18Kernel_traits_baseILj768ES2_S2_fS2_fjLj1024EEEEELb0ELb1EEEvNS_9BwdParamsE --------------------------
	.section	.text._ZN10layer_norm22ln_bwd_finalize_kernelINS_22Kernel_traits_finalizeILj768E6__halfS2_fS2_fjLb0ELj1024ELj4ENS_18Kernel_traits_baseILj768ES2_S2_fS2_fjLj1024EEEEELb0ELb1EEEvNS_9BwdParamsE,"ax",@progbits
	.sectioninfo	@"SHI_REGISTERS=32"
	.align	128
        .global         _ZN10layer_norm22ln_bwd_finalize_kernelINS_22Kernel_traits_finalizeILj768E6__halfS2_fS2_fjLb0ELj1024ELj4ENS_18Kernel_traits_baseILj768ES2_S2_fS2_fjLj1024EEEEELb0ELb1EEEvNS_9BwdParamsE
        .type           _ZN10layer_norm22ln_bwd_finalize_kernelINS_22Kernel_traits_finalizeILj768E6__halfS2_fS2_fjLb0ELj1024ELj4ENS_18Kernel_traits_baseILj768ES2_S2_fS2_fjLj1024EEEEELb0ELb1EEEvNS_9BwdParamsE,@function
        .size           _ZN10layer_norm22ln_bwd_finalize_kernelINS_22Kernel_traits_finalizeILj768E6__halfS2_fS2_fjLb0ELj1024ELj4ENS_18Kernel_traits_baseILj768ES2_S2_fS2_fjLj1024EEEEELb0ELb1EEEvNS_9BwdParamsE,(.L_x_2318 - _ZN10layer_norm22ln_bwd_finalize_kernelINS_22Kernel_traits_finalizeILj768E6__halfS2_fS2_fjLb0ELj1024ELj4ENS_18Kernel_traits_baseILj768ES2_S2_fS2_fjLj1024EEEEELb0ELb1EEEvNS_9BwdParamsE)
        .other          _ZN10layer_norm22ln_bwd_finalize_kernelINS_22Kernel_traits_finalizeILj768E6__halfS2_fS2_fjLb0ELj1024ELj4ENS_18Kernel_traits_baseILj768ES2_S2_fS2_fjLj1024EEEEELb0ELb1EEEvNS_9BwdParamsE,@"STO_CUDA_ENTRY STV_DEFAULT"
_ZN10layer_norm22ln_bwd_finalize_kernelINS_22Kernel_traits_finalizeILj768E6__halfS2_fS2_fjLb0ELj1024ELj4ENS_18Kernel_traits_baseILj768ES2_S2_fS2_fjLj1024EEEEELb0ELb1EEEvNS_9BwdParamsE:
.text._ZN10layer_norm22ln_bwd_finalize_kernelINS_22Kernel_traits_finalizeILj768E6__halfS2_fS2_fjLb0ELj1024ELj4ENS_18Kernel_traits_baseILj768ES2_S2_fS2_fjLj1024EEEEELb0ELb1EEEvNS_9BwdParamsE:
        /* <DEDUP_REMOVED lines=19> */
.L_x_1446:
        /* <DEDUP_REMOVED lines=27> */
.L_x_1438:
        /* <DEDUP_REMOVED lines=35> */
.L_x_1437:
[----:B------:R-:W-:Y:S05]  /*0510*/  BSYNC B1 ;  /* 0x0000000000017941 */ /* 0x000fea0003800000 */
.L_x_1436:
        /* <DEDUP_REMOVED lines=23> */
.L_x_1440:
[----:B------:R-:W-:Y:S05]  /*0690*/  BSYNC B1 ;  /* 0x0000000000017941 */ /* 0x000fea0003800000 */
.L_x_1439:
        /* <DEDUP_REMOVED lines=10> */
.L_x_1435:
[----:B------:R-:W-:Y:S05]  /*0740*/  BSYNC B0 ;  /* 0x0000000000007941 */ /* 0x000fea0003800000 */
.L_x_1434:
        /* <DEDUP_REMOVED lines=11> */
.L_x_1447:
        /* <DEDUP_REMOVED lines=18> */
.L_x_1448:
[----:B------:R-:W-:Y:S01]  /*0920*/  @!P1 SHF.R.U32.HI R2, RZ, 0x3, R0 ;  /* 0x00000003ff029819 */ /* 0x000fe20000011600 */
[----:B---3--:R-:W-:Y:S02]  /*0930*/  FADD.FTZ R5, R5, R10 ;  /* 0x0000000a05057221 */ /* 0x008fe40000010000 */
[----:B--2---:R-:W-:Y:S01]  /*0940*/  FADD.FTZ R7, R7, R4 ;  /* 0x0000000407077221 */ /* 0x004fe20000010000 */
[----:B------:R-:W-:-:S05]  /*0950*/  @!P1 LOP3.LUT R2, R2, 0x1ffffffc, RZ, 0xc0, !PT ;  /* 0x1ffffffc02029812 */ /* 0x000fca00078ec0ff */
[----:B------:R2:W-:Y:S04]  /*0960*/  @!P1 STS [R2+0x2000], R5 ;  /* 0x0020000502009388 */ /* 0x0005e80000000800 */
[----:B------:R2:W-:Y:S02]  /*0970*/  @!P1 STS [R2+0x2080], R7 ;  /* 0x0020800702009388 */ /* 0x0005e40000000800 */
.L_x_1441:
        /* <DEDUP_REMOVED lines=13> */
.L_x_1445:
[----:B------:R-:W-:Y:S05]  /*0a50*/  BSYNC B0 ;  /* 0x0000000000007941 */ /* 0x000fea0003800000 */
.L_x_1444:
[C---:B------:R-:W-:Y:S02]  /*0a60*/  ISETP.GT.U32.AND P1, PT, R18.reuse, -0x301, PT ;  /* 0xfffffcff1200780c */ /* 0x040fe40003f24070 */
[----:B------:R-:W-:Y:S02]  /*0a70*/  IADD3 R18, R18, 0x300, RZ ;  /* 0x0000030012127810 */ /* 0x000fe40007ffe0ff */
[----:B------:R-:W-:-:S09]  /*0a80*/  IADD3 R19, R19, 0x180, RZ ;  /* 0x0000018013137810 */ /* 0x000fd20007ffe0ff */
[----:B012---:R-:W-:Y:S05]  /*0a90*/  @P1 BRA `(.L_x_1446) ;  /* 0xfffff69000001947 */ /* 0x007fea000383ffff */
[----:B------:R-:W-:Y:S05]  /*0aa0*/  EXIT ;  /* 0x000000000000794d */ /* 0x000fea0003800000 */
.L_x_1442:
[----:B--2---:R-:W-:Y:S01]  /*0ab0*/  IMAD.MOV.U32 R10, RZ, RZ, R4 ;  /* 0x000000ffff0a7224 */ /* 0x004fe200078e0004 */
[----:B------:R-:W-:Y:S01]  /*0ac0*/  MOV R9, 0x1 ;  /* 0x0000000100097802 */ /* 0x000fe20000000f00 */
[----:B------:R-:W-:Y:S01]  /*0ad0*/  IMAD.MOV.U32 R6, RZ, RZ, 0x1f ;  /* 0x0000001fff067424 */ /* 0x000fe200078e00ff */
[----:B------:R-:W-:Y:S02]  /*0ae0*/  MOV R11, 0xffffffff ;  /* 0xffffffff000b7802 */ /* 0x000fe40000000f00 */
[----:B------:R-:W-:Y:S02]  /*0af0*/  MOV R2, 0xb10 ;  /* 0x00000b1000027802 */ /* 0x000fe40000000f00 */
[----:B01----:R-:W-:Y:S05]  /*0b00*/  CALL.REL.NOINC `($__internal_81_$__cuda_sm70_shflsync_bfly_p) ;  /* 0x000003c000007944 */ /* 0x003fea0003c00000 */
[----:B-1----:R-:W-:Y:S01]  /*0b10*/  IMAD.MOV.U32 R3, RZ, RZ, R6 ;  /* 0x000000ffff037224 */ /* 0x002fe200078e0006 */
[----:B0-----:R-:W-:Y:S05]  /*0b20*/  BRA `(.L_x_1447) ;  /* 0xfffffcd000007947 */ /* 0x001fea000383ffff */
.L_x_1443:
[----:B------:R-:W-:Y:S01]  /*0b30*/  HFMA2.MMA R6, -RZ, RZ, 0, 1.847743988037109375e-06 ;  /* 0x0000001fff067435 */ /* 0x000fe200000001ff */
[----:B------:R-:W-:Y:S01]  /*0b40*/  MOV R10, R13 ;  /* 0x0000000d000a7202 */ /* 0x000fe20000000f00 */
[----:B------:R-:W-:Y:S01]  /*0b50*/  IMAD.MOV.U32 R9, RZ, RZ, 0x2 ;  /* 0x00000002ff097424 */ /* 0x000fe200078e00ff */
[----:B------:R-:W-:Y:S01]  /*0b60*/  MOV R2, 0xb90 ;  /* 0x00000b9000027802 */ /* 0x000fe20000000f00 */
[----:B------:R-:W-:-:S02]  /*0b70*/  IMAD.MOV.U32 R11, RZ, RZ, -0x1 ;  /* 0xffffffffff0b7424 */ /* 0x000fc400078e00ff */
[----:B012---:R-:W-:Y:S05]  /*0b80*/  CALL.REL.NOINC `($__internal_81_$__cuda_sm70_shflsync_bfly_p) ;  /* 0x0000034000007944 */ /* 0x007fea0003c00000 */
[----:B01----:R-:W-:Y:S01]  /*0b90*/  FADD.FTZ R10, R13, R6 ;  /* 0x000000060d0a7221 */ /* 0x003fe20000010000 */
[----:B------:R-:W-:Y:S01]  /*0ba0*/  HFMA2.MMA R6, -RZ, RZ, 0, 1.847743988037109375e-06 ;  /* 0x0000001fff067435 */ /* 0x000fe200000001ff */
[----:B------:R-:W-:Y:S01]  /*0bb0*/  MOV R9, 0x4 ;  /* 0x0000000400097802 */ /* 0x000fe20000000f00 */
[----:B------:R-:W-:Y:S01]  /*0bc0*/  IMAD.MOV.U32 R11, RZ, RZ, -0x1 ;  /* 0xffffffffff0b7424 */ /* 0x000fe200078e00ff */
[----:B------:R-:W-:-:S03]  /*0bd0*/  MOV R2, 0xbf0 ;  /* 0x00000bf000027802 */ /* 0x000fc60000000f00 */
[----:B------:R-:W-:Y:S05]  /*0be0*/  CALL.REL.NOINC `($__internal_81_$__cuda_sm70_shflsync_bfly_p) ;  /* 0x000002e000007944 */ /* 0x000fea0003c00000 */
[----:B01----:R-:W-:Y:S01]  /*0bf0*/  FADD.FTZ R10, R10, R6 ;  /* 0x000000060a0a7221 */ /* 0x003fe20000010000 */
[----:B------:R-:W-:Y:S01]  /*0c00*/  HFMA2.MMA R6, -RZ, RZ, 0, 1.847743988037109375e-06 ;  /* 0x0000001fff067435 */ /* 0x000fe200000001ff */
[----:B------:R-:W-:Y:S01]  /*0c10*/  MOV R9, 0x8 ;  /* 0x0000000800097802 */ /* 0x000fe20000000f00 */
[----:B------:R-:W-:Y:S01]  /*0c20*/  IMAD.MOV.U32 R11, RZ, RZ, -0x1 ;  /* 0xffffffffff0b7424 */ /* 0x000fe200078e00ff */
[----:B------:R-:W-:-:S03]  /*0c30*/  MOV R2, 0xc50 ;  /* 0x00000c5000027802 */ /* 0x000fc60000000f00 */
[----:B------:R-:W-:Y:S05]  /*0c40*/  CALL.REL.NOINC `($__internal_81_$__cuda_sm70_shflsync_bfly_p) ;  /* 0x0000028000007944 */ /* 0x000fea0003c00000 */
[----:B-1----:R-:W-:Y:S01]  /*0c50*/  FADD.FTZ R4, R10, R6 ;  /* 0x000000060a047221 */ /* 0x002fe20000010000 */
[----:B------:R-:W-:Y:S01]  /*0c60*/  HFMA2.MMA R6, -RZ, RZ, 0, 1.847743988037109375e-06 ;  /* 0x0000001fff067435 */ /* 0x000fe200000001ff */
[----:B0-----:R-:W-:Y:S01]  /*0c70*/  MOV R9, 0x10 ;  /* 0x0000001000097802 */ /* 0x001fe20000000f00 */
[----:B------:R-:W-:Y:S01]  /*0c80*/  IMAD.MOV.U32 R11, RZ, RZ, -0x1 ;  /* 0xffffffffff0b7424 */ /* 0x000fe200078e00ff */
[----:B------:R-:W-:-:S02]  /*0c90*/  MOV R2, 0xcc0 ;  /* 0x00000cc000027802 */ /* 0x000fc40000000f00 */
[----:B------:R-:W-:Y:S02]  /*0ca0*/  MOV R10, R4 ;  /* 0x00000004000a7202 */ /* 0x000fe40000000f00 */
[----:B------:R-:W-:Y:S05]  /*0cb0*/  CALL.REL.NOINC `($__internal_81_$__cuda_sm70_shflsync_bfly_p) ;  /* 0x0000021000007944 */ /* 0x000fea0003c00000 */
[----:B0-----:R-:W-:Y:S01]  /*0cc0*/  HFMA2.MMA R9, -RZ, RZ, 0, 5.9604644775390625e-08 ;  /* 0x00000001ff097435 */ /* 0x001fe200000001ff */
[----:B-1----:R-:W-:Y:S01]  /*0cd0*/  MOV R7, R6 ;  /* 0x0000000600077202 */ /* 0x002fe20000000f00 */
[----:B------:R-:W-:Y:S01]  /*0ce0*/  IMAD.MOV.U32 R10, RZ, RZ, R5 ;  /* 0x000000ffff0a7224 */ /* 0x000fe200078e0005 */
[----:B------:R-:W-:Y:S01]  /*0cf0*/  MOV R6, 0x1f ;  /* 0x0000001f00067802 */ /* 0x000fe20000000f00 */
[----:B------:R-:W-:Y:S01]  /*0d00*/  IMAD.MOV.U32 R11, RZ, RZ, -0x1 ;  /* 0xffffffffff0b7424 */ /* 0x000fe200078e00ff */
[----:B------:R-:W-:Y:S02]  /*0d10*/  MOV R2, 0xd30 ;  /* 0x00000d3000027802 */ /* 0x000fe40000000f00 */
[----:B------:R-:W-:Y:S05]  /*0d20*/  CALL.REL.NOINC `($__internal_81_$__cuda_sm70_shflsync_bfly_p) ;  /* 0x000001a000007944 */ /* 0x000fea0003c00000 */
[----:B0-----:R-:W-:Y:S01]  /*0d30*/  HFMA2.MMA R9, -RZ, RZ, 0, 1.1920928955078125e-07 ;  /* 0x00000002ff097435 */ /* 0x001fe200000001ff */
[----:B-1----:R-:W-:Y:S01]  /*0d40*/  FADD.FTZ R10, R5, R6 ;  /* 0x00000006050a7221 */ /* 0x002fe20000010000 */
[----:B------:R-:W-:Y:S01]  /*0d50*/  MOV R6, 0x1f ;  /* 0x0000001f00067802 */ /* 0x000fe20000000f00 */
[----:B------:R-:W-:Y:S01]  /*0d60*/  IMAD.MOV.U32 R11, RZ, RZ, -0x1 ;  /* 0xffffffffff0b7424 */ /* 0x000fe200078e00ff */
[----:B------:R-:W-:Y:S02]  /*0d70*/  MOV R2, 0xd90 ;  /* 0x00000d9000027802 */ /* 0x000fe40000000f00 */
[----:B------:R-:W-:Y:S05]  /*0d80*/  CALL.REL.NOINC `($__internal_81_$__cuda_sm70_shflsync_bfly_p) ;  /* 0x0000014000007944 */ /* 0x000fea0003c00000 */
[----:B0-----:R-:W-:Y:S01]  /*0d90*/  HFMA2.MMA R9, -RZ, RZ, 0, 2.384185791015625e-07 ;  /* 0x00000004ff097435 */ /* 0x001fe200000001ff */
[----:B-1----:R-:W-:Y:S01]  /*0da0*/  FADD.FTZ R10, R10, R6 ;  /* 0x000000060a0a7221 */ /* 0x002fe20000010000 */
[----:B------:R-:W-:Y:S01]  /*0db0*/  MOV R6, 0x1f ;  /* 0x0000001f00067802 */ /* 0x000fe20000000f00 */
[----:B------:R-:W-:Y:S01]  /*0dc0*/  IMAD.MOV.U32 R11, RZ, RZ, -0x1 ;  /* 0xffffffffff0b7424 */ /* 0x000fe200078e00ff */
[----:B------:R-:W-:-:S02]  /*0dd0*/  MOV R2, 0xdf0 ;  /* 0x00000df000027802 */ /* 0x000fc40000000f00 */
[----:B------:R-:W-:Y:S05]  /*0de0*/  CALL.REL.NOINC `($__internal_81_$__cuda_sm70_shflsync_bfly_p) ;  /* 0x000000e000007944 */ /* 0x000fea0003c00000 */
[----:B0-----:R-:W-:Y:S01]  /*0df0*/  HFMA2.MMA R9, -RZ, RZ, 0, 4.76837158203125e-07 ;  /* 0x00000008ff097435 */ /* 0x001fe200000001ff */
[----:B-1----:R-:W-:Y:S01]  /*0e00*/  FADD.FTZ R10, R10, R6 ;  /* 0x000000060a0a7221 */ /* 0x002fe20000010000 */
[----:B------:R-:W-:Y:S01]  /*0e10*/  MOV R6, 0x1f ;  /* 0x0000001f00067802 */ /* 0x000fe20000000f00 */
[----:B------:R-:W-:Y:S01]  /*0e20*/  IMAD.MOV.U32 R11, RZ, RZ, -0x1 ;  /* 0xffffffffff0b7424 */ /* 0x000fe200078e00ff */
[----:B------:R-:W-:-:S02]  /*0e30*/  MOV R2, 0xe50 ;  /* 0x00000e5000027802 */ /* 0x000fc40000000f00 */
[----:B------:R-:W-:Y:S05]  /*0e40*/  CALL.REL.NOINC `($__internal_81_$__cuda_sm70_shflsync_bfly_p) ;  /* 0x0000008000007944 */ /* 0x000fea0003c00000 */
[----:B0-----:R-:W-:Y:S01]  /*0e50*/  HFMA2.MMA R9, -RZ, RZ, 0, 9.5367431640625e-07 ;  /* 0x00000010ff097435 */ /* 0x001fe200000001ff */
[----:B-1----:R-:W-:Y:S01]  /*0e60*/  FADD.FTZ R10, R10, R6 ;  /* 0x000000060a0a7221 */ /* 0x002fe20000010000 */
[----:B------:R-:W-:Y:S01]  /*0e70*/  MOV R6, 0x1f ;  /* 0x0000001f00067802 */ /* 0x000fe20000000f00 */
[----:B------:R-:W-:Y:S01]  /*0e80*/  IMAD.MOV.U32 R11, RZ, RZ, -0x1 ;  /* 0xffffffffff0b7424 */ /* 0x000fe200078e00ff */
[----:B------:R-:W-:-:S02]  /*0e90*/  MOV R2, 0xeb0 ;  /* 0x00000eb000027802 */ /* 0x000fc40000000f00 */
[----:B------:R-:W-:Y:S05]  /*0ea0*/  CALL.REL.NOINC `($__internal_81_$__cuda_sm70_shflsync_bfly_p) ;  /* 0x0000002000007944 */ /* 0x000fea0003c00000 */
[----:B-1----:R-:W-:Y:S01]  /*0eb0*/  MOV R5, R6 ;  /* 0x0000000600057202 */ /* 0x002fe20000000f00 */
[----:B0-----:R-:W-:Y:S05]  /*0ec0*/  BRA `(.L_x_1448) ;  /* 0xfffffa5000007947 */ /* 0x001fea000383ffff */
        .weak           $__internal_81_$__cuda_sm70_shflsync_bfly_p
        .type           $__internal_81_$__cuda_sm70_shflsync_bfly_p,@function
        .size           $__internal_81_$__cuda_sm70_shflsync_bfly_p,(.L_x_2318 - $__internal_81_$__cuda_sm70_shflsync_bfly_p)
$__internal_81_$__cuda_sm70_shflsync_bfly_p:
[----:B------:R-:W-:Y:S01]  /*0ed0*/  HFMA2.MMA R3, -RZ, RZ, 0, 0 ;  /* 0x00000000ff037435 */ /* 0x000fe200000001ff */
[----:B------:R-:W-:Y:S04]  /*0ee0*/  WARPSYNC R11 ;  /* 0x0000000b00007348 */ /* 0x000fe80003800000 */
[----:B------:R0:W1:Y:S01]  /*0ef0*/  SHFL.BFLY PT, R6, R10, R9, R6 ;  /* 0x0c0000090a067389 */ /* 0x00006200000e0006 */
[----:B------:R-:W-:Y:S05]  /*0f00*/  RET.REL.NODEC R2 `(_ZN10layer_norm22ln_bwd_finalize_kernelINS_22Kernel_traits_finalizeILj768E6__halfS2_fS2_fjLb0ELj1024ELj4ENS_18Kernel_traits_baseILj768ES2_S2_fS2_fjLj1024EEEEELb0ELb1EEEvNS_9BwdParamsE) ;  /* 0xfffff0f002007950 */ /* 0x000fea0003c3ffff */
.L_x_1449:
        /* <DEDUP_REMOVED lines=15> */
.L_x_2318:


//--------------------- .text._ZN10layer_norm40ln_parallel_residual_bwd_finalize_kernelINS_22Kernel_traits_finalizeILj768E6__halfS2_fS2_fjLb0ELj1024ELj4ENS_18Kernel_traits_baseILj768ES2_S2_fS2_fjLj1024EEEEELb1EEEvNS_9BwdParamsE --------------------------
	.section	.text._ZN10layer_norm40ln_parallel_residual_bwd_finalize_kernelINS_22Kernel_traits_finalizeILj768E6__halfS2_fS2_fjLb0ELj1024ELj4ENS_18Kernel_traits_baseILj768ES2_S2_fS2_fjLj1024EEEEELb1EEEvNS_9BwdParamsE,"ax",@progbits
	.sectioninfo	@"SHI_REGISTERS=32"
	.align	128
        .global         _ZN10layer_norm40ln_parallel_residual_bwd_finalize_kernelINS_22Kernel_traits_finalizeILj768E6__halfS2_fS2_fjLb0ELj1024ELj4ENS_18Kernel_traits_baseILj768ES2_S2_fS2_fjLj1024EEEEELb1EEEvNS_9BwdParamsE
        .type           _ZN10layer_norm40ln_parallel_residual_bwd_finalize_kernelINS_22Kernel_traits_finalizeILj768E6__halfS2_fS2_fjLb0ELj1024ELj4ENS_18Kernel_traits_baseILj768ES2_S2_fS2_fjLj1024EEEEELb1EEEvNS_9BwdParamsE,@function
        .size           _ZN10layer_norm40ln_parallel_residual_bwd_finalize_kernelINS_22Kernel_traits_finalizeILj768E6__halfS2_fS2_fjLb0ELj1024ELj4ENS_18Kernel_traits_baseILj768ES2_S2_fS2_fjLj1024EEEEELb1EEEvNS_9BwdParamsE,(.L_x_2319 - _ZN10layer_norm40ln_parallel_residual_bwd_finalize_kernelINS_22Kernel_traits_finalizeILj768E6__halfS2_fS2_fjLb0ELj1024ELj4ENS_18Kernel_traits_baseILj768ES2_S2_fS2_fjLj1024EEEEELb1EEEvNS_9BwdParamsE)
        .other          _ZN10layer_norm40ln_parallel_residual_bwd_finalize_kernelINS_22Kernel_traits_finalizeILj768E6__halfS2_fS2_fjLb0ELj1024ELj4ENS_18Kernel_traits_baseILj768ES2_S2_fS2_fjLj1024EEEEELb1EEEvNS_9BwdParamsE,@"STO_CUDA_ENTRY STV_DEFAULT"
_ZN10layer_norm40ln_parallel_residual_bwd_finalize_kernelINS_22Kernel_traits_finalizeILj768E6__halfS2_fS2_fjLb0ELj1024ELj4ENS_18Kernel_traits_baseILj768ES2_S2_fS2_fjLj1024EEEEELb1EEEvNS_9BwdParamsE:
.text._ZN10layer_norm40ln_parallel_residual_bwd_finalize_kernelINS_22Kernel_traits_finalizeILj768E6__halfS2_fS2_fjLb0ELj1024ELj4ENS_18Kernel_traits_baseILj768ES2_S2_fS2_fjLj1024EEEEELb1EEEvNS_9BwdParamsE:
        /* <DEDUP_REMOVED lines=19> */
.L_x_1463:
        /* <DEDUP_REMOVED lines=37> */
.L_x_1454:
        /* <DEDUP_REMOVED lines=59> */
.L_x_1453:
[----:B------:R-:W-:Y:S05]  /*0730*/  BSYNC B1 ;  /* 0x0000000000017941 */ /* 0x000fea0003800000 */
.L_x_1452:
        /* <DEDUP_REMOVED lines=35> */
.L_x_1456:
[----:B------:R-:W-:Y:S05]  /*0970*/  BSYNC B1 ;  /* 0x0000000000017941 */ /* 0x000fea0003800000 */
.L_x_1455:
        /* <DEDUP_REMOVED lines=16> */
.L_x_1451:
[----:B------:R-:W-:Y:S05]  /*0a80*/  BSYNC B0 ;  /* 0x0000000000007941 */ /* 0x000fea0003800000 */
.L_x_1450:
        /* <DEDUP_REMOVED lines=14> */
.L_x_1464:
        /* <DEDUP_REMOVED lines=36> */
.L_x_1465:
        /* <DEDUP_REMOVED lines=11> */
.L_x_1457:
        /* <DEDUP_REMOVED lines=23> */
.L_x_1461:
[----:B------:R-:W-:Y:S05]  /*0fd0*/  BSYNC B0 ;  /* 0x0000000000007941 */ /* 0x000fea0003800000 */
.L_x_1460:
[C---:B------:R-:W-:Y:S02]  /*0fe0*/  ISETP.GT.U32.AND P1, PT, R4.reuse, -0x301, PT ;  /* 0xfffffcff0400780c */ /* 0x040fe40003f24070 */
[----:B------:R-:W-:-:S02]  /*0ff0*/  IADD3 R4, R4, 0x300, RZ ;  /* 0x0000030004047810 */ /* 0x000fc40007ffe0ff */
[----:B------:R-:W-:-:S09]  /*1000*/  IADD3 R5, R5, 0x180, RZ ;  /* 0x0000018005057810 */ /* 0x000fd20007ffe0ff */
[----:B0-----:R-:W-:Y:S01]  /*1010*/  @!P1 CALL.REL.NOINC `(.L_x_1462) ;  /* 0x0000001000009944 */ /* 0x001fe20003c00000 */
[----:B------:R-:W-:Y:S05]  /*1020*/  BRA `(.L_x_1463) ;  /* 0xfffff10000007947 */ /* 0x000fea000383ffff */
.L_x_1462:
[----:B------:R-:W-:Y:S05]  /*1030*/  EXIT ;  /* 0x000000000000794d */ /* 0x000fea0003800000 */
.L_x_1458:
[----:B------:R-:W-:Y:S01]  /*1040*/  HFMA2.MMA R17, -RZ, RZ, 0, 1.847743988037109375e-06 ;  /* 0x0000001fff117435 */ /* 0x000fe200000001ff */
[----:B----4-:R-:W-:Y:S01]  /*1050*/  MOV R19, R12 ;  /* 0x0000000c00137202 */ /* 0x010fe20000000f00 */
[----:B------:R-:W-:Y:S01]  /*1060*/  IMAD.MOV.U32 R16, RZ, RZ, 0x1 ;  /* 0x00000001ff107424 */ /* 0x000fe200078e00ff */
[----:B------:R-:W-:Y:S02]  /*1070*/  MOV R14, 0xffffffff ;  /* 0xffffffff000e7802 */ /* 0x000fe40000000f00 */
[----:B------:R-:W-:Y:S02]  /*1080*/  MOV R8, 0x10a0 ;  /* 0x000010a000087802 */ /* 0x000fe40000000f00 */
[----:B0123--:R-:W-:Y:S05]  /*1090*/  CALL.REL.NOINC `($__internal_82_$__cuda_sm70_shflsync_bfly_p) ;  /* 0x000007b000007944 */ /* 0x00ffea0003c00000 */
[----:B01----:R-:W-:Y:S05]  /*10a0*/  BRA `(.L_x_1464) ;  /* 0xfffffac000007947 */ /* 0x003fea000383ffff */
.L_x_1459:
[----:B------:R-:W-:Y:S01]  /*10b0*/  HFMA2.MMA R17, -RZ, RZ, 0, 1.847743988037109375e-06 ;  /* 0x0000001fff117435 */ /* 0x000fe200000001ff */
[----:B------:R-:W-:Y:S01]  /*10c0*/  MOV R19, R12 ;  /* 0x0000000c00137202 */ /* 0x000fe20000000f00 */
[----:B------:R-:W-:Y:S01]  /*10d0*/  IMAD.MOV.U32 R16, RZ, RZ, 0x2 ;  /* 0x00000002ff107424 */ /* 0x000fe200078e00ff */
[----:B------:R-:W-:Y:S02]  /*10e0*/  MOV R14, 0xffffffff ;  /* 0xffffffff000e7802 */ /* 0x000fe40000000f00 */
[----:B------:R-:W-:-:S02]  /*10f0*/  MOV R8, 0x1110 ;  /* 0x0000111000087802 */ /* 0x000fc40000000f00 */
[----:B-123--:R-:W-:Y:S05]  /*1100*/  CALL.REL.NOINC `($__internal_82_$__cuda_sm70_shflsync_bfly_p) ;  /* 0x0000074000007944 */ /* 0x00efea0003c00000 */
[----:B0-----:R-:W-:Y:S01]  /*1110*/  HFMA2.MMA R16, -RZ, RZ, 0, 2.384185791015625e-07 ;  /* 0x00000004ff107435 */ /* 0x001fe200000001ff */
[----:B-1----:R-:W-:Y:S01]  /*1120*/  FADD.FTZ R19, R12, R14 ;  /* 0x0000000e0c137221 */ /* 0x002fe20000010000 */
[----:B------:R-:W-:Y:S01]  /*1130*/  MOV R14, 0xffffffff ;  /* 0xffffffff000e7802 */ /* 0x000fe20000000f00 */
[----:B------:R-:W-:Y:S01]  /*1140*/  IMAD.MOV.U32 R17, RZ, RZ, 0x1f ;  /* 0x0000001fff117424 */ /* 0x000fe200078e00ff */
[----:B------:R-:W-:-:S02]  /*1150*/  MOV R8, 0x1170 ;  /* 0x0000117000087802 */ /* 0x000fc40000000f00 */
[----:B------:R-:W-:Y:S05]  /*1160*/  CALL.REL.NOINC `($__internal_82_$__cuda_sm70_shflsync_bfly_p) ;  /* 0x000006e000007944 */ /* 0x000fea0003c00000 */
[----:B0-----:R-:W-:Y:S01]  /*1170*/  HFMA2.MMA R16, -RZ, RZ, 0, 4.76837158203125e-07 ;  /* 0x00000008ff107435 */ /* 0x001fe200000001ff */
[----:B-1----:R-:W-:Y:S01]  /*1180*/  FADD.FTZ R19, R19, R14 ;  /* 0x0000000e13137221 */ /* 0x002fe20000010000 */
[----:B------:R-:W-:Y:S01]  /*1190*/  MOV R17, 0x1f ;  /* 0x0000001f00117802 */ /* 0x000fe20000000f00 */
[----:B------:R-:W-:Y:S01]  /*11a0*/  IMAD.MOV.U32 R14, RZ, RZ, -0x1 ;  /* 0xffffffffff0e7424 */ /* 0x000fe200078e00ff */
[----:B------:R-:W-:-:S02]  /*11b0*/  MOV R8, 0x11d0 ;  /* 0x000011d000087802 */ /* 0x000fc40000000f00 */
[----:B------:R-:W-:Y:S05]  /*11c0*/  CALL.REL.NOINC `($__internal_82_$__cuda_sm70_shflsync_bfly_p) ;  /* 0x0000068000007944 */ /* 0x000fea0003c00000 */
[----:B-1----:R-:W-:Y:S01]  /*11d0*/  FADD.FTZ R12, R19, R14 ;  /* 0x0000000e130c7221 */ /* 0x002fe20000010000 */
[----:B0-----:R-:W-:Y:S01]  /*11e0*/  HFMA2.MMA R16, -RZ, RZ, 0, 9.5367431640625e-07 ;  /* 0x00000010ff107435 */ /* 0x001fe200000001ff */
[----:B------:R-:W-:-:S02]  /*11f0*/  MOV R17, 0x1f ;  /* 0x0000001f00117802 */ /* 0x000fc40000000f00 */
[----:B------:R-:W-:Y:S01]  /*1200*/  MOV R14, 0xffffffff ;  /* 0xffffffff000e7802 */ /* 0x000fe20000000f00 */
[----:B------:R-:W-:Y:S01]  /*1210*/  IMAD.MOV.U32 R19, RZ, RZ, R12 ;  /* 0x000000ffff137224 */ /* 0x000fe200078e000c */
[----:B------:R-:W-:Y:S02]  /*1220*/  MOV R8, 0x1240 ;  /* 0x0000124000087802 */ /* 0x000fe40000000f00 */
[----:B------:R-:W-:Y:S05]  /*1230*/  CALL.REL.NOINC `($__internal_82_$__cuda_sm70_shflsync_bfly_p) ;  /* 0x0000061000007944 */ /* 0x000fea0003c00000 */
[----:B0-----:R-:W-:Y:S01]  /*1240*/  HFMA2.MMA R16, -RZ, RZ, 0, 5.9604644775390625e-08 ;  /* 0x00000001ff107435 */ /* 0x001fe200000001ff */
[----:B-1----:R-:W-:Y:S01]  /*1250*/  MOV R15, R14 ;  /* 0x0000000e000f7202 */ /* 0x002fe20000000f00 */
[----:B------:R-:W-:Y:S01]  /*1260*/  IMAD.MOV.U32 R17, RZ, RZ, 0x1f ;  /* 0x0000001fff117424 */ /* 0x000fe200078e00ff */
[----:B------:R-:W-:Y:S02]  /*1270*/  MOV R19, R13 ;  /* 0x0000000d00137202 */ /* 0x000fe40000000f00 */
[----:B------:R-:W-:Y:S02]  /*1280*/  MOV R14, 0xffffffff ;  /* 0xffffffff000e7802 */ /* 0x000fe40000000f00 */
[----:B------:R-:W-:Y:S02]  /*1290*/  MOV R8, 0x12b0 ;  /* 0x000012b000087802 */ /* 0x000fe40000000f00 */
[----:B------:R-:W-:Y:S05]  /*12a0*/  CALL.REL.NOINC `($__internal_82_$__cuda_sm70_shflsync_bfly_p) ;  /* 0x000005a000007944 */ /* 0x000fea0003c00000 */
[----:B0-----:R-:W-:Y:S01]  /*12b0*/  HFMA2.MMA R16, -RZ, RZ, 0, 1.1920928955078125e-07 ;  /* 0x00000002ff107435 */ /* 0x001fe200000001ff */
[----:B-1----:R-:W-:Y:S01]  /*12c0*/  FADD.FTZ R19, R13, R14 ;  /* 0x0000000e0d137221 */ /* 0x002fe20000010000 */
[----:B------:R-:W-:Y:S01]  /*12d0*/  MOV R17, 0x1f ;  /* 0x0000001f00117802 */ /* 0x000fe20000000f00 */
[----:B------:R-:W-:Y:S01]  /*12e0*/  IMAD.MOV.U32 R14, RZ, RZ, -0x1 ;  /* 0xffffffffff0e7424 */ /* 0x000fe200078e00ff */
[----:B------:R-:W-:-:S02]  /*12f0*/  MOV R8, 0x1310 ;  /* 0x0000131000087802 */ /* 0x000fc40000000f00 */
[----:B------:R-:W-:Y:S05]  /*1300*/  CALL.REL.NOINC `($__internal_82_$__cuda_sm70_shflsync_bfly_p) ;  /* 0x0000054000007944 */ /* 0x000fea0003c00000 */
[----:B0-----:R-:W-:Y:S01]  /*1310*/  HFMA2.MMA R16, -RZ, RZ, 0, 2.384185791015625e-07 ;  /* 0x00000004ff107435 */ /* 0x001fe200000001ff */
[----:B-1----:R-:W-:Y:S01]  /*1320*/  FADD.FTZ R19, R19, R14 ;  /* 0x0000000e13137221 */ /* 0x002fe20000010000 */
[----:B------:R-:W-:-:S02]  /*1330*/  MOV R17, 0x1f ;  /* 0x0000001f00117802 */ /* 0x000fc40000000f00 */
[----:B------:R-:W-:Y:S02]  /*1340*/  MOV R14, 0xffffffff ;  /* 0xffffffff000e7802 */ /* 0x000fe40000000f00 */
[----:B------:R-:W-:Y:S02]  /*1350*/  MOV R8, 0x1370 ;  /* 0x0000137000087802 */ /* 0x000fe40000000f00 */
[----:B------:R-:W-:Y:S05]  /*1360*/  CALL.REL.NOINC `($__internal_82_$__cuda_sm70_shflsync_bfly_p) ;  /* 0x000004e000007944 */ /* 0x000fea0003c00000 */
[----:B0-----:R-:W-:Y:S01]  /*1370*/  HFMA2.MMA R17, -RZ, RZ, 0, 1.847743988037109375e-06 ;  /* 0x0000001fff117435 */ /* 0x001fe200000001ff */
[----:B-1----:R-:W-:Y:S01]  /*1380*/  FADD.FTZ R19, R19, R14 ;  /* 0x0000000e13137221 */ /* 0x002fe20000010000 */
[----:B------:R-:W-:Y:S01]  /*1390*/  MOV R14, 0xffffffff ;  /* 0xffffffff000e7802 */ /* 0x000fe20000000f00 */
[----:B------:R-:W-:Y:S01]  /*13a0*/  IMAD.MOV.U32 R16, RZ, RZ, 0x8 ;  /* 0x00000008ff107424 */ /* 0x000fe200078e00ff */
[----:B------:R-:W-:Y:S02]  /*13b0*/  MOV R8, 0x13d0 ;  /* 0x000013d000087802 */ /* 0x000fe40000000f00 */
[----:B------:R-:W-:Y:S05]  /*13c0*/  CALL.REL.NOINC `($__internal_82_$__cuda_sm70_shflsync_bfly_p) ;  /* 0x0000048000007944 */ /* 0x000fea0003c00000 */
[----:B-1----:R-:W-:Y:S01]  /*13d0*/  FADD.FTZ R13, R19, R14 ;  /* 0x0000000e130d7221 */ /* 0x002fe20000010000 */
[----:B0-----:R-:W-:Y:S01]  /*13e0*/  HFMA2.MMA R16, -RZ, RZ, 0, 9.5367431640625e-07 ;  /* 0x00000010ff107435 */ /* 0x001fe200000001ff */
[----:B------:R-:W-:Y:S01]  /*13f0*/  IMAD.MOV.U32 R17, RZ, RZ, 0x1f ;  /* 0x0000001fff117424 */ /* 0x000fe200078e00ff */
[----:B------:R-:W-:Y:S02]  /*1400*/  MOV R14, 0xffffffff ;  /* 0xffffffff000e7802 */ /* 0x000fe40000000f00 */
[----:B------:R-:W-:-:S02]  /*1410*/  MOV R19, R13 ;  /* 0x0000000d00137202 */ /* 0x000fc40000000f00 */
[----:B------:R-:W-:Y:S02]  /*1420*/  MOV R8, 0x1440 ;  /* 0x0000144000087802 */ /* 0x000fe40000000f00 */
[----:B------:R-:W-:Y:S05]  /*1430*/  CALL.REL.NOINC `($__internal_82_$__cuda_sm70_shflsync_bfly_p) ;  /* 0x0000041000007944 */ /* 0x000fea0003c00000 */
[----:B0-----:R-:W-:Y:S01]  /*1440*/  HFMA2.MMA R16, -RZ, RZ, 0, 5.9604644775390625e-08 ;  /* 0x00000001ff107435 */ /* 0x001fe200000001ff */
[----:B-1----:R-:W-:Y:S01]  /*1450*/  MOV R18, R14 ;  /* 0x0000000e00127202 */ /* 0x002fe20000000f00 */
[----:B------:R-:W-:Y:S01]  /*1460*/  IMAD.MOV.U32 R19, RZ, RZ, R11 ;  /* 0x000000ffff137224 */ /* 0x000fe200078e000b */
[----:B------:R-:W-:Y:S02]  /*1470*/  MOV R17, 0x1f ;  /* 0x0000001f00117802 */ /* 0x000fe40000000f00 */
[----:B------:R-:W-:Y:S02]  /*1480*/  MOV R14, 0xffffffff ;  /* 0xffffffff000e7802 */ /* 0x000fe40000000f00 */
[----:B------:R-:W-:Y:S02]  /*1490*/  MOV R8, 0x14b0 ;  /* 0x000014b000087802 */ /* 0x000fe40000000f00 */
[----:B------:R-:W-:Y:S05]  /*14a0*/  CALL.REL.NOINC `($__internal_82_$__cuda_sm70_shflsync_bfly_p) ;  /* 0x000003a000007944 */ /* 0x000fea0003c00000 */
[----:B0-----:R-:W-:Y:S01]  /*14b0*/  HFMA2.MMA R17, -RZ, RZ, 0, 1.847743988037109375e-06 ;  /* 0x0000001fff117435 */ /* 0x001fe200000001ff */
[----:B-1----:R-:W-:Y:S01]  /*14c0*/  FADD.FTZ R19, R11, R14 ;  /* 0x0000000e0b137221 */ /* 0x002fe20000010000 */
[----:B------:R-:W-:Y:S01]  /*14d0*/  MOV R14, 0xffffffff ;  /* 0xffffffff000e7802 */ /* 0x000fe20000000f00 */
[----:B------:R-:W-:Y:S01]  /*14e0*/  IMAD.MOV.U32 R16, RZ, RZ, 0x2 ;  /* 0x00000002ff107424 */ /* 0x000fe200078e00ff */
[----:B------:R-:W-:-:S02]  /*14f0*/  MOV R8, 0x1510 ;  /* 0x0000151000087802 */ /* 0x000fc40000000f00 */
[----:B------:R-:W-:Y:S05]  /*1500*/  CALL.REL.NOINC `($__internal_82_$__cuda_sm70_shflsync_bfly_p) ;  /* 0x0000034000007944 */ /* 0x000fea0003c00000 */
        /* <DEDUP_REMOVED lines=44> */
[----:B0-----:R-:W-:Y:S01]  /*17d0*/  HFMA2.MMA R16, -RZ, RZ, 0, 9.5367431640625e-07 ;  /* 0x00000010ff107435 */ /* 0x001fe200000001ff */
[----:B-1----:R-:W-:Y:S01]  /*17e0*/  FADD.FTZ R19, R19, R14 ;  /* 0x0000000e13137221 */ /* 0x002fe20000010000 */
[----:B------:R-:W-:Y:S01]  /*17f0*/  MOV R14, 0xffffffff ;  /* 0xffffffff000e7802 */ /* 0x000fe20000000f00 */
[----:B------:R-:W-:Y:S01]  /*1800*/  IMAD.MOV.U32 R17, RZ, RZ, 0x1f ;  /* 0x0000001fff117424 */ /* 0x000fe200078e00ff */
[----:B------:R-:W-:-:S02]  /*1810*/  MOV R8, 0x1830 ;  /* 0x0000183000087802 */ /* 0x000fc40000000f00 */
[----:B------:R-:W-:Y:S05]  /*1820*/  CALL.REL.NOINC `($__internal_82_$__cuda_sm70_shflsync_bfly_p) ;  /* 0x0000002000007944 */ /* 0x000fea0003c00000 */
[----:B-1----:R-:W-:Y:S01]  /*1830*/  MOV R8, R14 ;  /* 0x0000000e00087202 */ /* 0x002fe20000000f00 */
[----:B0-----:R-:W-:Y:S05]  /*1840*/  BRA `(.L_x_1465) ;  /* 0xfffff56000007947 */ /* 0x001fea000383ffff */
        .weak           $__internal_82_$__cuda_sm70_shflsync_bfly_p
        .type           $__internal_82_$__cuda_sm70_shflsync_bfly_p,@function
        .size           $__internal_82_$__cuda_sm70_shflsync_bfly_p,(.L_x_2319 - $__internal_82_$__cuda_sm70_shflsync_bfly_p)
$__internal_82_$__cuda_sm70_shflsync_bfly_p:
[----:B------:R-:W-:Y:S01]  /*1850*/  HFMA2.MMA R9, -RZ, RZ, 0, 0 ;  /* 0x00000000ff097435 */ /* 0x000fe200000001ff */
[----:B------:R-:W-:Y:S04]  /*1860*/  WARPSYNC R14 ;  /* 0x0000000e00007348 */ /* 0x000fe80003800000 */
[----:B------:R0:W1:Y:S01]  /*1870*/  SHFL.BFLY PT, R14, R19, R16, R17 ;  /* 0x0c000010130e7389 */ /* 0x00006200000e0011 */
[----:B------:R-:W-:Y:S05]  /*1880*/  RET.REL.NODEC R8 `(_ZN10layer_norm40ln_parallel_residual_bwd_finalize_kernelINS_22Kernel_traits_finalizeILj768E6__halfS2_fS2_fjLb0ELj1024ELj4ENS_18Kernel_traits_baseILj768ES2_S2_fS2_fjLj1024EEEEELb1EEEvNS_9BwdParamsE) ;  /* 0xffffe77008007950 */ /* 0x000fea0003c3ffff */
.L_x_1466:
        /* <DEDUP_REMOVED lines=15> */
.L_x_2319:


//--------------------- .text._ZN10layer_norm31ln_parallel_residual_bwd_kernelINS_13Kernel_traitsI6__halfS2_fS2_fjLj768ELj1ELj4ELj1ELj16ENS_18Kernel_traits_baseILj768ES2_S2_fS2_fjLj128EEEEELb1ELb1ELb1EEEvNS_9BwdParamsE --------------------------
	.section	.text._ZN10layer_norm31ln_parallel_residual_bwd_kernelINS_13Kernel_traitsI6__halfS2_fS2_fjLj768ELj1ELj4ELj1ELj16ENS_18Kernel_traits_baseILj768ES2_S2_fS2_fjLj128EEEEELb1ELb1ELb1EEEvNS_9BwdParamsE,"ax",@progbits
	.sectioninfo	@"SHI_REGISTERS=217"
	.align	128
        .global         _ZN10layer_norm31ln_parallel_residual_bwd_kernelINS_13Kernel_traitsI6__halfS2_fS2_fjLj768ELj1ELj4ELj1ELj16ENS_18Kernel_traits_baseILj768ES2_S2_fS2_fjLj128EEEEELb1ELb1ELb1EEEvNS_9BwdParamsE
        .type           _ZN10layer_norm31ln_parallel_residual_bwd_kernelINS_13Kernel_traitsI6__halfS2_fS2_fjLj768ELj1ELj4ELj1ELj16ENS_18Kernel_traits_baseILj768ES2_S2_fS2_fjLj128EEEEELb1ELb1ELb1EEEvNS_9BwdParamsE,@function
        .size           _ZN10layer_norm31ln_parallel_residual_bwd_kernelINS_13Kernel_traitsI6__halfS2_fS2_fjLj768ELj1ELj4ELj1ELj16ENS_18Kernel_traits_baseILj768ES2_S2_fS2_fjLj128EEEEELb1ELb1ELb1EEEvNS_9BwdParamsE,(.L_x_2320 - _ZN10layer_norm31ln_parallel_residual_bwd_kernelINS_13Kernel_traitsI6__halfS2_fS2_fjLj768ELj1ELj4ELj1ELj16ENS_18Kernel_traits_baseILj768ES2_S2_fS2_fjLj128EEEEELb1ELb1ELb1EEEvNS_9BwdParamsE)
        .other          _ZN10layer_norm31ln_parallel_residual_bwd_kernelINS_13Kernel_traitsI6__halfS2_fS2_fjLj768ELj1ELj4ELj1ELj16ENS_18Kernel_traits_baseILj768ES2_S2_fS2_fjLj128EEEEELb1ELb1ELb1EEEvNS_9BwdParamsE,@"STO_CUDA_ENTRY STV_DEFAULT"
_ZN10layer_norm31ln_parallel_residual_bwd_kernelINS_13Kernel_traitsI6__halfS2_fS2_fjLj768ELj1ELj4ELj1ELj16ENS_18Kernel_traits_baseILj768ES2_S2_fS2_fjLj128EEEEELb1ELb1ELb1EEEvNS_9BwdParamsE:
.text._ZN10layer_norm31ln_parallel_residual_bwd_kernelINS_13Kernel_traitsI6__halfS2_fS2_fjLj768ELj1ELj4ELj1ELj16ENS_18Kernel_traits_baseILj768ES2_S2_fS2_fjLj128EEEEELb1ELb1ELb1EEEvNS_9BwdParamsE:
        /* <DEDUP_REMOVED lines=34> */
.L_x_1468:
        /* <DEDUP_REMOVED lines=57> */
.L_x_1474:
        /* <DEDUP_REMOVED lines=13> */
[CC--:B------:R-:W-:Y:S01]  /*0680*/  IMAD.WIDE.U32 R44, R159.reuse, R75.reuse, c[0x0][0x208] ;  /* 0x000082009f2c7625 */ /* 0x0c0fe200078e004b */
[----:B------:R-:W-:Y:S01]  /*0690*/  IADD3 R170, R159, 0x40, RZ ;  /* 0x000000409faa7810 */ /* 0x000fe20007ffe0ff */
[----:B------:R1:W3:Y:S02]  /*06a0*/  LDG.E.128 R40, [R72.64] ;  /* 0x0000000448287981 */ /* 0x0002e4000c1e1d00 */
[C---:B------:R-:W-:Y:S02]  /*06b0*/  IMAD.WIDE.U32 R58, R160.reuse, R75, c[0x0][0x208] ;  /* 0x00008200a03a7625 */ /* 0x040fe400078e004b */
[----:B------:R-:W4:Y:S02]  /*06c0*/  LDG.E.128 R44, [R44.64] ;  /* 0x000000042c2c7981 */ /* 0x000f24000c1e1d00 */
[-C--:B------:R-:W-:Y:S02]  /*06d0*/  IMAD.WIDE.U32 R80, R160, R171.reuse, c[0x0][0x188] ;  /* 0x00006200a0507625 */ /* 0x080fe400078e00ab */
[----:B------:R1:W4:Y:S02]  /*06e0*/  LDG.E.128 R48, [R72.64+0x10] ;  /* 0x0000100448307981 */ /* 0x000324000c1e1d00 */
[----:B------:R-:W-:-:S02]  /*06f0*/  IMAD.WIDE.U32 R162, R173, R171, c[0x0][0x188] ;  /* 0x00006200ada27625 */ /* 0x000fc400078e00ab */
[----:B0-----:R-:W4:Y:S02]  /*0700*/  LDG.E.128 R56, [R58.64] ;  /* 0x000000043a387981 */ /* 0x001f24000c1e1d00 */
[----:B------:R-:W-:Y:S02]  /*0710*/  IMAD.WIDE R164, R158, R165, c[0x0][0x1a8] ;  /* 0x00006a009ea47625 */ /* 0x000fe400078e02a5 */
[----:B------:R0:W4:Y:S02]  /*0720*/  LDG.E.128 R52, [R80.64] ;  /* 0x0000000450347981 */ /* 0x000124000c1e1d00 */
[----:B------:R-:W-:Y:S02]  /*0730*/  IMAD.WIDE.U32 R74, R170, R75, c[0x0][0x208] ;  /* 0x00008200aa4a7625 */ /* 0x000fe400078e004b */
[----:B------:R0:W4:Y:S04]  /*0740*/  LDG.E.128 R64, [R162.64] ;  /* 0x00000004a2407981 */ /* 0x000128000c1e1d00 */
[----:B------:R0:W4:Y:S04]  /*0750*/  LDG.E.128 R68, [R162.64+0x10] ;  /* 0x00001004a2447981 */ /* 0x000128000c1e1d00 */
[----:B------:R0:W4:Y:S04]  /*0760*/  LDG.E R161, [R164.64] ;  /* 0x00000004a4a17981 */ /* 0x000128000c1e1900 */
[----:B------:R0:W4:Y:S04]  /*0770*/  LDG.E.128 R60, [R80.64+0x10] ;  /* 0x00001004503c7981 */ /* 0x000128000c1e1d00 */
[----:B-1----:R-:W4:Y:S01]  /*0780*/  LDG.E.128 R72, [R74.64] ;  /* 0x000000044a487981 */ /* 0x002f22000c1e1d00 */
[----:B------:R-:W-:-:S04]  /*0790*/  ISETP.NE.U32.AND P1, PT, RZ, c[0x0][0x218], PT ;  /* 0x00008600ff007a0c */ /* 0x000fc80003f25070 */
[----:B------:R-:W-:Y:S02]  /*07a0*/  ISETP.NE.AND.EX P1, PT, RZ, c[0x0][0x21c], PT, P1 ;  /* 0x00008700ff007a0c */ /* 0x000fe40003f25310 */
[----:B------:R-:W-:-:S04]  /*07b0*/  ISETP.NE.U32.AND P0, PT, RZ, c[0x0][0x250], PT ;  /* 0x00009400ff007a0c */ /* 0x000fc80003f05070 */
[----:B------:R-:W-:Y:S02]  /*07c0*/  ISETP.NE.AND.EX P0, PT, RZ, c[0x0][0x254], PT, P0 ;  /* 0x00009500ff007a0c */ /* 0x000fe40003f05300 */
[----:B------:R-:W-:Y:S02]  /*07d0*/  ISETP.NE.AND P2, PT, R177, RZ, PT ;  /* 0x000000ffb100720c */ /* 0x000fe40003f45270 */
[----:B------:R-:W-:-:S03]  /*07e0*/  MOV R168, 0x8 ;  /* 0x0000000800a87802 */ /* 0x000fc60000000f00 */
[----:B0-----:R-:W-:-:S05]  /*07f0*/  @P1 IMAD.WIDE.U32 R162, R159, R171, c[0x0][0x218] ;  /* 0x000086009fa21625 */ /* 0x001fca00078e00ab */
[----:B------:R2:W5:Y:S01]  /*0800*/  @P1 LDG.E.128 R4, [R162.64] ;  /* 0x00000004a2041981 */ /* 0x000562000c1e1d00 */
[----:B------:R-:W-:-:S03]  /*0810*/  @P1 IMAD.WIDE.U32 R164, R171, R160, c[0x0][0x218] ;  /* 0x00008600aba41625 */ /* 0x000fc600078e00a0 */
[----:B------:R2:W5:Y:S01]  /*0820*/  @P1 LDG.E.128 R8, [R162.64+0x10] ;  /* 0x00001004a2081981 */ /* 0x000562000c1e1d00 */
[----:B------:R-:W-:-:S03]  /*0830*/  @P0 IMAD.WIDE.U32 R84, R160, R168, c[0x0][0x198] ;  /* 0x00006600a0540625 */ /* 0x000fc600078e00a8 */
[----:B------:R0:W5:Y:S01]  /*0840*/  @P1 LDG.E.128 R12, [R164.64] ;  /* 0x00000004a40c1981 */ /* 0x000162000c1e1d00 */
[----:B------:R-:W-:-:S03]  /*0850*/  @P1 IMAD.WIDE.U32 R170, R170, R171, c[0x0][0x218] ;  /* 0x00008600aaaa1625 */ /* 0x000fc600078e00ab */
[----:B------:R1:W5:Y:S01]  /*0860*/  @P0 LDG.E.64 R76, [R84.64] ;  /* 0x00000004544c0981 */ /* 0x000362000c1e1b00 */
[----:B------:R-:W-:-:S03]  /*0870*/  IMAD.WIDE.U32 R166, R159, R168, c[0x0][0x190] ;  /* 0x000064009fa67625 */ /* 0x000fc600078e00a8 */
[----:B------:R0:W5:Y:S01]  /*0880*/  @P1 LDG.E.128 R16, [R164.64+0x10] ;  /* 0x00001004a4101981 */ /* 0x000162000c1e1d00 */
[----:B------:R-:W-:-:S03]  /*0890*/  @P0 IMAD.WIDE.U32 R80, R173, R168, c[0x0][0x198] ;  /* 0x00006600ad500625 */ /* 0x000fc600078e00a8 */
[----:B------:R0:W5:Y:S01]  /*08a0*/  @P1 LDG.E.128 R20, [R170.64] ;  /* 0x00000004aa141981 */ /* 0x000162000c1e1d00 */
[----:B------:R-:W-:-:S03]  /*08b0*/  @P0 IMAD.WIDE.U32 R82, R159, R168, c[0x0][0x198] ;  /* 0x000066009f520625 */ /* 0x000fc600078e00a8 */
[----:B------:R0:W5:Y:S01]  /*08c0*/  @P1 LDG.E.128 R24, [R170.64+0x10] ;  /* 0x00001004aa181981 */ /* 0x000162000c1e1d00 */
[----:B------:R-:W-:-:S03]  /*08d0*/  IMAD.WIDE.U32 R172, R173, R168, c[0x0][0x190] ;  /* 0x00006400adac7625 */ /* 0x000fc600078e00a8 */
[----:B-1----:R1:W5:Y:S01]  /*08e0*/  LDG.E.64 R84, [R166.64] ;  /* 0x00000004a6547981 */ /* 0x002362000c1e1b00 */
[----:B------:R-:W-:-:S03]  /*08f0*/  IMAD.WIDE.U32 R168, R160, R168, c[0x0][0x190] ;  /* 0x00006400a0a87625 */ /* 0x000fc600078e00a8 */
[----:B------:R0:W5:Y:S04]  /*0900*/  @P0 LDG.E.64 R78, [R80.64] ;  /* 0x00000004504e0981 */ /* 0x000168000c1e1b00 */
[----:B------:R1:W5:Y:S04]  /*0910*/  @P0 LDG.E.64 R2, [R82.64] ;  /* 0x0000000452020981 */ /* 0x000368000c1e1b00 */
[----:B0-----:R0:W5:Y:S04]  /*0920*/  LDG.E.64 R80, [R168.64] ;  /* 0x00000004a8507981 */ /* 0x001168000c1e1b00 */
[----:B-1----:R1:W5:Y:S01]  /*0930*/  LDG.E.64 R82, [R172.64] ;  /* 0x00000004ac527981 */ /* 0x002362000c1e1b00 */
[----:B--2---:R-:W-:-:S05]  /*0940*/  FSEL R162, R174, RZ, !P2 ;  /* 0x000000ffaea27208 */ /* 0x004fca0005000000 */
[C---:B---3--:R-:W-:Y:S02]  /*0950*/  FADD.FTZ R176, -R162.reuse, R43 ;  /* 0x0000002ba2b07221 */ /* 0x048fe40000010100 */
[C---:B------:R-:W-:Y:S01]  /*0960*/  FADD.FTZ R174, -R162.reuse, R41 ;  /* 0x00000029a2ae7221 */ /* 0x040fe20000010100 */
[--C-:B----4-:R-:W-:Y:S01]  /*0970*/  HADD2.F32 R43, -RZ, R44.reuse.H0_H0 ;  /* 0x2000002cff2b7230 */ /* 0x110fe20000004100 */
[C---:B------:R-:W-:Y:S01]  /*0980*/  FADD.FTZ R164, -R162.reuse, R40 ;  /* 0x00000028a2a47221 */ /* 0x040fe20000010100 */
[----:B------:R-:W-:Y:S01]  /*0990*/  HADD2.F32 R44, -RZ, R44.H1_H1 ;  /* 0x3000002cff2c7230 */ /* 0x000fe20000004100 */
[C---:B------:R-:W-:Y:S01]  /*09a0*/  FADD.FTZ R48, -R162.reuse, R48 ;  /* 0x00000030a2307221 */ /* 0x040fe20000010100 */
[--C-:B------:R-:W-:Y:S01]  /*09b0*/  HADD2.F32 R163, -RZ, R45.reuse.H0_H0 ;  /* 0x2000002dffa37230 */ /* 0x100fe20000004100 */
[----:B------:R-:W-:Y:S01]  /*09c0*/  FADD.FTZ R170, -R162, R51 ;  /* 0x00000033a2aa7221 */ /* 0x000fe20000010100 */
[----:B------:R-:W-:Y:S02]  /*09d0*/  HADD2.F32 R166, -RZ, R45.H1_H1 ;  /* 0x3000002dffa67230 */ /* 0x000fe40000004100 */
[----:B------:R-:W-:-:S02]  /*09e0*/  HADD2.F32 R51, -RZ, R56.H0_H0 ;  /* 0x20000038ff337230 */ /* 0x000fc40000004100 */
[----:B------:R-:W-:Y:S01]  /*09f0*/  HADD2.F32 R180, -RZ, R56.H1_H1 ;  /* 0x30000038ffb47230 */ /* 0x000fe20000004100 */
[C---:B------:R-:W-:Y:S01]  /*0a00*/  FADD.FTZ R52, -R162.reuse, R52 ;  /* 0x00000034a2347221 */ /* 0x040fe20000010100 */
[--C-:B------:R-:W-:Y:S01]  /*0a10*/  HADD2.F32 R45, -RZ, R46.reuse.H0_H0 ;  /* 0x2000002eff2d7230 */ /* 0x100fe20000004100 */
[C---:B------:R-:W-:Y:S02]  /*0a20*/  FADD.FTZ R184, -R162.reuse, R55 ;  /* 0x00000037a2b87221 */ /* 0x040fe40000010100 */
[----:B------:R-:W-:Y:S01]  /*0a30*/  FADD.FTZ R204, -R162, R66 ;  /* 0x00000042a2cc7221 */ /* 0x000fe20000010100 */
[----:B0-----:R-:W-:Y:S01]  /*0a40*/  HADD2.F32 R168, -RZ, R46.H1_H1 ;  /* 0x3000002effa87230 */ /* 0x001fe20000004100 */
[----:B------:R-:W-:Y:S02]  /*0a50*/  FMUL.FTZ R66, R86, R43 ;  /* 0x0000002b56427220 */ /* 0x000fe40000410000 */
[----:B------:R-:W-:Y:S01]  /*0a60*/  FADD.FTZ R212, -R162, R69 ;  /* 0x00000045a2d47221 */ /* 0x000fe20000010100 */
[----:B------:R-:W-:Y:S01]  /*0a70*/  HADD2.F32 R167, -RZ, R57.H0_H0 ;  /* 0x20000039ffa77230 */ /* 0x000fe20000004100 */
[----:B------:R-:W-:-:S02]  /*0a80*/  FMUL.FTZ R56, R161, R174 ;  /* 0x000000aea1387220 */ /* 0x000fc40000410000 */
[C---:B------:R-:W-:Y:S01]  /*0a90*/  FMUL.FTZ R69, R161.reuse, R48 ;  /* 0x00000030a1457220 */ /* 0x040fe20000410000 */
[----:B------:R-:W-:Y:S01]  /*0aa0*/  HADD2.F32 R186, -RZ, R57.H1_H1 ;  /* 0x30000039ffba7230 */ /* 0x000fe20000004100 */
[----:B------:R-:W-:Y:S02]  /*0ab0*/  FMUL.FTZ R55, R161, R164 ;  /* 0x000000a4a1377220 */ /* 0x000fe40000410000 */
[C---:B------:R-:W-:Y:S02]  /*0ac0*/  FADD.FTZ R42, -R162.reuse, R42 ;  /* 0x0000002aa22a7221 */ /* 0x040fe40000010100 */
[C---:B------:R-:W-:Y:S01]  /*0ad0*/  FADD.FTZ R46, -R162.reuse, R49 ;  /* 0x00000031a22e7221 */ /* 0x040fe20000010100 */
[----:B-1----:R-:W-:Y:S01]  /*0ae0*/  HADD2.F32 R173, -RZ, R74.H0_H0 ;  /* 0x2000004affad7230 */ /* 0x002fe20000004100 */
        /* <DEDUP_REMOVED lines=12> */
[----:B------:R-:W-:Y:S01]  /*0bb0*/  FADD.FTZ R40, -R162, R71 ;  /* 0x00000047a2287221 */ /* 0x000fe20000010100 */
[----:B------:R-:W-:Y:S01]  /*0bc0*/  HADD2.F32 R162, -RZ, R74.H1_H1 ;  /* 0x3000004affa27230 */ /* 0x000fe20000004100 */
[----:B------:R-:W-:-:S02]  /*0bd0*/  FADD.FTZ R133, R44, R133 ;  /* 0x000000852c857221 */ /* 0x000fc40000010000 */
[-C--:B------:R-:W-:Y:S02]  /*0be0*/  FFMA.FTZ R157, R56, R44.reuse, R157 ;  /* 0x0000002c389d7223 */ /* 0x080fe4000001009d */
[----:B------:R-:W-:Y:S02]  /*0bf0*/  FMUL.FTZ R67, R87, R44 ;  /* 0x0000002c57437220 */ /* 0x000fe40000410000 */
[----:B------:R-:W-:Y:S02]  /*0c00*/  FMUL.FTZ R57, R161, R52 ;  /* 0x00000034a1397220 */ /* 0x000fe40000410000 */
[----:B------:R-:W-:Y:S02]  /*0c10*/  FADD.FTZ R128, R45, R128 ;  /* 0x000000802d807221 */ /* 0x000fe40000010000 */
[-C--:B------:R-:W-:Y:S02]  /*0c20*/  FFMA.FTZ R152, R69, R45.reuse, R152 ;  /* 0x0000002d45987223 */ /* 0x080fe40000010098 */
[----:B------:R-:W-:-:S02]  /*0c30*/  FMUL.FTZ R74, R90, R45 ;  /* 0x0000002d5a4a7220 */ /* 0x000fc40000410000 */
[----:B------:R-:W-:Y:S02]  /*0c40*/  FADD.FTZ R44, RZ, R66 ;  /* 0x00000042ff2c7221 */ /* 0x000fe40000010000 */
[----:B------:R-:W-:Y:S01]  /*0c50*/  FFMA.FTZ R45, R55, R66, RZ ;  /* 0x00000042372d7223 */ /* 0x000fe200000100ff */
[--C-:B------:R-:W-:Y:S01]  /*0c60*/  HADD2.F32 R175, -RZ, R72.reuse.H0_H0 ;  /* 0x20000048ffaf7230 */ /* 0x100fe20000004100 */
        /* <DEDUP_REMOVED lines=8> */
[----:B------:R-:W-:Y:S02]  /*0cf0*/  FMUL.FTZ R59, R161, R42 ;  /* 0x0000002aa13b7220 */ /* 0x000fe40000410000 */
[----:B------:R-:W-:Y:S02]  /*0d00*/  FFMA.FTZ R45, R56, R67, R45 ;  /* 0x00000043382d7223 */ /* 0x000fe4000001002d */
[----:B------:R-:W-:Y:S02]  /*0d10*/  FMUL.FTZ R71, R89, R166 ;  /* 0x000000a659477220 */ /* 0x000fe40000410000 */
[----:B------:R-:W-:Y:S02]  /*0d20*/  FADD.FTZ R52, R51, R72 ;  /* 0x0000004833347221 */ /* 0x000fe40000010000 */
[----:B------:R-:W-:-:S02]  /*0d30*/  FMUL.FTZ R60, R161, R176 ;  /* 0x000000b0a13c7220 */ /* 0x000fc40000410000 */
[----:B------:R-:W-:Y:S01]  /*0d40*/  FFMA.FTZ R51, R59, R72, R45 ;  /* 0x000000483b337223 */ /* 0x000fe2000001002d */
[--C-:B------:R-:W-:Y:S02]  /*0d50*/  HADD2.F32 R179, -RZ, R73.reuse.H0_H0 ;  /* 0x20000049ffb37230 */ /* 0x100fe40000004100 */
[----:B------:R-:W-:Y:S01]  /*0d60*/  HADD2.F32 R208, -RZ, R73.H1_H1 ;  /* 0x30000049ffd07230 */ /* 0x000fe20000004100 */
[----:B------:R-:W-:Y:S02]  /*0d70*/  FADD.FTZ R73, R52, R71 ;  /* 0x0000004734497221 */ /* 0x000fe40000010000 */
[----:B------:R-:W-:Y:S01]  /*0d80*/  FFMA.FTZ R52, R60, R71, R51 ;  /* 0x000000473c347223 */ /* 0x000fe20000010033 */
[--C-:B------:R-:W-:Y:S01]  /*0d90*/  HADD2.F32 R165, -RZ, R47.reuse.H0_H0 ;  /* 0x2000002fffa57230 */ /* 0x100fe20000004100 */
[----:B------:R-:W-:Y:S01]  /*0da0*/  FMUL.FTZ R51, R161, R62 ;  /* 0x0000003ea1337220 */ /* 0x000fe20000410000 */
[----:B------:R-:W-:Y:S01]  /*0db0*/  HADD2.F32 R172, -RZ, R47.H1_H1 ;  /* 0x3000002fffac7230 */ /* 0x000fe20000004100 */
[----:B------:R-:W-:-:S02]  /*0dc0*/  FMUL.FTZ R47, R91, R168 ;  /* 0x000000a85b2f7220 */ /* 0x000fc40000410000 */
[----:B------:R-:W-:Y:S02]  /*0dd0*/  FADD.FTZ R62, R73, R74 ;  /* 0x0000004a493e7221 */ /* 0x000fe40000010000 */
[----:B------:R-:W-:Y:S02]  /*0de0*/  FMUL.FTZ R46, R161, R46 ;  /* 0x0000002ea12e7220 */ /* 0x000fe40000410000 */
[----:B------:R-:W-:Y:S01]  /*0df0*/  FFMA.FTZ R73, R69, R74, R52 ;  /* 0x0000004a45497223 */ /* 0x000fe20000010034 */
[--C-:B------:R-:W-:Y:S01]  /*0e00*/  HADD2.F32 R41, -RZ, R75.reuse.H0_H0 ;  /* 0x2000004bff297230 */ /* 0x100fe20000004100 */
[----:B------:R-:W-:Y:S01]  /*0e10*/  FMUL.FTZ R49, R161, R50 ;  /* 0x00000032a1317220 */ /* 0x000fe20000410000 */
[----:B------:R-:W-:Y:S01]  /*0e20*/  HADD2.F32 R70, -RZ, R75.H1_H1 ;  /* 0x3000004bff467230 */ /* 0x000fe20000004100 */
        /* <DEDUP_REMOVED lines=10> */
[----:B------:R-:W-:Y:S02]  /*0ed0*/  FFMA.FTZ R150, R49, R165, R150 ;  /* 0x000000a531967223 */ /* 0x000fe40000010096 */
[----:B------:R-:W-:Y:S01]  /*0ee0*/  FADD.FTZ R163, R164, R53 ;  /* 0x00000035a4a37221 */ /* 0x000fe20000010000 */
[----:B------:R-:W-:Y:S01]  /*0ef0*/  HADD2.F32 R169, -RZ, R58.H0_H0 ;  /* 0x2000003affa97230 */ /* 0x000fe20000004100 */
        /* <DEDUP_REMOVED lines=8> */
[----:B------:R-:W-:Y:S02]  /*0f80*/  FMUL.FTZ R54, R161, R178 ;  /* 0x000000b2a1367220 */ /* 0x000fe40000410000 */
[----:B------:R-:W-:Y:S02]  /*0f90*/  FFMA.FTZ R165, R57, R64, R165 ;  /* 0x0000004039a57223 */ /* 0x000fe400000100a5 */
[----:B------:R-:W-:Y:S02]  /*0fa0*/  FADD.FTZ R120, R169, R120 ;  /* 0x00000078a9787221 */ /* 0x000fe40000010000 */
[-C--:B------:R-:W-:Y:S02]  /*0fb0*/  FFMA.FTZ R144, R43, R169.reuse, R144 ;  /* 0x000000a92b907223 */ /* 0x080fe40000010090 */
[----:B------:R-:W-:Y:S02]  /*0fc0*/  FMUL.FTZ R42, R98, R169 ;  /* 0x000000a9622a7220 */ /* 0x000fe40000410000 */
[----:B------:R-:W-:-:S02]  /*0fd0*/  FMUL.FTZ R68, R96, R167 ;  /* 0x000000a760447220 */ /* 0x000fc40000410000 */
[----:B------:R-:W-:Y:S02]  /*0fe0*/  FADD.FTZ R169, R168, R65 ;  /* 0x00000041a8a97221 */ /* 0x000fe40000010000 */
[----:B------:R-:W-:Y:S02]  /*0ff0*/  FMUL.FTZ R61, R161, R182 ;  /* 0x000000b6a13d7220 */ /* 0x000fe40000410000 */
[----:B------:R-:W-:Y:S01]  /*1000*/  FFMA.FTZ R168, R54, R65, R165 ;  /* 0x0000004136a87223 */ /* 0x000fe200000100a5 */
[----:B------:R-:W-:Y:S01]  /*1010*/  HADD2.F32 R192, -RZ, R58.H1_H1 ;  /* 0x3000003affc07230 */ /* 0x000fe20000004100 */
[----:B------:R-:W-:Y:S02]  /*1020*/  FMUL.FTZ R63, R97, R186 ;  /* 0x000000ba613f7220 */ /* 0x000fe40000410000 */
[----:B------:R-:W-:Y:S02]  /*1030*/  FADD.FTZ R170, R169, R68 ;  /* 0x00000044a9aa7221 */ /* 0x000fe40000010000 */
[----:B------:R-:W-:-:S02]  /*1040*/  FMUL.FTZ R58, R161, R184 ;  /* 0x000000b8a13a7220 */ /* 0x000fc40000410000 */
        /* <DEDUP_REMOVED lines=14> */
[----:B------:R-:W-:Y:S02]  /*1130*/  FMUL.FTZ R75, R161, R198 ;  /* 0x000000c6a14b7220 */ /* 0x000fe40000410000 */
        /* <DEDUP_REMOVED lines=9> */
[----:B------:R-:W-:Y:S02]  /*11d0*/  FMUL.FTZ R163, R161, R204 ;  /* 0x000000cca1a37220 */ /* 0x000fe40000410000 */
[----:B------:R-:W-:Y:S02]  /*11e0*/  FADD.FTZ R174, R175, R170 ;  /* 0x000000aaafae7221 */ /* 0x000fe40000010000 */
[----:B------:R-:W-:Y:S02]  /*11f0*/  FMUL.FTZ R164, R161, R200 ;  /* 0x000000c8a1a47220 */ /* 0x000fe40000410000 */
[----:B------:R-:W-:Y:S02]  /*1200*/  FMUL.FTZ R169, R103, R202 ;  /* 0x000000ca67a97220 */ /* 0x000fe40000410000 */
        /* <DEDUP_REMOVED lines=54> */
.L_x_1475:
        /* <DEDUP_REMOVED lines=18> */
.L_x_1476:
        /* <DEDUP_REMOVED lines=15> */
[-CC-:B------:R-:W-:Y:S01]  /*1780*/  FFMA.FTZ R56, R56, R189.reuse, R40.reuse ;  /* 0x000000bd38387223 */ /* 0x180fe20000010028 */
[----:B------:R-:W-:Y:S01]  /*1790*/  @P0 LOP3.LUT P4, RZ, R2, 0xff00, RZ, 0xc0, !PT ;  /* 0x0000ff0002ff0812 */ /* 0x000fe2000788c0ff */
[----:B------:R-:W-:Y:S02]  /*17a0*/  FADD.FTZ R66, R66, -R55 ;  /* 0x8000003742427221 */ /* 0x000fe40000010000 */
[----:B------:R-:W-:Y:S02]  /*17b0*/  FFMA.FTZ R70, R60, R189, R40 ;  /* 0x000000bd3c467223 */ /* 0x000fe40000010028 */
[----:B------:R-:W-:-:S02]  /*17c0*/  FADD.FTZ R60, R72, -R59 ;  /* 0x8000003b483c7221 */ /* 0x000fc40000010000 */
[----:B------:R-:W-:Y:S02]  /*17d0*/  FADD.FTZ R56, R67, -R56 ;  /* 0x8000003843387221 */ /* 0x000fe40000010000 */
[----:B------:R-:W-:Y:S02]  /*17e0*/  FMUL.FTZ R59, R161, R66 ;  /* 0x00000042a13b7220 */ /* 0x000fe40000410000 */
[-CC-:B------:R-:W-:Y:S02]  /*17f0*/  FFMA.FTZ R46, R46, R189.reuse, R40.reuse ;  /* 0x000000bd2e2e7223 */ /* 0x180fe40000010028 */
[----:B------:R-:W-:Y:S02]  /*1800*/  FFMA.FTZ R69, R69, R189, R40 ;  /* 0x000000bd45457223 */ /* 0x000fe40000010028 */
[----:B0-----:R-:W-:Y:S02]  /*1810*/  FMUL.FTZ R181, R161, R60 ;  /* 0x0000003ca1b57220 */ /* 0x001fe40000410000 */
[----:B------:R-:W-:-:S02]  /*1820*/  FADD.FTZ R70, R71, -R70 ;  /* 0x8000004647467221 */ /* 0x000fc40000010000 */
[----:B------:R-:W-:Y:S02]  /*1830*/  FMUL.FTZ R72, R161, R56 ;  /* 0x00000038a1487220 */ /* 0x000fe40000410000 */
[----:B------:R-:W-:Y:S02]  /*1840*/  @P1 FADD.FTZ R59, R4, R59 ;  /* 0x0000003b043b1221 */ /* 0x000fe40000010000 */
[----:B------:R-:W-:Y:S02]  /*1850*/  FADD.FTZ R46, R47, -R46 ;  /* 0x8000002e2f2e7221 */ /* 0x000fe40000010000 */
[----:B------:R-:W-:Y:S02]  /*1860*/  FADD.FTZ R56, R74, -R69 ;  /* 0x800000454a387221 */ /* 0x000fe40000010000 */
[----:B------:R-:W-:Y:S02]  /*1870*/  @P1 FADD.FTZ R181, R6, R181 ;  /* 0x000000b506b51221 */ /* 0x000fe40000010000 */
[----:B------:R-:W-:-:S02]  /*1880*/  FFMA.FTZ R49, R49, R189, R40 ;  /* 0x000000bd31317223 */ /* 0x000fc40000010028 */
[----:B------:R-:W-:Y:S02]  /*1890*/  @P1 FADD.FTZ R72, R5, R72 ;  /* 0x0000004805481221 */ /* 0x000fe40000010000 */
[----:B------:R-:W-:Y:S02]  /*18a0*/  FMUL.FTZ R69, R59, c[0x0][0x1e8] ;  /* 0x00007a003b457a20 */ /* 0x000fe40000410000 */
[C---:B------:R-:W-:Y:S02]  /*18b0*/  FMUL.FTZ R74, R161.reuse, R70 ;  /* 0x00000046a14a7220 */ /* 0x040fe40000410000 */
[----:B------:R-:W-:Y:S01]  /*18c0*/  FMUL.FTZ R178, R161, R46 ;  /* 0x0000002ea1b27220 */ /* 0x000fe20000410000 */
[----:B------:R-:W-:Y:S01]  /*18d0*/  FSEL R41, R69, RZ, P2 ;  /* 0x000000ff45297208 */ /* 0x000fe20001000000 */
[----:B------:R-:W-:Y:S01]  /*18e0*/  FMUL.FTZ R183, R161, R56 ;  /* 0x00000038a1b77220 */ /* 0x000fe20000410000 */
[----:B------:R-:W-:Y:S01]  /*18f0*/  @P0 FSEL R69, R69, RZ, P6 ;  /* 0x000000ff45450208 */ /* 0x000fe20003000000 */
[----:B------:R-:W-:Y:S01]  /*1900*/  FMUL.FTZ R67, R181, c[0x0][0x1e8] ;  /* 0x00007a00b5437a20 */ /* 0x000fe20000410000 */
[----:B------:R-:W-:Y:S01]  /*1910*/  LOP3.LUT P6, RZ, R84, 0xff000000, RZ, 0xc0, !PT ;  /* 0xff00000054ff7812 */ /* 0x000fe200078cc0ff */
[-C--:B------:R-:W-:Y:S01]  /*1920*/  FFMA.FTZ R48, R48, R189.reuse, R40 ;  /* 0x000000bd30307223 */ /* 0x080fe20000010028 */
[----:B------:R-:W-:Y:S01]  /*1930*/  @P0 LOP3.LUT P2, RZ, R2, 0xff0000, RZ, 0xc0, !PT ;  /* 0x00ff000002ff0812 */ /* 0x000fe2000784c0ff */
[----:B------:R-:W-:Y:S01]  /*1940*/  FADD.FTZ R50, R50, -R49 ;  /* 0x8000003132327221 */ /* 0x000fe20000010000 */
[----:B------:R-:W-:Y:S01]  /*1950*/  FSEL R84, R67, RZ, P5 ;  /* 0x000000ff43547208 */ /* 0x000fe20002800000 */
[----:B------:R-:W-:Y:S01]  /*1960*/  FMUL.FTZ R66, R72, c[0x0][0x1e8] ;  /* 0x00007a0048427a20 */ /* 0x000fe20000410000 */
[----:B------:R-:W-:Y:S01]  /*1970*/  LOP3.LUT P5, RZ, R85, 0xff00, RZ, 0xc0, !PT ;  /* 0x0000ff0055ff7812 */ /* 0x000fe200078ac0ff */
[----:B------:R-:W-:Y:S01]  /*1980*/  @P1 FADD.FTZ R74, R7, R74 ;  /* 0x0000004a074a1221 */ /* 0x000fe20000010000 */
[----:B------:R-:W-:Y:S01]  /*1990*/  MOV R56, R80 ;  /* 0x0000005000387202 */ /* 0x000fe20000000f00 */
[-C--:B------:R-:W-:Y:S01]  /*19a0*/  FFMA.FTZ R57, R57, R189.reuse, R40 ;  /* 0x000000bd39397223 */ /* 0x080fe20000010028 */
[C---:B------:R-:W-:Y:S01]  /*19b0*/  FSEL R60, R66.reuse, RZ, P3 ;  /* 0x000000ff423c7208 */ /* 0x040fe20001800000 */
[----:B------:R-:W-:Y:S01]  /*19c0*/  @P1 FADD.FTZ R178, R9, R178 ;  /* 0x000000b209b21221 */ /* 0x000fe20000010000 */
[----:B------:R-:W-:Y:S01]  /*19d0*/  @P0 FSEL R66, R66, RZ, P4 ;  /* 0x000000ff42420208 */ /* 0x000fe20002000000 */
[----:B------:R-:W-:Y:S01]  /*19e0*/  @P1 FADD.FTZ R183, R8, R183 ;  /* 0x000000b708b71221 */ /* 0x000fe20000010000 */
[----:B------:R-:W-:Y:S01]  /*19f0*/  @P0 LOP3.LUT P3, RZ, R2, 0xff000000, RZ, 0xc0, !PT ;  /* 0xff00000002ff0812 */ /* 0x000fe2000786c0ff */
[----:B------:R-:W-:Y:S01]  /*1a00*/  FADD.FTZ R48, R53, -R48 ;  /* 0x8000003035307221 */ /* 0x000fe20000010000 */
[----:B------:R-:W-:Y:S01]  /*1a10*/  LOP3.LUT P4, RZ, R85, 0xff, RZ, 0xc0, !PT ;  /* 0x000000ff55ff7812 */ /* 0x000fe2000788c0ff */
[----:B------:R-:W-:Y:S01]  /*1a20*/  FFMA.FTZ R54, R54, R189, R40 ;  /* 0x000000bd36367223 */ /* 0x000fe20000010028 */
[----:B------:R-:W-:Y:S01]  /*1a30*/  @P0 FSEL R67, R67, RZ, P2 ;  /* 0x000000ff43430208 */ /* 0x000fe20001000000 */
[----:B------:R-:W-:Y:S01]  /*1a40*/  FMUL.FTZ R47, R161, R50 ;  /* 0x00000032a12f7220 */ /* 0x000fe20000410000 */
[----:B------:R-:W-:Y:S01]  /*1a50*/  LOP3.LUT P2, RZ, R85, 0xff0000, RZ, 0xc0, !PT ;  /* 0x00ff000055ff7812 */ /* 0x000fe2000784c0ff */
[----:B------:R-:W-:Y:S01]  /*1a60*/  FMUL.FTZ R70, R74, c[0x0][0x1e8] ;  /* 0x00007a004a467a20 */ /* 0x000fe20000410000 */
[----:B------:R-:W-:Y:S01]  /*1a70*/  @P0 F2FP.PACK_AB R69, RZ, R69 ;  /* 0x00000045ff45023e */ /* 0x000fe200000000ff */
[----:B------:R-:W-:Y:S01]  /*1a80*/  FADD.FTZ R64, R64, -R57 ;  /* 0x8000003940407221 */ /* 0x000fe20000010000 */
[----:B------:R-:W-:Y:S01]  /*1a90*/  @P0 F2FP.PACK_AB R67, RZ, R67 ;  /* 0x00000043ff43023e */ /* 0x000fe200000000ff */
[----:B------:R-:W-:Y:S01]  /*1aa0*/  FMUL.FTZ R187, R178, c[0x0][0x1e8] ;  /* 0x00007a00b2bb7a20 */ /* 0x000fe20000410000 */
[----:B------:R-:W-:Y:S01]  /*1ab0*/  FSEL R55, R70, RZ, P6 ;  /* 0x000000ff46377208 */ /* 0x000fe20003000000 */
[----:B------:R-:W-:Y:S01]  /*1ac0*/  FMUL.FTZ R71, R183, c[0x0][0x1e8] ;  /* 0x00007a00b7477a20 */ /* 0x000fe20000410000 */
[----:B------:R-:W-:Y:S01]  /*1ad0*/  LOP3.LUT P6, RZ, R85, 0xff000000, RZ, 0xc0, !PT ;  /* 0xff00000055ff7812 */ /* 0x000fe200078cc0ff */
[----:B------:R-:W-:Y:S01]  /*1ae0*/  FADD.FTZ R54, R65, -R54 ;  /* 0x8000003641367221 */ /* 0x000fe20000010000 */
[----:B------:R-:W-:Y:S01]  /*1af0*/  FSEL R50, R187, RZ, P5 ;  /* 0x000000ffbb327208 */ /* 0x000fe20002800000 */
[-C--:B------:R-:W-:Y:S01]  /*1b00*/  FFMA.FTZ R58, R58, R189.reuse, R40 ;  /* 0x000000bd3a3a7223 */ /* 0x080fe20000010028 */
[----:B------:R-:W-:Y:S01]  /*1b10*/  @P0 LOP3.LUT P5, RZ, R3, 0xff00, RZ, 0xc0, !PT ;  /* 0x0000ff0003ff0812 */ /* 0x000fe200078ac0ff */
[----:B------:R-:W-:Y:S01]  /*1b20*/  FMUL.FTZ R188, R161, R48 ;  /* 0x00000030a1bc7220 */ /* 0x000fe20000410000 */
[----:B------:R-:W-:Y:S01]  /*1b30*/  @P0 FSEL R70, R70, RZ, P3 ;  /* 0x000000ff46460208 */ /* 0x000fe20001800000 */
[----:B------:R-:W-:Y:S01]  /*1b40*/  @P1 FADD.FTZ R47, R10, R47 ;  /* 0x0000002f0a2f1221 */ /* 0x000fe20000010000 */
[----:B------:R-:W-:Y:S01]  /*1b50*/  FSEL R85, R71, RZ, P4 ;  /* 0x000000ff47557208 */ /* 0x000fe20002000000 */
[----:B------:R-:W-:Y:S01]  /*1b60*/  FMUL.FTZ R53, R161, R64 ;  /* 0x00000040a1357220 */ /* 0x000fe20000410000 */
[----:B------:R-:W-:Y:S01]  /*1b70*/  LOP3.LUT P3, RZ, R56, 0xff, RZ, 0xc0, !PT ;  /* 0x000000ff38ff7812 */ /* 0x000fe2000786c0ff */
[----:B------:R-:W-:Y:S01]  /*1b80*/  FADD.FTZ R58, R63, -R58 ;  /* 0x8000003a3f3a7221 */ /* 0x000fe20000010000 */
[----:B------:R-:W-:Y:S01]  /*1b90*/  @P0 LOP3.LUT P4, RZ, R3, 0xff, RZ, 0xc0, !PT ;  /* 0x000000ff03ff0812 */ /* 0x000fe2000788c0ff */
[----:B------:R-:W-:Y:S01]  /*1ba0*/  @P1 FADD.FTZ R188, R11, R188 ;  /* 0x000000bc0bbc1221 */ /* 0x000fe20000010000 */
[----:B------:R-:W-:Y:S01]  /*1bb0*/  @P0 MOV R56, R76 ;  /* 0x0000004c00380202 */ /* 0x000fe20000000f00 */
[----:B------:R-:W-:Y:S01]  /*1bc0*/  FMUL.FTZ R184, R47, c[0x0][0x1e8] ;  /* 0x00007a002fb87a20 */ /* 0x000fe20000410000 */
[----:B------:R-:W-:Y:S01]  /*1bd0*/  @P0 FSEL R187, R187, RZ, P5 ;  /* 0x000000ffbbbb0208 */ /* 0x000fe20002800000 */
[----:B------:R-:W-:Y:S01]  /*1be0*/  FMUL.FTZ R190, R161, R54 ;  /* 0x00000036a1be7220 */ /* 0x000fe20000410000 */
[----:B------:R-:W-:Y:S01]  /*1bf0*/  @P0 LOP3.LUT P5, RZ, R3, 0xff0000, RZ, 0xc0, !PT ;  /* 0x00ff000003ff0812 */ /* 0x000fe200078ac0ff */
[-C--:B------:R-:W-:Y:S01]  /*1c00*/  FFMA.FTZ R61, R61, R189.reuse, R40 ;  /* 0x000000bd3d3d7223 */ /* 0x080fe20000010028 */
[----:B------:R-:W-:Y:S01]  /*1c10*/  @P0 FSEL R71, R71, RZ, P4 ;  /* 0x000000ff47470208 */ /* 0x000fe20002000000 */
[----:B------:R-:W-:Y:S01]  /*1c20*/  @P1 FADD.FTZ R53, R12, R53 ;  /* 0x000000350c351221 */ /* 0x000fe20000010000 */
[----:B------:R-:W-:Y:S01]  /*1c30*/  FSEL R48, R184, RZ, P2 ;  /* 0x000000ffb8307208 */ /* 0x000fe20001000000 */
[----:B------:R-:W-:Y:S01]  /*1c40*/  FMUL.FTZ R186, R188, c[0x0][0x1e8] ;  /* 0x00007a00bcba7a20 */ /* 0x000fe20000410000 */
[----:B------:R-:W-:Y:S01]  /*1c50*/  @P0 LOP3.LUT P4, RZ, R56, 0xff, RZ, 0xc0, !PT ;  /* 0x000000ff38ff0812 */ /* 0x000fe2000788c0ff */
[----:B------:R-:W-:Y:S01]  /*1c60*/  @P1 FADD.FTZ R190, R13, R190 ;  /* 0x000000be0dbe1221 */ /* 0x000fe20000010000 */
[----:B------:R-:W-:Y:S01]  /*1c70*/  @P0 LOP3.LUT P2, RZ, R3, 0xff000000, RZ, 0xc0, !PT ;  /* 0xff00000003ff0812 */ /* 0x000fe2000784c0ff */
[----:B------:R-:W-:Y:S01]  /*1c80*/  FMUL.FTZ R192, R161, R58 ;  /* 0x0000003aa1c07220 */ /* 0x000fe20000410000 */
[----:B------:R-:W-:Y:S01]  /*1c90*/  @P0 FSEL R184, R184, RZ, P5 ;  /* 0x000000ffb8b80208 */ /* 0x000fe20002800000 */
[-C--:B------:R-:W-:Y:S01]  /*1ca0*/  FFMA.FTZ R43, R43, R189.reuse, R40 ;  /* 0x000000bd2b2b7223 */ /* 0x080fe20000010028 */
[----:B------:R-:W-:Y:S01]  /*1cb0*/  LOP3.LUT P5, RZ, R80, 0xff00, RZ, 0xc0, !PT ;  /* 0x0000ff0050ff7812 */ /* 0x000fe200078ac0ff */
[----:B------:R-:W-:Y:S01]  /*1cc0*/  FADD.FTZ R68, R68, -R61 ;  /* 0x8000003d44447221 */ /* 0x000fe20000010000 */
[C---:B------:R-:W-:Y:S01]  /*1cd0*/  FSEL R49, R186.reuse, RZ, P6 ;  /* 0x000000ffba317208 */ /* 0x040fe20003000000 */
[----:B------:R-:W-:Y:S01]  /*1ce0*/  FMUL.FTZ R46, R53, c[0x0][0x1e8] ;  /* 0x00007a00352e7a20 */ /* 0x000fe20000410000 */
[----:B------:R-:W-:Y:S01]  /*1cf0*/  @P0 FSEL R186, R186, RZ, P2 ;  /* 0x000000ffbaba0208 */ /* 0x000fe20001000000 */
[----:B------:R-:W-:Y:S01]  /*1d00*/  FMUL.FTZ R65, R190, c[0x0][0x1e8] ;  /* 0x00007a00be417a20 */ /* 0x000fe20000410000 */
[----:B------:R-:W-:Y:S01]  /*1d10*/  LOP3.LUT P2, RZ, R80, 0xff0000, RZ, 0xc0, !PT ;  /* 0x00ff000050ff7812 */ /* 0x000fe2000784c0ff */
[----:B------:R-:W-:Y:S01]  /*1d20*/  @P1 FADD.FTZ R192, R15, R192 ;  /* 0x000000c00fc01221 */ /* 0x000fe20000010000 */
[----:B------:R-:W-:Y:S01]  /*1d30*/  FSEL R179, R46, RZ, P3 ;  /* 0x000000ff2eb37208 */ /* 0x000fe20001800000 */
[----:B------:R-:W-:Y:S01]  /*1d40*/  FADD.FTZ R42, R42, -R43 ;  /* 0x8000002b2a2a7221 */ /* 0x000fe20000010000 */
[----:B------:R-:W-:Y:S01]  /*1d50*/  FSEL R180, R65, RZ, P5 ;  /* 0x000000ff41b47208 */ /* 0x000fe20002800000 */
[----:B------:R-:W-:Y:S01]  /*1d60*/  FMUL.FTZ R57, R161, R68 ;  /* 0x00000044a1397220 */ /* 0x000fe20000410000 */
[----:B------:R-:W-:Y:S01]  /*1d70*/  @P0 FSEL R68, R46, RZ, P4 ;  /* 0x000000ff2e440208 */ /* 0x000fe20002000000 */
[-CC-:B------:R-:W-:Y:S01]  /*1d80*/  FFMA.FTZ R51, R51, R189.reuse, R40.reuse ;  /* 0x000000bd33337223 */ /* 0x180fe20000010028 */
[----:B------:R-:W-:Y:S01]  /*1d90*/  LOP3.LUT P4, RZ, R80, 0xff000000, RZ, 0xc0, !PT ;  /* 0xff00000050ff7812 */ /* 0x000fe2000788c0ff */
[----:B------:R-:W-:Y:S01]  /*1da0*/  FMUL.FTZ R80, R192, c[0x0][0x1e8] ;  /* 0x00007a00c0507a20 */ /* 0x000fe20000410000 */
[----:B------:R-:W-:Y:S01]  /*1db0*/  @P0 LOP3.LUT P5, RZ, R76, 0xff000000, RZ, 0xc0, !PT ;  /* 0xff0000004cff0812 */ /* 0x000fe200078ac0ff */
[----:B------:R-:W-:Y:S01]  /*1dc0*/  FMUL.FTZ R43, R161, R42 ;  /* 0x0000002aa12b7220 */ /* 0x000fe20000410000 */
[----:B------:R-:W-:Y:S01]  /*1dd0*/  MOV R46, R82 ;  /* 0x00000052002e7202 */ /* 0x000fe20000000f00 */
[-CC-:B------:R-:W-:Y:S01]  /*1de0*/  FFMA.FTZ R44, R44, R189.reuse, R40.reuse ;  /* 0x000000bd2c2c7223 */ /* 0x180fe20000010028 */
[----:B------:R-:W-:Y:S01]  /*1df0*/  @P0 LOP3.LUT P6, RZ, R76, 0xff00, RZ, 0xc0, !PT ;  /* 0x0000ff004cff0812 */ /* 0x000fe200078cc0ff */
[-C--:B------:R-:W-:Y:S01]  /*1e00*/  FFMA.FTZ R168, R168, R189.reuse, R40 ;  /* 0x000000bda8a87223 */ /* 0x080fe20000010028 */
[----:B------:R-:W-:Y:S01]  /*1e10*/  FSEL R185, R80, RZ, P4 ;  /* 0x000000ff50b97208 */ /* 0x000fe20002000000 */
[----:B------:R-:W-:Y:S01]  /*1e20*/  FADD.FTZ R52, R52, -R51 ;  /* 0x8000003334347221 */ /* 0x000fe20000010000 */
[----:B------:R-:W-:Y:S01]  /*1e30*/  @P0 FSEL R80, R80, RZ, P5 ;  /* 0x000000ff50500208 */ /* 0x000fe20002800000 */
[----:B------:R-:W-:Y:S01]  /*1e40*/  @P1 FADD.FTZ R43, R16, R43 ;  /* 0x0000002b102b1221 */ /* 0x000fe20000010000 */
[----:B------:R-:W-:Y:S01]  /*1e50*/  LOP3.LUT P5, RZ, R46, 0xff, RZ, 0xc0, !PT ;  /* 0x000000ff2eff7812 */ /* 0x000fe200078ac0ff */
[----:B------:R-:W-:Y:S01]  /*1e60*/  FADD.FTZ R44, R45, -R44 ;  /* 0x8000002c2d2c7221 */ /* 0x000fe20000010000 */
[----:B------:R-:W-:Y:S01]  /*1e70*/  @P0 FSEL R65, R65, RZ, P6 ;  /* 0x000000ff41410208 */ /* 0x000fe20003000000 */
[----:B------:R-:W-:Y:S01]  /*1e80*/  @P1 FADD.FTZ R57, R14, R57 ;  /* 0x000000390e391221 */ /* 0x000fe20000010000 */
[----:B------:R-:W-:Y:S01]  /*1e90*/  LOP3.LUT P6, RZ, R81, 0xff, RZ, 0xc0, !PT ;  /* 0x000000ff51ff7812 */ /* 0x000fe200078cc0ff */
[-CC-:B------:R-:W-:Y:S01]  /*1ea0*/  FFMA.FTZ R75, R75, R189.reuse, R40.reuse ;  /* 0x000000bd4b4b7223 */ /* 0x180fe20000010028 */
[----:B------:R-:W-:Y:S01]  /*1eb0*/  @P0 LOP3.LUT P3, RZ, R76, 0xff0000, RZ, 0xc0, !PT ;  /* 0x00ff00004cff0812 */ /* 0x000fe2000786c0ff */
[----:B------:R-:W-:Y:S01]  /*1ec0*/  FFMA.FTZ R175, R175, R189, R40 ;  /* 0x000000bdafaf7223 */ /* 0x000fe20000010028 */
[----:B------:R-:W-:Y:S01]  /*1ed0*/  LOP3.LUT P4, RZ, R81, 0xff000000, RZ, 0xc0, !PT ;  /* 0xff00000051ff7812 */ /* 0x000fe2000788c0ff */
[----:B------:R-:W-:Y:S01]  /*1ee0*/  FMUL.FTZ R54, R43, c[0x0][0x1e8] ;  /* 0x00007a002b367a20 */ /* 0x000fe20000410000 */
[----:B------:R-:W-:Y:S01]  /*1ef0*/  F2FP.PACK_AB R50, R50, R85 ;  /* 0x000000553232723e */ /* 0x000fe200000000ff */
[----:B------:R-:W-:Y:S01]  /*1f00*/  FADD.FTZ R46, R173, -R168 ;  /* 0x800000a8ad2e7221 */ /* 0x000fe20000010000 */
[----:B------:R-:W-:Y:S01]  /*1f10*/  @P0 F2FP.PACK_AB R71, RZ, R71 ;  /* 0x00000047ff47023e */ /* 0x000fe200000000ff */
[C---:B------:R-:W-:Y:S01]  /*1f20*/  FMUL.FTZ R45, R161.reuse, R52 ;  /* 0x00000034a12d7220 */ /* 0x040fe20000410000 */
[----:B------:R-:W-:Y:S01]  /*1f30*/  @P0 F2FP.PACK_AB R184, RZ, R184 ;  /* 0x000000b8ffb8023e */ /* 0x000fe200000000ff */
[----:B------:R-:W-:Y:S01]  /*1f40*/  FMUL.FTZ R168, R161, R44 ;  /* 0x0000002ca1a87220 */ /* 0x000fe20000410000 */
[----:B------:R-:W-:Y:S01]  /*1f50*/  @P0 F2FP.PACK_AB R66, RZ, R66 ;  /* 0x00000042ff42023e */ /* 0x000fe200000000ff */
[----:B------:R-:W-:Y:S01]  /*1f60*/  FMUL.FTZ R64, R57, c[0x0][0x1e8] ;  /* 0x00007a0039407a20 */ /* 0x000fe20000410000 */
[----:B------:R-:W-:Y:S01]  /*1f70*/  @P0 F2FP.PACK_AB R70, RZ, R70 ;  /* 0x00000046ff46023e */ /* 0x000fe200000000ff */
[--C-:B------:R-:W-:Y:S01]  /*1f80*/  FFMA.FTZ R62, R62, R189, R40.reuse ;  /* 0x000000bd3e3e7223 */ /* 0x100fe20000010028 */
[----:B------:R-:W-:Y:S01]  /*1f90*/  @P0 F2FP.PACK_AB R187, RZ, R187 ;  /* 0x000000bbffbb023e */ /* 0x000fe200000000ff */
[----:B------:R-:W-:Y:S01]  /*1fa0*/  FADD.FTZ R170, R170, -R75 ;  /* 0x8000004baaaa7221 */ /* 0x000fe20000010000 */
[----:B------:R-:W-:Y:S01]  /*1fb0*/  FSEL R182, R64, RZ, P2 ;  /* 0x000000ff40b67208 */ /* 0x000fe20001000000 */
[-CC-:B------:R-:W-:Y:S01]  /*1fc0*/  FFMA.FTZ R164, R164, R189.reuse, R40.reuse ;  /* 0x000000bda4a47223 */ /* 0x180fe20000010028 */
[----:B------:R-:W-:Y:S01]  /*1fd0*/  @P0 FSEL R64, R64, RZ, P3 ;  /* 0x000000ff40400208 */ /* 0x000fe20001800000 */
[-CC-:B------:R-:W-:Y:S01]  /*1fe0*/  FFMA.FTZ R165, R165, R189.reuse, R40.reuse ;  /* 0x000000bda5a57223 */ /* 0x180fe20000010028 */
[----:B------:R-:W-:Y:S01]  /*1ff0*/  LOP3.LUT P3, RZ, R81, 0xff0000, RZ, 0xc0, !PT ;  /* 0x00ff000051ff7812 */ /* 0x000fe2000786c0ff */
[----:B------:R-:W-:Y:S01]  /*2000*/  FADD.FTZ R176, R176, -R175 ;  /* 0x800000afb0b07221 */ /* 0x000fe20000010000 */
[----:B------:R-:W-:Y:S01]  /*2010*/  FSEL R175, R54, RZ, P6 ;  /* 0x000000ff36af7208 */ /* 0x000fe20003000000 */
[----:B------:R-:W-:Y:S01]  /*2020*/  @P1 FADD.FTZ R45, R18, R45 ;  /* 0x0000002d122d1221 */ /* 0x000fe20000010000 */
[----:B------:R-:W-:Y:S01]  /*2030*/  @P0 LOP3.LUT P6, RZ, R77, 0xff, RZ, 0xc0, !PT ;  /* 0x000000ff4dff0812 */ /* 0x000fe200078cc0ff */
[-C--:B------:R-:W-:Y:S01]  /*2040*/  FFMA.FTZ R167, R167, R189.reuse, R40 ;  /* 0x000000bda7a77223 */ /* 0x080fe20000010028 */
[----:B------:R-:W-:Y:S01]  /*2050*/  LOP3.LUT P2, RZ, R81, 0xff00, RZ, 0xc0, !PT ;  /* 0x0000ff0051ff7812 */ /* 0x000fe2000784c0ff */
[----:B------:R-:W-:Y:S01]  /*2060*/  @P1 FADD.FTZ R168, R17, R168 ;  /* 0x000000a811a81221 */ /* 0x000fe20000010000 */
[----:B------:R-:W-:Y:S01]  /*2070*/  @P0 F2FP.PACK_AB R186, RZ, R186 ;  /* 0x000000baffba023e */ /* 0x000fe200000000ff */
[-C--:B------:R-:W-:Y:S01]  /*2080*/  FFMA.FTZ R163, R163, R189.reuse, R40 ;  /* 0x000000bda3a37223 */ /* 0x080fe20000010028 */
[----:B------:R-:W-:Y:S01]  /*2090*/  @P0 PRMT R36, R69, 0x7610, R36 ;  /* 0x0000761045240816 */ /* 0x000fe20000000024 */
[----:B------:R-:W-:Y:S01]  /*20a0*/  FFMA.FTZ R166, R166, R189, R40 ;  /* 0x000000bda6a67223 */ /* 0x000fe20000010028 */
[----:B------:R-:W-:Y:S01]  /*20b0*/  @P0 PRMT R37, R67, 0x7610, R37 ;  /* 0x0000761043250816 */ /* 0x000fe20000000025 */
[----:B------:R-:W-:Y:S01]  /*20c0*/  FADD.FTZ R62, R73, -R62 ;  /* 0x8000003e493e7221 */ /* 0x000fe20000010000 */
[----:B------:R-:W-:Y:S01]  /*20d0*/  @P0 PRMT R38, R71, 0x7610, R38 ;  /* 0x0000761047260816 */ /* 0x000fe20000000026 */
[----:B------:R-:W-:Y:S01]  /*20e0*/  FMUL.FTZ R51, R161, R170 ;  /* 0x000000aaa1337220 */ /* 0x000fe20000410000 */
[----:B------:R-:W-:Y:S01]  /*20f0*/  @P0 PRMT R39, R184, 0x7610, R39 ;  /* 0x00007610b8270816 */ /* 0x000fe20000000027 */
[----:B------:R-:W-:Y:S01]  /*2100*/  FADD.FTZ R164, R169, -R164 ;  /* 0x800000a4a9a47221 */ /* 0x000fe20000010000 */
[----:B------:R-:W-:Y:S01]  /*2110*/  @P0 PRMT R36, R36, 0x5410, R66 ;  /* 0x0000541024240816 */ /* 0x000fe20000000042 */
[----:B------:R-:W-:Y:S01]  /*2120*/  FADD.FTZ R174, R174, -R165 ;  /* 0x800000a5aeae7221 */ /* 0x000fe20000010000 */
[----:B------:R-:W-:Y:S01]  /*2130*/  @P0 PRMT R37, R37, 0x5410, R70 ;  /* 0x0000541025250816 */ /* 0x000fe20000000046 */
[----:B------:R-:W-:Y:S01]  /*2140*/  FMUL.FTZ R170, R45, c[0x0][0x1e8] ;  /* 0x00007a002daa7a20 */ /* 0x000fe20000410000 */
[----:B------:R-:W-:Y:S01]  /*2150*/  @P0 PRMT R38, R38, 0x5410, R187 ;  /* 0x0000541026260816 */ /* 0x000fe200000000bb */
[----:B------:R-:W-:Y:S01]  /*2160*/  FADD.FTZ R42, R162, -R167 ;  /* 0x800000a7a22a7221 */ /* 0x000fe20000010000 */
[----:B------:R-:W-:Y:S01]  /*2170*/  @P0 FSEL R167, R54, RZ, P6 ;  /* 0x000000ff36a70208 */ /* 0x000fe20003000000 */
[----:B------:R-:W-:Y:S01]  /*2180*/  FMUL.FTZ R169, R168, c[0x0][0x1e8] ;  /* 0x00007a00a8a97a20 */ /* 0x000fe20000410000 */
[----:B------:R-:W-:Y:S01]  /*2190*/  @P0 LOP3.LUT P6, RZ, R77, 0xff00, RZ, 0xc0, !PT ;  /* 0x0000ff004dff0812 */ /* 0x000fe200078cc0ff */
[----:B------:R-:W-:Y:S01]  /*21a0*/  FADD.FTZ R40, R172, -R163 ;  /* 0x800000a3ac287221 */ /* 0x000fe20000010000 */
[----:B------:R-:W-:Y:S01]  /*21b0*/  FSEL R189, R170, RZ, P3 ;  /* 0x000000ffaabd7208 */ /* 0x000fe20001800000 */
[----:B------:R-:W-:Y:S01]  /*21c0*/  FADD.FTZ R166, R171, -R166 ;  /* 0x800000a6aba67221 */ /* 0x000fe20000010000 */
[----:B------:R-:W-:Y:S01]  /*21d0*/  FSEL R194, R169, RZ, P2 ;  /* 0x000000ffa9c27208 */ /* 0x000fe20001000000 */
[----:B------:R-:W-:Y:S01]  /*21e0*/  FMUL.FTZ R172, R161, R62 ;  /* 0x0000003ea1ac7220 */ /* 0x000fe20000410000 */
[----:B------:R-:W-:Y:S01]  /*21f0*/  ISETP.NE.U32.AND P3, PT, RZ, c[0x0][0x258], PT ;  /* 0x00009600ff007a0c */ /* 0x000fe20003f65070 */
[----:B------:R-:W-:Y:S01]  /*2200*/  @P1 FADD.FTZ R51, R20, R51 ;  /* 0x0000003314331221 */ /* 0x000fe20000010000 */
[----:B------:R-:W-:Y:S01]  /*2210*/  @P0 FSEL R169, R169, RZ, P6 ;  /* 0x000000ffa9a90208 */ /* 0x000fe20003000000 */
[----:B------:R-:W-:Y:S01]  /*2220*/  FMUL.FTZ R63, R161, R174 ;  /* 0x000000aea13f7220 */ /* 0x000fe20000410000 */
[----:B------:R-:W-:Y:S01]  /*2230*/  @P0 LOP3.LUT P6, RZ, R77, 0xff0000, RZ, 0xc0, !PT ;  /* 0x00ff00004dff0812 */ /* 0x000fe200078cc0ff */
[C---:B------:R-:W-:Y:S01]  /*2240*/  FMUL.FTZ R162, R161.reuse, R164 ;  /* 0x000000a4a1a27220 */ /* 0x040fe20000410000 */
[----:B------:R-:W-:Y:S01]  /*2250*/  ISETP.NE.AND.EX P3, PT, RZ, c[0x0][0x25c], PT, P3 ;  /* 0x00009700ff007a0c */ /* 0x000fe20003f65330 */
[C---:B------:R-:W-:Y:S01]  /*2260*/  FMUL.FTZ R61, R161.reuse, R40 ;  /* 0x00000028a13d7220 */ /* 0x040fe20000410000 */
[----:B------:R-:W-:Y:S01]  /*2270*/  @P0 FSEL R170, R170, RZ, P6 ;  /* 0x000000ffaaaa0208 */ /* 0x000fe20003000000 */
[----:B------:R-:W-:Y:S01]  /*2280*/  FMUL.FTZ R164, R161, R166 ;  /* 0x000000a6a1a47220 */ /* 0x000fe20000410000 */
[----:B------:R-:W-:Y:S01]  /*2290*/  @P0 LOP3.LUT P6, RZ, R77, 0xff000000, RZ, 0xc0, !PT ;  /* 0xff0000004dff0812 */ /* 0x000fe200078cc0ff */
[C---:B------:R-:W-:Y:S01]  /*22a0*/  FMUL.FTZ R174, R161.reuse, R42 ;  /* 0x0000002aa1ae7220 */ /* 0x040fe20000410000 */
[----:B------:R-:W-:Y:S01]  /*22b0*/  ISETP.NE.U32.AND P2, PT, RZ, c[0x0][0x258], PT ;  /* 0x00009600ff007a0c */ /* 0x000fe20003f45070 */
[----:B------:R-:W-:Y:S01]  /*22c0*/  FMUL.FTZ R173, R161, R46 ;  /* 0x0000002ea1ad7220 */ /* 0x000fe20000410000 */
[----:B------:R-:W-:Y:S01]  /*22d0*/  @P0 PRMT R39, R39, 0x5410, R186 ;  /* 0x0000541027270816 */ /* 0x000fe200000000ba */
[----:B------:R-:W-:Y:S01]  /*22e0*/  FMUL.FTZ R176, R161, R176 ;  /* 0x000000b0a1b07220 */ /* 0x000fe20000410000 */
[----:B------:R-:W-:Y:S01]  /*22f0*/  ISETP.NE.AND.EX P2, PT, RZ, c[0x0][0x25c], PT, P2 ;  /* 0x00009700ff007a0c */ /* 0x000fe20003f45320 */
[----:B------:R-:W-:Y:S01]  /*2300*/  @P1 FADD.FTZ R172, R19, R172 ;  /* 0x000000ac13ac1221 */ /* 0x000fe20000010000 */
[----:B------:R-:W-:Y:S01]  /*2310*/  @P0 F2FP.PACK_AB R68, RZ, R68 ;  /* 0x00000044ff44023e */ /* 0x000fe200000000ff */
[----:B------:R-:W-:Y:S01]  /*2320*/  FMUL.FTZ R161, R51, c[0x0][0x1e8] ;  /* 0x00007a0033a17a20 */ /* 0x000fe20000410000 */
[----:B------:R-:W-:Y:S01]  /*2330*/  @P3 MOV R62, 0x20 ;  /* 0x00000020003e3802 */ /* 0x000fe20000000f00 */
[----:B------:R-:W-:Y:S01]  /*2340*/  @P1 FADD.FTZ R63, R24, R63 ;  /* 0x0000003f183f1221 */ /* 0x000fe20000010000 */
[----:B------:R-:W-:Y:S01]  /*2350*/  @P3 SEL R52, R59, R28, P2 ;  /* 0x0000001c3b343207 */ /* 0x000fe20001000000 */
[----:B------:R-:W-:Y:S01]  /*2360*/  FMUL.FTZ R171, R172, c[0x0][0x1e8] ;  /* 0x00007a00acab7a20 */ /* 0x000fe20000410000 */
[----:B------:R-:W-:Y:S01]  /*2370*/  FSEL R163, R161, RZ, P5 ;  /* 0x000000ffa1a37208 */ /* 0x000fe20002800000 */
[----:B------:R-:W-:Y:S01]  /*2380*/  FMUL.FTZ R75, R63, c[0x0][0x1e8] ;  /* 0x00007a003f4b7a20 */ /* 0x000fe20000410000 */
[----:B------:R-:W-:Y:S01]  /*2390*/  LOP3.LUT P5, RZ, R83, 0xff, RZ, 0xc0, !PT ;  /* 0x000000ff53ff7812 */ /* 0x000fe200078ac0ff */
        /* <DEDUP_REMOVED lines=8> */
[----:B------:R-:W-:Y:S01]  /*2420*/  @P1 FADD.FTZ R176, R27, R176 ;  /* 0x000000b01bb01221 */ /* 0x000fe20000010000 */
[C---:B------:R-:W-:Y:S01]  /*2430*/  LOP3.LUT P6, RZ, R82.reuse, 0xff0000, RZ, 0xc0, !PT ;  /* 0x00ff000052ff7812 */ /* 0x040fe200078cc0ff */
[----:B------:R-:W-:Y:S01]  /*2440*/  @P1 FADD.FTZ R174, R25, R174 ;  /* 0x000000ae19ae1221 */ /* 0x000fe20000010000 */
[----:B------:R-:W-:Y:S01]  /*2450*/  LOP3.LUT P5, RZ, R82, 0xff000000, RZ, 0xc0, !PT ;  /* 0xff00000052ff7812 */ /* 0x000fe200078ac0ff */
[----:B------:R-:W-:Y:S01]  /*2460*/  HFMA2.MMA R82, -RZ, RZ, 0, 9.5367431640625e-07 ;  /* 0x00000010ff527435 */ /* 0x000fe200000001ff */
[----:B------:R-:W-:Y:S01]  /*2470*/  SHF.R.S32.HI R193, RZ, 0x1f, R40 ;  /* 0x0000001fffc17819 */ /* 0x000fe20000011428 */
[----:B------:R-:W-:Y:S01]  /*2480*/  FMUL.FTZ R73, R173, c[0x0][0x1e8] ;  /* 0x00007a00ad497a20 */ /* 0x000fe20000410000 */
[----:B------:R-:W-:Y:S01]  /*2490*/  SEL R56, R183, R32, P2 ;  /* 0x00000020b7387207 */ /* 0x000fe20001000000 */
[----:B------:R-:W-:Y:S01]  /*24a0*/  @P1 FADD.FTZ R164, R23, R164 ;  /* 0x000000a417a41221 */ /* 0x000fe20000010000 */
[----:B------:R-:W-:Y:S01]  /*24b0*/  LEA.HI R193, R193, R40, RZ, 0x3 ;  /* 0x00000028c1c17211 */ /* 0x000fe200078f18ff */
[----:B------:R-:W-:Y:S01]  /*24c0*/  @P1 FADD.FTZ R162, R21, R162 ;  /* 0x000000a215a21221 */ /* 0x000fe20000010000 */
[----:B------:R-:W-:-:S02]  /*24d0*/  SEL R40, R53, R28, P2 ;  /* 0x0000001c35287207 */ /* 0x000fc40001000000 */
[----:B------:R-:W-:Y:S02]  /*24e0*/  SEL R28, R51, R28, P2 ;  /* 0x0000001c331c7207 */ /* 0x000fe40001000000 */
[----:B------:R-:W-:Y:S02]  /*24f0*/  SEL R44, R43, R32, P2 ;  /* 0x000000202b2c7207 */ /* 0x000fe40001000000 */
[----:B------:R-:W-:Y:S02]  /*2500*/  F2FP.PACK_AB R51, R49, R48 ;  /* 0x000000303133723e */ /* 0x000fe400000000ff */
[-C--:B------:R-:W-:Y:S02]  /*2510*/  SEL R54, R181, R30.reuse, P2 ;  /* 0x0000001eb5367207 */ /* 0x080fe40001000000 */
[----:B------:R-:W-:Y:S02]  /*2520*/  SEL R42, R57, R30, P2 ;  /* 0x0000001e392a7207 */ /* 0x000fe40001000000 */
[----:B------:R-:W-:Y:S01]  /*2530*/  SEL R32, R63, R32, P2 ;  /* 0x000000203f207207 */ /* 0x000fe20001000000 */
[----:B------:R-:W-:Y:S01]  /*2540*/  @P3 IMAD.WIDE.U32 R62, R159, R62, c[0x0][0x258] ;  /* 0x000096009f3e3625 */ /* 0x000fe200078e003e */
[----:B------:R-:W-:-:S02]  /*2550*/  F2FP.PACK_AB R49, R55, R84 ;  /* 0x000000543731723e */ /* 0x000fc400000000ff */
[----:B------:R-:W-:Y:S02]  /*2560*/  SEL R30, R61, R30, P2 ;  /* 0x0000001e3d1e7207 */ /* 0x000fe40001000000 */
[----:B------:R-:W-:Y:S02]  /*2570*/  SEL R58, R47, R34, P2 ;  /* 0x000000222f3a7207 */ /* 0x000fe40001000000 */
[----:B------:R-:W-:Y:S01]  /*2580*/  F2FP.PACK_AB R48, R60, R41 ;  /* 0x000000293c30723e */ /* 0x000fe200000000ff */
[----:B------:R-:W-:Y:S01]  /*2590*/  IMAD.WIDE.U32 R60, R159, R82, c[0x0][0x248] ;  /* 0x000092009f3c7625 */ /* 0x000fe200078e0052 */
[----:B------:R-:W-:Y:S02]  /*25a0*/  SEL R53, R72, R29, P2 ;  /* 0x0000001d48357207 */ /* 0x000fe40001000000 */
[----:B------:R-:W-:Y:S02]  /*25b0*/  SEL R55, R74, R31, P2 ;  /* 0x0000001f4a377207 */ /* 0x000fe40001000000 */
[----:B------:R-:W-:-:S02]  /*25c0*/  SEL R57, R178, R33, P2 ;  /* 0x00000021b2397207 */ /* 0x000fc40001000000 */
[----:B------:R-:W-:Y:S01]  /*25d0*/  SEL R59, R188, R35, P2 ;  /* 0x00000023bc3b7207 */ /* 0x000fe20001000000 */
[----:B------:R-:W-:Y:S01]  /*25e0*/  @P3 STG.E.128 [R62.64], R52 ;  /* 0x000000343e003986 */ /* 0x000fe2000c101d04 */
[----:B------:R-:W-:Y:S02]  /*25f0*/  SEL R46, R45, R34, P2 ;  /* 0x000000222d2e7207 */ /* 0x000fe40001000000 */
[----:B------:R-:W-:Y:S01]  /*2600*/  FSEL R165, R81, RZ, P6 ;  /* 0x000000ff51a57208 */ /* 0x000fe20003000000 */
[----:B------:R0:W-:Y:S01]  /*2610*/  @P3 STG.E.128 [R62.64+0x10], R56 ;  /* 0x000010383e003986 */ /* 0x0001e2000c101d04 */
[----:B------:R-:W-:Y:S02]  /*2620*/  SEL R41, R190, R29, P2 ;  /* 0x0000001dbe297207 */ /* 0x000fe40001000000 */
[----:B------:R-:W-:Y:S01]  /*2630*/  SEL R43, R192, R31, P2 ;  /* 0x0000001fc02b7207 */ /* 0x000fe20001000000 */
[----:B------:R1:W-:Y:S01]  /*2640*/  STG.E.128 [R60.64], R48 ;  /* 0x000000303c007986 */ /* 0x0003e2000c101d04 */
[----:B------:R-:W-:-:S02]  /*2650*/  SEL R45, R168, R33, P2 ;  /* 0x00000021a82d7207 */ /* 0x000fc40001000000 */
[-C--:B------:R-:W-:Y:S02]  /*2660*/  SEL R47, R172, R35.reuse, P2 ;  /* 0x00000023ac2f7207 */ /* 0x080fe40001000000 */
[----:B------:R-:W-:Y:S02]  /*2670*/  LOP3.LUT P6, RZ, R83, 0xff0000, RZ, 0xc0, !PT ;  /* 0x00ff000053ff7812 */ /* 0x000fe400078cc0ff */
[C---:B------:R-:W-:Y:S01]  /*2680*/  SEL R35, R176.reuse, R35, P2 ;  /* 0x00000023b0237207 */ /* 0x040fe20001000000 */
[----:B------:R-:W-:Y:S01]  /*2690*/  FMUL.FTZ R176, R176, c[0x0][0x1e8] ;  /* 0x00007a00b0b07a20 */ /* 0x000fe20000410000 */
[C---:B------:R-:W-:Y:S01]  /*26a0*/  SEL R33, R174.reuse, R33, P2 ;  /* 0x00000021ae217207 */ /* 0x040fe20001000000 */
[----:B------:R-:W-:Y:S01]  /*26b0*/  FMUL.FTZ R174, R174, c[0x0][0x1e8] ;  /* 0x00007a00aeae7a20 */ /* 0x000fe20000410000 */
[----:B------:R-:W-:Y:S02]  /*26c0*/  FSEL R191, R73, RZ, P6 ;  /* 0x000000ff49bf7208 */ /* 0x000fe40003000000 */
[C---:B------:R-:W-:Y:S01]  /*26d0*/  LOP3.LUT P1, RZ, R83.reuse, 0xff000000, RZ, 0xc0, !PT ;  /* 0xff00000053ff7812 */ /* 0x040fe2000782c0ff */
[----:B0-----:R-:W-:Y:S01]  /*26e0*/  IMAD.WIDE.U32 R56, R160, R82, c[0x0][0x248] ;  /* 0x00009200a0387625 */ /* 0x001fe200078e0052 */
[----:B------:R-:W-:-:S02]  /*26f0*/  LOP3.LUT P6, RZ, R83, 0xff00, RZ, 0xc0, !PT ;  /* 0x0000ff0053ff7812 */ /* 0x000fc400078cc0ff */
[----:B------:R-:W-:Y:S01]  /*2700*/  @P0 F2FP.PACK_AB R64, RZ, R64 ;  /* 0x00000040ff40023e */ /* 0x000fe200000000ff */
[----:B-1----:R-:W-:Y:S01]  /*2710*/  @P0 IMAD.WIDE.U32 R48, R159, R82, c[0x0][0x250] ;  /* 0x000094009f300625 */ /* 0x002fe200078e0052 */
[----:B------:R-:W-:Y:S02]  /*2720*/  @P3 MOV R51, 0x20 ;  /* 0x0000002000333802 */ /* 0x000fe40000000f00 */
[----:B------:R-:W-:Y:S02]  /*2730*/  @P0 F2FP.PACK_AB R167, RZ, R167 ;  /* 0x000000a7ffa7023e */ /* 0x000fe400000000ff */
[----:B------:R0:W-:Y:S01]  /*2740*/  @P0 STG.E.128 [R48.64], R36 ;  /* 0x0000002430000986 */ /* 0x0001e2000c101d04 */
[----:B------:R-:W-:Y:S01]  /*2750*/  @P3 IMAD.WIDE.U32 R50, R160, R51, c[0x0][0x258] ;  /* 0x00009600a0323625 */ /* 0x000fe200078e0033 */
[----:B------:R-:W-:Y:S02]  /*2760*/  @P0 F2FP.PACK_AB R170, RZ, R170 ;  /* 0x000000aaffaa023e */ /* 0x000fe400000000ff */
[----:B------:R-:W-:-:S02]  /*2770*/  @P0 F2FP.PACK_AB R65, RZ, R65 ;  /* 0x00000041ff41023e */ /* 0x000fc400000000ff */
[----:B------:R1:W-:Y:S01]  /*2780*/  @P3 STG.E.128 [R50.64], R40 ;  /* 0x0000002832003986 */ /* 0x0003e2000c101d04 */
[----:B------:R-:W-:Y:S02]  /*2790*/  @P0 F2FP.PACK_AB R80, RZ, R80 ;  /* 0x00000050ff50023e */ /* 0x000fe400000000ff */
[----:B------:R-:W-:Y:S01]  /*27a0*/  @P0 F2FP.PACK_AB R169, RZ, R169 ;  /* 0x000000a9ffa9023e */ /* 0x000fe200000000ff */
[----:B------:R2:W-:Y:S01]  /*27b0*/  @P3 STG.E.128 [R50.64+0x10], R44 ;  /* 0x0000102c32003986 */ /* 0x0005e2000c101d04 */
[----:B------:R-:W-:Y:S02]  /*27c0*/  @P0 F2FP.PACK_AB R171, RZ, R171 ;  /* 0x000000abffab023e */ /* 0x000fe400000000ff */
[----:B------:R-:W-:Y:S02]  /*27d0*/  F2FP.PACK_AB R55, R196, R189 ;  /* 0x000000bdc437723e */ /* 0x000fe400000000ff */
[----:B------:R-:W-:Y:S02]  /*27e0*/  F2FP.PACK_AB R54, R194, R175 ;  /* 0x000000afc236723e */ /* 0x000fe400000000ff */
[----:B------:R-:W-:-:S02]  /*27f0*/  F2FP.PACK_AB R53, R185, R182 ;  /* 0x000000b6b935723e */ /* 0x000fc400000000ff */
[----:B0-----:R-:W-:Y:S02]  /*2800*/  @P0 PRMT R36, R68, 0x7610, R36 ;  /* 0x0000761044240816 */ /* 0x001fe40000000024 */
[----:B------:R-:W-:Y:S02]  /*2810*/  @P0 PRMT R37, R64, 0x7610, R37 ;  /* 0x0000761040250816 */ /* 0x000fe40000000025 */
[----:B------:R-:W-:Y:S02]  /*2820*/  @P0 PRMT R38, R167, 0x7610, R38 ;  /* 0x00007610a7260816 */ /* 0x000fe40000000026 */
[----:B-1----:R-:W-:Y:S02]  /*2830*/  FSEL R42, R176, RZ, P1 ;  /* 0x000000ffb02a7208 */ /* 0x002fe40000800000 */
[----:B------:R-:W-:Y:S01]  /*2840*/  FSEL R41, R174, RZ, P6 ;  /* 0x000000ffae297208 */ /* 0x000fe20003000000 */
[----:B--2---:R-:W-:Y:S01]  /*2850*/  FMUL.FTZ R51, R164, c[0x0][0x1e8] ;  /* 0x00007a00a4337a20 */ /* 0x004fe20000410000 */
[----:B------:R-:W-:Y:S01]  /*2860*/  @P0 PRMT R39, R170, 0x7610, R39 ;  /* 0x00007610aa270816 */ /* 0x000fe20000000027 */
[----:B------:R-:W-:Y:S01]  /*2870*/  FMUL.FTZ R50, R162, c[0x0][0x1e8] ;  /* 0x00007a00a2327a20 */ /* 0x000fe20000410000 */
[----:B------:R-:W-:-:S02]  /*2880*/  @P3 IADD3 R46, R159, 0x40, RZ ;  /* 0x000000409f2e3810 */ /* 0x000fc40007ffe0ff */
[----:B------:R-:W-:Y:S02]  /*2890*/  FSEL R44, R51, RZ, P5 ;  /* 0x000000ff332c7208 */ /* 0x000fe40002800000 */
[----:B------:R-:W-:Y:S02]  /*28a0*/  @P3 MOV R47, 0x20 ;  /* 0x00000020002f3802 */ /* 0x000fe40000000f00 */
[----:B------:R-:W-:Y:S02]  /*28b0*/  F2FP.PACK_AB R43, R42, R191 ;  /* 0x000000bf2a2b723e */ /* 0x000fe400000000ff */
[----:B------:R-:W-:Y:S01]  /*28c0*/  F2FP.PACK_AB R42, R41, R166 ;  /* 0x000000a6292a723e */ /* 0x000fe200000000ff */
[----:B------:R-:W-:Y:S01]  /*28d0*/  @P3 IMAD.WIDE.U32 R46, R46, R47, c[0x0][0x258] ;  /* 0x000096002e2e3625 */ /* 0x000fe200078e002f */
[----:B------:R-:W-:Y:S02]  /*28e0*/  F2FP.PACK_AB R52, R180, R179 ;  /* 0x000000b3b434723e */ /* 0x000fe400000000ff */
[----:B------:R-:W-:Y:S01]  /*28f0*/  F2FP.PACK_AB R41, R44, R165 ;  /* 0x000000a52c29723e */ /* 0x000fe200000000ff */
[----:B------:R-:W-:Y:S01]  /*2900*/  @P0 IMAD.WIDE.U32 R44, R160, R82, c[0x0][0x250] ;  /* 0x00009400a02c0625 */ /* 0x000fe200078e0052 */
[----:B------:R-:W-:Y:S01]  /*2910*/  @P0 PRMT R36, R36, 0x5410, R65 ;  /* 0x0000541024240816 */ /* 0x000fe20000000041 */
[----:B------:R-:W-:Y:S01]  /*2920*/  STG.E.128 [R56.64], R52 ;  /* 0x0000003438007986 */ /* 0x000fe2000c101d04 */
[----:B------:R-:W-:-:S02]  /*2930*/  @P0 PRMT R37, R37, 0x5410, R80 ;  /* 0x0000541025250816 */ /* 0x000fc40000000050 */
[----:B------:R-:W-:Y:S02]  /*2940*/  @P0 PRMT R38, R38, 0x5410, R169 ;  /* 0x0000541026260816 */ /* 0x000fe400000000a9 */
[----:B------:R-:W-:Y:S02]  /*2950*/  @P0 PRMT R39, R39, 0x5410, R171 ;  /* 0x0000541027270816 */ /* 0x000fe400000000ab */
[----:B------:R-:W-:Y:S02]  /*2960*/  SEL R34, R173, R34, P2 ;  /* 0x00000022ad227207 */ /* 0x000fe40001000000 */
[----:B------:R-:W-:Y:S01]  /*2970*/  LOP3.LUT R84, R0, 0x1f, RZ, 0xc0, !PT ;  /* 0x0000001f00547812 */ /* 0x000fe200078ec0ff */
[----:B------:R-:W-:Y:S01]  /*2980*/  @P0 STG.E.128 [R44.64], R36 ;  /* 0x000000242c000986 */ /* 0x000fe2000c101d04 */
[----:B------:R-:W-:Y:S02]  /*2990*/  SEL R29, R162, R29, P2 ;  /* 0x0000001da21d7207 */ /* 0x000fe40001000000 */
[----:B------:R-:W-:Y:S01]  /*29a0*/  SEL R31, R164, R31, P2 ;  /* 0x0000001fa41f7207 */ /* 0x000fe20001000000 */
[----:B------:R-:W-:Y:S01]  /*29b0*/  @P3 STG.E.128 [R46.64+0x10], R32 ;  /* 0x000010202e003986 */ /* 0x000fe2000c101d04 */
[----:B------:R-:W-:-:S02]  /*29c0*/  LEA.HI.SX32 R84, R193, R84, 0x1d ;  /* 0x00000054c1547211 */ /* 0x000fc400078feaff */
[----:B------:R-:W-:Y:S01]  /*29d0*/  @P0 MOV R83, R78 ;  /* 0x0000004e00530202 */ /* 0x000fe20000000f00 */
[----:B------:R-:W-:Y:S01]  /*29e0*/  @P3 STG.E.128 [R46.64], R28 ;  /* 0x0000001c2e003986 */ /* 0x000fe2000c101d04 */
[----:B------:R-:W-:Y:S02]  /*29f0*/  @P0 LOP3.LUT P3, RZ, R78, 0xff0000, RZ, 0xc0, !PT ;  /* 0x00ff00004eff0812 */ /* 0x000fe4000786c0ff */
[----:B------:R-:W-:Y:S02]  /*2a00*/  IADD3 R49, R84, 0x40, RZ ;  /* 0x0000004054317810 */ /* 0x000fe40007ffe0ff */
[----:B------:R-:W-:Y:S02]  /*2a10*/  FSEL R40, R50, RZ, P4 ;  /* 0x000000ff32287208 */ /* 0x000fe40002000000 */
[----:B------:R-:W-:Y:S01]  /*2a20*/  @P0 LOP3.LUT P1, RZ, R78, 0xff00, RZ, 0xc0, !PT ;  /* 0x0000ff004eff0812 */ /* 0x000fe2000782c0ff */
[----:B------:R-:W-:Y:S01]  /*2a30*/  IMAD.WIDE.U32 R48, R82, R49, c[0x0][0x248] ;  /* 0x0000920052307625 */ /* 0x000fe200078e0031 */
[----:B------:R-:W-:-:S02]  /*2a40*/  @P0 LOP3.LUT P4, RZ, R78, 0xff000000, RZ, 0xc0, !PT ;  /* 0xff0000004eff0812 */ /* 0x000fc4000788c0ff */
[----:B------:R-:W-:Y:S02]  /*2a50*/  @P0 FSEL R81, R81, RZ, P3 ;  /* 0x000000ff51510208 */ /* 0x000fe40001800000 */
[----:B------:R-:W-:Y:S02]  /*2a60*/  @P0 LOP3.LUT P3, RZ, R79, 0xff0000, RZ, 0xc0, !PT ;  /* 0x00ff00004fff0812 */ /* 0x000fe4000786c0ff */
[----:B------:R-:W-:Y:S02]  /*2a70*/  @P0 LOP3.LUT P2, RZ, R83, 0xff, RZ, 0xc0, !PT ;  /* 0x000000ff53ff0812 */ /* 0x000fe4000784c0ff */
[----:B------:R-:W-:Y:S02]  /*2a80*/  F2FP.PACK_AB R40, R40, R163 ;  /* 0x000000a32828723e */ /* 0x000fe400000000ff */
[----:B------:R-:W-:Y:S02]  /*2a90*/  @P0 FSEL R50, R50, RZ, P1 ;  /* 0x000000ff32320208 */ /* 0x000fe40000800000 */
[----:B------:R-:W-:Y:S01]  /*2aa0*/  @P0 FSEL R51, R51, RZ, P4 ;  /* 0x000000ff33330208 */ /* 0x000fe20002000000 */
[----:B------:R0:W-:Y:S01]  /*2ab0*/  STG.E.128 [R48.64], R40 ;  /* 0x0000002830007986 */ /* 0x0001e2000c101d04 */
        /* <DEDUP_REMOVED lines=8> */
[----:B------:R-:W-:Y:S02]  /*2b40*/  @P0 F2FP.PACK_AB R81, RZ, R81 ;  /* 0x00000051ff51023e */ /* 0x000fe400000000ff */
[----:B0-----:R-:W-:Y:S02]  /*2b50*/  @P0 FSEL R41, R176, RZ, P4 ;  /* 0x000000ffb0290208 */ /* 0x001fe40002000000 */
[----:B------:R-:W-:Y:S02]  /*2b60*/  @P0 FSEL R40, R174, RZ, P2 ;  /* 0x000000ffae280208 */ /* 0x000fe40001000000 */
[----:B------:R-:W-:Y:S02]  /*2b70*/  @P0 F2FP.PACK_AB R75, RZ, R75 ;  /* 0x0000004bff4b023e */ /* 0x000fe400000000ff */
[----:B------:R-:W-:-:S02]  /*2b80*/  @P0 F2FP.PACK_AB R41, RZ, R41 ;  /* 0x00000029ff29023e */ /* 0x000fc400000000ff */
[----:B------:R-:W-:Y:S02]  /*2b90*/  @P0 PRMT R39, R73, 0x7610, R39 ;  /* 0x0000761049270816 */ /* 0x000fe40000000027 */
[----:B------:R-:W-:Y:S02]  /*2ba0*/  @P0 IADD3 R83, R159, 0x40, RZ ;  /* 0x000000409f530810 */ /* 0x000fe40007ffe0ff */
[----:B------:R-:W-:Y:S02]  /*2bb0*/  @P0 F2FP.PACK_AB R50, RZ, R50 ;  /* 0x00000032ff32023e */ /* 0x000fe400000000ff */
[----:B------:R-:W-:Y:S01]  /*2bc0*/  @P0 F2FP.PACK_AB R51, RZ, R51 ;  /* 0x00000033ff33023e */ /* 0x000fe200000000ff */
[----:B------:R-:W-:Y:S01]  /*2bd0*/  @P0 IMAD.WIDE.U32 R82, R83, R82, c[0x0][0x250] ;  /* 0x0000940053520625 */ /* 0x000fe200078e0052 */
[----:B------:R-:W-:Y:S02]  /*2be0*/  @P0 F2FP.PACK_AB R40, RZ, R40 ;  /* 0x00000028ff28023e */ /* 0x000fe400000000ff */
        /* <DEDUP_REMOVED lines=13> */
.L_x_1473:
[----:B------:R-:W-:Y:S05]  /*2cc0*/  BSYNC B1 ;  /* 0x0000000000017941 */ /* 0x000fea0003800000 */
.L_x_1470:
        /* <DEDUP_REMOVED lines=26> */
.L_x_1469:
[----:B------:R-:W-:Y:S05]  /*2e70*/  BSYNC B0 ;  /* 0x0000000000007941 */ /* 0x000fea0003800000 */
.L_x_1467:
        /* <DEDUP_REMOVED lines=28> */
[----:B------:R-:W-:Y:S01]  /*3040*/  LDS R16, [R0.X4+0x2200] ;  /* 0x0022000000107984 */ /* 0x000fe20000004800 */
[----:B----4-:R-:W-:-:S03]  /*3050*/  FADD.FTZ R5, RZ, R5 ;  /* 0x00000005ff057221 */ /* 0x010fc60000010000 */
[----:B------:R-:W-:Y:S01]  /*3060*/  LDS R18, [R0.X4+0x2400] ;  /* 0x0024000000127984 */ /* 0x000fe20000004800 */
[----:B-----5:R-:W-:-:S03]  /*3070*/  FADD.FTZ R6, RZ, R6 ;  /* 0x00000006ff067221 */ /* 0x020fc60000010000 */
[----:B------:R-:W-:Y:S01]  /*3080*/  LDS R15, [R0.X4+0x2600] ;  /* 0x00260000000f7984 */ /* 0x000fe20000004800 */
[----:B0-----:R-:W-:-:S03]  /*3090*/  FADD.FTZ R3, R3, R10 ;  /* 0x0000000a03037221 */ /* 0x001fc60000010000 */
[----:B------:R-:W-:Y:S01]  /*30a0*/  LDS R17, [R0.X4+0x2800] ;  /* 0x0028000000117984 */ /* 0x000fe20000004800 */
[----:B------:R-:W-:-:S03]  /*30b0*/  FADD.FTZ R8, R8, R9 ;  /* 0x0000000908087221 */ /* 0x000fc60000010000 */
[----:B------:R-:W0:Y:S01]  /*30c0*/  LDS R10, [R0.X4+0x1600] ;  /* 0x00160000000a7984 */ /* 0x000e220000004800 */
[----:B------:R-:W-:-:S03]  /*30d0*/  FADD.FTZ R4, R4, R11 ;  /* 0x0000000b04047221 */ /* 0x000fc60000010000 */
[----:B------:R-:W3:Y:S01]  /*30e0*/  LDS R9, [R0.X4+0x1a00] ;  /* 0x001a000000097984 */ /* 0x000ee20000004800 */
[----:B------:R-:W-:-:S03]  /*30f0*/  FADD.FTZ R5, R5, R12 ;  /* 0x0000000c05057221 */ /* 0x000fc60000010000 */
[----:B------:R-:W4:Y:S01]  /*3100*/  LDS R11, [R0.X4+0x1c00] ;  /* 0x001c0000000b7984 */ /* 0x000f220000004800 */
[----:B------:R-:W-:-:S03]  /*3110*/  FADD.FTZ R6, R6, R13 ;  /* 0x0000000d06067221 */ /* 0x000fc60000010000 */
[----:B------:R-:W5:Y:S04]  /*3120*/  LDS R12, [R0.X4+0x1e00] ;  /* 0x001e0000000c7984 */ /* 0x000f680000004800 */
[----:B------:R-:W5:Y:S01]  /*3130*/  LDS R13, [R0.X4+0x2000] ;  /* 0x00200000000d7984 */ /* 0x000f620000004800 */
[----:B-1----:R-:W-:-:S03]  /*3140*/  FADD.FTZ R7, RZ, R7 ;  /* 0x00000007ff077221 */ /* 0x002fc60000010000 */
[----:B------:R-:W1:Y:S01]  /*3150*/  LDS R20, [R0.X4+0x2a00] ;  /* 0x002a000000147984 */ /* 0x000e620000004800 */
[----:B--2---:R-:W-:-:S03]  /*3160*/  FADD.FTZ R3, R3, R14 ;  /* 0x0000000e03037221 */ /* 0x004fc60000010000 */
[----:B------:R-:W2:Y:S04]  /*3170*/  LDS R19, [R0.X4+0x2c00] ;  /* 0x002c000000137984 */ /* 0x000ea80000004800 */
[----:B------:R-:W2:Y:S04]  /*3180*/  LDS R22, [R0.X4+0x2e00] ;  /* 0x002e000000167984 */ /* 0x000ea80000004800 */
[----:B------:R-:W-:Y:S01]  /*3190*/  BAR.SYNC.DEFER_BLOCKING 0x0 ;  /* 0x0000000000007b1d */ /* 0x000fe20000010000 */
[----:B0-----:R-:W-:Y:S02]  /*31a0*/  FADD.FTZ R7, R7, R10 ;  /* 0x0000000a07077221 */ /* 0x001fe40000010000 */
[----:B---3--:R-:W-:-:S02]  /*31b0*/  FADD.FTZ R8, R8, R9 ;  /* 0x0000000908087221 */ /* 0x008fc40000010000 */
[----:B------:R-:W-:Y:S02]  /*31c0*/  FADD.FTZ R9, R3, R18 ;  /* 0x0000001203097221 */ /* 0x000fe40000010000 */
[----:B------:R-:W-:Y:S02]  /*31d0*/  FADD.FTZ R15, R8, R15 ;  /* 0x0000000f080f7221 */ /* 0x000fe40000010000 */
[----:B----4-:R-:W-:Y:S02]  /*31e0*/  FADD.FTZ R4, R4, R11 ;  /* 0x0000000b04047221 */ /* 0x010fe40000010000 */
[----:B-----5:R-:W-:Y:S02]  /*31f0*/  FADD.FTZ R5, R5, R12 ;  /* 0x0000000c05057221 */ /* 0x020fe40000010000 */
[----:B------:R-:W-:Y:S01]  /*3200*/  IMAD R3, R36, c[0x0][0x168], RZ ;  /* 0x00005a0024037a24 */ /* 0x000fe200078e02ff */
[----:B------:R-:W-:Y:S01]  /*3210*/  STS.128 [R2], R156 ;  /* 0x0000009c02007388 */ /* 0x000fe20000000c00 */
[----:B------:R-:W-:-:S02]  /*3220*/  FADD.FTZ R6, R6, R13 ;  /* 0x0000000d06067221 */ /* 0x000fc40000010000 */
[----:B------:R-:W-:Y:S01]  /*3230*/  FADD.FTZ R17, R4, R17 ;  /* 0x0000001104117221 */ /* 0x000fe20000010000 */
[----:B------:R-:W-:Y:S01]  /*3240*/  STS.128 [R2+0x10], R152 ;  /* 0x0000109802007388 */ /* 0x000fe20000000c00 */
[----:B------:R-:W-:Y:S01]  /*3250*/  IADD3 R4, P0, R3, R0, RZ ;  /* 0x0000000003047210 */ /* 0x000fe20007f1e0ff */
[----:B-1----:R-:W-:Y:S02]  /*3260*/  FADD.FTZ R11, R5, R20 ;  /* 0x00000014050b7221 */ /* 0x002fe40000010000 */
[----:B------:R-:W-:Y:S01]  /*3270*/  STS.128 [R2+0x400], R148 ;  /* 0x0004009402007388 */ /* 0x000fe20000000c00 */
[----:B------:R-:W-:Y:S01]  /*3280*/  IADD3.X R3, RZ, RZ, RZ, P0, !PT ;  /* 0x000000ffff037210 */ /* 0x000fe200007fe4ff */
[----:B------:R-:W-:Y:S02]  /*3290*/  FADD.FTZ R7, R7, R16 ;  /* 0x0000001007077221 */ /* 0x000fe40000010000 */
[----:B------:R-:W-:Y:S01]  /*32a0*/  STS.128 [R2+0x410], R144 ;  /* 0x0004109002007388 */ /* 0x000fe20000000c00 */
[----:B--2---:R-:W-:-:S02]  /*32b0*/  FADD.FTZ R19, R6, R19 ;  /* 0x0000001306137221 */ /* 0x004fc40000010000 */
[----:B------:R-:W-:Y:S01]  /*32c0*/  FADD.FTZ R7, R7, R22 ;  /* 0x0000001607077221 */ /* 0x000fe20000010000 */
        /* <DEDUP_REMOVED lines=42> */
[----:B-1----:R-:W-:Y:S01]  /*3570*/  SHF.L.U64.HI R0, R4, 0x2, R3 ;  /* 0x0000000204007819 */ /* 0x002fe20000010203 */
[----:B----4-:R-:W-:Y:S01]  /*3580*/  FADD.FTZ R37, R10, R37 ;  /* 0x000000250a257221 */ /* 0x010fe20000010000 */
[----:B------:R-:W-:Y:S01]  /*3590*/  SHF.L.U32 R4, R4, 0x2, RZ ;  /* 0x0000000204047819 */ /* 0x000fe200000006ff */
[----:B-----5:R-:W-:-:S03]  /*35a0*/  FADD.FTZ R25, R25, R34 ;  /* 0x0000002219197221 */ /* 0x020fc60000010000 */
        /* <DEDUP_REMOVED lines=24> */
.L_x_1471:
[----:B------:R-:W-:Y:S02]  /*3730*/  MOV R178, R181 ;  /* 0x000000b500b27202 */ /* 0x000fe40000000f00 */
[----:B------:R-:W-:-:S02]  /*3740*/  MOV R179, 0x1 ;  /* 0x0000000100b37802 */ /* 0x000fc40000000f00 */
[----:B------:R-:W-:Y:S02]  /*3750*/  MOV R182, 0x1f ;  /* 0x0000001f00b67802 */ /* 0x000fe40000000f00 */
[----:B------:R-:W-:Y:S02]  /*3760*/  MOV R185, 0xffffffff ;  /* 0xffffffff00b97802 */ /* 0x000fe40000000f00 */
[----:B------:R-:W-:Y:S02]  /*3770*/  MOV R40, 0x3790 ;  /* 0x0000379000287802 */ /* 0x000fe40000000f00 */
[----:B-----5:R-:W-:Y:S05]  /*3780*/  CALL.REL.NOINC `($__internal_83_$__cuda_sm70_shflsync_bfly_p) ;  /* 0x0000046000007944 */ /* 0x020fea0003c00000 */
[----:B-1----:R-:W-:Y:S01]  /*3790*/  MOV R70, R178 ;  /* 0x000000b200467202 */ /* 0x002fe20000000f00 */
[----:B0-----:R-:W-:Y:S05]  /*37a0*/  BRA `(.L_x_1475) ;  /* 0xffffddc000007947 */ /* 0x001fea000383ffff */
.L_x_1472:
[----:B------:R-:W-:Y:S01]  /*37b0*/  HFMA2.MMA R179, -RZ, RZ, 0, 5.9604644775390625e-08 ;  /* 0x00000001ffb37435 */ /* 0x000fe200000001ff */
[----:B------:R-:W-:Y:S02]  /*37c0*/  MOV R178, R183 ;  /* 0x000000b700b27202 */ /* 0x000fe40000000f00 */
[----:B------:R-:W-:Y:S02]  /*37d0*/  MOV R182, 0x1f ;  /* 0x0000001f00b67802 */ /* 0x000fe40000000f00 */
[----:B------:R-:W-:-:S02]  /*37e0*/  MOV R185, 0xffffffff ;  /* 0xffffffff00b97802 */ /* 0x000fc40000000f00 */
[----:B------:R-:W-:Y:S02]  /*37f0*/  MOV R40, 0x3810 ;  /* 0x0000381000287802 */ /* 0x000fe40000000f00 */
[----:B01---5:R-:W-:Y:S05]  /*3800*/  CALL.REL.NOINC `($__internal_83_$__cuda_sm70_shflsync_bfly_p) ;  /* 0x000003e000007944 */ /* 0x023fea0003c00000 */
[----:B------:R-:W-:Y:S01]  /*3810*/  FADD.FTZ R181, R181, R70 ;  /* 0x00000046b5b57221 */ /* 0x000fe20000010000 */
[----:B0-----:R-:W-:Y:S01]  /*3820*/  HFMA2.MMA R179, -RZ, RZ, 0, 1.1920928955078125e-07 ;  /* 0x00000002ffb37435 */ /* 0x001fe200000001ff */
[----:B-1----:R-:W-:Y:S01]  /*3830*/  FADD.FTZ R183, R183, R178 ;  /* 0x000000b2b7b77221 */ /* 0x002fe20000010000 */
[----:B------:R-:W-:Y:S02]  /*3840*/  MOV R182, 0x1f ;  /* 0x0000001f00b67802 */ /* 0x000fe40000000f00 */
[----:B------:R-:W-:Y:S02]  /*3850*/  MOV R185, 0xffffffff ;  /* 0xffffffff00b97802 */ /* 0x000fe40000000f00 */
[----:B------:R-:W-:Y:S02]  /*3860*/  MOV R178, R181 ;  /* 0x000000b500b27202 */ /* 0x000fe40000000f00 */
[----:B------:R-:W-:Y:S02]  /*3870*/  MOV R40, 0x3890 ;  /* 0x0000389000287802 */ /* 0x000fe40000000f00 */
[----:B------:R-:W-:Y:S05]  /*3880*/  CALL.REL.NOINC `($__internal_83_$__cuda_sm70_shflsync_bfly_p) ;  /* 0x0000036000007944 */ /* 0x000fea0003c00000 */
[----:B0-----:R-:W-:Y:S01]  /*3890*/  HFMA2.MMA R179, -RZ, RZ, 0, 1.1920928955078125e-07 ;  /* 0x00000002ffb37435 */ /* 0x001fe200000001ff */
[----:B-1----:R-:W-:-:S02]  /*38a0*/  MOV R70, R178 ;  /* 0x000000b200467202 */ /* 0x002fc40000000f00 */
[----:B------:R-:W-:Y:S02]  /*38b0*/  MOV R178, R183 ;  /* 0x000000b700b27202 */ /* 0x000fe40000000f00 */
[----:B------:R-:W-:Y:S02]  /*38c0*/  MOV R182, 0x1f ;  /* 0x0000001f00b67802 */ /* 0x000fe40000000f00 */
[----:B------:R-:W-:Y:S02]  /*38d0*/  MOV R185, 0xffffffff ;  /* 0xffffffff00b97802 */ /* 0x000fe40000000f00 */
[----:B------:R-:W-:Y:S02]  /*38e0*/  MOV R40, 0x3900 ;  /* 0x0000390000287802 */ /* 0x000fe40000000f00 */
[----:B------:R-:W-:Y:S05]  /*38f0*/  CALL.REL.NOINC `($__internal_83_$__cuda_sm70_shflsync_bfly_p) ;  /* 0x000002f000007944 */ /* 0x000fea0003c00000 */
[----:B------:R-:W-:Y:S01]  /*3900*/  FADD.FTZ R181, R70, R181 ;  /* 0x000000b546b57221 */ /* 0x000fe20000010000 */
[----:B0-----:R-:W-:Y:S01]  /*3910*/  HFMA2.MMA R179, -RZ, RZ, 0, 2.384185791015625e-07 ;  /* 0x00000004ffb37435 */ /* 0x001fe200000001ff */
[----:B-1----:R-:W-:Y:S01]  /*3920*/  FADD.FTZ R183, R183, R178 ;  /* 0x000000b2b7b77221 */ /* 0x002fe20000010000 */
[----:B------:R-:W-:Y:S02]  /*3930*/  MOV R182, 0x1f ;  /* 0x0000001f00b67802 */ /* 0x000fe40000000f00 */
[----:B------:R-:W-:-:S02]  /*3940*/  MOV R185, 0xffffffff ;  /* 0xffffffff00b97802 */ /* 0x000fc40000000f00 */
[----:B------:R-:W-:Y:S02]  /*3950*/  MOV R178, R181 ;  /* 0x000000b500b27202 */ /* 0x000fe40000000f00 */
[----:B------:R-:W-:Y:S02]  /*3960*/  MOV R40, 0x3980 ;  /* 0x0000398000287802 */ /* 0x000fe40000000f00 */
[----:B------:R-:W-:Y:S05]  /*3970*/  CALL.REL.NOINC `($__internal_83_$__cuda_sm70_shflsync_bfly_p) ;  /* 0x0000027000007944 */ /* 0x000fea0003c00000 */
[----:B0-----:R-:W-:Y:S01]  /*3980*/  HFMA2.MMA R179, -RZ, RZ, 0, 2.384185791015625e-07 ;  /* 0x00000004ffb37435 */ /* 0x001fe200000001ff */
[----:B-1----:R-:W-:Y:S02]  /*3990*/  MOV R70, R178 ;  /* 0x000000b200467202 */ /* 0x002fe40000000f00 */
[----:B------:R-:W-:Y:S02]  /*39a0*/  MOV R178, R183 ;  /* 0x000000b700b27202 */ /* 0x000fe40000000f00 */
[----:B------:R-:W-:Y:S02]  /*39b0*/  MOV R182, 0x1f ;  /* 0x0000001f00b67802 */ /* 0x000fe40000000f00 */
[----:B------:R-:W-:Y:S02]  /*39c0*/  MOV R185, 0xffffffff ;  /* 0xffffffff00b97802 */ /* 0x000fe40000000f00 */
[----:B------:R-:W-:-:S02]  /*39d0*/  MOV R40, 0x39f0 ;  /* 0x000039f000287802 */ /* 0x000fc40000000f00 */
[----:B------:R-:W-:Y:S05]  /*39e0*/  CALL.REL.NOINC `($__internal_83_$__cuda_sm70_shflsync_bfly_p) ;  /* 0x0000020000007944 */ /* 0x000fea0003c00000 */
[----:B------:R-:W-:Y:S01]  /*39f0*/  FADD.FTZ R181, R70, R181 ;  /* 0x000000b546b57221 */ /* 0x000fe20000010000 */
[----:B0-----:R-:W-:Y:S01]  /*3a00*/  HFMA2.MMA R179, -RZ, RZ, 0, 4.76837158203125e-07 ;  /* 0x00000008ffb37435 */ /* 0x001fe200000001ff */
[----:B-1----:R-:W-:Y:S01]  /*3a10*/  FADD.FTZ R183, R183, R178 ;  /* 0x000000b2b7b77221 */ /* 0x002fe20000010000 */
[----:B------:R-:W-:-:S02]  /*3a20*/  MOV R182, 0x1f ;  /* 0x0000001f00b67802 */ /* 0x000fc40000000f00 */
[----:B------:R-:W-:Y:S02]  /*3a30*/  MOV R185, 0xffffffff ;  /* 0xffffffff00b97802 */ /* 0x000fe40000000f00 */
[----:B------:R-:W-:Y:S02]  /*3a40*/  MOV R178, R181 ;  /* 0x000000b500b27202 */ /* 0x000fe40000000f00 */
[----:B------:R-:W-:Y:S02]  /*3a50*/  MOV R40, 0x3a70 ;  /* 0x00003a7000287802 */ /* 0x000fe40000000f00 */
[----:B------:R-:W-:Y:S05]  /*3a60*/  CALL.REL.NOINC `($__internal_83_$__cuda_sm70_shflsync_bfly_p) ;  /* 0x0000018000007944 */ /* 0x000fea0003c00000 */
[----:B0-----:R-:W-:Y:S01]  /*3a70*/  HFMA2.MMA R179, -RZ, RZ, 0, 4.76837158203125e-07 ;  /* 0x00000008ffb37435 */ /* 0x001fe200000001ff */
[----:B-1----:R-:W-:Y:S02]  /*3a80*/  MOV R70, R178 ;  /* 0x000000b200467202 */ /* 0x002fe40000000f00 */
[----:B------:R-:W-:Y:S02]  /*3a90*/  MOV R178, R183 ;  /* 0x000000b700b27202 */ /* 0x000fe40000000f00 */
[----:B------:R-:W-:Y:S02]  /*3aa0*/  MOV R182, 0x1f ;  /* 0x0000001f00b67802 */ /* 0x000fe40000000f00 */
[----:B------:R-:W-:-:S02]  /*3ab0*/  MOV R185, 0xffffffff ;  /* 0xffffffff00b97802 */ /* 0x000fc40000000f00 */
[----:B------:R-:W-:Y:S02]  /*3ac0*/  MOV R40, 0x3ae0 ;  /* 0x00003ae000287802 */ /* 0x000fe40000000f00 */
[----:B------:R-:W-:Y:S05]  /*3ad0*/  CALL.REL.NOINC `($__internal_83_$__cuda_sm70_shflsync_bfly_p) ;  /* 0x0000011000007944 */ /* 0x000fea0003c00000 */
[----:B------:R-:W-:Y:S01]  /*3ae0*/  FADD.FTZ R181, R70, R181 ;  /* 0x000000b546b57221 */ /* 0x000fe20000010000 */
[----:B0-----:R-:W-:Y:S01]  /*3af0*/  HFMA2.MMA R179, -RZ, RZ, 0, 9.5367431640625e-07 ;  /* 0x00000010ffb37435 */ /* 0x001fe200000001ff */
[----:B-1----:R-:W-:Y:S01]  /*3b00*/  FADD.FTZ R183, R183, R178 ;  /* 0x000000b2b7b77221 */ /* 0x002fe20000010000 */
[----:B------:R-:W-:Y:S02]  /*3b10*/  MOV R182, 0x1f ;  /* 0x0000001f00b67802 */ /* 0x000fe40000000f00 */
[----:B------:R-:W-:Y:S02]  /*3b20*/  MOV R185, 0xffffffff ;  /* 0xffffffff00b97802 */ /* 0x000fe40000000f00 */
[----:B------:R-:W-:Y:S02]  /*3b30*/  MOV R178, R181 ;  /* 0x000000b500b27202 */ /* 0x000fe40000000f00 */
[----:B------:R-:W-:Y:S02]  /*3b40*/  MOV R40, 0x3b60 ;  /* 0x00003b6000287802 */ /* 0x000fe40000000f00 */
[----:B------:R-:W-:Y:S05]  /*3b50*/  CALL.REL.NOINC `($__internal_83_$__cuda_sm70_shflsync_bfly_p) ;  /* 0x0000009000007944 */ /* 0x000fea0003c00000 */
[----:B0-----:R-:W-:Y:S01]  /*3b60*/  HFMA2.MMA R179, -RZ, RZ, 0, 9.5367431640625e-07 ;  /* 0x00000010ffb37435 */ /* 0x001fe200000001ff */
[----:B-1----:R-:W-:-:S02]  /*3b70*/  MOV R180, R178 ;  /* 0x000000b200b47202 */ /* 0x002fc40000000f00 */
[----:B------:R-:W-:Y:S02]  /*3b80*/  MOV R178, R183 ;  /* 0x000000b700b27202 */ /* 0x000fe40000000f00 */
[----:B------:R-:W-:Y:S02]  /*3b90*/  MOV R182, 0x1f ;  /* 0x0000001f00b67802 */ /* 0x000fe40000000f00 */
[----:B------:R-:W-:Y:S02]  /*3ba0*/  MOV R185, 0xffffffff ;  /* 0xffffffff00b97802 */ /* 0x000fe40000000f00 */
[----:B------:R-:W-:Y:S02]  /*3bb0*/  MOV R40, 0x3bd0 ;  /* 0x00003bd000287802 */ /* 0x000fe40000000f00 */
[----:B------:R-:W-:Y:S05]  /*3bc0*/  CALL.REL.NOINC `($__internal_83_$__cuda_sm70_shflsync_bfly_p) ;  /* 0x0000002000007944 */ /* 0x000fea0003c00000 */
[----:B-1----:R-:W-:Y:S01]  /*3bd0*/  MOV R40, R178 ;  /* 0x000000b200287202 */ /* 0x002fe20000000f00 */
[----:B0-----:R-:W-:Y:S05]  /*3be0*/  BRA `(.L_x_1476) ;  /* 0xffffdaa000007947 */ /* 0x001fea000383ffff */
        .weak           $__internal_83_$__cuda_sm70_shflsync_bfly_p
        .type           $__internal_83_$__cuda_sm70_shflsync_bfly_p,@function
        .size           $__internal_83_$__cuda_sm70_shflsync_bfly_p,(.L_x_2320 - $__internal_83_$__cuda_sm70_shflsync_bfly_p)
$__internal_83_$__cuda_sm70_shflsync_bfly_p:
[----:B------:R-:W-:Y:S01]  /*3bf0*/  HFMA2.MMA R41, -RZ, RZ, 0, 0 ;  /* 0x00000000ff297435 */ /* 0x000fe200000001ff */
[----:B------:R-:W-:Y:S04]  /*3c00*/  WARPSYNC R185 ;  /* 0x000000b900007348 */ /* 0x000fe80003800000 */
[----:B------:R0:W1:Y:S01]  /*3c10*/  SHFL.BFLY PT, R178, R178, R179, R182 ;  /* 0x0c0000b3b2b27389 */ /* 0x00006200000e00b6 */
[----:B------:R-:W-:Y:S05]  /*3c20*/  RET.REL.NODEC R40 `(_ZN10layer_norm31ln_parallel_residual_bwd_kernelINS_13Kernel_traitsI6__halfS2_fS2_fjLj768ELj1ELj4ELj1ELj16ENS_18Kernel_traits_baseILj768ES2_S2_fS2_fjLj128EEEEELb1ELb1ELb1EEEvNS_9BwdParamsE) ;  /* 0xffffc3d028007950 */ /* 0x000fea0003c3ffff */
.L_x_1477:
        /* <DEDUP_REMOVED lines=13> */
.L_x_2320:


//--------------------- .text._ZN10layer_norm31ln_parallel_residual_bwd_kernelINS_13Kernel_traitsIf6__halffS2_fjLj768ELj1ELj4ELj1ELj16ENS_18Kernel_traits_baseILj768EfS2_fS2_fjLj128EEEEELb0ELb0ELb0EEEvNS_9BwdParamsE --------------------------
	.section	.text._ZN10layer_norm31ln_parallel_residual_bwd_kernelINS_13Kernel_traitsIf6__halffS2_fjLj768ELj1ELj4ELj1ELj16ENS_18Kernel_traits_baseILj768EfS2_fS2_fjLj128EEEEELb0ELb0ELb0EEEvNS_9BwdParamsE,"ax",@progbits
	.sectioninfo	@"SHI_REGISTERS=255"
	.align	128
        .global         _ZN10layer_norm31ln_parallel_residual_bwd_kernelINS_13Kernel_traitsIf6__halffS2_fjLj768ELj1ELj4ELj1ELj16ENS_18Kernel_traits_baseILj768EfS2_fS2_fjLj128EEEEELb0ELb0ELb0EEEvNS_9BwdParamsE
        .type           _ZN10layer_norm31ln_parallel_residual_bwd_kernelINS_13Kernel_traitsIf6__halffS2_fjLj768ELj1ELj4ELj1ELj16ENS_18Kernel_traits_baseILj768EfS2_fS2_fjLj128EEEEELb0ELb0ELb0EEEvNS_9BwdParamsE,@function
        .size           _ZN10layer_norm31ln_parallel_residual_bwd_kernelINS_13Kernel_traitsIf6__halffS2_fjLj768ELj1ELj4ELj1ELj16ENS_18Kernel_traits_baseILj768EfS2_fS2_fjLj128EEEEELb0ELb0ELb0EEEvNS_9BwdParamsE,(.L_x_2321 - _ZN10layer_norm31ln_parallel_residual_bwd_kernelINS_13Kernel_traitsIf6__halffS2_fjLj768ELj1ELj4ELj1ELj16ENS_18Kernel_traits_baseILj768EfS2_fS2_fjLj128EEEEELb0ELb0ELb0EEEvNS_9BwdParamsE)
        .other          _ZN10layer_norm31ln_parallel_residual_bwd_kernelINS_13Kernel_traitsIf6__halffS2_fjLj768ELj1ELj4ELj1ELj16ENS_18Kernel_traits_baseILj768EfS2_fS2_fjLj128EEEEELb0ELb0ELb0EEEvNS_9BwdParamsE,@"STO_CUDA_ENTRY STV_DEFAULT"
_ZN10layer_norm31ln_parallel_residual_bwd_kernelINS_13Kernel_traitsIf6__halffS2_fjLj768ELj1ELj4ELj1ELj16ENS_18Kernel_traits_baseILj768EfS2_fS2_fjLj128EEEEELb0ELb0ELb0EEEvNS_9BwdParamsE:
.text._ZN10layer_norm31ln_parallel_residual_bwd_kernelINS_13Kernel_traitsIf6__halffS2_fjLj768ELj1ELj4ELj1ELj16ENS_18Kernel_traits_baseILj768EfS2_fS2_fjLj128EEEEELb0ELb0ELb0EEEvNS_9BwdParamsE:
        /* <DEDUP_REMOVED lines=91> */
.L_x_1494:
        /* <DEDUP_REMOVED lines=35> */
[--C-:B------:R-:W-:Y:S01]  /*07e0*/  FADD.FTZ R220, R9, -R248.reuse ;  /* 0x800000f809dc7221 */ /* 0x100fe20000010000 */
[--C-:B----4-:R-:W-:Y:S01]  /*07f0*/  HADD2.F32 R205, -RZ, R196.reuse.H0_H0 ;  /* 0x200000c4ffcd7230 */ /* 0x110fe20000004100 */
[----:B------:R-:W-:Y:S01]  /*0800*/  FADD.FTZ R230, R11, -R248 ;  /* 0x800000f80be67221 */ /* 0x000fe20000010000 */
[----:B------:R-:W-:Y:S01]  /*0810*/  HADD2.F32 R196, -RZ, R196.H1_H1 ;  /* 0x300000c4ffc47230 */ /* 0x000fe20000004100 */
[----:B------:R-:W-:Y:S01]  /*0820*/  FMUL.FTZ R9, R5, R8 ;  /* 0x0000000805097220 */ /* 0x000fe20000410000 */
[----:B------:R-:W-:Y:S01]  /*0830*/  HADD2.F32 R11, -RZ, R200.H0_H0 ;  /* 0x200000c8ff0b7230 */ /* 0x000fe20000004100 */
        /* <DEDUP_REMOVED lines=8> */
[----:B------:R-:W-:Y:S01]  /*08c0*/  HADD2.F32 R196, -RZ, R197.H1_H1 ;  /* 0x300000c5ffc47230 */ /* 0x000fe20000004100 */
[----:B------:R-:W-:Y:S01]  /*08d0*/  FADD.FTZ R12, R10, -R248 ;  /* 0x800000f80a0c7221 */ /* 0x000fe20000010000 */
[----:B-1----:R-:W-:Y:S01]  /*08e0*/  HADD2.F32 R228, -RZ, R201.H1_H1 ;  /* 0x300000c9ffe47230 */ /* 0x002fe20000004100 */
[C---:B------:R-:W-:Y:S02]  /*08f0*/  FADD.FTZ R204, -R248.reuse, R204 ;  /* 0x000000ccf8cc7221 */ /* 0x040fe40000010100 */
[C---:B------:R-:W-:Y:S02]  /*0900*/  FADD.FTZ R206, -R248.reuse, R206 ;  /* 0x000000cef8ce7221 */ /* 0x040fe40000010100 */
[----:B------:R-:W-:Y:S01]  /*0910*/  FADD.FTZ R248, -R248, R207 ;  /* 0x000000cff8f87221 */ /* 0x000fe20000010100 */
[----:B------:R-:W-:Y:S01]  /*0920*/  HADD2.F32 R207, -RZ, R197.H0_H0 ;  /* 0x200000c5ffcf7230 */ /* 0x000fe20000004100 */
[----:B------:R-:W-:-:S02]  /*0930*/  FMUL.FTZ R230, R5, R230 ;  /* 0x000000e605e67220 */ /* 0x000fc40000410000 */
[----:B------:R-:W-:Y:S02]  /*0940*/  FMUL.FTZ R197, R167, R196 ;  /* 0x000000c4a7c57220 */ /* 0x000fe40000410000 */
[----:B------:R-:W-:Y:S02]  /*0950*/  FADD.FTZ R103, R103, R228 ;  /* 0x000000e467677221 */ /* 0x000fe40000010000 */
[CC--:B------:R-:W-:Y:S02]  /*0960*/  FFMA.FTZ R127, R230.reuse, R228.reuse, R127 ;  /* 0x000000e4e67f7223 */ /* 0x0c0fe4000001007f */
[----:B------:R-:W-:Y:S01]  /*0970*/  FFMA.FTZ R228, R175, R228, R197 ;  /* 0x000000e4afe47223 */ /* 0x000fe200000100c5 */
[----:B------:R-:W-:Y:S01]  /*0980*/  HADD2.F32 R197, -RZ, R198.H0_H0 ;  /* 0x200000c6ffc57230 */ /* 0x000fe20000004100 */
[----:B------:R-:W-:Y:S01]  /*0990*/  FMUL.FTZ R229, R5, R204 ;  /* 0x000000cc05e57220 */ /* 0x000fe20000410000 */
[----:B------:R-:W-:Y:S01]  /*09a0*/  HADD2.F32 R10, -RZ, R200.H1_H1 ;  /* 0x300000c8ff0a7230 */ /* 0x000fe20000004100 */
[----:B------:R-:W-:Y:S01]  /*09b0*/  FADD.FTZ R55, R55, R196 ;  /* 0x000000c437377221 */ /* 0x000fe20000010000 */
[----:B------:R-:W-:Y:S01]  /*09c0*/  HADD2.F32 R227, -RZ, R202.H0_H0 ;  /* 0x200000caffe37230 */ /* 0x000fe20000004100 */
[----:B------:R-:W-:Y:S01]  /*09d0*/  FFMA.FTZ R79, R230, R196, R79 ;  /* 0x000000c4e64f7223 */ /* 0x000fe2000001004f */
[----:B------:R-:W-:Y:S01]  /*09e0*/  HADD2.F32 R198, -RZ, R198.H1_H1 ;  /* 0x300000c6ffc67230 */ /* 0x000fe20000004100 */
[----:B------:R-:W-:-:S02]  /*09f0*/  FMUL.FTZ R196, R160, R197 ;  /* 0x000000c5a0c47220 */ /* 0x000fc40000410000 */
[----:B------:R-:W-:Y:S02]  /*0a00*/  FADD.FTZ R48, R48, R197 ;  /* 0x000000c530307221 */ /* 0x000fe40000010000 */
[----:B------:R-:W-:Y:S01]  /*0a10*/  FFMA.FTZ R72, R229, R197, R72 ;  /* 0x000000c5e5487223 */ /* 0x000fe20000010048 */
[----:B------:R-:W-:Y:S01]  /*0a20*/  HADD2.F32 R197, -RZ, R199.H0_H0 ;  /* 0x200000c7ffc57230 */ /* 0x000fe20000004100 */
[C---:B------:R-:W-:Y:S02]  /*0a30*/  FMUL.FTZ R242, R5.reuse, R242 ;  /* 0x000000f205f27220 */ /* 0x040fe40000410000 */
[----:B------:R-:W-:Y:S02]  /*0a40*/  FMUL.FTZ R239, R5, R206 ;  /* 0x000000ce05ef7220 */ /* 0x000fe40000410000 */
[----:B------:R-:W-:Y:S02]  /*0a50*/  FADD.FTZ R101, R101, R10 ;  /* 0x0000000a65657221 */ /* 0x000fe40000010000 */
[----:B------:R-:W-:-:S02]  /*0a60*/  FFMA.FTZ R125, R220, R10, R125 ;  /* 0x0000000adc7d7223 */ /* 0x000fc4000001007d */
[----:B------:R-:W-:Y:S02]  /*0a70*/  FADD.FTZ R96, R96, R227 ;  /* 0x000000e360607221 */ /* 0x000fe40000010000 */
[----:B------:R-:W-:Y:S01]  /*0a80*/  FFMA.FTZ R120, R229, R227, R120 ;  /* 0x000000e3e5787223 */ /* 0x000fe20000010078 */
[----:B------:R-:W-:Y:S01]  /*0a90*/  HADD2.F32 R237, -RZ, R203.H0_H0 ;  /* 0x200000cbffed7230 */ /* 0x000fe20000004100 */
[----:B------:R-:W-:Y:S02]  /*0aa0*/  FADD.FTZ R52, R52, R205 ;  /* 0x000000cd34347221 */ /* 0x000fe40000010000 */
[----:B------:R-:W-:Y:S01]  /*0ab0*/  FFMA.FTZ R76, R9, R205, R76 ;  /* 0x000000cd094c7223 */ /* 0x000fe2000001004c */
[----:B------:R-:W-:Y:S01]  /*0ac0*/  HADD2.F32 R205, -RZ, R201.H0_H0 ;  /* 0x200000c9ffcd7230 */ /* 0x000fe20000004100 */
[----:B------:R-:W-:Y:S02]  /*0ad0*/  FFMA.FTZ R10, R173, R10, R11 ;  /* 0x0000000aad0a7223 */ /* 0x000fe4000001000b */
[----:B------:R-:W-:-:S02]  /*0ae0*/  FFMA.FTZ R227, R168, R227, R196 ;  /* 0x000000e3a8e37223 */ /* 0x000fc400000100c4 */
[-C--:B------:R-:W-:Y:S02]  /*0af0*/  FMUL.FTZ R240, R161, R198.reuse ;  /* 0x000000c6a1f07220 */ /* 0x080fe40000410000 */
[----:B------:R-:W-:Y:S02]  /*0b00*/  FADD.FTZ R49, R49, R198 ;  /* 0x000000c631317221 */ /* 0x000fe40000010000 */
[----:B------:R-:W-:Y:S01]  /*0b10*/  FFMA.FTZ R73, R242, R198, R73 ;  /* 0x000000c6f2497223 */ /* 0x000fe20000010049 */
[----:B------:R-:W-:Y:S01]  /*0b20*/  HADD2.F32 R198, -RZ, R199.H1_H1 ;  /* 0x300000c7ffc67230 */ /* 0x000fe20000004100 */
        /* <DEDUP_REMOVED lines=13> */
[----:B------:R-:W-:Y:S01]  /*0c00*/  HADD2.F32 R196, -RZ, R203.H1_H1 ;  /* 0x300000cbffc47230 */ /* 0x000fe20000004100 */
[----:B------:R-:W-:Y:S02]  /*0c10*/  FMUL.FTZ R248, R5, R248 ;  /* 0x000000f805f87220 */ /* 0x000fe40000410000 */
[----:B------:R-:W-:-:S02]  /*0c20*/  FMUL.FTZ R243, R163, R198 ;  /* 0x000000c6a3f37220 */ /* 0x000fc40000410000 */
[----:B------:R-:W-:Y:S02]  /*0c30*/  FADD.FTZ R197, R197, R12 ;  /* 0x0000000cc5c57221 */ /* 0x000fe40000010000 */
[----:B------:R-:W-:Y:S01]  /*0c40*/  FFMA.FTZ R199, R11, R12, R199 ;  /* 0x0000000c0bc77223 */ /* 0x000fe200000100c7 */
[----:B------:R-:W-:Y:S01]  /*0c50*/  HADD2.F32 R202, -RZ, R202.H1_H1 ;  /* 0x300000caffca7230 */ /* 0x000fe20000004100 */
        /* <DEDUP_REMOVED lines=22> */
.L_x_1481:
[----:B-1----:R-:W-:Y:S05]  /*0dc0*/  BSYNC B1 ;  /* 0x0000000000017941 */ /* 0x002fea0003800000 */
.L_x_1480:
        /* <DEDUP_REMOVED lines=24> */
[--C-:B----4-:R-:W-:Y:S01]  /*0f50*/  HADD2.F32 R15, -RZ, R196.reuse.H0_H0 ;  /* 0x200000c4ff0f7230 */ /* 0x110fe20000004100 */
[----:B---3--:R-:W-:Y:S01]  /*0f60*/  FADD.FTZ R204, -R246, R218 ;  /* 0x000000daf6cc7221 */ /* 0x008fe20000010100 */
[----:B------:R-:W-:Y:S01]  /*0f70*/  HADD2.F32 R196, -RZ, R196.H1_H1 ;  /* 0x300000c4ffc47230 */ /* 0x000fe20000004100 */
[----:B------:R-:W-:Y:S01]  /*0f80*/  FMUL.FTZ R226, R5, R226 ;  /* 0x000000e205e27220 */ /* 0x000fe20000410000 */
[----:B------:R-:W-:Y:S01]  /*0f90*/  HADD2.F32 R13, -RZ, R200.H0_H0 ;  /* 0x200000c8ff0d7230 */ /* 0x000fe20000004100 */
[----:B------:R-:W-:Y:S01]  /*0fa0*/  FMUL.FTZ R6, R148, R15 ;  /* 0x0000000f94067220 */ /* 0x000fe20000410000 */
[----:B------:R-:W-:Y:S01]  /*0fb0*/  HADD2.F32 R218, -RZ, R201.H1_H1 ;  /* 0x300000c9ffda7230 */ /* 0x000fe20000004100 */
[----:B------:R-:W-:Y:S01]  /*0fc0*/  FADD.FTZ R44, R44, R15 ;  /* 0x0000000f2c2c7221 */ /* 0x000fe20000010000 */
[----:B------:R-:W-:Y:S01]  /*0fd0*/  HADD2.F32 R207, -RZ, R197.H0_H0 ;  /* 0x200000c5ffcf7230 */ /* 0x000fe20000004100 */
[----:B------:R-:W-:Y:S01]  /*0fe0*/  FADD.FTZ R92, R92, R13 ;  /* 0x0000000d5c5c7221 */ /* 0x000fe20000010000 */
[----:B------:R-:W-:Y:S01]  /*0ff0*/  HADD2.F32 R205, -RZ, R201.H0_H0 ;  /* 0x200000c9ffcd7230 */ /* 0x000fe20000004100 */
[-C--:B------:R-:W-:Y:S01]  /*1000*/  FFMA.FTZ R116, R7, R13.reuse, R116 ;  /* 0x0000000d07747223 */ /* 0x080fe20000010074 */
[----:B------:R-:W-:Y:S01]  /*1010*/  HADD2.F32 R201, -RZ, R198.H0_H0 ;  /* 0x200000c6ffc97230 */ /* 0x000fe20000004100 */
[----:B------:R-:W-:Y:S01]  /*1020*/  FFMA.FTZ R6, R156, R13, R6 ;  /* 0x0000000d9c067223 */ /* 0x000fe20000010006 */
[----:B------:R-:W-:Y:S01]  /*1030*/  HADD2.F32 R14, -RZ, R200.H1_H1 ;  /* 0x300000c8ff0e7230 */ /* 0x000fe20000004100 */
[----:B------:R-:W-:Y:S01]  /*1040*/  FMUL.FTZ R13, R5, R212 ;  /* 0x000000d4050d7220 */ /* 0x000fe20000410000 */
[----:B------:R-:W-:Y:S01]  /*1050*/  HADD2.F32 R198, -RZ, R198.H1_H1 ;  /* 0x300000c6ffc67230 */ /* 0x000fe20000004100 */
[----:B------:R-:W-:-:S02]  /*1060*/  FFMA.FTZ R68, R7, R15, R68 ;  /* 0x0000000f07447223 */ /* 0x000fc40000010044 */
[-C--:B------:R-:W-:Y:S02]  /*1070*/  FMUL.FTZ R15, R149, R196.reuse ;  /* 0x000000c4950f7220 */ /* 0x080fe40000410000 */
[----:B------:R-:W-:Y:S02]  /*1080*/  FADD.FTZ R45, R45, R196 ;  /* 0x000000c42d2d7221 */ /* 0x000fe40000010000 */
[----:B------:R-:W-:Y:S01]  /*1090*/  FFMA.FTZ R69, R13, R196, R69 ;  /* 0x000000c40d457223 */ /* 0x000fe20000010045 */
[----:B------:R-:W-:Y:S01]  /*10a0*/  HADD2.F32 R196, -RZ, R197.H1_H1 ;  /* 0x300000c5ffc47230 */ /* 0x000fe20000004100 */
[----:B------:R-:W-:Y:S02]  /*10b0*/  FADD.FTZ R216, -R246, R216 ;  /* 0x000000d8f6d87221 */ /* 0x000fe40000010100 */
[----:B------:R-:W-:Y:S02]  /*10c0*/  FADD.FTZ R95, R95, R218 ;  /* 0x000000da5f5f7221 */ /* 0x000fe40000010000 */
[----:B------:R-:W-:-:S02]  /*10d0*/  FMUL.FTZ R197, R151, R196 ;  /* 0x000000c497c57220 */ /* 0x000fc40000410000 */
[-C--:B------:R-:W-:Y:S02]  /*10e0*/  FFMA.FTZ R119, R226, R218.reuse, R119 ;  /* 0x000000dae2777223 */ /* 0x080fe40000010077 */
[----:B------:R-:W-:Y:S02]  /*10f0*/  FADD.FTZ R238, -R246, R217 ;  /* 0x000000d9f6ee7221 */ /* 0x000fe40000010100 */
[----:B------:R-:W-:Y:S01]  /*1100*/  FFMA.FTZ R218, R159, R218, R197 ;  /* 0x000000da9fda7223 */ /* 0x000fe200000100c5 */
[--C-:B------:R-:W-:Y:S01]  /*1110*/  HADD2.F32 R197, -RZ, R202.reuse.H0_H0 ;  /* 0x200000caffc57230 */ /* 0x100fe20000004100 */
[----:B------:R-:W-:Y:S01]  /*1120*/  FMUL.FTZ R217, R5, R216 ;  /* 0x000000d805d97220 */ /* 0x000fe20000410000 */
[----:B------:R-:W-:Y:S01]  /*1130*/  HADD2.F32 R202, -RZ, R202.H1_H1 ;  /* 0x300000caffca7230 */ /* 0x000fe20000004100 */
        /* <DEDUP_REMOVED lines=11> */
[----:B------:R-:W-:Y:S01]  /*11f0*/  HADD2.F32 R197, -RZ, R199.H0_H0 ;  /* 0x200000c7ffc57230 */ /* 0x000fe20000004100 */
[C---:B------:R-:W-:Y:S02]  /*1200*/  FMUL.FTZ R235, R5.reuse, R204 ;  /* 0x000000cc05eb7220 */ /* 0x040fe40000410000 */
[----:B------:R-:W-:Y:S02]  /*1210*/  FMUL.FTZ R15, R5, R206 ;  /* 0x000000ce050f7220 */ /* 0x000fe40000410000 */
[----:B------:R-:W-:-:S02]  /*1220*/  FFMA.FTZ R212, R158, R205, R212 ;  /* 0x000000cd9ed47223 */ /* 0x000fc400000100d4 */
[----:B------:R-:W-:Y:S02]  /*1230*/  FADD.FTZ R247, R247, R14 ;  /* 0x0000000ef7f77221 */ /* 0x000fe40000010000 */
[----:B------:R-:W-:Y:S02]  /*1240*/  FFMA.FTZ R250, R13, R14, R250 ;  /* 0x0000000e0dfa7223 */ /* 0x000fe400000100fa */
[----:B------:R-:W-:Y:S02]  /*1250*/  FMUL.FTZ R238, R5, R238 ;  /* 0x000000ee05ee7220 */ /* 0x000fe40000410000 */
[----:B------:R-:W-:Y:S01]  /*1260*/  FADD.FTZ R246, -R246, R219 ;  /* 0x000000dbf6f67221 */ /* 0x000fe20000010100 */
[----:B------:R-:W-:Y:S01]  /*1270*/  HADD2.F32 R219, -RZ, R203.H0_H0 ;  /* 0x200000cbffdb7230 */ /* 0x000fe20000004100 */
        /* <DEDUP_REMOVED lines=15> */
[----:B------:R-:W-:Y:S01]  /*1370*/  FFMA.FTZ R219, R154, R219, R196 ;  /* 0x000000db9adb7223 */ /* 0x000fe200000100c4 */
[----:B------:R-:W-:Y:S01]  /*1380*/  HADD2.F32 R196, -RZ, R203.H1_H1 ;  /* 0x300000cbffc47230 */ /* 0x000fe20000004100 */
        /* <DEDUP_REMOVED lines=24> */
.L_x_1483:
[----:B------:R-:W-:Y:S05]  /*1510*/  BSYNC B1 ;  /* 0x0000000000017941 */ /* 0x000fea0003800000 */
.L_x_1482:
        /* <DEDUP_REMOVED lines=21> */
[----:B---3--:R-:W-:-:S03]  /*1670*/  HADD2.F32 R197, -RZ, R204.H0_H0 ;  /* 0x200000ccffc57230 */ /* 0x008fc60000004100 */
[----:B-1----:R-:W-:Y:S01]  /*1680*/  FMUL.FTZ R215, R5, R196 ;  /* 0x000000c405d77220 */ /* 0x002fe20000410000 */
[----:B----4-:R-:W-:Y:S01]  /*1690*/  HADD2.F32 R213, -RZ, R208.H0_H0 ;  /* 0x200000d0ffd57230 */ /* 0x010fe20000004100 */
[----:B------:R-:W-:Y:S01]  /*16a0*/  FMUL.FTZ R196, R132, R197 ;  /* 0x000000c584c47220 */ /* 0x000fe20000410000 */
[----:B------:R-:W-:Y:S01]  /*16b0*/  HADD2.F32 R204, -RZ, R204.H1_H1 ;  /* 0x300000ccffcc7230 */ /* 0x000fe20000004100 */
[----:B------:R-:W-:Y:S02]  /*16c0*/  FADD.FTZ R224, -R231, R199 ;  /* 0x000000c7e7e07221 */ /* 0x000fe40000010100 */
[----:B------:R-:W-:Y:S02]  /*16d0*/  FADD.FTZ R84, R84, R213 ;  /* 0x000000d554547221 */ /* 0x000fe40000010000 */
[-C--:B------:R-:W-:Y:S02]  /*16e0*/  FFMA.FTZ R108, R215, R213.reuse, R108 ;  /* 0x000000d5d76c7223 */ /* 0x080fe4000001006c */
[----:B------:R-:W-:Y:S01]  /*16f0*/  FFMA.FTZ R213, R140, R213, R196 ;  /* 0x000000d58cd57223 */ /* 0x000fe200000100c4 */
[----:B------:R-:W-:Y:S01]  /*1700*/  HADD2.F32 R196, -RZ, R208.H1_H1 ;  /* 0x300000d0ffc47230 */ /* 0x000fe20000004100 */
[----:B------:R-:W-:Y:S01]  /*1710*/  FMUL.FTZ R208, R5, R222 ;  /* 0x000000de05d07220 */ /* 0x000fe20000410000 */
[----:B------:R-:W-:Y:S01]  /*1720*/  HADD2.F32 R199, -RZ, R205.H0_H0 ;  /* 0x200000cdffc77230 */ /* 0x000fe20000004100 */
[----:B------:R-:W-:-:S02]  /*1730*/  FMUL.FTZ R221, R133, R204 ;  /* 0x000000cc85dd7220 */ /* 0x000fc40000410000 */
[----:B------:R-:W-:Y:S02]  /*1740*/  FADD.FTZ R198, -R231, R198 ;  /* 0x000000c6e7c67221 */ /* 0x000fe40000010100 */
[----:B------:R-:W-:Y:S02]  /*1750*/  FADD.FTZ R36, R36, R197 ;  /* 0x000000c524247221 */ /* 0x000fe40000010000 */
[----:B------:R-:W-:Y:S01]  /*1760*/  FFMA.FTZ R60, R215, R197, R60 ;  /* 0x000000c5d73c7223 */ /* 0x000fe2000001003c */
[----:B------:R-:W-:Y:S01]  /*1770*/  HADD2.F32 R197, -RZ, R209.H0_H0 ;  /* 0x200000d1ffc57230 */ /* 0x000fe20000004100 */
[----:B------:R-:W-:Y:S02]  /*1780*/  FADD.FTZ R85, R85, R196 ;  /* 0x000000c455557221 */ /* 0x000fe40000010000 */
[-C--:B------:R-:W-:Y:S02]  /*1790*/  FFMA.FTZ R109, R208, R196.reuse, R109 ;  /* 0x000000c4d06d7223 */ /* 0x080fe4000001006d */
[----:B------:R-:W-:Y:S01]  /*17a0*/  FFMA.FTZ R221, R141, R196, R221 ;  /* 0x000000c48ddd7223 */ /* 0x000fe200000100dd */
[----:B------:R-:W-:Y:S01]  /*17b0*/  HADD2.F32 R196, -RZ, R205.H1_H1 ;  /* 0x300000cdffc47230 */ /* 0x000fe20000004100 */
[----:B------:R-:W-:-:S02]  /*17c0*/  FMUL.FTZ R223, R5, R198 ;  /* 0x000000c605df7220 */ /* 0x000fc40000410000 */
[----:B------:R-:W-:Y:S01]  /*17d0*/  FMUL.FTZ R214, R134, R199 ;  /* 0x000000c786d67220 */ /* 0x000fe20000410000 */
[----:B------:R-:W-:Y:S01]  /*17e0*/  HADD2.F32 R222, -RZ, R209.H1_H1 ;  /* 0x300000d1ffde7230 */ /* 0x000fe20000004100 */
        /* <DEDUP_REMOVED lines=8> */
[----:B------:R-:W-:Y:S01]  /*1870*/  HADD2.F32 R197, -RZ, R206.H0_H0 ;  /* 0x200000ceffc57230 */ /* 0x000fe20000004100 */
[----:B------:R-:W-:Y:S01]  /*1880*/  FADD.FTZ R200, -R231, R200 ;  /* 0x000000c8e7c87221 */ /* 0x000fe20000010100 */
[----:B------:R-:W-:Y:S01]  /*1890*/  HADD2.F32 R209, -RZ, R210.H0_H0 ;  /* 0x200000d2ffd17230 */ /* 0x000fe20000004100 */
[----:B------:R-:W-:Y:S01]  /*18a0*/  FADD.FTZ R39, R39, R196 ;  /* 0x000000c427277221 */ /* 0x000fe20000010000 */
[----:B------:R-:W-:Y:S01]  /*18b0*/  HADD2.F32 R206, -RZ, R206.H1_H1 ;  /* 0x300000ceffce7230 */ /* 0x000fe20000004100 */
[----:B------:R-:W-:-:S02]  /*18c0*/  FFMA.FTZ R63, R224, R196, R63 ;  /* 0x000000c4e03f7223 */ /* 0x000fc4000001003f */
[----:B------:R-:W-:Y:S01]  /*18d0*/  FMUL.FTZ R225, R5, R200 ;  /* 0x000000c805e17220 */ /* 0x000fe20000410000 */
[----:B------:R-:W-:Y:S01]  /*18e0*/  HADD2.F32 R198, -RZ, R207.H1_H1 ;  /* 0x300000cfffc67230 */ /* 0x000fe20000004100 */
[----:B------:R-:W-:Y:S02]  /*18f0*/  FMUL.FTZ R196, R128, R197 ;  /* 0x000000c580c47220 */ /* 0x000fe40000410000 */
[C---:B------:R-:W-:Y:S02]  /*1900*/  FADD.FTZ R234, -R231.reuse, R201 ;  /* 0x000000c9e7ea7221 */ /* 0x040fe40000010100 */
[----:B------:R-:W-:Y:S01]  /*1910*/  FADD.FTZ R244, -R231, R203 ;  /* 0x000000cbe7f47221 */ /* 0x000fe20000010100 */
[----:B------:R-:W-:Y:S01]  /*1920*/  HADD2.F32 R210, -RZ, R210.H1_H1 ;  /* 0x300000d2ffd27230 */ /* 0x000fe20000004100 */
[----:B------:R-:W-:Y:S02]  /*1930*/  FADD.FTZ R80, R80, R209 ;  /* 0x000000d150507221 */ /* 0x000fe40000010000 */
[----:B------:R-:W-:-:S02]  /*1940*/  FFMA.FTZ R104, R225, R209, R104 ;  /* 0x000000d1e1687223 */ /* 0x000fc40000010068 */
[----:B------:R-:W-:Y:S02]  /*1950*/  FADD.FTZ R38, R38, R199 ;  /* 0x000000c726267221 */ /* 0x000fe40000010000 */
[----:B------:R-:W-:Y:S01]  /*1960*/  FFMA.FTZ R62, R223, R199, R62 ;  /* 0x000000c7df3e7223 */ /* 0x000fe2000001003e */
[----:B------:R-:W-:Y:S01]  /*1970*/  HADD2.F32 R199, -RZ, R207.H0_H0 ;  /* 0x200000cfffc77230 */ /* 0x000fe20000004100 */
[----:B------:R-:W-:Y:S01]  /*1980*/  FFMA.FTZ R209, R136, R209, R196 ;  /* 0x000000d188d17223 */ /* 0x000fe200000100c4 */
[--C-:B------:R-:W-:Y:S01]  /*1990*/  HADD2.F32 R196, -RZ, R211.reuse.H1_H1 ;  /* 0x300000d3ffc47230 */ /* 0x100fe20000004100 */
[----:B------:R-:W-:Y:S02]  /*19a0*/  FADD.FTZ R32, R32, R197 ;  /* 0x000000c520207221 */ /* 0x000fe40000010000 */
[----:B------:R-:W-:Y:S01]  /*19b0*/  FFMA.FTZ R56, R225, R197, R56 ;  /* 0x000000c5e1387223 */ /* 0x000fe20000010038 */
[----:B------:R-:W-:Y:S01]  /*19c0*/  HADD2.F32 R197, -RZ, R211.H0_H0 ;  /* 0x200000d3ffc57230 */ /* 0x000fe20000004100 */
        /* <DEDUP_REMOVED lines=40> */
.L_x_1485:
[----:B------:R-:W-:Y:S05]  /*1c50*/  BSYNC B1 ;  /* 0x0000000000017941 */ /* 0x000fea0003800000 */
.L_x_1484:
[----:B------:R-:W-:Y:S05]  /*1c60*/  BRA.DIV ~URZ, `(.L_x_1486) ;  /* 0x000028927f007947 */ /* 0x000fea000b800000 */
[----:B------:R1:W2:Y:S02]  /*1c70*/  SHFL.BFLY PT, R202, R247, 0x1, 0x1f ;  /* 0x0c201f00f7ca7f89 */ /* 0x0002a400000e0000 */
.L_x_1505:
        /* <DEDUP_REMOVED lines=18> */
.L_x_1506:
        /* <DEDUP_REMOVED lines=85> */
.L_x_1489:
[----:B------:R-:W-:Y:S05]  /*22f0*/  BSYNC B1 ;  /* 0x0000000000017941 */ /* 0x000fea0003800000 */
.L_x_1488:
        /* <DEDUP_REMOVED lines=79> */
.L_x_1491:
[----:B------:R-:W-:Y:S05]  /*27f0*/  BSYNC B1 ;  /* 0x0000000000017941 */ /* 0x000fea0003800000 */
.L_x_1490:
        /* <DEDUP_REMOVED lines=78> */
.L_x_1493:
[----:B------:R-:W-:Y:S05]  /*2ce0*/  BSYNC B1 ;  /* 0x0000000000017941 */ /* 0x000fea0003800000 */
.L_x_1492:
[----:B------:R-:W-:-:S04]  /*2cf0*/  MOV R4, c[0x0][0x160] ;  /* 0x0000580000047a02 */ /* 0x000fc80000000f00 */
[----:B------:R-:W-:-:S04]  /*2d00*/  LEA R3, R4, R3, 0x2 ;  /* 0x0000000304037211 */ /* 0x000fc800078e10ff */
[----:B------:R-:W-:-:S13]  /*2d10*/  ISETP.GE.AND P0, PT, R3, c[0x0][0x164], PT ;  /* 0x0000590003007a0c */ /* 0x000fda0003f06270 */
[----:B01---5:R-:W-:Y:S01]  /*2d20*/  @P0 CALL.REL.NOINC `(.L_x_1479) ;  /* 0x0000001000000944 */ /* 0x023fe20003c00000 */
[----:B------:R-:W-:Y:S05]  /*2d30*/  BRA `(.L_x_1494) ;  /* 0xffffd87000007947 */ /* 0x000fea000383ffff */
.L_x_1479:
[----:B-1----:R-:W-:Y:S05]  /*2d40*/  BSYNC B0 ;  /* 0x0000000000007941 */ /* 0x002fea0003800000 */
.L_x_1478:
        /* <DEDUP_REMOVED lines=267> */
.L_x_1496:
[----:B------:R-:W-:Y:S05]  /*3e00*/  BSYNC B0 ;  /* 0x0000000000007941 */ /* 0x000fea0003800000 */
.L_x_1495:
        /* <DEDUP_REMOVED lines=23> */
.L_x_1498:
[----:B------:R-:W-:Y:S05]  /*3f80*/  BSYNC B0 ;  /* 0x0000000000007941 */ /* 0x000fea0003800000 */
.L_x_1497:
        /* <DEDUP_REMOVED lines=23> */
.L_x_1500:
[----:B------:R-:W-:Y:S05]  /*4100*/  BSYNC B0 ;  /* 0x0000000000007941 */ /* 0x000fea0003800000 */
.L_x_1499:
        /* <DEDUP_REMOVED lines=23> */
.L_x_1502:
[----:B------:R-:W-:Y:S05]  /*4280*/  BSYNC B0 ;  /* 0x0000000000007941 */ /* 0x000fea0003800000 */
.L_x_1501:
        /* <DEDUP_REMOVED lines=23> */
.L_x_1504:
[----:B------:R-:W-:Y:S05]  /*4400*/  BSYNC B0 ;  /* 0x0000000000007941 */ /* 0x000fea0003800000 */
.L_x_1503:
        /* <DEDUP_REMOVED lines=15> */
.L_x_1486:
[----:B------:R-:W-:Y:S01]  /*4500*/  HFMA2.MMA R200, -RZ, RZ, 0, 5.9604644775390625e-08 ;  /* 0x00000001ffc87435 */ /* 0x000fe200000001ff */
[----:B------:R-:W-:Y:S02]  /*4510*/  MOV R201, R247 ;  /* 0x000000f700c97202 */ /* 0x000fe40000000f00 */
[----:B------:R-:W-:Y:S02]  /*4520*/  MOV R198, 0x1f ;  /* 0x0000001f00c67802 */ /* 0x000fe40000000f00 */
[----:B------:R-:W-:-:S02]  /*4530*/  MOV R199, 0xffffffff ;  /* 0xffffffff00c77802 */ /* 0x000fc40000000f00 */
[----:B------:R-:W-:Y:S02]  /*4540*/  MOV R196, 0x4560 ;  /* 0x0000456000c47802 */ /* 0x000fe40000000f00 */
[----:B0----5:R-:W-:Y:S05]  /*4550*/  CALL.REL.NOINC `($__internal_84_$__cuda_sm70_shflsync_bfly_p) ;  /* 0x0000046000007944 */ /* 0x021fea0003c00000 */
[----:B-1----:R-:W-:Y:S01]  /*4560*/  MOV R202, R199 ;  /* 0x000000c700ca7202 */ /* 0x002fe20000000f00 */
[----:B0-----:R-:W-:Y:S05]  /*4570*/  BRA `(.L_x_1505) ;  /* 0xffffd70000007947 */ /* 0x001fea000383ffff */
.L_x_1487:
[----:B------:R-:W-:Y:S01]  /*4580*/  HFMA2.MMA R200, -RZ, RZ, 0, 5.9604644775390625e-08 ;  /* 0x00000001ffc87435 */ /* 0x000fe200000001ff */
[----:B------:R-:W-:Y:S02]  /*4590*/  MOV R201, R250 ;  /* 0x000000fa00c97202 */ /* 0x000fe40000000f00 */
[----:B------:R-:W-:Y:S02]  /*45a0*/  MOV R198, 0x1f ;  /* 0x0000001f00c67802 */ /* 0x000fe40000000f00 */
[----:B------:R-:W-:Y:S02]  /*45b0*/  MOV R199, 0xffffffff ;  /* 0xffffffff00c77802 */ /* 0x000fe40000000f00 */
[----:B------:R-:W-:Y:S02]  /*45c0*/  MOV R196, 0x45e0 ;  /* 0x000045e000c47802 */ /* 0x000fe40000000f00 */
[----:B012--5:R-:W-:Y:S05]  /*45d0*/  CALL.REL.NOINC `($__internal_84_$__cuda_sm70_shflsync_bfly_p) ;  /* 0x000003e000007944 */ /* 0x027fea0003c00000 */
[----:B------:R-:W-:Y:S01]  /*45e0*/  FADD.FTZ R247, R202, R247 ;  /* 0x000000f7caf77221 */ /* 0x000fe20000010000 */
[----:B0-----:R-:W-:Y:S01]  /*45f0*/  HFMA2.MMA R200, -RZ, RZ, 0, 1.1920928955078125e-07 ;  /* 0x00000002ffc87435 */ /* 0x001fe200000001ff */
[----:B-1----:R-:W-:Y:S01]  /*4600*/  FADD.FTZ R250, R250, R199 ;  /* 0x000000c7fafa7221 */ /* 0x002fe20000010000 */
[----:B------:R-:W-:-:S02]  /*4610*/  MOV R198, 0x1f ;  /* 0x0000001f00c67802 */ /* 0x000fc40000000f00 */
[----:B------:R-:W-:Y:S02]  /*4620*/  MOV R199, 0xffffffff ;  /* 0xffffffff00c77802 */ /* 0x000fe40000000f00 */
[----:B------:R-:W-:Y:S02]  /*4630*/  MOV R201, R247 ;  /* 0x000000f700c97202 */ /* 0x000fe40000000f00 */
[----:B------:R-:W-:Y:S02]  /*4640*/  MOV R196, 0x4660 ;  /* 0x0000466000c47802 */ /* 0x000fe40000000f00 */
[----:B------:R-:W-:Y:S05]  /*4650*/  CALL.REL.NOINC `($__internal_84_$__cuda_sm70_shflsync_bfly_p) ;  /* 0x0000036000007944 */ /* 0x000fea0003c00000 */
[----:B0-----:R-:W-:Y:S01]  /*4660*/  HFMA2.MMA R200, -RZ, RZ, 0, 1.1920928955078125e-07 ;  /* 0x00000002ffc87435 */ /* 0x001fe200000001ff */
[----:B-1----:R-:W-:Y:S02]  /*4670*/  MOV R202, R199 ;  /* 0x000000c700ca7202 */ /* 0x002fe40000000f00 */
[----:B------:R-:W-:Y:S02]  /*4680*/  MOV R201, R250 ;  /* 0x000000fa00c97202 */ /* 0x000fe40000000f00 */
[----:B------:R-:W-:Y:S02]  /*4690*/  MOV R198, 0x1f ;  /* 0x0000001f00c67802 */ /* 0x000fe40000000f00 */
[----:B------:R-:W-:-:S02]  /*46a0*/  MOV R199, 0xffffffff ;  /* 0xffffffff00c77802 */ /* 0x000fc40000000f00 */
[----:B------:R-:W-:Y:S02]  /*46b0*/  MOV R196, 0x46d0 ;  /* 0x000046d000c47802 */ /* 0x000fe40000000f00 */
[----:B------:R-:W-:Y:S05]  /*46c0*/  CALL.REL.NOINC `($__internal_84_$__cuda_sm70_shflsync_bfly_p) ;  /* 0x000002f000007944 */ /* 0x000fea0003c00000 */
[----:B------:R-:W-:Y:S01]  /*46d0*/  FADD.FTZ R247, R202, R247 ;  /* 0x000000f7caf77221 */ /* 0x000fe20000010000 */
[----:B0-----:R-:W-:Y:S01]  /*46e0*/  HFMA2.MMA R200, -RZ, RZ, 0, 2.384185791015625e-07 ;  /* 0x00000004ffc87435 */ /* 0x001fe200000001ff */
[----:B-1----:R-:W-:Y:S01]  /*46f0*/  FADD.FTZ R250, R250, R199 ;  /* 0x000000c7fafa7221 */ /* 0x002fe20000010000 */
[----:B------:R-:W-:Y:S02]  /*4700*/  MOV R198, 0x1f ;  /* 0x0000001f00c67802 */ /* 0x000fe40000000f00 */
[----:B------:R-:W-:Y:S02]  /*4710*/  MOV R199, 0xffffffff ;  /* 0xffffffff00c77802 */ /* 0x000fe40000000f00 */
[----:B------:R-:W-:Y:S02]  /*4720*/  MOV R201, R247 ;  /* 0x000000f700c97202 */ /* 0x000fe40000000f00 */
[----:B------:R-:W-:Y:S02]  /*4730*/  MOV R196, 0x4750 ;  /* 0x0000475000c47802 */ /* 0x000fe40000000f00 */
[----:B------:R-:W-:Y:S05]  /*4740*/  CALL.REL.NOINC `($__internal_84_$__cuda_sm70_shflsync_bfly_p) ;  /* 0x0000027000007944 */ /* 0x000fea0003c00000 */
[----:B0-----:R-:W-:Y:S01]  /*4750*/  HFMA2.MMA R200, -RZ, RZ, 0, 2.384185791015625e-07 ;  /* 0x00000004ffc87435 */ /* 0x001fe200000001ff */
[----:B-1----:R-:W-:-:S02]  /*4760*/  MOV R202, R199 ;  /* 0x000000c700ca7202 */ /* 0x002fc40000000f00 */
[----:B------:R-:W-:Y:S02]  /*4770*/  MOV R201, R250 ;  /* 0x000000fa00c97202 */ /* 0x000fe40000000f00 */
[----:B------:R-:W-:Y:S02]  /*4780*/  MOV R198, 0x1f ;  /* 0x0000001f00c67802 */ /* 0x000fe40000000f00 */
[----:B------:R-:W-:Y:S02]  /*4790*/  MOV R199, 0xffffffff ;  /* 0xffffffff00c77802 */ /* 0x000fe40000000f00 */
[----:B------:R-:W-:Y:S02]  /*47a0*/  MOV R196, 0x47c0 ;  /* 0x000047c000c47802 */ /* 0x000fe40000000f00 */
[----:B------:R-:W-:Y:S05]  /*47b0*/  CALL.REL.NOINC `($__internal_84_$__cuda_sm70_shflsync_bfly_p) ;  /* 0x0000020000007944 */ /* 0x000fea0003c00000 */
[----:B------:R-:W-:Y:S01]  /*47c0*/  FADD.FTZ R203, R202, R247 ;  /* 0x000000f7cacb7221 */ /* 0x000fe20000010000 */
[----:B0-----:R-:W-:Y:S01]  /*47d0*/  HFMA2.MMA R200, -RZ, RZ, 0, 4.76837158203125e-07 ;  /* 0x00000008ffc87435 */ /* 0x001fe200000001ff */
[----:B-1----:R-:W-:Y:S01]  /*47e0*/  FADD.FTZ R250, R250, R199 ;  /* 0x000000c7fafa7221 */ /* 0x002fe20000010000 */
[----:B------:R-:W-:Y:S02]  /*47f0*/  MOV R198, 0x1f ;  /* 0x0000001f00c67802 */ /* 0x000fe40000000f00 */
[----:B------:R-:W-:-:S02]  /*4800*/  MOV R199, 0xffffffff ;  /* 0xffffffff00c77802 */ /* 0x000fc40000000f00 */
[----:B------:R-:W-:Y:S02]  /*4810*/  MOV R201, R203 ;  /* 0x000000cb00c97202 */ /* 0x000fe40000000f00 */
[----:B------:R-:W-:Y:S02]  /*4820*/  MOV R196, 0x4840 ;  /* 0x0000484000c47802 */ /* 0x000fe40000000f00 */
[----:B------:R-:W-:Y:S05]  /*4830*/  CALL.REL.NOINC `($__internal_84_$__cuda_sm70_shflsync_bfly_p) ;  /* 0x0000018000007944 */ /* 0x000fea0003c00000 */
[----:B0-----:R-:W-:Y:S01]  /*4840*/  HFMA2.MMA R200, -RZ, RZ, 0, 4.76837158203125e-07 ;  /* 0x00000008ffc87435 */ /* 0x001fe200000001ff */
[----:B-1----:R-:W-:Y:S02]  /*4850*/  MOV R202, R199 ;  /* 0x000000c700ca7202 */ /* 0x002fe40000000f00 */
[----:B------:R-:W-:Y:S02]  /*4860*/  MOV R201, R250 ;  /* 0x000000fa00c97202 */ /* 0x000fe40000000f00 */
[----:B------:R-:W-:Y:S02]  /*4870*/  MOV R198, 0x1f ;  /* 0x0000001f00c67802 */ /* 0x000fe40000000f00 */
[----:B------:R-:W-:Y:S02]  /*4880*/  MOV R199, 0xffffffff ;  /* 0xffffffff00c77802 */ /* 0x000fe40000000f00 */
[----:B------:R-:W-:-:S02]  /*4890*/  MOV R196, 0x48b0 ;  /* 0x000048b000c47802 */ /* 0x000fc40000000f00 */
[----:B------:R-:W-:Y:S05]  /*48a0*/  CALL.REL.NOINC `($__internal_84_$__cuda_sm70_shflsync_bfly_p) ;  /* 0x0000011000007944 */ /* 0x000fea0003c00000 */
[----:B------:R-:W-:Y:S01]  /*48b0*/  FADD.FTZ R203, R202, R203 ;  /* 0x000000cbcacb7221 */ /* 0x000fe20000010000 */
[----:B0-----:R-:W-:Y:S01]  /*48c0*/  HFMA2.MMA R200, -RZ, RZ, 0, 9.5367431640625e-07 ;  /* 0x00000010ffc87435 */ /* 0x001fe200000001ff */
[----:B-1----:R-:W-:Y:S01]  /*48d0*/  FADD.FTZ R202, R250, R199 ;  /* 0x000000c7faca7221 */ /* 0x002fe20000010000 */
[----:B------:R-:W-:-:S02]  /*48e0*/  MOV R198, 0x1f ;  /* 0x0000001f00c67802 */ /* 0x000fc40000000f00 */
[----:B------:R-:W-:Y:S02]  /*48f0*/  MOV R199, 0xffffffff ;  /* 0xffffffff00c77802 */ /* 0x000fe40000000f00 */
[----:B------:R-:W-:Y:S02]  /*4900*/  MOV R201, R203 ;  /* 0x000000cb00c97202 */ /* 0x000fe40000000f00 */
[----:B------:R-:W-:Y:S02]  /*4910*/  MOV R196, 0x4930 ;  /* 0x0000493000c47802 */ /* 0x000fe40000000f00 */
[----:B------:R-:W-:Y:S05]  /*4920*/  CALL.REL.NOINC `($__internal_84_$__cuda_sm70_shflsync_bfly_p) ;  /* 0x0000009000007944 */ /* 0x000fea0003c00000 */
[----:B0-----:R-:W-:Y:S01]  /*4930*/  HFMA2.MMA R200, -RZ, RZ, 0, 9.5367431640625e-07 ;  /* 0x00000010ffc87435 */ /* 0x001fe200000001ff */
[----:B-1----:R-:W-:Y:S02]  /*4940*/  MOV R204, R199 ;  /* 0x000000c700cc7202 */ /* 0x002fe40000000f00 */
[----:B------:R-:W-:Y:S02]  /*4950*/  MOV R201, R202 ;  /* 0x000000ca00c97202 */ /* 0x000fe40000000f00 */
[----:B------:R-:W-:Y:S02]  /*4960*/  MOV R198, 0x1f ;  /* 0x0000001f00c67802 */ /* 0x000fe40000000f00 */
[----:B------:R-:W-:-:S02]  /*4970*/  MOV R199, 0xffffffff ;  /* 0xffffffff00c77802 */ /* 0x000fc40000000f00 */
[----:B------:R-:W-:Y:S02]  /*4980*/  MOV R196, 0x49a0 ;  /* 0x000049a000c47802 */ /* 0x000fe40000000f00 */
[----:B------:R-:W-:Y:S05]  /*4990*/  CALL.REL.NOINC `($__internal_84_$__cuda_sm70_shflsync_bfly_p) ;  /* 0x0000002000007944 */ /* 0x000fea0003c00000 */
[----:B-1----:R-:W-:Y:S01]  /*49a0*/  MOV R197, R199 ;  /* 0x000000c700c57202 */ /* 0x002fe20000000f00 */
[----:B0-----:R-:W-:Y:S05]  /*49b0*/  BRA `(.L_x_1506) ;  /* 0xffffd3e000007947 */ /* 0x001fea000383ffff */
        .weak           $__internal_84_$__cuda_sm70_shflsync_bfly_p
        .type           $__internal_84_$__cuda_sm70_shflsync_bfly_p,@function
        .size           $__internal_84_$__cuda_sm70_shflsync_bfly_p,(.L_x_2321 - $__internal_84_$__cuda_sm70_shflsync_bfly_p)
$__internal_84_$__cuda_sm70_shflsync_bfly_p:
[----:B------:R-:W-:Y:S01]  /*49c0*/  HFMA2.MMA R197, -RZ, RZ, 0, 0 ;  /* 0x00000000ffc57435 */ /* 0x000fe200000001ff */
[----:B------:R-:W-:Y:S04]  /*49d0*/  WARPSYNC R199 ;  /* 0x000000c700007348 */ /* 0x000fe80003800000 */
[----:B------:R0:W1:Y:S01]  /*49e0*/  SHFL.BFLY PT, R199, R201, R200, R198 ;  /* 0x0c0000c8c9c77389 */ /* 0x00006200000e00c6 */
[----:B------:R-:W-:Y:S05]  /*49f0*/  RET.REL.NODEC R196 `(_ZN10layer_norm31ln_parallel_residual_bwd_kernelINS_13Kernel_traitsIf6__halffS2_fjLj768ELj1ELj4ELj1ELj16ENS_18Kernel_traits_baseILj768EfS2_fS2_fjLj128EEEEELb0ELb0ELb0EEEvNS_9BwdParamsE) ;  /* 0xffffb600c4007950 */ /* 0x000fea0003c3ffff */
.L_x_1507:
        /* <DEDUP_REMOVED lines=16> */
.L_x_2321:


//--------------------- .text._ZN10layer_norm31ln_parallel_residual_bwd_kernelINS_13Kernel_traitsIf6__halffS2_fjLj768ELj1ELj4ELj1ELj16ENS_18Kernel_traits_baseILj768EfS2_fS2_fjLj128EEEEELb0ELb0ELb1EEEvNS_9BwdParamsE --------------------------
	.section	.text._ZN10layer_norm31ln_parallel_residual_bwd_kernelINS_13Kernel_traitsIf6__halffS2_fjLj768ELj1ELj4ELj1ELj16ENS_18Kernel_traits_baseILj768EfS2_fS2_fjLj128EEEEELb0ELb0ELb1EEEvNS_9BwdParamsE,"ax",@progbits
	.sectioninfo	@"SHI_REGISTERS=252"
	.align	128
        .global         _ZN10layer_norm31ln_parallel_residual_bwd_kernelINS_13Kernel_traitsIf6__halffS2_fjLj768ELj1ELj4ELj1ELj16ENS_18Kernel_traits_baseILj768EfS2_fS2_fjLj128EEEEELb0ELb0ELb1EEEvNS_9BwdParamsE
        .type           _ZN10layer_norm31ln_parallel_residual_bwd_kernelINS_13Kernel_traitsIf6__halffS2_fjLj768ELj1ELj4ELj1ELj16ENS_18Kernel_traits_baseILj768EfS2_fS2_fjLj128EEEEELb0ELb0ELb1EEEvNS_9BwdParamsE,@function
        .size           _ZN10layer_norm31ln_parallel_residual_bwd_kernelINS_13Kernel_traitsIf6__halffS2_fjLj768ELj1ELj4ELj1ELj16ENS_18Kernel_traits_baseILj768EfS2_fS2_fjLj128EEEEELb0ELb0ELb1EEEvNS_9BwdParamsE,(.L_x_2322 - _ZN10layer_norm31ln_parallel_residual_bwd_kernelINS_13Kernel_traitsIf6__halffS2_fjLj768ELj1ELj4ELj1ELj16ENS_18Kernel_traits_baseILj768EfS2_fS2_fjLj128EEEEELb0ELb0ELb1EEEvNS_9BwdParamsE)
        .other          _ZN10layer_norm31ln_parallel_residual_bwd_kernelINS_13Kernel_traitsIf6__halffS2_fjLj768ELj1ELj4ELj1ELj16ENS_18Kernel_traits_baseILj768EfS2_fS2_fjLj128EEEEELb0ELb0ELb1EEEvNS_9BwdParamsE,@"STO_CUDA_ENTRY STV_DEFAULT"
_ZN10layer_norm31ln_parallel_residual_bwd_kernelINS_13Kernel_traitsIf6__halffS2_fjLj768ELj1ELj4ELj1ELj16ENS_18Kernel_traits_baseILj768EfS2_fS2_fjLj128EEEEELb0ELb0ELb1EEEvNS_9BwdParamsE:
.text._ZN10layer_norm31ln_parallel_residual_bwd_kernelINS_13Kernel_traitsIf6__halffS2_fjLj768ELj1ELj4ELj1ELj16ENS_18Kernel_traits_baseILj768EfS2_fS2_fjLj128EEEEELb0ELb0ELb1EEEvNS_9BwdParamsE:
        /* <DEDUP_REMOVED lines=58> */
.L_x_1509:
        /* <DEDUP_REMOVED lines=69> */
.L_x_1515:
        /* <DEDUP_REMOVED lines=11> */
[CC--:B------:R-:W-:Y:S01]  /*08a0*/  IMAD.WIDE.U32 R120, R229.reuse, R156.reuse, c[0x0][0x210] ;  /* 0x00008400e5787625 */ /* 0x0c0fe200078e009c */
[----:B------:R1:W3:Y:S03]  /*08b0*/  LDG.E.128 R116, [R148.64] ;  /* 0x0000000494747981 */ /* 0x0002e6000c1e1d00 */
[C---:B------:R-:W-:Y:S01]  /*08c0*/  IMAD.WIDE.U32 R124, R229.reuse, R156, c[0x0][0x208] ;  /* 0x00008200e57c7625 */ /* 0x040fe200078e009c */
[----:B------:R1:W4:Y:S03]  /*08d0*/  LDG.E.128 R128, [R148.64+0x10] ;  /* 0x0000100494807981 */ /* 0x000326000c1e1d00 */
[----:B------:R-:W-:Y:S01]  /*08e0*/  IMAD.WIDE R150, R232, R151, c[0x0][0x1a8] ;  /* 0x00006a00e8967625 */ /* 0x000fe200078e0297 */
[----:B------:R-:W4:Y:S04]  /*08f0*/  LDG.E.128 R120, [R120.64] ;  /* 0x0000000478787981 */ /* 0x000f28000c1e1d00 */
[----:B------:R-:W4:Y:S04]  /*0900*/  LDG.E.128 R124, [R124.64] ;  /* 0x000000047c7c7981 */ /* 0x000f28000c1e1d00 */
[----:B------:R1:W4:Y:S01]  /*0910*/  LDG.E R238, [R150.64] ;  /* 0x0000000496ee7981 */ /* 0x000322000c1e1900 */
        /* <DEDUP_REMOVED lines=11> */
[CC--:B------:R-:W-:Y:S01]  /*09d0*/  IMAD.WIDE.U32 R152, R235.reuse, R156.reuse, c[0x0][0x210] ;  /* 0x00008400eb987625 */ /* 0x0c0fe200078e009c */
[----:B-1----:R0:W4:Y:S03]  /*09e0*/  LDG.E.128 R148, [R160.64] ;  /* 0x00000004a0947981 */ /* 0x002126000c1e1d00 */
[----:B------:R-:W-:Y:S02]  /*09f0*/  IMAD.WIDE.U32 R156, R235, R156, c[0x0][0x208] ;  /* 0x00008200eb9c7625 */ /* 0x000fe400078e009c */
[----:B------:R-:W4:Y:S04]  /*0a00*/  LDG.E.128 R152, [R152.64] ;  /* 0x0000000498987981 */ /* 0x000f28000c1e1d00 */
[----:B------:R-:W4:Y:S04]  /*0a10*/  LDG.E.128 R156, [R156.64] ;  /* 0x000000049c9c7981 */ /* 0x000f28000c1e1d00 */
[----:B0-----:R-:W4:Y:S01]  /*0a20*/  LDG.E.128 R160, [R160.64+0x10] ;  /* 0x00001004a0a07981 */ /* 0x001f22000c1e1d00 */
[----:B------:R-:W-:-:S04]  /*0a30*/  ISETP.NE.U32.AND P0, PT, RZ, c[0x0][0x218], PT ;  /* 0x00008600ff007a0c */ /* 0x000fc80003f05070 */
[----:B------:R-:W-:-:S13]  /*0a40*/  ISETP.NE.AND.EX P0, PT, RZ, c[0x0][0x21c], PT, P0 ;  /* 0x00008700ff007a0c */ /* 0x000fda0003f05300 */
[----:B------:R-:W-:-:S04]  /*0a50*/  @P0 IMAD.WIDE.U32 R240, R229, R234, c[0x0][0x218] ;  /* 0x00008600e5f00625 */ /* 0x000fc800078e00ea */
[----:B------:R-:W-:Y:S01]  /*0a60*/  @P0 IMAD.WIDE.U32 R236, R234, R233, c[0x0][0x218] ;  /* 0x00008600eaec0625 */ /* 0x000fe200078e00e9 */
[----:B-----5:R0:W5:Y:S03]  /*0a70*/  @P0 LDG.E.128 R80, [R240.64] ;  /* 0x00000004f0500981 */ /* 0x020166000c1e1d00 */
        /* <DEDUP_REMOVED lines=8> */
[--C-:B---3--:R-:W-:Y:S02]  /*0b00*/  FADD.FTZ R243, R116, -R239.reuse ;  /* 0x800000ef74f37221 */ /* 0x108fe40000010000 */
[----:B------:R-:W-:Y:S01]  /*0b10*/  FADD.FTZ R117, R117, -R239 ;  /* 0x800000ef75757221 */ /* 0x000fe20000010000 */
[--C-:B----4-:R-:W-:Y:S02]  /*0b20*/  HADD2.F32 R116, -RZ, R120.reuse.H1_H1 ;  /* 0x30000078ff747230 */ /* 0x110fe40000004100 */
[----:B0-----:R-:W-:Y:S02]  /*0b30*/  HADD2.F32 R241, -RZ, R120.H0_H0 ;  /* 0x20000078fff17230 */ /* 0x001fe40000004100 */
[--C-:B-1----:R-:W-:Y:S02]  /*0b40*/  HADD2.F32 R237, -RZ, R124.reuse.H0_H0 ;  /* 0x2000007cffed7230 */ /* 0x102fe40000004100 */
[----:B------:R-:W-:Y:S01]  /*0b50*/  HADD2.F32 R120, -RZ, R124.H1_H1 ;  /* 0x3000007cff787230 */ /* 0x000fe20000004100 */
[----:B------:R-:W-:-:S02]  /*0b60*/  FMUL.FTZ R124, R238, R117 ;  /* 0x00000075ee7c7220 */ /* 0x000fc40000410000 */
[----:B------:R-:W-:Y:S02]  /*0b70*/  FMUL.FTZ R117, R53, R116 ;  /* 0x0000007435757220 */ /* 0x000fe40000410000 */
[----:B------:R-:W-:Y:S02]  /*0b80*/  FADD.FTZ R224, R120, R224 ;  /* 0x000000e078e07221 */ /* 0x000fe40000010000 */
[-C--:B------:R-:W-:Y:S02]  /*0b90*/  FFMA.FTZ R225, R124, R120.reuse, R225 ;  /* 0x000000787ce17223 */ /* 0x080fe400000100e1 */
[----:B------:R-:W-:Y:S01]  /*0ba0*/  FFMA.FTZ R120, R77, R120, R117 ;  /* 0x000000784d787223 */ /* 0x000fe20000010075 */
[----:B------:R-:W-:Y:S01]  /*0bb0*/  HADD2.F32 R235, -RZ, R121.H0_H0 ;  /* 0x20000079ffeb7230 */ /* 0x000fe20000004100 */
[--C-:B------:R-:W-:Y:S02]  /*0bc0*/  FADD.FTZ R117, R118, -R239.reuse ;  /* 0x800000ef76757221 */ /* 0x100fe40000010000 */
[----:B------:R-:W-:-:S02]  /*0bd0*/  FADD.FTZ R119, R119, -R239 ;  /* 0x800000ef77777221 */ /* 0x000fc40000010000 */
[----:B------:R-:W-:Y:S01]  /*0be0*/  FMUL.FTZ R236, R238, R117 ;  /* 0x00000075eeec7220 */ /* 0x000fe20000410000 */
[----:B------:R-:W-:Y:S01]  /*0bf0*/  HADD2.F32 R117, -RZ, R125.H0_H0 ;  /* 0x2000007dff757230 */ /* 0x000fe20000004100 */
[----:B------:R-:W-:Y:S01]  /*0c00*/  FMUL.FTZ R118, R54, R235 ;  /* 0x000000eb36767220 */ /* 0x000fe20000410000 */
[----:B------:R-:W-:Y:S01]  /*0c10*/  HADD2.F32 R121, -RZ, R121.H1_H1 ;  /* 0x30000079ff797230 */ /* 0x000fe20000004100 */
[----:B------:R-:W-:Y:S01]  /*0c20*/  FMUL.FTZ R242, R238, R119 ;  /* 0x00000077eef27220 */ /* 0x000fe20000410000 */
[----:B------:R-:W-:Y:S01]  /*0c30*/  HADD2.F32 R119, -RZ, R125.H1_H1 ;  /* 0x3000007dff777230 */ /* 0x000fe20000004100 */
[----:B------:R-:W-:Y:S01]  /*0c40*/  FADD.FTZ R222, R116, R222 ;  /* 0x000000de74de7221 */ /* 0x000fe20000010000 */
[----:B------:R-:W-:Y:S01]  /*0c50*/  HADD2.F32 R125, -RZ, R122.H0_H0 ;  /* 0x2000007aff7d7230 */ /* 0x000fe20000004100 */
[----:B------:R-:W-:Y:S02]  /*0c60*/  FFMA.FTZ R223, R124, R116, R223 ;  /* 0x000000747cdf7223 */ /* 0x000fe400000100df */
[----:B------:R-:W-:-:S02]  /*0c70*/  FADD.FTZ R220, R117, R220 ;  /* 0x000000dc75dc7221 */ /* 0x000fc40000010000 */
[-C--:B------:R-:W-:Y:S02]  /*0c80*/  FFMA.FTZ R221, R236, R117.reuse, R221 ;  /* 0x00000075ecdd7223 */ /* 0x080fe400000100dd */
[----:B------:R-:W-:Y:S02]  /*0c90*/  FFMA.FTZ R118, R78, R117, R118 ;  /* 0x000000754e767223 */ /* 0x000fe40000010076 */
        /* <DEDUP_REMOVED lines=24> */
[----:B------:R-:W-:Y:S01]  /*0e20*/  FFMA.FTZ R211, R128, R125, R211 ;  /* 0x0000007d80d37223 */ /* 0x000fe200000100d3 */
[----:B------:R-:W-:Y:S01]  /*0e30*/  HADD2.F32 R125, -RZ, R127.H0_H0 ;  /* 0x2000007fff7d7230 */ /* 0x000fe20000004100 */
[----:B------:R-:W-:Y:S02]  /*0e40*/  FMUL.FTZ R130, R238, R117 ;  /* 0x00000075ee827220 */ /* 0x000fe40000410000 */
[----:B------:R-:W-:Y:S02]  /*0e50*/  FADD.FTZ R206, R116, R206 ;  /* 0x000000ce74ce7221 */ /* 0x000fe40000010000 */
[----:B------:R-:W-:Y:S02]  /*0e60*/  FFMA.FTZ R207, R126, R116, R207 ;  /* 0x000000747ecf7223 */ /* 0x000fe400000100cf */
[----:B------:R-:W-:-:S02]  /*0e70*/  FMUL.FTZ R116, R50, R129 ;  /* 0x0000008132747220 */ /* 0x000fc40000410000 */
[----:B------:R-:W-:Y:S02]  /*0e80*/  FADD.FTZ R117, -R239, R132 ;  /* 0x00000084ef757221 */ /* 0x000fe40000010100 */
[----:B------:R-:W-:Y:S02]  /*0e90*/  FADD.FTZ R202, R129, R202 ;  /* 0x000000ca81ca7221 */ /* 0x000fe40000010000 */
[C---:B------:R-:W-:Y:S01]  /*0ea0*/  FFMA.FTZ R203, R130.reuse, R129, R203 ;  /* 0x0000008182cb7223 */ /* 0x040fe200000100cb */
[----:B------:R-:W-:Y:S01]  /*0eb0*/  HADD2.F32 R129, -RZ, R136.H0_H0 ;  /* 0x20000088ff817230 */ /* 0x000fe20000004100 */
[----:B------:R-:W-:Y:S02]  /*0ec0*/  FADD.FTZ R131, -R239, R131 ;  /* 0x00000083ef837221 */ /* 0x000fe40000010100 */
[----:B------:R-:W-:Y:S02]  /*0ed0*/  FADD.FTZ R204, R125, R204 ;  /* 0x000000cc7dcc7221 */ /* 0x000fe40000010000 */
[----:B------:R-:W-:-:S02]  /*0ee0*/  FFMA.FTZ R205, R130, R125, R205 ;  /* 0x0000007d82cd7223 */ /* 0x000fc400000100cd */
[----:B------:R-:W-:Y:S01]  /*0ef0*/  FFMA.FTZ R125, R74, R125, R116 ;  /* 0x0000007d4a7d7223 */ /* 0x000fe20000010074 */
[----:B------:R-:W-:Y:S01]  /*0f00*/  HADD2.F32 R116, -RZ, R123.H1_H1 ;  /* 0x3000007bff747230 */ /* 0x000fe20000004100 */
[C---:B------:R-:W-:Y:S01]  /*0f10*/  FMUL.FTZ R132, R238.reuse, R117 ;  /* 0x00000075ee847220 */ /* 0x040fe20000410000 */
[----:B------:R-:W-:Y:S01]  /*0f20*/  HADD2.F32 R123, -RZ, R127.H1_H1 ;  /* 0x3000007fff7b7230 */ /* 0x000fe20000004100 */
[----:B------:R-:W-:Y:S01]  /*0f30*/  FMUL.FTZ R244, R238, R131 ;  /* 0x00000083eef47220 */ /* 0x000fe20000410000 */
[----:B------:R-:W-:Y:S01]  /*0f40*/  HADD2.F32 R127, -RZ, R140.H0_H0 ;  /* 0x2000008cff7f7230 */ /* 0x000fe20000004100 */
[----:B------:R-:W-:Y:S02]  /*0f50*/  FADD.FTZ R194, R129, R194 ;  /* 0x000000c281c27221 */ /* 0x000fe40000010000 */
[----:B------:R-:W-:Y:S02]  /*0f60*/  FFMA.FTZ R195, R132, R129, R195 ;  /* 0x0000008184c37223 */ /* 0x000fe400000100c3 */
[----:B------:R-:W-:-:S02]  /*0f70*/  FADD.FTZ R133, -R239, R133 ;  /* 0x00000085ef857221 */ /* 0x000fc40000010100 */
[----:B------:R-:W-:Y:S02]  /*0f80*/  FMUL.FTZ R129, R44, R129 ;  /* 0x000000812c817220 */ /* 0x000fe40000410000 */
[-C--:B------:R-:W-:Y:S02]  /*0f90*/  FMUL.FTZ R246, R51, R116.reuse ;  /* 0x0000007433f67220 */ /* 0x080fe40000410000 */
[----:B------:R-:W-:Y:S02]  /*0fa0*/  FADD.FTZ R198, R116, R198 ;  /* 0x000000c674c67221 */ /* 0x000fe40000010000 */
[----:B------:R-:W-:Y:S01]  /*0fb0*/  FFMA.FTZ R199, R244, R116, R199 ;  /* 0x00000074f4c77223 */ /* 0x000fe200000100c7 */
[----:B------:R-:W-:Y:S01]  /*0fc0*/  HADD2.F32 R116, -RZ, R136.H1_H1 ;  /* 0x30000088ff747230 */ /* 0x000fe20000004100 */
[----:B------:R-:W-:Y:S02]  /*0fd0*/  FADD.FTZ R117, -R239, R134 ;  /* 0x00000086ef757221 */ /* 0x000fe40000010100 */
[----:B------:R-:W-:-:S02]  /*0fe0*/  FADD.FTZ R196, R127, R196 ;  /* 0x000000c47fc47221 */ /* 0x000fc40000010000 */
[----:B------:R-:W-:Y:S02]  /*0ff0*/  FFMA.FTZ R197, R132, R127, R197 ;  /* 0x0000007f84c57223 */ /* 0x000fe400000100c5 */
[----:B------:R-:W-:Y:S01]  /*1000*/  FMUL.FTZ R136, R238, R133 ;  /* 0x00000085ee887220 */ /* 0x000fe20000410000 */
[----:B------:R-:W-:Y:S01]  /*1010*/  HADD2.F32 R133, -RZ, R137.H0_H0 ;  /* 0x20000089ff857230 */ /* 0x000fe20000004100 */
[----:B------:R-:W-:Y:S01]  /*1020*/  FFMA.FTZ R127, R68, R127, R129 ;  /* 0x0000007f447f7223 */ /* 0x000fe20000010081 */
[----:B------:R-:W-:Y:S01]  /*1030*/  HADD2.F32 R129, -RZ, R140.H1_H1 ;  /* 0x3000008cff817230 */ /* 0x000fe20000004100 */
[----:B------:R-:W-:Y:S01]  /*1040*/  FMUL.FTZ R134, R238, R117 ;  /* 0x00000075ee867220 */ /* 0x000fe20000410000 */
[----:B------:R-:W-:Y:S01]  /*1050*/  HADD2.F32 R131, -RZ, R141.H0_H0 ;  /* 0x2000008dff837230 */ /* 0x000fe20000004100 */
[----:B------:R-:W-:Y:S02]  /*1060*/  FMUL.FTZ R140, R45, R116 ;  /* 0x000000742d8c7220 */ /* 0x000fe40000410000 */
[----:B------:R-:W-:-:S02]  /*1070*/  FADD.FTZ R135, -R239, R135 ;  /* 0x00000087ef877221 */ /* 0x000fc40000010100 */
[----:B------:R-:W-:Y:S02]  /*1080*/  FADD.FTZ R186, R133, R186 ;  /* 0x000000ba85ba7221 */ /* 0x000fe40000010000 */
[----:B------:R-:W-:Y:S01]  /*1090*/  FFMA.FTZ R187, R134, R133, R187 ;  /* 0x0000008586bb7223 */ /* 0x000fe200000100bb */
[----:B------:R-:W-:Y:S01]  /*10a0*/  HADD2.F32 R137, -RZ, R137.H1_H1 ;  /* 0x30000089ff897230 */ /* 0x000fe20000004100 */
[----:B------:R-:W-:Y:S02]  /*10b0*/  FADD.FTZ R192, R129, R192 ;  /* 0x000000c081c07221 */ /* 0x000fe40000010000 */
[----:B------:R-:W-:Y:S02]  /*10c0*/  FFMA.FTZ R193, R136, R129, R193 ;  /* 0x0000008188c17223 */ /* 0x000fe400000100c1 */
[----:B------:R-:W-:Y:S02]  /*10d0*/  FMUL.FTZ R133, R46, R133 ;  /* 0x000000852e857220 */ /* 0x000fe40000410000 */
[----:B------:R-:W-:-:S02]  /*10e0*/  FFMA.FTZ R129, R69, R129, R140 ;  /* 0x0000008145817223 */ /* 0x000fc4000001008c */
[----:B------:R-:W-:Y:S02]  /*10f0*/  FMUL.FTZ R140, R238, R135 ;  /* 0x00000087ee8c7220 */ /* 0x000fe40000410000 */
[----:B------:R-:W-:Y:S02]  /*1100*/  FADD.FTZ R188, R131, R188 ;  /* 0x000000bc83bc7221 */ /* 0x000fe40000010000 */
[-C--:B------:R-:W-:Y:S02]  /*1110*/  FFMA.FTZ R189, R134, R131.reuse, R189 ;  /* 0x0000008386bd7223 */ /* 0x080fe400000100bd */
[----:B------:R-:W-:Y:S01]  /*1120*/  FFMA.FTZ R131, R70, R131, R133 ;  /* 0x0000008346837223 */ /* 0x000fe20000010085 */
[----:B------:R-:W-:Y:S01]  /*1130*/  HADD2.F32 R133, -RZ, R141.H1_H1 ;  /* 0x3000008dff857230 */ /* 0x000fe20000004100 */
[----:B------:R-:W-:Y:S02]  /*1140*/  FADD.FTZ R190, R116, R190 ;  /* 0x000000be74be7221 */ /* 0x000fe40000010000 */
[----:B------:R-:W-:-:S02]  /*1150*/  FFMA.FTZ R191, R136, R116, R191 ;  /* 0x0000007488bf7223 */ /* 0x000fc400000100bf */
[----:B------:R-:W-:Y:S02]  /*1160*/  FADD.FTZ R14, R137, R14 ;  /* 0x0000000e890e7221 */ /* 0x000fe40000010000 */
[CC--:B------:R-:W-:Y:S02]  /*1170*/  FFMA.FTZ R183, R140.reuse, R137.reuse, R183 ;  /* 0x000000898cb77223 */ /* 0x0c0fe400000100b7 */
[----:B------:R-:W-:Y:S01]  /*1180*/  FMUL.FTZ R116, R47, R137 ;  /* 0x000000892f747220 */ /* 0x000fe20000410000 */
[----:B------:R-:W-:Y:S01]  /*1190*/  HADD2.F32 R137, -RZ, R138.H0_H0 ;  /* 0x2000008aff897230 */ /* 0x000fe20000004100 */
[----:B------:R-:W-:Y:S01]  /*11a0*/  FADD.FTZ R117, -R239, R144 ;  /* 0x00000090ef757221 */ /* 0x000fe20000010100 */
[----:B------:R-:W-:Y:S01]  /*11b0*/  HADD2.F32 R135, -RZ, R142.H0_H0 ;  /* 0x2000008eff877230 */ /* 0x000fe20000004100 */
[----:B------:R-:W-:Y:S02]  /*11c0*/  FADD.FTZ R184, R133, R184 ;  /* 0x000000b885b87221 */ /* 0x000fe40000010000 */
[----:B------:R-:W-:-:S02]  /*11d0*/  FFMA.FTZ R185, R140, R133, R185 ;  /* 0x000000858cb97223 */ /* 0x000fc400000100b9 */
[----:B------:R-:W-:Y:S01]  /*11e0*/  FMUL.FTZ R144, R238, R117 ;  /* 0x00000075ee907220 */ /* 0x000fe20000410000 */
[----:B------:R-:W-:Y:S01]  /*11f0*/  HADD2.F32 R138, -RZ, R138.H1_H1 ;  /* 0x3000008aff8a7230 */ /* 0x000fe20000004100 */
[----:B------:R-:W-:Y:S02]  /*1200*/  FFMA.FTZ R133, R71, R133, R116 ;  /* 0x0000008547857223 */ /* 0x000fe40000010074 */
[----:B------:R-:W-:Y:S02]  /*1210*/  FMUL.FTZ R116, R40, R137 ;  /* 0x0000008928747220 */ /* 0x000fe40000410000 */
[C---:B------:R-:W-:Y:S02]  /*1220*/  FADD.FTZ R141, -R239.reuse, R145 ;  /* 0x00000091ef8d7221 */ /* 0x040fe40000010100 */
[----:B------:R-:W-:Y:S02]  /*1230*/  FADD.FTZ R117, -R239, R146 ;  /* 0x00000092ef757221 */ /* 0x000fe40000010100 */
[----:B------:R-:W-:-:S02]  /*1240*/  FADD.FTZ R12, R137, R12 ;  /* 0x0000000c890c7221 */ /* 0x000fc40000010000 */
[C---:B------:R-:W-:Y:S01]  /*1250*/  FFMA.FTZ R25, R144.reuse, R137, R25 ;  /* 0x0000008990197223 */ /* 0x040fe20000010019 */
[----:B------:R-:W-:Y:S01]  /*1260*/  HADD2.F32 R137, -RZ, R142.H1_H1 ;  /* 0x3000008eff897230 */ /* 0x000fe20000004100 */
[----:B------:R-:W-:Y:S01]  /*1270*/  FADD.FTZ R169, R135, R169 ;  /* 0x000000a987a97221 */ /* 0x000fe20000010000 */
[----:B------:R-:W-:Y:S01]  /*1280*/  HADD2.F32 R145, -RZ, R139.H0_H0 ;  /* 0x2000008bff917230 */ /* 0x000fe20000004100 */
[-C--:B------:R-:W-:Y:S02]  /*1290*/  FFMA.FTZ R181, R144, R135.reuse, R181 ;  /* 0x0000008790b57223 */ /* 0x080fe400000100b5 */
[----:B------:R-:W-:Y:S02]  /*12a0*/  FFMA.FTZ R135, R64, R135, R116 ;  /* 0x0000008740877223 */ /* 0x000fe40000010074 */
[----:B------:R-:W-:Y:S02]  /*12b0*/  FMUL.FTZ R141, R238, R141 ;  /* 0x0000008dee8d7220 */ /* 0x000fe40000410000 */
[----:B------:R-:W-:-:S02]  /*12c0*/  FMUL.FTZ R116, R41, R138 ;  /* 0x0000008a29747220 */ /* 0x000fc40000410000 */
[----:B------:R-:W-:Y:S02]  /*12d0*/  FMUL.FTZ R142, R238, R117 ;  /* 0x00000075ee8e7220 */ /* 0x000fe40000410000 */
[----:B------:R-:W-:Y:S02]  /*12e0*/  FADD.FTZ R170, R137, R170 ;  /* 0x000000aa89aa7221 */ /* 0x000fe40000010000 */
[CC--:B------:R-:W-:Y:S02]  /*12f0*/  FFMA.FTZ R182, R141.reuse, R137.reuse, R182 ;  /* 0x000000898db67223 */ /* 0x0c0fe400000100b6 */
[----:B------:R-:W-:Y:S02]  /*1300*/  FADD.FTZ R13, R138, R13 ;  /* 0x0000000d8a0d7221 */ /* 0x000fe40000010000 */
[----:B------:R-:W-:Y:S01]  /*1310*/  FFMA.FTZ R26, R141, R138, R26 ;  /* 0x0000008a8d1a7223 */ /* 0x000fe2000001001a */
[----:B------:R-:W-:Y:S01]  /*1320*/  HADD2.F32 R138, -RZ, R143.H0_H0 ;  /* 0x2000008fff8a7230 */ /* 0x000fe20000004100 */
[----:B------:R-:W-:Y:S01]  /*1330*/  FFMA.FTZ R137, R65, R137, R116 ;  /* 0x0000008941897223 */ /* 0x000fe20000010074 */
[----:B------:R-:W-:Y:S01]  /*1340*/  HADD2.F32 R116, -RZ, R139.H1_H1 ;  /* 0x3000008bff747230 */ /* 0x000fe20000004100 */
[----:B------:R-:W-:-:S02]  /*1350*/  FMUL.FTZ R117, R42, R145 ;  /* 0x000000912a757220 */ /* 0x000fc40000410000 */
[----:B------:R-:W-:Y:S02]  /*1360*/  FADD.FTZ R10, R145, R10 ;  /* 0x0000000a910a7221 */ /* 0x000fe40000010000 */
[----:B------:R-:W-:Y:S02]  /*1370*/  FFMA.FTZ R23, R142, R145, R23 ;  /* 0x000000918e177223 */ /* 0x000fe40000010017 */
[----:B------:R-:W-:Y:S01]  /*1380*/  FADD.FTZ R145, -R239, R147 ;  /* 0x00000093ef917221 */ /* 0x000fe20000010100 */
[----:B------:R-:W-:Y:S01]  /*1390*/  HADD2.F32 R139, -RZ, R143.H1_H1 ;  /* 0x3000008fff8b7230 */ /* 0x000fe20000004100 */
[----:B------:R-:W-:Y:S02]  /*13a0*/  FADD.FTZ R167, R138, R167 ;  /* 0x000000a78aa77221 */ /* 0x000fe40000010000 */
[----:B------:R-:W-:Y:S02]  /*13b0*/  FFMA.FTZ R179, R142, R138, R179 ;  /* 0x0000008a8eb37223 */ /* 0x000fe400000100b3 */
[----:B------:R-:W-:-:S02]  /*13c0*/  FMUL.FTZ R145, R238, R145 ;  /* 0x00000091ee917220 */ /* 0x000fc40000410000 */
[----:B------:R-:W-:Y:S02]  /*13d0*/  FFMA.FTZ R138, R66, R138, R117 ;  /* 0x0000008a428a7223 */ /* 0x000fe40000010075 */
[----:B------:R-:W-:Y:S02]  /*13e0*/  FMUL.FTZ R146, R43, R116 ;  /* 0x000000742b927220 */ /* 0x000fe40000410000 */
[----:B------:R-:W-:Y:S01]  /*13f0*/  FADD.FTZ R117, -R239, R148 ;  /* 0x00000094ef757221 */ /* 0x000fe20000010100 */
[----:B------:R-:W-:Y:S01]  /*1400*/  HADD2.F32 R147, -RZ, R152.H0_H0 ;  /* 0x20000098ff937230 */ /* 0x000fe20000004100 */
[----:B------:R-:W-:Y:S02]  /*1410*/  FADD.FTZ R168, R139, R168 ;  /* 0x000000a88ba87221 */ /* 0x000fe40000010000 */
[-C--:B------:R-:W-:Y:S02]  /*1420*/  FFMA.FTZ R180, R145, R139.reuse, R180 ;  /* 0x0000008b91b47223 */ /* 0x080fe400000100b4 */
[----:B------:R-:W-:-:S02]  /*1430*/  FFMA.FTZ R139, R67, R139, R146 ;  /* 0x0000008b438b7223 */ /* 0x000fc40000010092 */
[----:B------:R-:W-:Y:S01]  /*1440*/  FMUL.FTZ R146, R238, R117 ;  /* 0x00000075ee927220 */ /* 0x000fe20000410000 */
[----:B------:R-:W-:Y:S01]  /*1450*/  HADD2.F32 R143, -RZ, R156.H0_H0 ;  /* 0x2000009cff8f7230 */ /* 0x000fe20000004100 */
[----:B------:R-:W-:Y:S02]  /*1460*/  FADD.FTZ R8, R147, R8 ;  /* 0x0000000893087221 */ /* 0x000fe40000010000 */
[-C--:B------:R-:W-:Y:S02]  /*1470*/  FFMA.FTZ R21, R146, R147.reuse, R21 ;  /* 0x0000009392157223 */ /* 0x080fe40000010015 */
[----:B------:R-:W-:Y:S01]  /*1480*/  FMUL.FTZ R147, R36, R147 ;  /* 0x0000009324937220 */ /* 0x000fe20000410000 */
[----:B------:R-:W-:Y:S01]  /*1490*/  HADD2.F32 R152, -RZ, R152.H1_H1 ;  /* 0x30000098ff987230 */ /* 0x000fe20000004100 */
[----:B------:R-:W-:Y:S02]  /*14a0*/  FADD.FTZ R149, -R239, R149 ;  /* 0x00000095ef957221 */ /* 0x000fe40000010100 */
[----:B------:R-:W-:-:S02]  /*14b0*/  FADD.FTZ R165, R143, R165 ;  /* 0x000000a58fa57221 */ /* 0x000fc40000010000 */
[-C--:B------:R-:W-:Y:S02]  /*14c0*/  FFMA.FTZ R177, R146, R143.reuse, R177 ;  /* 0x0000008f92b17223 */ /* 0x080fe400000100b1 */
[----:B------:R-:W-:Y:S01]  /*14d0*/  FFMA.FTZ R143, R60, R143, R147 ;  /* 0x0000008f3c8f7223 */ /* 0x000fe20000010093 */
[----:B------:R-:W-:Y:S01]  /*14e0*/  HADD2.F32 R147, -RZ, R156.H1_H1 ;  /* 0x3000009cff937230 */ /* 0x000fe20000004100 */
[----:B------:R-:W-:Y:S02]  /*14f0*/  FADD.FTZ R11, R116, R11 ;  /* 0x0000000b740b7221 */ /* 0x000fe40000010000 */
[----:B------:R-:W-:Y:S02]  /*1500*/  FFMA.FTZ R24, R145, R116, R24 ;  /* 0x0000007491187223 */ /* 0x000fe40000010018 */
[----:B------:R-:W-:Y:S02]  /*1510*/  FMUL.FTZ R149, R238, R149 ;  /* 0x00000095ee957220 */ /* 0x000fe40000410000 */
[----:B------:R-:W-:-:S02]  /*1520*/  FMUL.FTZ R116, R37, R152 ;  /* 0x0000009825747220 */ /* 0x000fc40000410000 */
[----:B------:R-:W-:Y:S02]  /*1530*/  FADD.FTZ R151, -R239, R151 ;  /* 0x00000097ef977221 */ /* 0x000fe40000010100 */
[----:B------:R-:W-:Y:S02]  /*1540*/  FADD.FTZ R166, R147, R166 ;  /* 0x000000a693a67221 */ /* 0x000fe40000010000 */
[-C--:B------:R-:W-:Y:S02]  /*1550*/  FFMA.FTZ R178, R149, R147.reuse, R178 ;  /* 0x0000009395b27223 */ /* 0x080fe400000100b2 */
[----:B------:R-:W-:Y:S01]  /*1560*/  FFMA.FTZ R147, R61, R147, R116 ;  /* 0x000000933d937223 */ /* 0x000fe20000010074 */
[----:B------:R-:W-:Y:S01]  /*1570*/  HADD2.F32 R116, -RZ, R153.H1_H1 ;  /* 0x30000099ff747230 */ /* 0x000fe20000004100 */
[----:B------:R-:W-:Y:S02]  /*1580*/  FADD.FTZ R117, -R239, R150 ;  /* 0x00000096ef757221 */ /* 0x000fe40000010100 */
[----:B------:R-:W-:-:S02]  /*1590*/  FMUL.FTZ R151, R238, R151 ;  /* 0x00000097ee977220 */ /* 0x000fc40000410000 */
[----:B------:R-:W-:Y:S02]  /*15a0*/  FADD.FTZ R218, R235, R218 ;  /* 0x000000daebda7221 */ /* 0x000fe40000010000 */
[----:B------:R-:W-:Y:S01]  /*15b0*/  FFMA.FTZ R219, R236, R235, R219 ;  /* 0x000000ebecdb7223 */ /* 0x000fe200000100db */
[----:B------:R-:W-:Y:S01]  /*15c0*/  HADD2.F32 R235, -RZ, R153.H0_H0 ;  /* 0x20000099ffeb7230 */ /* 0x000fe20000004100 */
[----:B------:R-:W-:Y:S02]  /*15d0*/  FADD.FTZ R9, R152, R9 ;  /* 0x0000000998097221 */ /* 0x000fe40000010000 */
[----:B------:R-:W-:Y:S01]  /*15e0*/  FFMA.FTZ R22, R149, R152, R22 ;  /* 0x0000009895167223 */ /* 0x000fe20000010016 */
[--C-:B------:R-:W-:Y:S01]  /*15f0*/  HADD2.F32 R152, -RZ, R157.reuse.H1_H1 ;  /* 0x3000009dff987230 */ /* 0x100fe20000004100 */
[----:B------:R-:W-:Y:S01]  /*1600*/  FMUL.FTZ R150, R238, R117 ;  /* 0x00000075ee967220 */ /* 0x000fe20000410000 */
[----:B------:R-:W-:Y:S01]  /*1610*/  HADD2.F32 R148, -RZ, R157.H0_H0 ;  /* 0x2000009dff947230 */ /* 0x000fe20000004100 */
[----:B------:R-:W-:Y:S01]  /*1620*/  FADD.FTZ R7, R116, R7 ;  /* 0x0000000774077221 */ /* 0x000fe20000010000 */
[----:B------:R-:W-:Y:S01]  /*1630*/  HADD2.F32 R157, -RZ, R154.H0_H0 ;  /* 0x2000009aff9d7230 */ /* 0x000fe20000004100 */
[----:B------:R-:W-:-:S02]  /*1640*/  FFMA.FTZ R20, R151, R116, R20 ;  /* 0x0000007497147223 */ /* 0x000fc40000010014 */
[----:B------:R-:W-:Y:S02]  /*1650*/  FMUL.FTZ R116, R39, R116 ;  /* 0x0000007427747220 */ /* 0x000fe40000410000 */
[----:B------:R-:W-:Y:S01]  /*1660*/  FADD.FTZ R117, -R239, R160 ;  /* 0x000000a0ef757221 */ /* 0x000fe20000010100 */
[----:B------:R-:W-:Y:S01]  /*1670*/  HADD2.F32 R153, -RZ, R158.H0_H0 ;  /* 0x2000009eff997230 */ /* 0x000fe20000004100 */
[----:B------:R-:W-:Y:S02]  /*1680*/  FADD.FTZ R6, R235, R6 ;  /* 0x00000006eb067221 */ /* 0x000fe40000010000 */
[-C--:B------:R-:W-:Y:S02]  /*1690*/  FFMA.FTZ R19, R150, R235.reuse, R19 ;  /* 0x000000eb96137223 */ /* 0x080fe40000010013 */
[----:B------:R-:W-:Y:S02]  /*16a0*/  FADD.FTZ R161, -R239, R161 ;  /* 0x000000a1efa17221 */ /* 0x000fe40000010100 */
[----:B------:R-:W-:-:S02]  /*16b0*/  FMUL.FTZ R235, R38, R235 ;  /* 0x000000eb26eb7220 */ /* 0x000fc40000410000 */
[----:B------:R-:W-:Y:S02]  /*16c0*/  FADD.FTZ R164, R152, R164 ;  /* 0x000000a498a47221 */ /* 0x000fe40000010000 */
[-C--:B------:R-:W-:Y:S01]  /*16d0*/  FFMA.FTZ R176, R151, R152.reuse, R176 ;  /* 0x0000009897b07223 */ /* 0x080fe200000100b0 */
[----:B------:R-:W-:Y:S01]  /*16e0*/  HADD2.F32 R154, -RZ, R154.H1_H1 ;  /* 0x3000009aff9a7230 */ /* 0x000fe20000004100 */
[----:B------:R-:W-:Y:S02]  /*16f0*/  FFMA.FTZ R152, R63, R152, R116 ;  /* 0x000000983f987223 */ /* 0x000fe40000010074 */
[C---:B------:R-:W-:Y:S02]  /*1700*/  FMUL.FTZ R156, R238.reuse, R117 ;  /* 0x00000075ee9c7220 */ /* 0x040fe40000410000 */
[----:B------:R-:W-:Y:S02]  /*1710*/  FMUL.FTZ R240, R238, R243 ;  /* 0x000000f3eef07220 */ /* 0x000fe40000410000 */
[----:B------:R-:W-:-:S02]  /*1720*/  FMUL.FTZ R116, R32, R157 ;  /* 0x0000009d20747220 */ /* 0x000fc40000410000 */
[----:B------:R-:W-:Y:S02]  /*1730*/  FADD.FTZ R31, R148, R31 ;  /* 0x0000001f941f7221 */ /* 0x000fe40000010000 */
[-C--:B------:R-:W-:Y:S02]  /*1740*/  FFMA.FTZ R175, R150, R148.reuse, R175 ;  /* 0x0000009496af7223 */ /* 0x080fe400000100af */
[----:B------:R-:W-:Y:S01]  /*1750*/  FMUL.FTZ R161, R238, R161 ;  /* 0x000000a1eea17220 */ /* 0x000fe20000410000 */
[----:B------:R-:W-:Y:S01]  /*1760*/  HADD2.F32 R117, -RZ, R155.H0_H0 ;  /* 0x2000009bff757230 */ /* 0x000fe20000004100 */
[----:B------:R-:W-:Y:S02]  /*1770*/  FFMA.FTZ R148, R62, R148, R235 ;  /* 0x000000943e947223 */ /* 0x000fe400000100eb */
[----:B------:R-:W-:Y:S02]  /*1780*/  FADD.FTZ R235, -R239, R162 ;  /* 0x000000a2efeb7221 */ /* 0x000fe40000010100 */
[----:B------:R-:W-:-:S02]  /*1790*/  FADD.FTZ R29, R153, R29 ;  /* 0x0000001d991d7221 */ /* 0x000fc40000010000 */
[----:B------:R-:W-:Y:S02]  /*17a0*/  FFMA.FTZ R173, R156, R153, R173 ;  /* 0x000000999cad7223 */ /* 0x000fe400000100ad */
[----:B------:R-:W-:Y:S02]  /*17b0*/  FADD.FTZ R226, R241, R226 ;  /* 0x000000e2f1e27221 */ /* 0x000fe40000010000 */
[----:B------:R-:W-:Y:S02]  /*17c0*/  FFMA.FTZ R227, R240, R241, R227 ;  /* 0x000000f1f0e37223 */ /* 0x000fe400000100e3 */
[----:B------:R-:W-:Y:S02]  /*17d0*/  FFMA.FTZ R153, R56, R153, R116 ;  /* 0x0000009938997223 */ /* 0x000fe40000010074 */
[----:B------:R-:W-:Y:S02]  /*17e0*/  FMUL.FTZ R241, R52, R241 ;  /* 0x000000f134f17220 */ /* 0x000fe40000410000 */
[----:B------:R-:W-:-:S02]  /*17f0*/  FADD.FTZ R4, R157, R4 ;  /* 0x000000049d047221 */ /* 0x000fc40000010000 */
[----:B------:R-:W-:Y:S01]  /*1800*/  FFMA.FTZ R17, R156, R157, R17 ;  /* 0x0000009d9c117223 */ /* 0x000fe20000010011 */
[----:B------:R-:W-:Y:S01]  /*1810*/  HADD2.F32 R157, -RZ, R158.H1_H1 ;  /* 0x3000009eff9d7230 */ /* 0x000fe20000004100 */
[-C--:B------:R-:W-:Y:S02]  /*1820*/  FMUL.FTZ R116, R33, R154.reuse ;  /* 0x0000009a21747220 */ /* 0x080fe40000410000 */
[----:B------:R-:W-:Y:S02]  /*1830*/  FADD.FTZ R5, R154, R5 ;  /* 0x000000059a057221 */ /* 0x000fe40000010000 */
[----:B------:R-:W-:Y:S01]  /*1840*/  FFMA.FTZ R18, R161, R154, R18 ;  /* 0x0000009aa1127223 */ /* 0x000fe20000010012 */
[----:B------:R-:W-:Y:S01]  /*1850*/  HADD2.F32 R154, -RZ, R159.H0_H0 ;  /* 0x2000009fff9a7230 */ /* 0x000fe20000004100 */
[----:B------:R-:W-:Y:S02]  /*1860*/  FADD.FTZ R239, -R239, R163 ;  /* 0x000000a3efef7221 */ /* 0x000fe40000010100 */
        /* <DEDUP_REMOVED lines=8> */
[----:B------:R-:W-:Y:S01]  /*18f0*/  FFMA.FTZ R157, R57, R157, R116 ;  /* 0x0000009d399d7223 */ /* 0x000fe20000010074 */
[----:B------:R-:W-:Y:S01]  /*1900*/  HADD2.F32 R116, -RZ, R155.H1_H1 ;  /* 0x3000009bff747230 */ /* 0x000fe20000004100 */
[----:B------:R-:W-:Y:S02]  /*1910*/  FADD.FTZ R2, R117, R2 ;  /* 0x0000000275027221 */ /* 0x000fe40000010000 */
[----:B------:R-:W-:Y:S02]  /*1920*/  FFMA.FTZ R15, R158, R117, R15 ;  /* 0x000000759e0f7223 */ /* 0x000fe4000001000f */
[----:B------:R-:W-:Y:S01]  /*1930*/  FADD.FTZ R163, RZ, R234 ;  /* 0x000000eaffa37221 */ /* 0x000fe20000010000 */
[----:B------:R-:W-:Y:S01]  /*1940*/  HADD2.F32 R155, -RZ, R159.H1_H1 ;  /* 0x3000009fff9b7230 */ /* 0x000fe20000004100 */
[----:B------:R-:W-:-:S02]  /*1950*/  FFMA.FTZ R117, R240, R234, RZ ;  /* 0x000000eaf0757223 */ /* 0x000fc400000100ff */
[----:B------:R-:W-:Y:S02]  /*1960*/  FMUL.FTZ R159, R238, R239 ;  /* 0x000000efee9f7220 */ /* 0x000fe40000410000 */
[----:B------:R-:W-:Y:S02]  /*1970*/  FADD.FTZ R163, R120, R163 ;  /* 0x000000a378a37221 */ /* 0x000fe40000010000 */
[----:B------:R-:W-:Y:S02]  /*1980*/  FFMA.FTZ R117, R124, R120, R117 ;  /* 0x000000787c757223 */ /* 0x000fe40000010075 */
[-C--:B------:R-:W-:Y:S02]  /*1990*/  FMUL.FTZ R160, R35, R116.reuse ;  /* 0x0000007423a07220 */ /* 0x080fe40000410000 */
        /* <DEDUP_REMOVED lines=56> */
.L_x_1516:
        /* <DEDUP_REMOVED lines=18> */
.L_x_1517:
        /* <DEDUP_REMOVED lines=84> */
[----:B------:R-:W-:Y:S01]  /*2380*/  F2FP.PACK_AB R125, R152, R235 ;  /* 0x000000eb987d723e */ /* 0x000fe200000000ff */
[----:B------:R-:W-:Y:S01]  /*2390*/  FADD.FTZ R155, R155, -R116 ;  /* 0x800000749b9b7221 */ /* 0x000fe20000010000 */
[----:B------:R-:W-:Y:S01]  /*23a0*/  SEL R116, R163, R104, P3 ;  /* 0x00000068a3747207 */ /* 0x000fe20001800000 */
[----:B------:R-:W-:Y:S01]  /*23b0*/  FMUL.FTZ R144, R238, R117 ;  /* 0x00000075ee907220 */ /* 0x000fe20000410000 */
        /* <DEDUP_REMOVED lines=9> */
[----:B------:R-:W-:Y:S01]  /*2450*/  @P0 STG.E.128 [R130.64], R116 ;  /* 0x0000007482000986 */ /* 0x000fe2000c101d04 */
[----:B------:R-:W-:Y:S02]  /*2460*/  @P1 F2FP.PACK_AB R235, RZ, R235 ;  /* 0x000000ebffeb123e */ /* 0x000fe400000000ff */
[----:B------:R-:W-:Y:S01]  /*2470*/  FADD.FTZ R139, R139, -R142 ;  /* 0x8000008e8b8b7221 */ /* 0x000fe20000010000 */
[----:B------:R0:W-:Y:S01]  /*2480*/  @P0 STG.E.128 [R130.64+0x10], R120 ;  /* 0x0000107882000986 */ /* 0x0001e2000c101d04 */
[----:B------:R-:W-:Y:S01]  /*2490*/  FADD.FTZ R245, R147, -R160 ;  /* 0x800000a093f57221 */ /* 0x000fe20000010000 */
[----:B------:R-:W-:Y:S01]  /*24a0*/  @P1 F2FP.PACK_AB R163, RZ, R163 ;  /* 0x000000a3ffa3123e */ /* 0x000fe200000000ff */
[----:B------:R-:W-:Y:S01]  /*24b0*/  FADD.FTZ R247, R148, -R145 ;  /* 0x8000009194f77221 */ /* 0x000fe20000010000 */
[----:B------:R1:W-:Y:S01]  /*24c0*/  STG.E.128 [R128.64], R124 ;  /* 0x0000007c80007986 */ /* 0x0003e2000c101d04 */
[----:B------:R-:W-:Y:S01]  /*24d0*/  FADD.FTZ R157, R157, -R150 ;  /* 0x800000969d9d7221 */ /* 0x000fe20000010000 */
[----:B------:R-:W-:Y:S01]  /*24e0*/  @P1 F2FP.PACK_AB R156, RZ, R156 ;  /* 0x0000009cff9c123e */ /* 0x000fe200000000ff */
[C---:B------:R-:W-:Y:S01]  /*24f0*/  FMUL.FTZ R145, R238.reuse, R159 ;  /* 0x0000009fee917220 */ /* 0x040fe20000410000 */
[----:B------:R-:W-:Y:S01]  /*2500*/  @P1 F2FP.PACK_AB R154, RZ, R154 ;  /* 0x0000009aff9a123e */ /* 0x000fe200000000ff */
        /* <DEDUP_REMOVED lines=29> */
[----:B------:R-:W-:Y:S01]  /*26e0*/  @P0 IMAD.WIDE.U32 R130, R233, R130, c[0x0][0x258] ;  /* 0x00009600e9820625 */ /* 0x000fe200078e0082 */
[----:B------:R-:W-:Y:S01]  /*26f0*/  SEL R122, R149, R110, P3 ;  /* 0x0000006e957a7207 */ /* 0x000fe20001800000 */
[----:B------:R0:W-:Y:S01]  /*2700*/  @P1 STG.E.128 [R132.64], R112 ;  /* 0x0000007084001986 */ /* 0x0001e2000c101d04 */
[----:B------:R-:W-:Y:S01]  /*2710*/  F2FP.PACK_AB R127, R146, R149 ;  /* 0x00000095927f723e */ /* 0x000fe200000000ff */
[----:B------:R-:W-:Y:S01]  /*2720*/  FMUL.FTZ R135, R238, R243 ;  /* 0x000000f3ee877220 */ /* 0x000fe20000410000 */
        /* <DEDUP_REMOVED lines=15> */
[----:B------:R-:W-:Y:S01]  /*2820*/  IMAD.WIDE.U32 R128, R233, R136, c[0x0][0x248] ;  /* 0x00009200e9807625 */ /* 0x000fe200078e0088 */
[----:B------:R-:W-:-:S02]  /*2830*/  SEL R119, R148, R107, P3 ;  /* 0x0000006b94777207 */ /* 0x000fc40001800000 */
[----:B------:R-:W-:Y:S01]  /*2840*/  SEL R121, R150, R109, P3 ;  /* 0x0000006d96797207 */ /* 0x000fe20001800000 */
[----:B------:R-:W-:Y:S01]  /*2850*/  @P2 FADD.FTZ R135, R96, R135 ;  /* 0x0000008760872221 */ /* 0x000fe20000010000 */
        /* <DEDUP_REMOVED lines=17> */
[----:B------:R0:W-:Y:S01]  /*2970*/  @P0 STG.E.128 [R130.64+0x10], R120 ;  /* 0x0000107882000986 */ /* 0x0001e2000c101d04 */
[----:B------:R-:W-:Y:S01]  /*2980*/  @P1 PRMT R115, R115, 0x5410, R146 ;  /* 0x0000541073731816 */ /* 0x000fe20000000092 */
[----:B-1----:R-:W-:Y:S01]  /*2990*/  @P1 IMAD.WIDE.U32 R116, R233, R136, c[0x0][0x250] ;  /* 0x00009400e9741625 */ /* 0x002fe200078e0088 */
[----:B------:R-:W-:Y:S01]  /*29a0*/  @P1 PRMT R114, R114, 0x5410, R150 ;  /* 0x0000541072721816 */ /* 0x000fe20000000096 */
[----:B------:R-:W-:Y:S01]  /*29b0*/  STG.E.128 [R128.64], R124 ;  /* 0x0000007c80007986 */ /* 0x000fe2000c101d04 */
[----:B------:R-:W-:-:S02]  /*29c0*/  @P1 PRMT R113, R113, 0x5410, R148 ;  /* 0x0000541071711816 */ /* 0x000fc40000000094 */
[----:B------:R-:W-:Y:S02]  /*29d0*/  @P1 PRMT R112, R112, 0x5410, R144 ;  /* 0x0000541070701816 */ /* 0x000fe40000000090 */
[----:B------:R-:W-:Y:S02]  /*29e0*/  F2FP.PACK_AB R119, R238, R141 ;  /* 0x0000008dee77723e */ /* 0x000fe400000000ff */
[----:B------:R-:W-:Y:S01]  /*29f0*/  SEL R104, R135, R104, P3 ;  /* 0x0000006887687207 */ /* 0x000fe20001800000 */
[----:B------:R1:W-:Y:S01]  /*2a00*/  @P1 STG.E.128 [R116.64], R112 ;  /* 0x0000007074001986 */ /* 0x0003e2000c101d04 */
[----:B------:R-:W-:Y:S02]  /*2a10*/  SEL R106, R137, R106, P3 ;  /* 0x0000006a896a7207 */ /* 0x000fe40001800000 */
[----:B------:R-:W-:Y:S02]  /*2a20*/  SEL R108, R139, R108, P3 ;  /* 0x0000006c8b6c7207 */ /* 0x000fe40001800000 */
[----:B------:R-:W-:-:S02]  /*2a30*/  SEL R110, R141, R110, P3 ;  /* 0x0000006e8d6e7207 */ /* 0x000fc40001800000 */
[----:B0-----:R-:W-:Y:S02]  /*2a40*/  @P0 IADD3 R122, R229, 0x40, RZ ;  /* 0x00000040e57a0810 */ /* 0x001fe40007ffe0ff */
[----:B------:R-:W-:Y:S02]  /*2a50*/  @P0 MOV R123, 0x20 ;  /* 0x00000020007b0802 */ /* 0x000fe40000000f00 */
[----:B------:R-:W-:Y:S02]  /*2a60*/  IADD3 R121, R134, 0x40, RZ ;  /* 0x0000004086797810 */ /* 0x000fe40007ffe0ff */
[----:B------:R-:W-:Y:S01]  /*2a70*/  F2FP.PACK_AB R118, R142, R139 ;  /* 0x0000008b8e76723e */ /* 0x000fe200000000ff */
[----:B------:R-:W-:Y:S01]  /*2a80*/  @P0 IMAD.WIDE.U32 R122, R122, R123, c[0x0][0x258] ;  /* 0x000096007a7a0625 */ /* 0x000fe200078e007b */
[----:B------:R-:W-:Y:S02]  /*2a90*/  @P1 F2FP.PACK_AB R141, RZ, R141 ;  /* 0x0000008dff8d123e */ /* 0x000fe400000000ff */
[----:B------:R-:W-:Y:S01]  /*2aa0*/  @P1 F2FP.PACK_AB R139, RZ, R139 ;  /* 0x0000008bff8b123e */ /* 0x000fe200000000ff */
[----:B------:R-:W-:Y:S01]  /*2ab0*/  IMAD.WIDE.U32 R120, R121, R136, c[0x0][0x248] ;  /* 0x0000920079787625 */ /* 0x000fe200078e0088 */
[----:B-1----:R-:W-:-:S02]  /*2ac0*/  F2FP.PACK_AB R117, R140, R137 ;  /* 0x000000898c75723e */ /* 0x002fc400000000ff */
[C---:B------:R-:W-:Y:S02]  /*2ad0*/  F2FP.PACK_AB R116, R138.reuse, R135 ;  /* 0x000000878a74723e */ /* 0x040fe400000000ff */
        /* <DEDUP_REMOVED lines=29> */
.L_x_1514:
[----:B------:R-:W-:Y:S05]  /*2cb0*/  BSYNC B1 ;  /* 0x0000000000017941 */ /* 0x000fea0003800000 */
.L_x_1511:
        /* <DEDUP_REMOVED lines=92> */
.L_x_1510:
[----:B------:R-:W-:Y:S05]  /*3280*/  BSYNC B0 ;  /* 0x0000000000007941 */ /* 0x000fea0003800000 */
.L_x_1508:
        /* <DEDUP_REMOVED lines=267> */
.L_x_1512:
[----:B------:R-:W-:Y:S01]  /*4340*/  HFMA2.MMA R162, -RZ, RZ, 0, 5.9604644775390625e-08 ;  /* 0x00000001ffa27435 */ /* 0x000fe200000001ff */
[----:B------:R-:W-:-:S02]  /*4350*/  MOV R235, R246 ;  /* 0x000000f600eb7202 */ /* 0x000fc40000000f00 */
[----:B------:R-:W-:Y:S02]  /*4360*/  MOV R163, 0x1f ;  /* 0x0000001f00a37802 */ /* 0x000fe40000000f00 */
[----:B------:R-:W-:Y:S02]  /*4370*/  MOV R160, 0xffffffff ;  /* 0xffffffff00a07802 */ /* 0x000fe40000000f00 */
[----:B------:R-:W-:Y:S02]  /*4380*/  MOV R116, 0x43a0 ;  /* 0x000043a000747802 */ /* 0x000fe40000000f00 */
[----:B-----5:R-:W-:Y:S05]  /*4390*/  CALL.REL.NOINC `($__internal_85_$__cuda_sm70_shflsync_bfly_p) ;  /* 0x0000046000007944 */ /* 0x020fea0003c00000 */
[----:B-1----:R-:W-:Y:S01]  /*43a0*/  MOV R237, R160 ;  /* 0x000000a000ed7202 */ /* 0x002fe20000000f00 */
[----:B0-----:R-:W-:Y:S05]  /*43b0*/  BRA `(.L_x_1516) ;  /* 0xffffd96000007947 */ /* 0x001fea000383ffff */
.L_x_1513:
[----:B------:R-:W-:Y:S01]  /*43c0*/  HFMA2.MMA R162, -RZ, RZ, 0, 5.9604644775390625e-08 ;  /* 0x00000001ffa27435 */ /* 0x000fe200000001ff */
[----:B------:R-:W-:Y:S02]  /*43d0*/  MOV R235, R239 ;  /* 0x000000ef00eb7202 */ /* 0x000fe40000000f00 */
[----:B------:R-:W-:Y:S02]  /*43e0*/  MOV R163, 0x1f ;  /* 0x0000001f00a37802 */ /* 0x000fe40000000f00 */
[----:B------:R-:W-:-:S02]  /*43f0*/  MOV R160, 0xffffffff ;  /* 0xffffffff00a07802 */ /* 0x000fc40000000f00 */
[----:B------:R-:W-:Y:S02]  /*4400*/  MOV R116, 0x4420 ;  /* 0x0000442000747802 */ /* 0x000fe40000000f00 */
[----:B01---5:R-:W-:Y:S05]  /*4410*/  CALL.REL.NOINC `($__internal_85_$__cuda_sm70_shflsync_bfly_p) ;  /* 0x000003e000007944 */ /* 0x023fea0003c00000 */
[----:B------:R-:W-:Y:S01]  /*4420*/  FADD.FTZ R246, R246, R237 ;  /* 0x000000edf6f67221 */ /* 0x000fe20000010000 */
[----:B0-----:R-:W-:Y:S01]  /*4430*/  HFMA2.MMA R162, -RZ, RZ, 0, 1.1920928955078125e-07 ;  /* 0x00000002ffa27435 */ /* 0x001fe200000001ff */
[----:B-1----:R-:W-:Y:S01]  /*4440*/  FADD.FTZ R239, R239, R160 ;  /* 0x000000a0efef7221 */ /* 0x002fe20000010000 */
[----:B------:R-:W-:Y:S02]  /*4450*/  MOV R163, 0x1f ;  /* 0x0000001f00a37802 */ /* 0x000fe40000000f00 */
[----:B------:R-:W-:Y:S02]  /*4460*/  MOV R160, 0xffffffff ;  /* 0xffffffff00a07802 */ /* 0x000fe40000000f00 */
[----:B------:R-:W-:Y:S02]  /*4470*/  MOV R235, R246 ;  /* 0x000000f600eb7202 */ /* 0x000fe40000000f00 */
[----:B------:R-:W-:Y:S02]  /*4480*/  MOV R116, 0x44a0 ;  /* 0x000044a000747802 */ /* 0x000fe40000000f00 */
[----:B------:R-:W-:Y:S05]  /*4490*/  CALL.REL.NOINC `($__internal_85_$__cuda_sm70_shflsync_bfly_p) ;  /* 0x0000036000007944 */ /* 0x000fea0003c00000 */
[----:B0-----:R-:W-:Y:S01]  /*44a0*/  HFMA2.MMA R162, -RZ, RZ, 0, 1.1920928955078125e-07 ;  /* 0x00000002ffa27435 */ /* 0x001fe200000001ff */
[----:B-1----:R-:W-:-:S02]  /*44b0*/  MOV R237, R160 ;  /* 0x000000a000ed7202 */ /* 0x002fc40000000f00 */
[----:B------:R-:W-:Y:S02]  /*44c0*/  MOV R235, R239 ;  /* 0x000000ef00eb7202 */ /* 0x000fe40000000f00 */
[----:B------:R-:W-:Y:S02]  /*44d0*/  MOV R163, 0x1f ;  /* 0x0000001f00a37802 */ /* 0x000fe40000000f00 */
[----:B------:R-:W-:Y:S02]  /*44e0*/  MOV R160, 0xffffffff ;  /* 0xffffffff00a07802 */ /* 0x000fe40000000f00 */
[----:B------:R-:W-:Y:S02]  /*44f0*/  MOV R116, 0x4510 ;  /* 0x0000451000747802 */ /* 0x000fe40000000f00 */
[----:B------:R-:W-:Y:S05]  /*4500*/  CALL.REL.NOINC `($__internal_85_$__cuda_sm70_shflsync_bfly_p) ;  /* 0x000002f000007944 */ /* 0x000fea0003c00000 */
[----:B------:R-:W-:Y:S01]  /*4510*/  FADD.FTZ R246, R237, R246 ;  /* 0x000000f6edf67221 */ /* 0x000fe20000010000 */
[----:B0-----:R-:W-:Y:S01]  /*4520*/  HFMA2.MMA R162, -RZ, RZ, 0, 2.384185791015625e-07 ;  /* 0x00000004ffa27435 */ /* 0x001fe200000001ff */
[----:B-1----:R-:W-:Y:S01]  /*4530*/  FADD.FTZ R239, R239, R160 ;  /* 0x000000a0efef7221 */ /* 0x002fe20000010000 */
[----:B------:R-:W-:Y:S02]  /*4540*/  MOV R163, 0x1f ;  /* 0x0000001f00a37802 */ /* 0x000fe40000000f00 */
[----:B------:R-:W-:-:S02]  /*4550*/  MOV R160, 0xffffffff ;  /* 0xffffffff00a07802 */ /* 0x000fc40000000f00 */
[----:B------:R-:W-:Y:S02]  /*4560*/  MOV R235, R246 ;  /* 0x000000f600eb7202 */ /* 0x000fe40000000f00 */
[----:B------:R-:W-:Y:S02]  /*4570*/  MOV R116, 0x4590 ;  /* 0x0000459000747802 */ /* 0x000fe40000000f00 */
[----:B------:R-:W-:Y:S05]  /*4580*/  CALL.REL.NOINC `($__internal_85_$__cuda_sm70_shflsync_bfly_p) ;  /* 0x0000027000007944 */ /* 0x000fea0003c00000 */
[----:B0-----:R-:W-:Y:S01]  /*4590*/  HFMA2.MMA R162, -RZ, RZ, 0, 2.384185791015625e-07 ;  /* 0x00000004ffa27435 */ /* 0x001fe200000001ff */
[----:B-1----:R-:W-:Y:S02]  /*45a0*/  MOV R237, R160 ;  /* 0x000000a000ed7202 */ /* 0x002fe40000000f00 */
[----:B------:R-:W-:Y:S02]  /*45b0*/  MOV R235, R239 ;  /* 0x000000ef00eb7202 */ /* 0x000fe40000000f00 */
[----:B------:R-:W-:Y:S02]  /*45c0*/  MOV R163, 0x1f ;  /* 0x0000001f00a37802 */ /* 0x000fe40000000f00 */
[----:B------:R-:W-:Y:S02]  /*45d0*/  MOV R160, 0xffffffff ;  /* 0xffffffff00a07802 */ /* 0x000fe40000000f00 */
[----:B------:R-:W-:-:S02]  /*45e0*/  MOV R116, 0x4600 ;  /* 0x0000460000747802 */ /* 0x000fc40000000f00 */
[----:B------:R-:W-:Y:S05]  /*45f0*/  CALL.REL.NOINC `($__internal_85_$__cuda_sm70_shflsync_bfly_p) ;  /* 0x0000020000007944 */ /* 0x000fea0003c00000 */
[----:B------:R-:W-:Y:S01]  /*4600*/  FADD.FTZ R246, R237, R246 ;  /* 0x000000f6edf67221 */ /* 0x000fe20000010000 */
[----:B0-----:R-:W-:Y:S01]  /*4610*/  HFMA2.MMA R162, -RZ, RZ, 0, 4.76837158203125e-07 ;  /* 0x00000008ffa27435 */ /* 0x001fe200000001ff */
[----:B-1----:R-:W-:Y:S01]  /*4620*/  FADD.FTZ R241, R239, R160 ;  /* 0x000000a0eff17221 */ /* 0x002fe20000010000 */
[----:B------:R-:W-:-:S02]  /*4630*/  MOV R163, 0x1f ;  /* 0x0000001f00a37802 */ /* 0x000fc40000000f00 */
[----:B------:R-:W-:Y:S02]  /*4640*/  MOV R160, 0xffffffff ;  /* 0xffffffff00a07802 */ /* 0x000fe40000000f00 */
[----:B------:R-:W-:Y:S02]  /*4650*/  MOV R235, R246 ;  /* 0x000000f600eb7202 */ /* 0x000fe40000000f00 */
[----:B------:R-:W-:Y:S02]  /*4660*/  MOV R116, 0x4680 ;  /* 0x0000468000747802 */ /* 0x000fe40000000f00 */
[----:B------:R-:W-:Y:S05]  /*4670*/  CALL.REL.NOINC `($__internal_85_$__cuda_sm70_shflsync_bfly_p) ;  /* 0x0000018000007944 */ /* 0x000fea0003c00000 */
[----:B0-----:R-:W-:Y:S01]  /*4680*/  HFMA2.MMA R162, -RZ, RZ, 0, 4.76837158203125e-07 ;  /* 0x00000008ffa27435 */ /* 0x001fe200000001ff */
[----:B-1----:R-:W-:Y:S02]  /*4690*/  MOV R237, R160 ;  /* 0x000000a000ed7202 */ /* 0x002fe40000000f00 */
[----:B------:R-:W-:Y:S02]  /*46a0*/  MOV R235, R241 ;  /* 0x000000f100eb7202 */ /* 0x000fe40000000f00 */
[----:B------:R-:W-:Y:S02]  /*46b0*/  MOV R163, 0x1f ;  /* 0x0000001f00a37802 */ /* 0x000fe40000000f00 */
[----:B------:R-:W-:-:S02]  /*46c0*/  MOV R160, 0xffffffff ;  /* 0xffffffff00a07802 */ /* 0x000fc40000000f00 */
[----:B------:R-:W-:Y:S02]  /*46d0*/  MOV R116, 0x46f0 ;  /* 0x000046f000747802 */ /* 0x000fe40000000f00 */
[----:B------:R-:W-:Y:S05]  /*46e0*/  CALL.REL.NOINC `($__internal_85_$__cuda_sm70_shflsync_bfly_p) ;  /* 0x0000011000007944 */ /* 0x000fea0003c00000 */
[----:B------:R-:W-:Y:S01]  /*46f0*/  FADD.FTZ R239, R237, R246 ;  /* 0x000000f6edef7221 */ /* 0x000fe20000010000 */
[----:B0-----:R-:W-:Y:S01]  /*4700*/  HFMA2.MMA R162, -RZ, RZ, 0, 9.5367431640625e-07 ;  /* 0x00000010ffa27435 */ /* 0x001fe200000001ff */
[----:B-1----:R-:W-:Y:S01]  /*4710*/  FADD.FTZ R237, R241, R160 ;  /* 0x000000a0f1ed7221 */ /* 0x002fe20000010000 */
[----:B------:R-:W-:Y:S02]  /*4720*/  MOV R163, 0x1f ;  /* 0x0000001f00a37802 */ /* 0x000fe40000000f00 */
[----:B------:R-:W-:Y:S02]  /*4730*/  MOV R160, 0xffffffff ;  /* 0xffffffff00a07802 */ /* 0x000fe40000000f00 */
[----:B------:R-:W-:Y:S02]  /*4740*/  MOV R235, R239 ;  /* 0x000000ef00eb7202 */ /* 0x000fe40000000f00 */
[----:B------:R-:W-:Y:S02]  /*4750*/  MOV R116, 0x4770 ;  /* 0x0000477000747802 */ /* 0x000fe40000000f00 */
[----:B------:R-:W-:Y:S05]  /*4760*/  CALL.REL.NOINC `($__internal_85_$__cuda_sm70_shflsync_bfly_p) ;  /* 0x0000009000007944 */ /* 0x000fea0003c00000 */
[----:B0-----:R-:W-:Y:S01]  /*4770*/  HFMA2.MMA R162, -RZ, RZ, 0, 9.5367431640625e-07 ;  /* 0x00000010ffa27435 */ /* 0x001fe200000001ff */
[----:B-1----:R-:W-:-:S02]  /*4780*/  MOV R246, R160 ;  /* 0x000000a000f67202 */ /* 0x002fc40000000f00 */
[----:B------:R-:W-:Y:S02]  /*4790*/  MOV R235, R237 ;  /* 0x000000ed00eb7202 */ /* 0x000fe40000000f00 */
[----:B------:R-:W-:Y:S02]  /*47a0*/  MOV R163, 0x1f ;  /* 0x0000001f00a37802 */ /* 0x000fe40000000f00 */
[----:B------:R-:W-:Y:S02]  /*47b0*/  MOV R160, 0xffffffff ;  /* 0xffffffff00a07802 */ /* 0x000fe40000000f00 */
[----:B------:R-:W-:Y:S02]  /*47c0*/  MOV R116, 0x47e0 ;  /* 0x000047e000747802 */ /* 0x000fe40000000f00 */
[----:B------:R-:W-:Y:S05]  /*47d0*/  CALL.REL.NOINC `($__internal_85_$__cuda_sm70_shflsync_bfly_p) ;  /* 0x0000002000007944 */ /* 0x000fea0003c00000 */
[----:B-1----:R-:W-:Y:S01]  /*47e0*/  MOV R116, R160 ;  /* 0x000000a000747202 */ /* 0x002fe20000000f00 */
[----:B0-----:R-:W-:Y:S05]  /*47f0*/  BRA `(.L_x_1517) ;  /* 0xffffd64000007947 */ /* 0x001fea000383ffff */
        .weak           $__internal_85_$__cuda_sm70_shflsync_bfly_p
        .type           $__internal_85_$__cuda_sm70_shflsync_bfly_p,@function
        .size           $__internal_85_$__cuda_sm70_shflsync_bfly_p,(.L_x_2322 - $__internal_85_$__cuda_sm70_shflsync_bfly_p)
$__internal_85_$__cuda_sm70_shflsync_bfly_p:
[----:B------:R-:W-:Y:S01]  /*4800*/  HFMA2.MMA R117, -RZ, RZ, 0, 0 ;  /* 0x00000000ff757435 */ /* 0x000fe200000001ff */
[----:B------:R-:W-:Y:S04]  /*4810*/  WARPSYNC R160 ;  /* 0x000000a000007348 */ /* 0x000fe80003800000 */
[----:B------:R0:W1:Y:S01]  /*4820*/  SHFL.BFLY PT, R160, R235, R162, R163 ;  /* 0x0c0000a2eba07389 */ /* 0x00006200000e00a3 */
[----:B------:R-:W-:Y:S05]  /*4830*/  RET.REL.NODEC R116 `(_ZN10layer_norm31ln_parallel_residual_bwd_kernelINS_13Kernel_traitsIf6__halffS2_fjLj768ELj1ELj4ELj1ELj16ENS_18Kernel_traits_baseILj768EfS2_fS2_fjLj128EEEEELb0ELb0ELb1EEEvNS_9BwdParamsE) ;  /* 0xffffb7c074007950 */ /* 0x000fea0003c3ffff */
.L_x_1518:
        /* <DEDUP_REMOVED lines=12> */
.L_x_2322:


//--------------------- .text._ZN10layer_norm31ln_parallel_residual_bwd_kernelINS_13Kernel_traitsIf6__halffS2_fjLj768ELj1ELj4ELj1ELj16ENS_18Kernel_traits_baseILj768EfS2_fS2_fjLj128EEEEELb0ELb1ELb0EEEvNS_9BwdParamsE --------------------------
	.section	.text._ZN10layer_norm31ln_parallel_residual_bwd_kernelINS_13Kernel_traitsIf6__halffS2_fjLj768ELj1ELj4ELj1ELj16ENS_18Kernel_traits_baseILj768EfS2_fS2_fjLj128EEEEELb0ELb1ELb0EEEvNS_9BwdParamsE,"ax",@progbits
	.sectioninfo	@"SHI_REGISTERS=186"
	.align	128
        .global         _ZN10layer_norm31ln_parallel_residual_bwd_kernelINS_13Kernel_traitsIf6__halffS2_fjLj768ELj1ELj4ELj1ELj16ENS_18Kernel_traits_baseILj768EfS2_fS2_fjLj128EEEEELb0ELb1ELb0EEEvNS_9BwdParamsE
        .type           _ZN10layer_norm31ln_parallel_residual_bwd_kernelINS_13Kernel_traitsIf6__halffS2_fjLj768ELj1ELj4ELj1ELj16ENS_18Kernel_traits_baseILj768EfS2_fS2_fjLj128EEEEELb0ELb1ELb0EEEvNS_9BwdParamsE,@function
        .size           _ZN10layer_norm31ln_parallel_residual_bwd_kernelINS_13Kernel_traitsIf6__halffS2_fjLj768ELj1ELj4ELj1ELj16ENS_18Kernel_traits_baseILj768EfS2_fS2_fjLj128EEEEELb0ELb1ELb0EEEvNS_9BwdParamsE,(.L_x_2323 - _ZN10layer_norm31ln_parallel_residual_bwd_kernelINS_13Kernel_traitsIf6__halffS2_fjLj768ELj1ELj4ELj1ELj16ENS_18Kernel_traits_baseILj768EfS2_fS2_fjLj128EEEEELb0ELb1ELb0EEEvNS_9BwdParamsE)
        .other          _ZN10layer_norm31ln_parallel_residual_bwd_kernelINS_13Kernel_traitsIf6__halffS2_fjLj768ELj1ELj4ELj1ELj16ENS_18Kernel_traits_baseILj768EfS2_fS2_fjLj128EEEEELb0ELb1ELb0EEEvNS_9BwdParamsE,@"STO_CUDA_ENTRY STV_DEFAULT"
_ZN10layer_norm31ln_parallel_residual_bwd_kernelINS_13Kernel_traitsIf6__halffS2_fjLj768ELj1ELj4ELj1ELj16ENS_18Kernel_traits_baseILj768EfS2_fS2_fjLj128EEEEELb0ELb1ELb0EEEvNS_9BwdParamsE:
.text._ZN10layer_norm31ln_parallel_residual_bwd_kernelINS_13Kernel_traitsIf6__halffS2_fjLj768ELj1ELj4ELj1ELj16ENS_18Kernel_traits_baseILj768EfS2_fS2_fjLj128EEEEELb0ELb1ELb0EEEvNS_9BwdParamsE:
        /* <DEDUP_REMOVED lines=59> */
.L_x_1535:
        /* <DEDUP_REMOVED lines=95> */
.L_x_1522:
[----:B-1----:R-:W-:Y:S05]  /*09a0*/  BSYNC B1 ;  /* 0x0000000000017941 */ /* 0x002fea0003800000 */
.L_x_1521:
        /* <DEDUP_REMOVED lines=80> */
.L_x_1524:
[----:B------:R-:W-:Y:S05]  /*0eb0*/  BSYNC B1 ;  /* 0x0000000000017941 */ /* 0x000fea0003800000 */
.L_x_1523:
        /* <DEDUP_REMOVED lines=79> */
.L_x_1526:
[----:B------:R-:W-:Y:S05]  /*13b0*/  BSYNC B1 ;  /* 0x0000000000017941 */ /* 0x000fea0003800000 */
.L_x_1525:
[----:B------:R-:W-:Y:S05]  /*13c0*/  BRA.DIV ~URZ, `(.L_x_1527) ;  /* 0x00001cd27f007947 */ /* 0x000fea000b800000 */
[----:B------:R0:W1:Y:S02]  /*13d0*/  SHFL.BFLY PT, R114, R175, 0x1, 0x1f ;  /* 0x0c201f00af727f89 */ /* 0x00006400000e0000 */
.L_x_1536:
        /* <DEDUP_REMOVED lines=18> */
.L_x_1537:
        /* <DEDUP_REMOVED lines=84> */
.L_x_1530:
[----:B------:R-:W-:Y:S05]  /*1a40*/  BSYNC B1 ;  /* 0x0000000000017941 */ /* 0x000fea0003800000 */
.L_x_1529:
        /* <DEDUP_REMOVED lines=79> */
.L_x_1532:
[----:B------:R-:W-:Y:S05]  /*1f40*/  BSYNC B1 ;  /* 0x0000000000017941 */ /* 0x000fea0003800000 */
.L_x_1531:
        /* <DEDUP_REMOVED lines=78> */
.L_x_1534:
[----:B------:R-:W-:Y:S05]  /*2430*/  BSYNC B1 ;  /* 0x0000000000017941 */ /* 0x000fea0003800000 */
.L_x_1533:
[----:B------:R-:W-:-:S04]  /*2440*/  MOV R3, c[0x0][0x160] ;  /* 0x0000580000037a02 */ /* 0x000fc80000000f00 */
[----:B------:R-:W-:-:S04]  /*2450*/  LEA R2, R3, R2, 0x2 ;  /* 0x0000000203027211 */ /* 0x000fc800078e10ff */
[----:B------:R-:W-:-:S13]  /*2460*/  ISETP.GE.AND P0, PT, R2, c[0x0][0x164], PT ;  /* 0x0000590002007a0c */ /* 0x000fda0003f06270 */
[----:B-1---5:R-:W-:Y:S01]  /*2470*/  @P0 CALL.REL.NOINC `(.L_x_1520) ;  /* 0x0000001000000944 */ /* 0x022fe20003c00000 */
[----:B------:R-:W-:Y:S05]  /*2480*/  BRA `(.L_x_1535) ;  /* 0xffffdf2000007947 */ /* 0x000fea000383ffff */
.L_x_1520:
[----:B0-----:R-:W-:Y:S05]  /*2490*/  BSYNC B0 ;  /* 0x0000000000007941 */ /* 0x001fea0003800000 */
.L_x_1519:
        /* <DEDUP_REMOVED lines=192> */
.L_x_1527:
[----:B------:R-:W-:Y:S01]  /*30a0*/  HFMA2.MMA R120, -RZ, RZ, 0, 5.9604644775390625e-08 ;  /* 0x00000001ff787435 */ /* 0x000fe200000001ff */
[----:B------:R-:W-:Y:S02]  /*30b0*/  MOV R115, R175 ;  /* 0x000000af00737202 */ /* 0x000fe40000000f00 */
[----:B------:R-:W-:Y:S02]  /*30c0*/  MOV R117, 0x1f ;  /* 0x0000001f00757802 */ /* 0x000fe40000000f00 */
[----:B------:R-:W-:-:S02]  /*30d0*/  MOV R122, 0xffffffff ;  /* 0xffffffff007a7802 */ /* 0x000fc40000000f00 */
[----:B------:R-:W-:Y:S02]  /*30e0*/  MOV R112, 0x3100 ;  /* 0x0000310000707802 */ /* 0x000fe40000000f00 */
[----:B-----5:R-:W-:Y:S05]  /*30f0*/  CALL.REL.NOINC `($__internal_86_$__cuda_sm70_shflsync_bfly_p) ;  /* 0x0000046000007944 */ /* 0x020fea0003c00000 */
[----:B-1----:R-:W-:Y:S01]  /*3100*/  MOV R114, R115 ;  /* 0x0000007300727202 */ /* 0x002fe20000000f00 */
[----:B0-----:R-:W-:Y:S05]  /*3110*/  BRA `(.L_x_1536) ;  /* 0xffffe2c000007947 */ /* 0x001fea000383ffff */
.L_x_1528:
[----:B------:R-:W-:Y:S01]  /*3120*/  HFMA2.MMA R120, -RZ, RZ, 0, 5.9604644775390625e-08 ;  /* 0x00000001ff787435 */ /* 0x000fe200000001ff */
[----:B------:R-:W-:Y:S02]  /*3130*/  MOV R115, R176 ;  /* 0x000000b000737202 */ /* 0x000fe40000000f00 */
[----:B------:R-:W-:Y:S02]  /*3140*/  MOV R117, 0x1f ;  /* 0x0000001f00757802 */ /* 0x000fe40000000f00 */
[----:B------:R-:W-:Y:S02]  /*3150*/  MOV R122, 0xffffffff ;  /* 0xffffffff007a7802 */ /* 0x000fe40000000f00 */
[----:B------:R-:W-:Y:S02]  /*3160*/  MOV R112, 0x3180 ;  /* 0x0000318000707802 */ /* 0x000fe40000000f00 */
[----:B01---5:R-:W-:Y:S05]  /*3170*/  CALL.REL.NOINC `($__internal_86_$__cuda_sm70_shflsync_bfly_p) ;  /* 0x000003e000007944 */ /* 0x023fea0003c00000 */
[----:B------:R-:W-:Y:S01]  /*3180*/  FADD.FTZ R175, R114, R175 ;  /* 0x000000af72af7221 */ /* 0x000fe20000010000 */
[----:B0-----:R-:W-:Y:S01]  /*3190*/  HFMA2.MMA R120, -RZ, RZ, 0, 1.1920928955078125e-07 ;  /* 0x00000002ff787435 */ /* 0x001fe200000001ff */
[----:B-1----:R-:W-:Y:S01]  /*31a0*/  FADD.FTZ R176, R176, R115 ;  /* 0x00000073b0b07221 */ /* 0x002fe20000010000 */
[----:B------:R-:W-:-:S02]  /*31b0*/  MOV R117, 0x1f ;  /* 0x0000001f00757802 */ /* 0x000fc40000000f00 */
[----:B------:R-:W-:Y:S02]  /*31c0*/  MOV R122, 0xffffffff ;  /* 0xffffffff007a7802 */ /* 0x000fe40000000f00 */
[----:B------:R-:W-:Y:S02]  /*31d0*/  MOV R115, R175 ;  /* 0x000000af00737202 */ /* 0x000fe40000000f00 */
[----:B------:R-:W-:Y:S02]  /*31e0*/  MOV R112, 0x3200 ;  /* 0x0000320000707802 */ /* 0x000fe40000000f00 */
[----:B------:R-:W-:Y:S05]  /*31f0*/  CALL.REL.NOINC `($__internal_86_$__cuda_sm70_shflsync_bfly_p) ;  /* 0x0000036000007944 */ /* 0x000fea0003c00000 */
[----:B0-----:R-:W-:Y:S01]  /*3200*/  HFMA2.MMA R120, -RZ, RZ, 0, 1.1920928955078125e-07 ;  /* 0x00000002ff787435 */ /* 0x001fe200000001ff */
[----:B-1----:R-:W-:Y:S02]  /*3210*/  MOV R114, R115 ;  /* 0x0000007300727202 */ /* 0x002fe40000000f00 */
[----:B------:R-:W-:Y:S02]  /*3220*/  MOV R115, R176 ;  /* 0x000000b000737202 */ /* 0x000fe40000000f00 */
[----:B------:R-:W-:Y:S02]  /*3230*/  MOV R117, 0x1f ;  /* 0x0000001f00757802 */ /* 0x000fe40000000f00 */
[----:B------:R-:W-:-:S02]  /*3240*/  MOV R122, 0xffffffff ;  /* 0xffffffff007a7802 */ /* 0x000fc40000000f00 */
[----:B------:R-:W-:Y:S02]  /*3250*/  MOV R112, 0x3270 ;  /* 0x0000327000707802 */ /* 0x000fe40000000f00 */
[----:B------:R-:W-:Y:S05]  /*3260*/  CALL.REL.NOINC `($__internal_86_$__cuda_sm70_shflsync_bfly_p) ;  /* 0x000002f000007944 */ /* 0x000fea0003c00000 */
[----:B------:R-:W-:Y:S01]  /*3270*/  FADD.FTZ R175, R114, R175 ;  /* 0x000000af72af7221 */ /* 0x000fe20000010000 */
[----:B0-----:R-:W-:Y:S01]  /*3280*/  HFMA2.MMA R120, -RZ, RZ, 0, 2.384185791015625e-07 ;  /* 0x00000004ff787435 */ /* 0x001fe200000001ff */
[----:B-1----:R-:W-:Y:S01]  /*3290*/  FADD.FTZ R176, R176, R115 ;  /* 0x00000073b0b07221 */ /* 0x002fe20000010000 */
[----:B------:R-:W-:Y:S02]  /*32a0*/  MOV R117, 0x1f ;  /* 0x0000001f00757802 */ /* 0x000fe40000000f00 */
[----:B------:R-:W-:Y:S02]  /*32b0*/  MOV R122, 0xffffffff ;  /* 0xffffffff007a7802 */ /* 0x000fe40000000f00 */
[----:B------:R-:W-:Y:S02]  /*32c0*/  MOV R115, R175 ;  /* 0x000000af00737202 */ /* 0x000fe40000000f00 */
[----:B------:R-:W-:Y:S02]  /*32d0*/  MOV R112, 0x32f0 ;  /* 0x000032f000707802 */ /* 0x000fe40000000f00 */
[----:B------:R-:W-:Y:S05]  /*32e0*/  CALL.REL.NOINC `($__internal_86_$__cuda_sm70_shflsync_bfly_p) ;  /* 0x0000027000007944 */ /* 0x000fea0003c00000 */
[----:B0-----:R-:W-:Y:S01]  /*32f0*/  HFMA2.MMA R120, -RZ, RZ, 0, 2.384185791015625e-07 ;  /* 0x00000004ff787435 */ /* 0x001fe200000001ff */
[----:B-1----:R-:W-:-:S02]  /*3300*/  MOV R114, R115 ;  /* 0x0000007300727202 */ /* 0x002fc40000000f00 */
[----:B------:R-:W-:Y:S02]  /*3310*/  MOV R115, R176 ;  /* 0x000000b000737202 */ /* 0x000fe40000000f00 */
[----:B------:R-:W-:Y:S02]  /*3320*/  MOV R117, 0x1f ;  /* 0x0000001f00757802 */ /* 0x000fe40000000f00 */
[----:B------:R-:W-:Y:S02]  /*3330*/  MOV R122, 0xffffffff ;  /* 0xffffffff007a7802 */ /* 0x000fe40000000f00 */
[----:B------:R-:W-:Y:S02]  /*3340*/  MOV R112, 0x3360 ;  /* 0x0000336000707802 */ /* 0x000fe40000000f00 */
[----:B------:R-:W-:Y:S05]  /*3350*/  CALL.REL.NOINC `($__internal_86_$__cuda_sm70_shflsync_bfly_p) ;  /* 0x0000020000007944 */ /* 0x000fea0003c00000 */
[----:B------:R-:W-:Y:S01]  /*3360*/  FADD.FTZ R175, R114, R175 ;  /* 0x000000af72af7221 */ /* 0x000fe20000010000 */
[----:B0-----:R-:W-:Y:S01]  /*3370*/  HFMA2.MMA R120, -RZ, RZ, 0, 4.76837158203125e-07 ;  /* 0x00000008ff787435 */ /* 0x001fe200000001ff */
[----:B-1----:R-:W-:Y:S01]  /*3380*/  FADD.FTZ R118, R176, R115 ;  /* 0x00000073b0767221 */ /* 0x002fe20000010000 */
[----:B------:R-:W-:Y:S02]  /*3390*/  MOV R117, 0x1f ;  /* 0x0000001f00757802 */ /* 0x000fe40000000f00 */
[----:B------:R-:W-:-:S02]  /*33a0*/  MOV R122, 0xffffffff ;  /* 0xffffffff007a7802 */ /* 0x000fc40000000f00 */
[----:B------:R-:W-:Y:S02]  /*33b0*/  MOV R115, R175 ;  /* 0x000000af00737202 */ /* 0x000fe40000000f00 */
[----:B------:R-:W-:Y:S02]  /*33c0*/  MOV R112, 0x33e0 ;  /* 0x000033e000707802 */ /* 0x000fe40000000f00 */
[----:B------:R-:W-:Y:S05]  /*33d0*/  CALL.REL.NOINC `($__internal_86_$__cuda_sm70_shflsync_bfly_p) ;  /* 0x0000018000007944 */ /* 0x000fea0003c00000 */
[----:B0-----:R-:W-:Y:S01]  /*33e0*/  HFMA2.MMA R120, -RZ, RZ, 0, 4.76837158203125e-07 ;  /* 0x00000008ff787435 */ /* 0x001fe200000001ff */
[----:B-1----:R-:W-:Y:S02]  /*33f0*/  MOV R114, R115 ;  /* 0x0000007300727202 */ /* 0x002fe40000000f00 */
[----:B------:R-:W-:Y:S02]  /*3400*/  MOV R115, R118 ;  /* 0x0000007600737202 */ /* 0x000fe40000000f00 */
[----:B------:R-:W-:Y:S02]  /*3410*/  MOV R117, 0x1f ;  /* 0x0000001f00757802 */ /* 0x000fe40000000f00 */
[----:B------:R-:W-:Y:S02]  /*3420*/  MOV R122, 0xffffffff ;  /* 0xffffffff007a7802 */ /* 0x000fe40000000f00 */
[----:B------:R-:W-:-:S02]  /*3430*/  MOV R112, 0x3450 ;  /* 0x0000345000707802 */ /* 0x000fc40000000f00 */
[----:B------:R-:W-:Y:S05]  /*3440*/  CALL.REL.NOINC `($__internal_86_$__cuda_sm70_shflsync_bfly_p) ;  /* 0x0000011000007944 */ /* 0x000fea0003c00000 */
[----:B------:R-:W-:Y:S01]  /*3450*/  FADD.FTZ R116, R114, R175 ;  /* 0x000000af72747221 */ /* 0x000fe20000010000 */
[----:B0-----:R-:W-:Y:S01]  /*3460*/  HFMA2.MMA R120, -RZ, RZ, 0, 9.5367431640625e-07 ;  /* 0x00000010ff787435 */ /* 0x001fe200000001ff */
[----:B-1----:R-:W-:Y:S01]  /*3470*/  FADD.FTZ R118, R118, R115 ;  /* 0x0000007376767221 */ /* 0x002fe20000010000 */
[----:B------:R-:W-:-:S02]  /*3480*/  MOV R117, 0x1f ;  /* 0x0000001f00757802 */ /* 0x000fc40000000f00 */
[----:B------:R-:W-:Y:S02]  /*3490*/  MOV R122, 0xffffffff ;  /* 0xffffffff007a7802 */ /* 0x000fe40000000f00 */
[----:B------:R-:W-:Y:S02]  /*34a0*/  MOV R115, R116 ;  /* 0x0000007400737202 */ /* 0x000fe40000000f00 */
[----:B------:R-:W-:Y:S02]  /*34b0*/  MOV R112, 0x34d0 ;  /* 0x000034d000707802 */ /* 0x000fe40000000f00 */
[----:B------:R-:W-:Y:S05]  /*34c0*/  CALL.REL.NOINC `($__internal_86_$__cuda_sm70_shflsync_bfly_p) ;  /* 0x0000009000007944 */ /* 0x000fea0003c00000 */
[----:B0-----:R-:W-:Y:S01]  /*34d0*/  HFMA2.MMA R120, -RZ, RZ, 0, 9.5367431640625e-07 ;  /* 0x00000010ff787435 */ /* 0x001fe200000001ff */
[----:B-1----:R-:W-:Y:S02]  /*34e0*/  MOV R119, R115 ;  /* 0x0000007300777202 */ /* 0x002fe40000000f00 */
[----:B------:R-:W-:Y:S02]  /*34f0*/  MOV R115, R118 ;  /* 0x0000007600737202 */ /* 0x000fe40000000f00 */
[----:B------:R-:W-:Y:S02]  /*3500*/  MOV R117, 0x1f ;  /* 0x0000001f00757802 */ /* 0x000fe40000000f00 */
[----:B------:R-:W-:-:S02]  /*3510*/  MOV R122, 0xffffffff ;  /* 0xffffffff007a7802 */ /* 0x000fc40000000f00 */
[----:B------:R-:W-:Y:S02]  /*3520*/  MOV R112, 0x3540 ;  /* 0x0000354000707802 */ /* 0x000fe40000000f00 */
[----:B------:R-:W-:Y:S05]  /*3530*/  CALL.REL.NOINC `($__internal_86_$__cuda_sm70_shflsync_bfly_p) ;  /* 0x0000002000007944 */ /* 0x000fea0003c00000 */
[----:B-1----:R-:W-:Y:S01]  /*3540*/  MOV R113, R115 ;  /* 0x0000007300717202 */ /* 0x002fe20000000f00 */
[----:B0-----:R-:W-:Y:S05]  /*3550*/  BRA `(.L_x_1537) ;  /* 0xffffdfa000007947 */ /* 0x001fea000383ffff */
        .weak           $__internal_86_$__cuda_sm70_shflsync_bfly_p
        .type           $__internal_86_$__cuda_sm70_shflsync_bfly_p,@function
        .size           $__internal_86_$__cuda_sm70_shflsync_bfly_p,(.L_x_2323 - $__internal_86_$__cuda_sm70_shflsync_bfly_p)
$__internal_86_$__cuda_sm70_shflsync_bfly_p:
[----:B------:R-:W-:Y:S01]  /*3560*/  HFMA2.MMA R113, -RZ, RZ, 0, 0 ;  /* 0x00000000ff717435 */ /* 0x000fe200000001ff */
[----:B------:R-:W-:Y:S04]  /*3570*/  WARPSYNC R122 ;  /* 0x0000007a00007348 */ /* 0x000fe80003800000 */
[----:B------:R0:W1:Y:S01]  /*3580*/  SHFL.BFLY PT, R115, R115, R120, R117 ;  /* 0x0c00007873737389 */ /* 0x00006200000e0075 */
[----:B------:R-:W-:Y:S05]  /*3590*/  RET.REL.NODEC R112 `(_ZN10layer_norm31ln_parallel_residual_bwd_kernelINS_13Kernel_traitsIf6__halffS2_fjLj768ELj1ELj4ELj1ELj16ENS_18Kernel_traits_baseILj768EfS2_fS2_fjLj128EEEEELb0ELb1ELb0EEEvNS_9BwdParamsE) ;  /* 0xffffca6070007950 */ /* 0x000fea0003c3ffff */
.L_x_1538:
        /* <DEDUP_REMOVED lines=14> */
.L_x_2323:


//--------------------- .text._ZN10layer_norm31ln_parallel_residual_bwd_kernelINS_13Kernel_traitsIf6__halffS2_fjLj768ELj1ELj4ELj1ELj16ENS_18Kernel_traits_baseILj768EfS2_fS2_fjLj128EEEEELb0ELb1ELb1EEEvNS_9BwdParamsE --------------------------
	.section	.text._ZN10layer_norm31ln_parallel_residual_bwd_kernelINS_13Kernel_traitsIf6__halffS2_fjLj768ELj1ELj4ELj1ELj16ENS_18Kernel_traits_baseILj768EfS2_fS2_fjLj128EEEEELb0ELb1ELb1EEEvNS_9BwdParamsE,"ax",@progbits
	.sectioninfo	@"SHI_REGISTERS=210"
	.align	128
        .global         _ZN10layer_norm31ln_parallel_residual_bwd_kernelINS_13Kernel_traitsIf6__halffS2_fjLj768ELj1ELj4ELj1ELj16ENS_18Kernel_traits_baseILj768EfS2_fS2_fjLj128EEEEELb0ELb1ELb1EEEvNS_9BwdParamsE
        .type           _ZN10layer_norm31ln_parallel_residual_bwd_kernelINS_13Kernel_traitsIf6__halffS2_fjLj768ELj1ELj4ELj1ELj16ENS_18Kernel_traits_baseILj768EfS2_fS2_fjLj128EEEEELb0ELb1ELb1EEEvNS_9BwdParamsE,@function
        .size           _ZN10layer_norm31ln_parallel_residual_bwd_kernelINS_13Kernel_traitsIf6__halffS2_fjLj768ELj1ELj4ELj1ELj16ENS_18Kernel_traits_baseILj768EfS2_fS2_fjLj128EEEEELb0ELb1ELb1EEEvNS_9BwdParamsE,(.L_x_2324 - _ZN10layer_norm31ln_parallel_residual_bwd_kernelINS_13Kernel_traitsIf6__halffS2_fjLj768ELj1ELj4ELj1ELj16ENS_18Kernel_traits_baseILj768EfS2_fS2_fjLj128EEEEELb0ELb1ELb1EEEvNS_9BwdParamsE)
        .other          _ZN10layer_norm31ln_parallel_residual_bwd_kernelINS_13Kernel_traitsIf6__halffS2_fjLj768ELj1ELj4ELj1ELj16ENS_18Kernel_traits_baseILj768EfS2_fS2_fjLj128EEEEELb0ELb1ELb1EEEvNS_9BwdParamsE,@"STO_CUDA_ENTRY STV_DEFAULT"
_ZN10layer_norm31ln_parallel_residual_bwd_kernelINS_13Kernel_traitsIf6__halffS2_fjLj768ELj1ELj4ELj1ELj16ENS_18Kernel_traits_baseILj768EfS2_fS2_fjLj128EEEEELb0ELb1ELb1EEEvNS_9BwdParamsE:
.text._ZN10layer_norm31ln_parallel_residual_bwd_kernelINS_13Kernel_traitsIf6__halffS2_fjLj768ELj1ELj4ELj1ELj16ENS_18Kernel_traits_baseILj768EfS2_fS2_fjLj128EEEEELb0ELb1ELb1EEEvNS_9BwdParamsE:
        /* <DEDUP_REMOVED lines=34> */
.L_x_1540:
        /* <DEDUP_REMOVED lines=39> */
.L_x_1546:
        /* <DEDUP_REMOVED lines=43> */
[--C-:B---3--:R-:W-:Y:S02]  /*0740*/  HADD2.F32 R161, -RZ, R68.reuse.H0_H0 ;  /* 0x20000044ffa17230 */ /* 0x108fe40000004100 */
[----:B------:R-:W-:Y:S02]  /*0750*/  HADD2.F32 R158, -RZ, R68.H1_H1 ;  /* 0x30000044ff9e7230 */ /* 0x000fe40000004100 */
[C---:B----4-:R-:W-:Y:S02]  /*0760*/  FADD.FTZ R153, -R159.reuse, R64 ;  /* 0x000000409f997221 */ /* 0x050fe40000010100 */
[C---:B------:R-:W-:Y:S02]  /*0770*/  FADD.FTZ R165, -R159.reuse, R66 ;  /* 0x000000429fa57221 */ /* 0x040fe40000010100 */
[----:B------:R-:W-:Y:S02]  /*0780*/  FADD.FTZ R163, -R159, R65 ;  /* 0x000000419fa37221 */ /* 0x000fe40000010100 */
[----:B------:R-:W-:-:S02]  /*0790*/  FMUL.FTZ R66, R24, R161 ;  /* 0x000000a118427220 */ /* 0x000fc40000410000 */
[C---:B------:R-:W-:Y:S01]  /*07a0*/  FMUL.FTZ R65, R152.reuse, R153 ;  /* 0x0000009998417220 */ /* 0x040fe20000410000 */
[--C-:B-1----:R-:W-:Y:S01]  /*07b0*/  HADD2.F32 R154, -RZ, R69.reuse.H0_H0 ;  /* 0x20000045ff9a7230 */ /* 0x102fe20000004100 */
[C---:B------:R-:W-:Y:S01]  /*07c0*/  FADD.FTZ R193, -R159.reuse, R90 ;  /* 0x0000005a9fc17221 */ /* 0x040fe20000010100 */
[----:B------:R-:W-:Y:S01]  /*07d0*/  HADD2.F32 R155, -RZ, R69.H1_H1 ;  /* 0x30000045ff9b7230 */ /* 0x000fe20000004100 */
[----:B------:R-:W-:Y:S02]  /*07e0*/  FADD.FTZ R197, -R159, R91 ;  /* 0x0000005b9fc57221 */ /* 0x000fe40000010100 */
[----:B------:R-:W-:Y:S02]  /*07f0*/  FMUL.FTZ R69, R25, R158 ;  /* 0x0000009e19457220 */ /* 0x000fe40000410000 */
[----:B------:R-:W-:Y:S02]  /*0800*/  FADD.FTZ R90, RZ, R66 ;  /* 0x00000042ff5a7221 */ /* 0x000fe40000010000 */
[----:B------:R-:W-:-:S02]  /*0810*/  FMUL.FTZ R64, R152, R163 ;  /* 0x000000a398407220 */ /* 0x000fc40000410000 */
[----:B------:R-:W-:Y:S01]  /*0820*/  FFMA.FTZ R91, R65, R66, RZ ;  /* 0x00000042415b7223 */ /* 0x000fe200000100ff */
[--C-:B0-----:R-:W-:Y:S01]  /*0830*/  HADD2.F32 R156, -RZ, R70.reuse.H0_H0 ;  /* 0x20000046ff9c7230 */ /* 0x101fe20000004100 */
[----:B------:R-:W-:Y:S01]  /*0840*/  FADD.FTZ R167, -R159, R67 ;  /* 0x000000439fa77221 */ /* 0x000fe20000010100 */
[----:B------:R-:W-:Y:S01]  /*0850*/  HADD2.F32 R160, -RZ, R70.H1_H1 ;  /* 0x30000046ffa07230 */ /* 0x000fe20000004100 */
[----:B------:R-:W-:Y:S01]  /*0860*/  FMUL.FTZ R70, R26, R154 ;  /* 0x0000009a1a467220 */ /* 0x000fe20000410000 */
[--C-:B------:R-:W-:Y:S02]  /*0870*/  HADD2.F32 R195, -RZ, R93.reuse.H0_H0 ;  /* 0x2000005dffc37230 */ /* 0x100fe40000004100 */
[----:B------:R-:W-:Y:S01]  /*0880*/  HADD2.F32 R186, -RZ, R93.H1_H1 ;  /* 0x3000005dffba7230 */ /* 0x000fe20000004100 */
[----:B------:R-:W-:Y:S02]  /*0890*/  FADD.FTZ R93, R90, R69 ;  /* 0x000000455a5d7221 */ /* 0x000fe40000010000 */
[----:B------:R-:W-:-:S02]  /*08a0*/  FMUL.FTZ R67, R152, R165 ;  /* 0x000000a598437220 */ /* 0x000fc40000410000 */
[----:B------:R-:W-:Y:S01]  /*08b0*/  FFMA.FTZ R90, R64, R69, R91 ;  /* 0x00000045405a7223 */ /* 0x000fe2000001005b */
[--C-:B------:R-:W-:Y:S01]  /*08c0*/  HADD2.F32 R182, -RZ, R92.reuse.H0_H0 ;  /* 0x2000005cffb67230 */ /* 0x100fe20000004100 */
[----:B------:R-:W-:Y:S01]  /*08d0*/  FADD.FTZ R157, -R159, R73 ;  /* 0x000000499f9d7221 */ /* 0x000fe20000010100 */
[----:B------:R-:W-:Y:S01]  /*08e0*/  HADD2.F32 R184, -RZ, R92.H1_H1 ;  /* 0x3000005cffb87230 */ /* 0x000fe20000004100 */
[----:B------:R-:W-:Y:S01]  /*08f0*/  FMUL.FTZ R73, R27, R155 ;  /* 0x0000009b1b497220 */ /* 0x000fe20000410000 */
[--C-:B------:R-:W-:Y:S01]  /*0900*/  HADD2.F32 R162, -RZ, R71.reuse.H0_H0 ;  /* 0x20000047ffa27230 */ /* 0x100fe20000004100 */
[----:B------:R-:W-:Y:S01]  /*0910*/  FADD.FTZ R92, R93, R70 ;  /* 0x000000465d5c7221 */ /* 0x000fe20000010000 */
[----:B------:R-:W-:Y:S01]  /*0920*/  HADD2.F32 R164, -RZ, R71.H1_H1 ;  /* 0x30000047ffa47230 */ /* 0x000fe20000004100 */
        /* <DEDUP_REMOVED lines=9> */
[--C-:B------:R-:W-:Y:S01]  /*09c0*/  HADD2.F32 R201, -RZ, R94.reuse.H0_H0 ;  /* 0x2000005effc97230 */ /* 0x100fe20000004100 */
[----:B------:R-:W-:Y:S01]  /*09d0*/  FADD.FTZ R175, -R159, R77 ;  /* 0x0000004d9faf7221 */ /* 0x000fe20000010100 */
[----:B------:R-:W-:Y:S01]  /*09e0*/  HADD2.F32 R205, -RZ, R94.H1_H1 ;  /* 0x3000005effcd7230 */ /* 0x000fe20000004100 */
        /* <DEDUP_REMOVED lines=10> */
[----:B------:R-:W-:Y:S01]  /*0a90*/  HADD2.F32 R166, -RZ, R80.H0_H0 ;  /* 0x20000050ffa67230 */ /* 0x000fe20000004100 */
[----:B------:R-:W-:-:S02]  /*0aa0*/  FADD.FTZ R179, -R159, R79 ;  /* 0x0000004f9fb37221 */ /* 0x000fc40000010100 */
[C---:B------:R-:W-:Y:S02]  /*0ab0*/  FADD.FTZ R177, -R159.reuse, R78 ;  /* 0x0000004e9fb17221 */ /* 0x040fe40000010100 */
[----:B------:R-:W-:Y:S02]  /*0ac0*/  FADD.FTZ R199, -R159, R96 ;  /* 0x000000609fc77221 */ /* 0x000fe40000010100 */
[----:B------:R-:W-:Y:S02]  /*0ad0*/  FMUL.FTZ R79, R23, R164 ;  /* 0x000000a4174f7220 */ /* 0x000fe40000410000 */
[----:B------:R-:W-:Y:S02]  /*0ae0*/  FADD.FTZ R94, R97, R76 ;  /* 0x0000004c615e7221 */ /* 0x000fe40000010000 */
[----:B------:R-:W-:Y:S02]  /*0af0*/  FMUL.FTZ R78, R152, R171 ;  /* 0x000000ab984e7220 */ /* 0x000fe40000410000 */
[----:B------:R-:W-:Y:S01]  /*0b00*/  FFMA.FTZ R96, R75, R76, R93 ;  /* 0x0000004c4b607223 */ /* 0x000fe2000001005d */
[----:B------:R-:W-:Y:S01]  /*0b10*/  HADD2.F32 R168, -RZ, R80.H1_H1 ;  /* 0x30000050ffa87230 */ /* 0x000fe20000004100 */
[----:B------:R-:W-:Y:S01]  /*0b20*/  FADD.FTZ R94, R94, R79 ;  /* 0x0000004f5e5e7221 */ /* 0x000fe20000010000 */
[----:B------:R-:W-:-:S02]  /*0b30*/  HADD2.F32 R178, -RZ, R83.H0_H0 ;  /* 0x20000053ffb27230 */ /* 0x000fc40000004100 */
[----:B------:R-:W-:Y:S01]  /*0b40*/  HADD2.F32 R180, -RZ, R83.H1_H1 ;  /* 0x30000053ffb47230 */ /* 0x000fe20000004100 */
[----:B------:R-:W-:Y:S02]  /*0b50*/  FMUL.FTZ R83, R16, R166 ;  /* 0x000000a610537220 */ /* 0x000fe40000410000 */
        /* <DEDUP_REMOVED lines=10> */
[----:B------:R-:W-:Y:S01]  /*0c00*/  FADD.FTZ R187, -R159, R87 ;  /* 0x000000579fbb7221 */ /* 0x000fe20000010100 */
[----:B------:R-:W-:Y:S01]  /*0c10*/  HADD2.F32 R176, -RZ, R82.H1_H1 ;  /* 0x30000052ffb07230 */ /* 0x000fe20000004100 */
        /* <DEDUP_REMOVED lines=21> */
[--C-:B------:R-:W-:Y:S01]  /*0d70*/  HADD2.F32 R3, -RZ, R95.reuse.H0_H0 ;  /* 0x2000005fff037230 */ /* 0x100fe20000004100 */
[----:B------:R-:W-:Y:S01]  /*0d80*/  FADD.FTZ R159, -R159, R99 ;  /* 0x000000639f9f7221 */ /* 0x000fe20000010100 */
[----:B------:R-:W-:Y:S01]  /*0d90*/  HADD2.F32 R2, -RZ, R95.H1_H1 ;  /* 0x3000005fff027230 */ /* 0x000fe20000004100 */
        /* <DEDUP_REMOVED lines=92> */
.L_x_1547:
        /* <DEDUP_REMOVED lines=18> */
.L_x_1548:
        /* <DEDUP_REMOVED lines=78> */
[----:B------:R-:W-:Y:S01]  /*1960*/  F2FP.PACK_AB R75, R86, R85 ;  /* 0x00000055564b723e */ /* 0x000fe200000000ff */
[----:B------:R-:W-:Y:S01]  /*1970*/  FADD.FTZ R167, R92, -R167 ;  /* 0x800000a75ca77221 */ /* 0x000fe20000010000 */
[----:B------:R-:W-:Y:S01]  /*1980*/  F2FP.PACK_AB R74, R84, R83 ;  /* 0x00000053544a723e */ /* 0x000fe200000000ff */
[----:B------:R-:W-:Y:S01]  /*1990*/  FADD.FTZ R93, R93, -R164 ;  /* 0x800000a45d5d7221 */ /* 0x000fe20000010000 */
[----:B------:R-:W-:Y:S01]  /*19a0*/  F2FP.PACK_AB R73, R82, R81 ;  /* 0x000000515249723e */ /* 0x000fe200000000ff */
[----:B------:R-:W-:Y:S01]  /*19b0*/  @P0 IMAD.WIDE.U32 R76, R149, R76, c[0x0][0x258] ;  /* 0x00009600954c0625 */ /* 0x000fe200078e004c */
[----:B------:R-:W-:-:S02]  /*19c0*/  F2FP.PACK_AB R72, R80, R79 ;  /* 0x0000004f5048723e */ /* 0x000fc400000000ff */
[----:B------:R-:W-:Y:S01]  /*19d0*/  @P1 F2FP.PACK_AB R81, RZ, R81 ;  /* 0x00000051ff51123e */ /* 0x000fe200000000ff */
[----:B------:R-:W-:Y:S01]  /*19e0*/  IMAD.WIDE.U32 R2, R149, R156, c[0x0][0x248] ;  /* 0x0000920095027625 */ /* 0x000fe200078e009c */
[----:B------:R-:W-:Y:S01]  /*19f0*/  @P1 F2FP.PACK_AB R85, RZ, R85 ;  /* 0x00000055ff55123e */ /* 0x000fe200000000ff */
[----:B------:R-:W-:Y:S01]  /*1a00*/  @P0 STG.E.128 [R76.64], R64 ;  /* 0x000000404c000986 */ /* 0x000fe2000c101d04 */
[----:B------:R-:W-:Y:S01]  /*1a10*/  @P1 F2FP.PACK_AB R83, RZ, R83 ;  /* 0x00000053ff53123e */ /* 0x000fe200000000ff */
[----:B------:R-:W-:Y:S01]  /*1a20*/  FADD.FTZ R157, R94, -R157 ;  /* 0x8000009d5e9d7221 */ /* 0x000fe20000010000 */
[----:B------:R-:W-:Y:S01]  /*1a30*/  @P1 F2FP.PACK_AB R79, RZ, R79 ;  /* 0x0000004fff4f123e */ /* 0x000fe200000000ff */
[C---:B------:R-:W-:Y:S01]  /*1a40*/  FMUL.FTZ R91, R152.reuse, R91 ;  /* 0x0000005b985b7220 */ /* 0x040fe20000410000 */
[----:B------:R0:W-:Y:S01]  /*1a50*/  @P0 STG.E.128 [R76.64+0x10], R68 ;  /* 0x000010444c000986 */ /* 0x0001e2000c101d04 */
[C---:B------:R-:W-:Y:S01]  /*1a60*/  FMUL.FTZ R88, R152.reuse, R95 ;  /* 0x0000005f98587220 */ /* 0x040fe20000410000 */
[----:B------:R-:W-:Y:S01]  /*1a70*/  @P1 PRMT R61, R81, 0x7610, R61 ;  /* 0x00007610513d1816 */ /* 0x000fe2000000003d */
[C---:B------:R-:W-:Y:S01]  /*1a80*/  FMUL.FTZ R87, R152.reuse, R87 ;  /* 0x0000005798577220 */ /* 0x040fe20000410000 */
[----:B------:R1:W-:Y:S01]  /*1a90*/  STG.E.128 [R2.64], R72 ;  /* 0x0000004802007986 */ /* 0x0003e2000c101d04 */
        /* <DEDUP_REMOVED lines=17> */
[----:B-1----:R-:W-:Y:S01]  /*1bb0*/  @P1 F2FP.PACK_AB R3, RZ, R82 ;  /* 0x00000052ff03123e */ /* 0x002fe200000000ff */
[----:B------:R-:W-:Y:S01]  /*1bc0*/  FFMA.FTZ R171, R207, R166, R173 ;  /* 0x000000a6cfab7223 */ /* 0x000fe200000100ad */
[----:B------:R-:W-:Y:S01]  /*1bd0*/  @P1 F2FP.PACK_AB R82, RZ, R80 ;  /* 0x00000050ff52123e */ /* 0x000fe200000000ff */
[----:B------:R-:W-:Y:S01]  /*1be0*/  @P2 FADD.FTZ R91, R36, R91 ;  /* 0x0000005b245b2221 */ /* 0x000fe20000010000 */
[----:B------:R-:W-:Y:S01]  /*1bf0*/  @P1 PRMT R61, R61, 0x5410, R3 ;  /* 0x000054103d3d1816 */ /* 0x000fe20000000003 */
[----:B------:R-:W-:Y:S01]  /*1c00*/  @P2 FADD.FTZ R88, R37, R88 ;  /* 0x0000005825582221 */ /* 0x000fe20000010000 */
[----:B------:R-:W-:Y:S01]  /*1c10*/  @P1 PRMT R60, R60, 0x5410, R82 ;  /* 0x000054103c3c1816 */ /* 0x000fe20000000052 */
        /* <DEDUP_REMOVED lines=22> */
[----:B------:R-:W-:Y:S01]  /*1d80*/  FADD.FTZ R171, R160, -R171 ;  /* 0x800000aba0ab7221 */ /* 0x000fe20000010000 */
[----:B------:R-:W-:Y:S01]  /*1d90*/  @P1 F2FP.PACK_AB R91, RZ, R91 ;  /* 0x0000005bff5b123e */ /* 0x000fe200000000ff */
        /* <DEDUP_REMOVED lines=52> */
[----:B0-----:R-:W-:Y:S02]  /*20e0*/  F2FP.PACK_AB R67, R152, R171 ;  /* 0x000000ab9843723e */ /* 0x001fe400000000ff */
[----:B------:R-:W-:Y:S01]  /*20f0*/  F2FP.PACK_AB R66, R154, R99 ;  /* 0x000000639a42723e */ /* 0x000fe200000000ff */
[----:B------:R-:W-:Y:S01]  /*2100*/  @P0 STG.E.128 [R68.64], R52 ;  /* 0x0000003444000986 */ /* 0x000fe2000c101d04 */
[----:B------:R-:W-:Y:S02]  /*2110*/  F2FP.PACK_AB R65, R98, R97 ;  /* 0x000000616241723e */ /* 0x000fe400000000ff */
[----:B------:R-:W-:Y:S02]  /*2120*/  F2FP.PACK_AB R64, R96, R157 ;  /* 0x0000009d6040723e */ /* 0x000fe400000000ff */
[----:B------:R-:W-:Y:S02]  /*2130*/  @P1 F2FP.PACK_AB R171, RZ, R171 ;  /* 0x000000abffab123e */ /* 0x000fe400000000ff */
[----:B------:R-:W-:-:S02]  /*2140*/  @P1 F2FP.PACK_AB R99, RZ, R99 ;  /* 0x00000063ff63123e */ /* 0x000fc400000000ff */
[----:B------:R-:W-:Y:S02]  /*2150*/  @P1 F2FP.PACK_AB R97, RZ, R97 ;  /* 0x00000061ff61123e */ /* 0x000fe400000000ff */
[----:B------:R-:W-:Y:S02]  /*2160*/  @P1 F2FP.PACK_AB R157, RZ, R157 ;  /* 0x0000009dff9d123e */ /* 0x000fe400000000ff */
[----:B------:R-:W-:Y:S02]  /*2170*/  SEL R57, R154, R57, P3 ;  /* 0x000000399a397207 */ /* 0x000fe40001800000 */
[----:B------:R-:W-:Y:S02]  /*2180*/  SEL R59, R152, R59, P3 ;  /* 0x0000003b983b7207 */ /* 0x000fe40001800000 */
[----:B-1----:R-:W-:Y:S02]  /*2190*/  @P1 IADD3 R3, R149, 0x40, RZ ;  /* 0x0000004095031810 */ /* 0x002fe40007ffe0ff */
[----:B------:R-:W-:Y:S01]  /*21a0*/  @P1 F2FP.PACK_AB R152, RZ, R152 ;  /* 0x00000098ff98123e */ /* 0x000fe200000000ff */
[----:B------:R-:W-:Y:S01]  /*21b0*/  @P0 STG.E.128 [R68.64+0x10], R56 ;  /* 0x0000103844000986 */ /* 0x000fe2000c101d04 */
[----:B------:R-:W-:Y:S01]  /*21c0*/  @P1 F2FP.PACK_AB R154, RZ, R154 ;  /* 0x0000009aff9a123e */ /* 0x000fe200000000ff */
[----:B------:R-:W-:Y:S01]  /*21d0*/  @P1 IMAD.WIDE.U32 R2, R3, R156, c[0x0][0x250] ;  /* 0x0000940003021625 */ /* 0x000fe200078e009c */
        /* <DEDUP_REMOVED lines=17> */
.L_x_1545:
[----:B------:R-:W-:Y:S05]  /*22f0*/  BSYNC B1 ;  /* 0x0000000000017941 */ /* 0x000fea0003800000 */
.L_x_1542:
        /* <DEDUP_REMOVED lines=46> */
.L_x_1541:
[----:B------:R-:W-:Y:S05]  /*25e0*/  BSYNC B0 ;  /* 0x0000000000007941 */ /* 0x000fea0003800000 */
.L_x_1539:
        /* <DEDUP_REMOVED lines=139> */
.L_x_1543:
[----:B------:R-:W-:Y:S01]  /*2ea0*/  HFMA2.MMA R167, -RZ, RZ, 0, 5.9604644775390625e-08 ;  /* 0x00000001ffa77435 */ /* 0x000fe200000001ff */
[----:B------:R-:W-:-:S02]  /*2eb0*/  MOV R164, R168 ;  /* 0x000000a800a47202 */ /* 0x000fc40000000f00 */
[----:B------:R-:W-:Y:S02]  /*2ec0*/  MOV R166, 0x1f ;  /* 0x0000001f00a67802 */ /* 0x000fe40000000f00 */
[----:B------:R-:W-:Y:S02]  /*2ed0*/  MOV R169, 0xffffffff ;  /* 0xffffffff00a97802 */ /* 0x000fe40000000f00 */
[----:B------:R-:W-:Y:S02]  /*2ee0*/  MOV R2, 0x2f00 ;  /* 0x00002f0000027802 */ /* 0x000fe40000000f00 */
[----:B-----5:R-:W-:Y:S05]  /*2ef0*/  CALL.REL.NOINC `($__internal_87_$__cuda_sm70_shflsync_bfly_p) ;  /* 0x0000046000007944 */ /* 0x020fea0003c00000 */
[----:B-1----:R-:W-:Y:S01]  /*2f00*/  MOV R159, R164 ;  /* 0x000000a4009f7202 */ /* 0x002fe20000000f00 */
[----:B0-----:R-:W-:Y:S05]  /*2f10*/  BRA `(.L_x_1547) ;  /* 0xffffe44000007947 */ /* 0x001fea000383ffff */
.L_x_1544:
[----:B------:R-:W-:Y:S01]  /*2f20*/  HFMA2.MMA R167, -RZ, RZ, 0, 5.9604644775390625e-08 ;  /* 0x00000001ffa77435 */ /* 0x000fe200000001ff */
[----:B------:R-:W-:Y:S02]  /*2f30*/  MOV R164, R163 ;  /* 0x000000a300a47202 */ /* 0x000fe40000000f00 */
[----:B------:R-:W-:Y:S02]  /*2f40*/  MOV R166, 0x1f ;  /* 0x0000001f00a67802 */ /* 0x000fe40000000f00 */
[----:B------:R-:W-:-:S02]  /*2f50*/  MOV R169, 0xffffffff ;  /* 0xffffffff00a97802 */ /* 0x000fc40000000f00 */
[----:B------:R-:W-:Y:S02]  /*2f60*/  MOV R2, 0x2f80 ;  /* 0x00002f8000027802 */ /* 0x000fe40000000f00 */
[----:B01---5:R-:W-:Y:S05]  /*2f70*/  CALL.REL.NOINC `($__internal_87_$__cuda_sm70_shflsync_bfly_p) ;  /* 0x000003e000007944 */ /* 0x023fea0003c00000 */
[----:B------:R-:W-:Y:S01]  /*2f80*/  FADD.FTZ R168, R168, R159 ;  /* 0x0000009fa8a87221 */ /* 0x000fe20000010000 */
[----:B0-----:R-:W-:Y:S01]  /*2f90*/  HFMA2.MMA R167, -RZ, RZ, 0, 1.1920928955078125e-07 ;  /* 0x00000002ffa77435 */ /* 0x001fe200000001ff */
[----:B-1----:R-:W-:Y:S01]  /*2fa0*/  FADD.FTZ R163, R163, R164 ;  /* 0x000000a4a3a37221 */ /* 0x002fe20000010000 */
[----:B------:R-:W-:Y:S02]  /*2fb0*/  MOV R166, 0x1f ;  /* 0x0000001f00a67802 */ /* 0x000fe40000000f00 */
[----:B------:R-:W-:Y:S02]  /*2fc0*/  MOV R169, 0xffffffff ;  /* 0xffffffff00a97802 */ /* 0x000fe40000000f00 */
[----:B------:R-:W-:Y:S02]  /*2fd0*/  MOV R164, R168 ;  /* 0x000000a800a47202 */ /* 0x000fe40000000f00 */
[----:B------:R-:W-:Y:S02]  /*2fe0*/  MOV R2, 0x3000 ;  /* 0x0000300000027802 */ /* 0x000fe40000000f00 */
[----:B------:R-:W-:Y:S05]  /*2ff0*/  CALL.REL.NOINC `($__internal_87_$__cuda_sm70_shflsync_bfly_p) ;  /* 0x0000036000007944 */ /* 0x000fea0003c00000 */
[----:B0-----:R-:W-:Y:S01]  /*3000*/  HFMA2.MMA R167, -RZ, RZ, 0, 1.1920928955078125e-07 ;  /* 0x00000002ffa77435 */ /* 0x001fe200000001ff */
[----:B-1----:R-:W-:-:S02]  /*3010*/  MOV R159, R164 ;  /* 0x000000a4009f7202 */ /* 0x002fc40000000f00 */
[----:B------:R-:W-:Y:S02]  /*3020*/  MOV R164, R163 ;  /* 0x000000a300a47202 */ /* 0x000fe40000000f00 */
[----:B------:R-:W-:Y:S02]  /*3030*/  MOV R166, 0x1f ;  /* 0x0000001f00a67802 */ /* 0x000fe40000000f00 */
[----:B------:R-:W-:Y:S02]  /*3040*/  MOV R169, 0xffffffff ;  /* 0xffffffff00a97802 */ /* 0x000fe40000000f00 */
[----:B------:R-:W-:Y:S02]  /*3050*/  MOV R2, 0x3070 ;  /* 0x0000307000027802 */ /* 0x000fe40000000f00 */
[----:B------:R-:W-:Y:S05]  /*3060*/  CALL.REL.NOINC `($__internal_87_$__cuda_sm70_shflsync_bfly_p) ;  /* 0x000002f000007944 */ /* 0x000fea0003c00000 */
[----:B------:R-:W-:Y:S01]  /*3070*/  FADD.FTZ R168, R159, R168 ;  /* 0x000000a89fa87221 */ /* 0x000fe20000010000 */
[----:B0-----:R-:W-:Y:S01]  /*3080*/  HFMA2.MMA R167, -RZ, RZ, 0, 2.384185791015625e-07 ;  /* 0x00000004ffa77435 */ /* 0x001fe200000001ff */
[----:B-1----:R-:W-:Y:S01]  /*3090*/  FADD.FTZ R163, R163, R164 ;  /* 0x000000a4a3a37221 */ /* 0x002fe20000010000 */
[----:B------:R-:W-:Y:S02]  /*30a0*/  MOV R166, 0x1f ;  /* 0x0000001f00a67802 */ /* 0x000fe40000000f00 */
[----:B------:R-:W-:-:S02]  /*30b0*/  MOV R169, 0xffffffff ;  /* 0xffffffff00a97802 */ /* 0x000fc40000000f00 */
[----:B------:R-:W-:Y:S02]  /*30c0*/  MOV R164, R168 ;  /* 0x000000a800a47202 */ /* 0x000fe40000000f00 */
[----:B------:R-:W-:Y:S02]  /*30d0*/  MOV R2, 0x30f0 ;  /* 0x000030f000027802 */ /* 0x000fe40000000f00 */
[----:B------:R-:W-:Y:S05]  /*30e0*/  CALL.REL.NOINC `($__internal_87_$__cuda_sm70_shflsync_bfly_p) ;  /* 0x0000027000007944 */ /* 0x000fea0003c00000 */
[----:B0-----:R-:W-:Y:S01]  /*30f0*/  HFMA2.MMA R167, -RZ, RZ, 0, 2.384185791015625e-07 ;  /* 0x00000004ffa77435 */ /* 0x001fe200000001ff */
[----:B-1----:R-:W-:Y:S02]  /*3100*/  MOV R159, R164 ;  /* 0x000000a4009f7202 */ /* 0x002fe40000000f00 */
[----:B------:R-:W-:Y:S02]  /*3110*/  MOV R164, R163 ;  /* 0x000000a300a47202 */ /* 0x000fe40000000f00 */
[----:B------:R-:W-:Y:S02]  /*3120*/  MOV R166, 0x1f ;  /* 0x0000001f00a67802 */ /* 0x000fe40000000f00 */
[----:B------:R-:W-:Y:S02]  /*3130*/  MOV R169, 0xffffffff ;  /* 0xffffffff00a97802 */ /* 0x000fe40000000f00 */
[----:B------:R-:W-:-:S02]  /*3140*/  MOV R2, 0x3160 ;  /* 0x0000316000027802 */ /* 0x000fc40000000f00 */
[----:B------:R-:W-:Y:S05]  /*3150*/  CALL.REL.NOINC `($__internal_87_$__cuda_sm70_shflsync_bfly_p) ;  /* 0x0000020000007944 */ /* 0x000fea0003c00000 */
[----:B------:R-:W-:Y:S01]  /*3160*/  FADD.FTZ R168, R159, R168 ;  /* 0x000000a89fa87221 */ /* 0x000fe20000010000 */
[----:B0-----:R-:W-:Y:S01]  /*3170*/  HFMA2.MMA R167, -RZ, RZ, 0, 4.76837158203125e-07 ;  /* 0x00000008ffa77435 */ /* 0x001fe200000001ff */
[----:B-1----:R-:W-:Y:S01]  /*3180*/  FADD.FTZ R165, R163, R164 ;  /* 0x000000a4a3a57221 */ /* 0x002fe20000010000 */
[----:B------:R-:W-:-:S02]  /*3190*/  MOV R166, 0x1f ;  /* 0x0000001f00a67802 */ /* 0x000fc40000000f00 */
[----:B------:R-:W-:Y:S02]  /*31a0*/  MOV R169, 0xffffffff ;  /* 0xffffffff00a97802 */ /* 0x000fe40000000f00 */
[----:B------:R-:W-:Y:S02]  /*31b0*/  MOV R164, R168 ;  /* 0x000000a800a47202 */ /* 0x000fe40000000f00 */
[----:B------:R-:W-:Y:S02]  /*31c0*/  MOV R2, 0x31e0 ;  /* 0x000031e000027802 */ /* 0x000fe40000000f00 */
[----:B------:R-:W-:Y:S05]  /*31d0*/  CALL.REL.NOINC `($__internal_87_$__cuda_sm70_shflsync_bfly_p) ;  /* 0x0000018000007944 */ /* 0x000fea0003c00000 */
[----:B0-----:R-:W-:Y:S01]  /*31e0*/  HFMA2.MMA R167, -RZ, RZ, 0, 4.76837158203125e-07 ;  /* 0x00000008ffa77435 */ /* 0x001fe200000001ff */
[----:B-1----:R-:W-:Y:S02]  /*31f0*/  MOV R159, R164 ;  /* 0x000000a4009f7202 */ /* 0x002fe40000000f00 */
[----:B------:R-:W-:Y:S02]  /*3200*/  MOV R164, R165 ;  /* 0x000000a500a47202 */ /* 0x000fe40000000f00 */
[----:B------:R-:W-:Y:S02]  /*3210*/  MOV R166, 0x1f ;  /* 0x0000001f00a67802 */ /* 0x000fe40000000f00 */
[----:B------:R-:W-:-:S02]  /*3220*/  MOV R169, 0xffffffff ;  /* 0xffffffff00a97802 */ /* 0x000fc40000000f00 */
[----:B------:R-:W-:Y:S02]  /*3230*/  MOV R2, 0x3250 ;  /* 0x0000325000027802 */ /* 0x000fe40000000f00 */
[----:B------:R-:W-:Y:S05]  /*3240*/  CALL.REL.NOINC `($__internal_87_$__cuda_sm70_shflsync_bfly_p) ;  /* 0x0000011000007944 */ /* 0x000fea0003c00000 */
[----:B------:R-:W-:Y:S01]  /*3250*/  FADD.FTZ R163, R159, R168 ;  /* 0x000000a89fa37221 */ /* 0x000fe20000010000 */
[----:B0-----:R-:W-:Y:S01]  /*3260*/  HFMA2.MMA R167, -RZ, RZ, 0, 9.5367431640625e-07 ;  /* 0x00000010ffa77435 */ /* 0x001fe200000001ff */
[----:B-1----:R-:W-:Y:S01]  /*3270*/  FADD.FTZ R165, R165, R164 ;  /* 0x000000a4a5a57221 */ /* 0x002fe20000010000 */
[----:B------:R-:W-:Y:S02]  /*3280*/  MOV R166, 0x1f ;  /* 0x0000001f00a67802 */ /* 0x000fe40000000f00 */
[----:B------:R-:W-:Y:S02]  /*3290*/  MOV R169, 0xffffffff ;  /* 0xffffffff00a97802 */ /* 0x000fe40000000f00 */
[----:B------:R-:W-:Y:S02]  /*32a0*/  MOV R164, R163 ;  /* 0x000000a300a47202 */ /* 0x000fe40000000f00 */
[----:B------:R-:W-:Y:S02]  /*32b0*/  MOV R2, 0x32d0 ;  /* 0x000032d000027802 */ /* 0x000fe40000000f00 */
[----:B------:R-:W-:Y:S05]  /*32c0*/  CALL.REL.NOINC `($__internal_87_$__cuda_sm70_shflsync_bfly_p) ;  /* 0x0000009000007944 */ /* 0x000fea0003c00000 */
[----:B0-----:R-:W-:Y:S01]  /*32d0*/  HFMA2.MMA R167, -RZ, RZ, 0, 9.5367431640625e-07 ;  /* 0x00000010ffa77435 */ /* 0x001fe200000001ff */
[----:B-1----:R-:W-:-:S02]  /*32e0*/  MOV R168, R164 ;  /* 0x000000a400a87202 */ /* 0x002fc40000000f00 */
[----:B------:R-:W-:Y:S02]  /*32f0*/  MOV R164, R165 ;  /* 0x000000a500a47202 */ /* 0x000fe40000000f00 */
[----:B------:R-:W-:Y:S02]  /*3300*/  MOV R166, 0x1f ;  /* 0x0000001f00a67802 */ /* 0x000fe40000000f00 */
[----:B------:R-:W-:Y:S02]  /*3310*/  MOV R169, 0xffffffff ;  /* 0xffffffff00a97802 */ /* 0x000fe40000000f00 */
[----:B------:R-:W-:Y:S02]  /*3320*/  MOV R2, 0x3340 ;  /* 0x0000334000027802 */ /* 0x000fe40000000f00 */
[----:B------:R-:W-:Y:S05]  /*3330*/  CALL.REL.NOINC `($__internal_87_$__cuda_sm70_shflsync_bfly_p) ;  /* 0x0000002000007944 */ /* 0x000fea0003c00000 */
[----:B-1----:R-:W-:Y:S01]  /*3340*/  MOV R2, R164 ;  /* 0x000000a400027202 */ /* 0x002fe20000000f00 */
[----:B0-----:R-:W-:Y:S05]  /*3350*/  BRA `(.L_x_1548) ;  /* 0xffffe12000007947 */ /* 0x001fea000383ffff */
        .weak           $__internal_87_$__cuda_sm70_shflsync_bfly_p
        .type           $__internal_87_$__cuda_sm70_shflsync_bfly_p,@function
        .size           $__internal_87_$__cuda_sm70_shflsync_bfly_p,(.L_x_2324 - $__internal_87_$__cuda_sm70_shflsync_bfly_p)
$__internal_87_$__cuda_sm70_shflsync_bfly_p:
[----:B------:R-:W-:Y:S01]  /*3360*/  HFMA2.MMA R3, -RZ, RZ, 0, 0 ;  /* 0x00000000ff037435 */ /* 0x000fe200000001ff */
[----:B------:R-:W-:Y:S04]  /*3370*/  WARPSYNC R169 ;  /* 0x000000a900007348 */ /* 0x000fe80003800000 */
[----:B------:R0:W1:Y:S01]  /*3380*/  SHFL.BFLY PT, R164, R164, R167, R166 ;  /* 0x0c0000a7a4a47389 */ /* 0x00006200000e00a6 */
[----:B------:R-:W-:Y:S05]  /*3390*/  RET.REL.NODEC R2 `(_ZN10layer_norm31ln_parallel_residual_bwd_kernelINS_13Kernel_traitsIf6__halffS2_fjLj768ELj1ELj4ELj1ELj16ENS_18Kernel_traits_baseILj768EfS2_fS2_fjLj128EEEEELb0ELb1ELb1EEEvNS_9BwdParamsE) ;  /* 0xffffcc6002007950 */ /* 0x000fea0003c3ffff */
.L_x_1549:
        /* <DEDUP_REMOVED lines=14> */
.L_x_2324:


//--------------------- .text._ZN10layer_norm31ln_parallel_residual_bwd_kernelINS_13Kernel_traitsIf6__halffS2_fjLj768ELj1ELj4ELj1ELj16ENS_18Kernel_traits_baseILj768EfS2_fS2_fjLj128EEEEELb1ELb0ELb0EEEvNS_9BwdParamsE --------------------------
	.section	.text._ZN10layer_norm31ln_parallel_residual_bwd_kernelINS_13Kernel_traitsIf6__halffS2_fjLj768ELj1ELj4ELj1ELj16ENS_18Kernel_traits_baseILj768EfS2_fS2_fjLj128EEEEELb1ELb0ELb0EEEvNS_9BwdParamsE,"ax",@progbits
	.sectioninfo	@"SHI_REGISTERS=255"
	.align	128
        .global         _ZN10layer_norm31ln_parallel_residual_bwd_kernelINS_13Kernel_traitsIf6__halffS2_fjLj768ELj1ELj4ELj1ELj16ENS_18Kernel_traits_baseILj768EfS2_fS2_fjLj128EEEEELb1ELb0ELb0EEEvNS_9BwdParamsE
        .type           _ZN10layer_norm31ln_parallel_residual_bwd_kernelINS_13Kernel_traitsIf6__halffS2_fjLj768ELj1ELj4ELj1ELj16ENS_18Kernel_traits_baseILj768EfS2_fS2_fjLj128EEEEELb1ELb0ELb0EEEvNS_9BwdParamsE,@function
        .size           _ZN10layer_norm31ln_parallel_residual_bwd_kernelINS_13Kernel_traitsIf6__halffS2_fjLj768ELj1ELj4ELj1ELj16ENS_18Kernel_traits_baseILj768EfS2_fS2_fjLj128EEEEELb1ELb0ELb0EEEvNS_9BwdParamsE,(.L_x_2325 - _ZN10layer_norm31ln_parallel_residual_bwd_kernelINS_13Kernel_traitsIf6__halffS2_fjLj768ELj1ELj4ELj1ELj16ENS_18Kernel_traits_baseILj768EfS2_fS2_fjLj128EEEEELb1ELb0ELb0EEEvNS_9BwdParamsE)
        .other          _ZN10layer_norm31ln_parallel_residual_bwd_kernelINS_13Kernel_traitsIf6__halffS2_fjLj768ELj1ELj4ELj1ELj16ENS_18Kernel_traits_baseILj768EfS2_fS2_fjLj128EEEEELb1ELb0ELb0EEEvNS_9BwdParamsE,@"STO_CUDA_ENTRY STV_DEFAULT"
_ZN10layer_norm31ln_parallel_residual_bwd_kernelINS_13Kernel_traitsIf6__halffS2_fjLj768ELj1ELj4ELj1ELj16ENS_18Kernel_traits_baseILj768EfS2_fS2_fjLj128EEEEELb1ELb0ELb0EEEvNS_9BwdParamsE:
.text._ZN10layer_norm31ln_parallel_residual_bwd_kernelINS_13Kernel_traitsIf6__halffS2_fjLj768ELj1ELj4ELj1ELj16ENS_18Kernel_traits_baseILj768EfS2_fS2_fjLj128EEEEELb1ELb0ELb0EEEvNS_9BwdParamsE:
        /* <DEDUP_REMOVED lines=91> */
.L_x_1566:
[----:B------:R-:W-:-:S05]  /*05b0*/  MOV R3, 0x4 ;  /* 0x0000000400037802 */ /* 0x000fca0000000f00 */
        /* <DEDUP_REMOVED lines=42> */
[----:B-----5:R-:W-:-:S05]  /*0860*/  FSEL R218, R240, RZ, !P2 ;  /* 0x000000fff0da7208 */ /* 0x020fca0005000000 */
[--C-:B--2---:R-:W-:Y:S01]  /*0870*/  FADD.FTZ R200, R200, -R218.reuse ;  /* 0x800000dac8c87221 */ /* 0x104fe20000010000 */
[--C-:B---3--:R-:W-:Y:S01]  /*0880*/  HADD2.F32 R225, -RZ, R208.reuse.H0_H0 ;  /* 0x200000d0ffe17230 */ /* 0x108fe20000004100 */
[----:B------:R-:W-:Y:S01]  /*0890*/  FADD.FTZ R201, R201, -R218 ;  /* 0x800000dac9c97221 */ /* 0x000fe20000010000 */
[----:B------:R-:W-:Y:S01]  /*08a0*/  HADD2.F32 R208, -RZ, R208.H1_H1 ;  /* 0x300000d0ffd07230 */ /* 0x000fe20000004100 */
[----:B------:R-:W-:Y:S01]  /*08b0*/  FMUL.FTZ R227, R2, R200 ;  /* 0x000000c802e37220 */ /* 0x000fe20000410000 */
[--C-:B----4-:R-:W-:Y:S01]  /*08c0*/  HADD2.F32 R219, -RZ, R212.reuse.H0_H0 ;  /* 0x200000d4ffdb7230 */ /* 0x110fe20000004100 */
[----:B------:R-:W-:Y:S01]  /*08d0*/  FMUL.FTZ R242, R168, R225 ;  /* 0x000000e1a8f27220 */ /* 0x000fe20000410000 */
[----:B------:R-:W-:Y:S01]  /*08e0*/  HADD2.F32 R212, -RZ, R212.H1_H1 ;  /* 0x300000d4ffd47230 */ /* 0x000fe20000004100 */
[----:B------:R-:W-:Y:S02]  /*08f0*/  FMUL.FTZ R238, R2, R201 ;  /* 0x000000c902ee7220 */ /* 0x000fe40000410000 */
[----:B------:R-:W-:-:S02]  /*0900*/  FADD.FTZ R104, R104, R219 ;  /* 0x000000db68687221 */ /* 0x000fc40000010000 */
[-C--:B------:R-:W-:Y:S02]  /*0910*/  FFMA.FTZ R128, R227, R219.reuse, R128 ;  /* 0x000000dbe3807223 */ /* 0x080fe40000010080 */
[----:B------:R-:W-:Y:S01]  /*0920*/  FFMA.FTZ R242, R176, R219, R242 ;  /* 0x000000dbb0f27223 */ /* 0x000fe200000100f2 */
[----:B------:R-:W-:Y:S01]  /*0930*/  HADD2.F32 R219, -RZ, R209.H0_H0 ;  /* 0x200000d1ffdb7230 */ /* 0x000fe20000004100 */
[----:B------:R-:W-:Y:S02]  /*0940*/  FMUL.FTZ R200, R169, R208 ;  /* 0x000000d0a9c87220 */ /* 0x000fe40000410000 */
[----:B------:R-:W-:Y:S01]  /*0950*/  FADD.FTZ R202, R202, -R218 ;  /* 0x800000dacaca7221 */ /* 0x000fe20000010000 */
[----:B------:R-:W-:Y:S01]  /*0960*/  HADD2.F32 R201, -RZ, R213.H0_H0 ;  /* 0x200000d5ffc97230 */ /* 0x000fe20000004100 */
[----:B------:R-:W-:Y:S02]  /*0970*/  FADD.FTZ R105, R105, R212 ;  /* 0x000000d469697221 */ /* 0x000fe40000010000 */
[----:B------:R-:W-:-:S02]  /*0980*/  FFMA.FTZ R129, R238, R212, R129 ;  /* 0x000000d4ee817223 */ /* 0x000fc40000010081 */
[----:B------:R-:W-:Y:S02]  /*0990*/  FFMA.FTZ R212, R177, R212, R200 ;  /* 0x000000d4b1d47223 */ /* 0x000fe400000100c8 */
[----:B------:R-:W-:Y:S01]  /*09a0*/  FMUL.FTZ R232, R2, R202 ;  /* 0x000000ca02e87220 */ /* 0x000fe20000410000 */
[----:B------:R-:W-:Y:S01]  /*09b0*/  HADD2.F32 R202, -RZ, R209.H1_H1 ;  /* 0x300000d1ffca7230 */ /* 0x000fe20000004100 */
[----:B------:R-:W-:Y:S02]  /*09c0*/  FMUL.FTZ R200, R170, R219 ;  /* 0x000000dbaac87220 */ /* 0x000fe40000410000 */
[--C-:B------:R-:W-:Y:S02]  /*09d0*/  FADD.FTZ R203, R203, -R218.reuse ;  /* 0x800000dacbcb7221 */ /* 0x100fe40000010000 */
[----:B------:R-:W-:Y:S02]  /*09e0*/  FADD.FTZ R204, R204, -R218 ;  /* 0x800000dacccc7221 */ /* 0x000fe40000010000 */
[----:B------:R-:W-:Y:S01]  /*09f0*/  FFMA.FTZ R236, R178, R201, R200 ;  /* 0x000000c9b2ec7223 */ /* 0x000fe200000100c8 */
[----:B------:R-:W-:Y:S01]  /*0a00*/  HADD2.F32 R200, -RZ, R213.H1_H1 ;  /* 0x300000d5ffc87230 */ /* 0x000fe20000004100 */
[----:B------:R-:W-:-:S02]  /*0a10*/  FADD.FTZ R106, R106, R201 ;  /* 0x000000c96a6a7221 */ /* 0x000fc40000010000 */
[----:B------:R-:W-:Y:S02]  /*0a20*/  FFMA.FTZ R130, R232, R201, R130 ;  /* 0x000000c9e8827223 */ /* 0x000fe40000010082 */
[----:B------:R-:W-:Y:S01]  /*0a30*/  FMUL.FTZ R226, R2, R203 ;  /* 0x000000cb02e27220 */ /* 0x000fe20000410000 */
[----:B------:R-:W-:Y:S01]  /*0a40*/  HADD2.F32 R203, -RZ, R210.H0_H0 ;  /* 0x200000d2ffcb7230 */ /* 0x000fe20000004100 */
[----:B------:R-:W-:Y:S02]  /*0a50*/  FMUL.FTZ R201, R171, R202 ;  /* 0x000000caabc97220 */ /* 0x000fe40000410000 */
[----:B------:R-:W-:Y:S02]  /*0a60*/  FADD.FTZ R56, R56, R225 ;  /* 0x000000e138387221 */ /* 0x000fe40000010000 */
[----:B------:R-:W-:Y:S02]  /*0a70*/  FFMA.FTZ R80, R227, R225, R80 ;  /* 0x000000e1e3507223 */ /* 0x000fe40000010050 */
[----:B------:R-:W-:-:S02]  /*0a80*/  FMUL.FTZ R225, R2, R204 ;  /* 0x000000cc02e17220 */ /* 0x000fc40000410000 */
[-C--:B------:R-:W-:Y:S01]  /*0a90*/  FFMA.FTZ R235, R179, R200.reuse, R201 ;  /* 0x000000c8b3eb7223 */ /* 0x080fe200000100c9 */
[----:B------:R-:W-:Y:S01]  /*0aa0*/  HADD2.F32 R201, -RZ, R214.H0_H0 ;  /* 0x200000d6ffc97230 */ /* 0x000fe20000004100 */
[----:B------:R-:W-:Y:S02]  /*0ab0*/  FADD.FTZ R107, R107, R200 ;  /* 0x000000c86b6b7221 */ /* 0x000fe40000010000 */
[----:B------:R-:W-:Y:S02]  /*0ac0*/  FFMA.FTZ R131, R226, R200, R131 ;  /* 0x000000c8e2837223 */ /* 0x000fe40000010083 */
[-C--:B------:R-:W-:Y:S02]  /*0ad0*/  FMUL.FTZ R200, R164, R203.reuse ;  /* 0x000000cba4c87220 */ /* 0x080fe40000410000 */
[----:B------:R-:W-:Y:S02]  /*0ae0*/  FADD.FTZ R52, R52, R203 ;  /* 0x000000cb34347221 */ /* 0x000fe40000010000 */
[----:B------:R-:W-:Y:S01]  /*0af0*/  FFMA.FTZ R76, R225, R203, R76 ;  /* 0x000000cbe14c7223 */ /* 0x000fe2000001004c */
[----:B------:R-:W-:Y:S01]  /*0b00*/  HADD2.F32 R203, -RZ, R211.H0_H0 ;  /* 0x200000d3ffcb7230 */ /* 0x000fe20000004100 */
[----:B------:R-:W-:-:S02]  /*0b10*/  FADD.FTZ R206, R206, -R218 ;  /* 0x800000dacece7221 */ /* 0x000fc40000010000 */
[----:B------:R-:W-:Y:S02]  /*0b20*/  FADD.FTZ R100, R100, R201 ;  /* 0x000000c964647221 */ /* 0x000fe40000010000 */
[-C--:B------:R-:W-:Y:S02]  /*0b30*/  FFMA.FTZ R124, R225, R201.reuse, R124 ;  /* 0x000000c9e17c7223 */ /* 0x080fe4000001007c */
[----:B------:R-:W-:Y:S01]  /*0b40*/  FFMA.FTZ R234, R172, R201, R200 ;  /* 0x000000c9acea7223 */ /* 0x000fe200000100c8 */
[----:B------:R-:W-:Y:S01]  /*0b50*/  HADD2.F32 R201, -RZ, R215.H0_H0 ;  /* 0x200000d7ffc97230 */ /* 0x000fe20000004100 */
[--C-:B------:R-:W-:Y:S01]  /*0b60*/  FADD.FTZ R205, R205, -R218.reuse ;  /* 0x800000dacdcd7221 */ /* 0x100fe20000010000 */
[----:B------:R-:W-:Y:S01]  /*0b70*/  HADD2.F32 R200, -RZ, R211.H1_H1 ;  /* 0x300000d3ffc87230 */ /* 0x000fe20000004100 */
[----:B------:R-:W-:Y:S02]  /*0b80*/  FADD.FTZ R207, R207, -R218 ;  /* 0x800000dacfcf7221 */ /* 0x000fe40000010000 */
        /* <DEDUP_REMOVED lines=10> */
[----:B------:R-:W-:Y:S02]  /*0c30*/  FFMA.FTZ R246, R175, R246, R201 ;  /* 0x000000f6aff67223 */ /* 0x000fe400000100c9 */
[----:B------:R-:W-:Y:S02]  /*0c40*/  FADD.FTZ R55, R55, R200 ;  /* 0x000000c837377221 */ /* 0x000fe40000010000 */
[----:B------:R-:W-:Y:S02]  /*0c50*/  FFMA.FTZ R79, R222, R200, R79 ;  /* 0x000000c8de4f7223 */ /* 0x000fe4000001004f */
[----:B------:R-:W-:-:S02]  /*0c60*/  FADD.FTZ R200, RZ, R242 ;  /* 0x000000f2ffc87221 */ /* 0x000fc40000010000 */
[----:B------:R-:W-:Y:S02]  /*0c70*/  FFMA.FTZ R201, R227, R242, RZ ;  /* 0x000000f2e3c97223 */ /* 0x000fe400000100ff */
[----:B------:R-:W-:Y:S02]  /*0c80*/  FADD.FTZ R200, R200, R212 ;  /* 0x000000d4c8c87221 */ /* 0x000fe40000010000 */
[----:B------:R-:W-:Y:S01]  /*0c90*/  FFMA.FTZ R201, R238, R212, R201 ;  /* 0x000000d4eec97223 */ /* 0x000fe200000100c9 */
[----:B------:R-:W-:Y:S01]  /*0ca0*/  HADD2.F32 R210, -RZ, R210.H1_H1 ;  /* 0x300000d2ffd27230 */ /* 0x000fe20000004100 */
[----:B------:R-:W-:Y:S02]  /*0cb0*/  FADD.FTZ R200, R200, R236 ;  /* 0x000000ecc8c87221 */ /* 0x000fe40000010000 */
[----:B------:R-:W-:Y:S01]  /*0cc0*/  FFMA.FTZ R201, R232, R236, R201 ;  /* 0x000000ece8c97223 */ /* 0x000fe200000100c9 */
[----:B------:R-:W-:Y:S01]  /*0cd0*/  HADD2.F32 R214, -RZ, R214.H1_H1 ;  /* 0x300000d6ffd67230 */ /* 0x000fe20000004100 */
        /* <DEDUP_REMOVED lines=15> */
[----:B------:R-:W-:Y:S01]  /*0dd0*/  STL [R1+0x20], R212 ;  /* 0x000020d401007387 */ /* 0x000fe20000100800 */
[----:B------:R-:W-:Y:S02]  /*0de0*/  FADD.FTZ R201, R201, R248 ;  /* 0x000000f8c9c97221 */ /* 0x000fe40000010000 */
[----:B------:R-:W-:Y:S01]  /*0df0*/  FFMA.FTZ R203, R218, R248, R203 ;  /* 0x000000f8dacb7223 */ /* 0x000fe200000100cb */
[----:B------:R0:W-:Y:S01]  /*0e00*/  STL [R1+0x1c], R236 ;  /* 0x00001cec01007387 */ /* 0x0001e20000100800 */
[----:B------:R-:W-:-:S03]  /*0e10*/  FADD.FTZ R57, R57, R208 ;  /* 0x000000d039397221 */ /* 0x000fc60000010000 */
[----:B------:R1:W-:Y:S01]  /*0e20*/  STL [R1+0x8], R235 ;  /* 0x000008eb01007387 */ /* 0x0003e20000100800 */
[----:B------:R-:W-:Y:S02]  /*0e30*/  FFMA.FTZ R81, R238, R208, R81 ;  /* 0x000000d0ee517223 */ /* 0x000fe40000010051 */
[----:B------:R-:W-:Y:S01]  /*0e40*/  FADD.FTZ R101, R101, R214 ;  /* 0x000000d665657221 */ /* 0x000fe20000010000 */
[----:B------:R2:W-:Y:S01]  /*0e50*/  STL [R1+0x4], R234 ;  /* 0x000004ea01007387 */ /* 0x0005e20000100800 */
[----:B------:R-:W-:Y:S02]  /*0e60*/  FFMA.FTZ R125, R219, R214, R125 ;  /* 0x000000d6db7d7223 */ /* 0x000fe4000001007d */
[----:B------:R-:W-:Y:S02]  /*0e70*/  FADD.FTZ R53, R53, R210 ;  /* 0x000000d235357221 */ /* 0x000fe40000010000 */
[----:B------:R-:W-:Y:S02]  /*0e80*/  FFMA.FTZ R77, R219, R210, R77 ;  /* 0x000000d2db4d7223 */ /* 0x000fe4000001004d */
[----:B0-----:R-:W-:-:S02]  /*0e90*/  FADD.FTZ R236, R201, R246 ;  /* 0x000000f6c9ec7221 */ /* 0x001fc40000010000 */
[----:B-1----:R-:W-:Y:S01]  /*0ea0*/  FFMA.FTZ R235, R222, R246, R203 ;  /* 0x000000f6deeb7223 */ /* 0x002fe200000100cb */
[----:B--2---:R-:W-:Y:S02]  /*0eb0*/  IADD3 R234, R3, 0x20, RZ ;  /* 0x0000002003ea7810 */ /* 0x004fe40007ffe0ff */
.L_x_1553:
[----:B-1----:R-:W-:Y:S05]  /*0ec0*/  BSYNC B1 ;  /* 0x0000000000017941 */ /* 0x002fea0003800000 */
.L_x_1552:
        /* <DEDUP_REMOVED lines=36> */
[----:B---3--:R-:W-:Y:S01]  /*1110*/  HADD2.F32 R211, -RZ, R204.H0_H0 ;  /* 0x200000ccffd37230 */ /* 0x008fe20000004100 */
[----:B----4-:R-:W-:-:S02]  /*1120*/  FADD.FTZ R212, -R6, R212 ;  /* 0x000000d406d47221 */ /* 0x010fc40000010100 */
[C---:B------:R-:W-:Y:S02]  /*1130*/  FADD.FTZ R9, -R6.reuse, R213 ;  /* 0x000000d506097221 */ /* 0x040fe40000010100 */
[C---:B------:R-:W-:Y:S02]  /*1140*/  FADD.FTZ R8, -R6.reuse, R214 ;  /* 0x000000d606087221 */ /* 0x040fe40000010100 */
[----:B------:R-:W-:Y:S01]  /*1150*/  FADD.FTZ R215, -R6, R215 ;  /* 0x000000d706d77221 */ /* 0x000fe20000010100 */
[--C-:B------:R-:W-:Y:S02]  /*1160*/  HADD2.F32 R6, -RZ, R200.reuse.H0_H0 ;  /* 0x200000c8ff067230 */ /* 0x100fe40000004100 */
[----:B------:R-:W-:Y:S02]  /*1170*/  HADD2.F32 R200, -RZ, R200.H1_H1 ;  /* 0x300000c8ffc87230 */ /* 0x000fe40000004100 */
[----:B------:R-:W-:Y:S01]  /*1180*/  HADD2.F32 R204, -RZ, R204.H1_H1 ;  /* 0x300000ccffcc7230 */ /* 0x000fe20000004100 */
[----:B------:R-:W-:-:S02]  /*1190*/  FMUL.FTZ R208, R152, R6 ;  /* 0x0000000698d07220 */ /* 0x000fc40000410000 */
[----:B------:R-:W-:Y:S02]  /*11a0*/  FADD.FTZ R48, R48, R6 ;  /* 0x0000000630307221 */ /* 0x000fe40000010000 */
[----:B------:R-:W-:Y:S02]  /*11b0*/  FFMA.FTZ R72, R237, R6, R72 ;  /* 0x00000006ed487223 */ /* 0x000fe40000010048 */
[----:B------:R-:W-:Y:S02]  /*11c0*/  FMUL.FTZ R6, R153, R200 ;  /* 0x000000c899067220 */ /* 0x000fe40000410000 */
[----:B------:R-:W-:Y:S02]  /*11d0*/  FADD.FTZ R96, R96, R211 ;  /* 0x000000d360607221 */ /* 0x000fe40000010000 */
[-C--:B------:R-:W-:Y:S02]  /*11e0*/  FFMA.FTZ R120, R237, R211.reuse, R120 ;  /* 0x000000d3ed787223 */ /* 0x080fe40000010078 */
[----:B------:R-:W-:-:S02]  /*11f0*/  FFMA.FTZ R211, R160, R211, R208 ;  /* 0x000000d3a0d37223 */ /* 0x000fc400000100d0 */
[----:B------:R-:W-:Y:S02]  /*1200*/  FMUL.FTZ R231, R2, R209 ;  /* 0x000000d102e77220 */ /* 0x000fe40000410000 */
[----:B------:R-:W-:Y:S01]  /*1210*/  FFMA.FTZ R208, R161, R204, R6 ;  /* 0x000000cca1d07223 */ /* 0x000fe20000010006 */
[----:B------:R-:W-:Y:S01]  /*1220*/  HADD2.F32 R6, -RZ, R201.H0_H0 ;  /* 0x200000c9ff067230 */ /* 0x000fe20000004100 */
[----:B------:R-:W-:Y:S02]  /*1230*/  FADD.FTZ R49, R49, R200 ;  /* 0x000000c831317221 */ /* 0x000fe40000010000 */
[----:B------:R-:W-:Y:S01]  /*1240*/  FFMA.FTZ R73, R231, R200, R73 ;  /* 0x000000c8e7497223 */ /* 0x000fe20000010049 */
[----:B------:R-:W-:Y:S01]  /*1250*/  HADD2.F32 R200, -RZ, R205.H0_H0 ;  /* 0x200000cdffc87230 */ /* 0x000fe20000004100 */
[----:B------:R-:W-:Y:S01]  /*1260*/  FADD.FTZ R97, R97, R204 ;  /* 0x000000cc61617221 */ /* 0x000fe20000010000 */
[----:B------:R-:W-:Y:S01]  /*1270*/  HADD2.F32 R201, -RZ, R201.H1_H1 ;  /* 0x300000c9ffc97230 */ /* 0x000fe20000004100 */
[----:B------:R-:W-:-:S02]  /*1280*/  FFMA.FTZ R121, R231, R204, R121 ;  /* 0x000000cce7797223 */ /* 0x000fc40000010079 */
[----:B------:R-:W-:Y:S02]  /*1290*/  FMUL.FTZ R230, R2, R210 ;  /* 0x000000d202e67220 */ /* 0x000fe40000410000 */
[-C--:B------:R-:W-:Y:S02]  /*12a0*/  FMUL.FTZ R204, R154, R6.reuse ;  /* 0x000000069acc7220 */ /* 0x080fe40000410000 */
[----:B------:R-:W-:Y:S02]  /*12b0*/  FADD.FTZ R50, R50, R6 ;  /* 0x0000000632327221 */ /* 0x000fe40000010000 */
[----:B------:R-:W-:Y:S01]  /*12c0*/  FFMA.FTZ R74, R230, R6, R74 ;  /* 0x00000006e64a7223 */ /* 0x000fe2000001004a */
[----:B------:R-:W-:Y:S01]  /*12d0*/  HADD2.F32 R6, -RZ, R205.H1_H1 ;  /* 0x300000cdff067230 */ /* 0x000fe20000004100 */
[----:B------:R-:W-:Y:S02]  /*12e0*/  FADD.FTZ R98, R98, R200 ;  /* 0x000000c862627221 */ /* 0x000fe40000010000 */
[----:B------:R-:W-:-:S02]  /*12f0*/  FFMA.FTZ R122, R230, R200, R122 ;  /* 0x000000c8e67a7223 */ /* 0x000fc4000001007a */
[----:B------:R-:W-:Y:S02]  /*1300*/  FFMA.FTZ R214, R162, R200, R204 ;  /* 0x000000c8a2d67223 */ /* 0x000fe400000100cc */
[----:B------:R-:W-:Y:S02]  /*1310*/  FMUL.FTZ R200, R155, R201 ;  /* 0x000000c99bc87220 */ /* 0x000fe40000410000 */
[----:B------:R-:W-:Y:S02]  /*1320*/  FMUL.FTZ R7, R2, R7 ;  /* 0x0000000702077220 */ /* 0x000fe40000410000 */
[-C--:B------:R-:W-:Y:S01]  /*1330*/  FFMA.FTZ R213, R163, R6.reuse, R200 ;  /* 0x00000006a3d57223 */ /* 0x080fe200000100c8 */
[----:B------:R-:W-:Y:S01]  /*1340*/  HADD2.F32 R200, -RZ, R202.H0_H0 ;  /* 0x200000caffc87230 */ /* 0x000fe20000004100 */
[----:B------:R-:W-:Y:S02]  /*1350*/  FADD.FTZ R99, R99, R6 ;  /* 0x0000000663637221 */ /* 0x000fe40000010000 */
[----:B------:R-:W-:-:S02]  /*1360*/  FFMA.FTZ R123, R7, R6, R123 ;  /* 0x00000006077b7223 */ /* 0x000fc4000001007b */
[----:B------:R-:W-:Y:S01]  /*1370*/  FMUL.FTZ R6, R2, R212 ;  /* 0x000000d402067220 */ /* 0x000fe20000410000 */
[----:B------:R-:W-:Y:S01]  /*1380*/  HADD2.F32 R252, -RZ, R206.H0_H0 ;  /* 0x200000cefffc7230 */ /* 0x000fe20000004100 */
[----:B------:R-:W-:Y:S02]  /*1390*/  FADD.FTZ R51, R51, R201 ;  /* 0x000000c933337221 */ /* 0x000fe40000010000 */
[----:B------:R-:W-:Y:S02]  /*13a0*/  FFMA.FTZ R75, R7, R201, R75 ;  /* 0x000000c9074b7223 */ /* 0x000fe4000001004b */
[-C--:B------:R-:W-:Y:S02]  /*13b0*/  FMUL.FTZ R201, R148, R200.reuse ;  /* 0x000000c894c97220 */ /* 0x080fe40000410000 */
[----:B------:R-:W-:Y:S02]  /*13c0*/  FADD.FTZ R44, R44, R200 ;  /* 0x000000c82c2c7221 */ /* 0x000fe40000010000 */
[----:B------:R-:W-:Y:S01]  /*13d0*/  FFMA.FTZ R68, R6, R200, R68 ;  /* 0x000000c806447223 */ /* 0x000fe20000010044 */
[--C-:B------:R-:W-:Y:S01]  /*13e0*/  HADD2.F32 R200, -RZ, R203.reuse.H0_H0 ;  /* 0x200000cbffc87230 */ /* 0x100fe20000004100 */
[----:B------:R-:W-:Y:S01]  /*13f0*/  FMUL.FTZ R8, R2, R8 ;  /* 0x0000000802087220 */ /* 0x000fe20000410000 */
[----:B------:R-:W-:Y:S01]  /*1400*/  HADD2.F32 R203, -RZ, R203.H1_H1 ;  /* 0x300000cbffcb7230 */ /* 0x000fe20000004100 */
[----:B------:R-:W-:-:S02]  /*1410*/  FADD.FTZ R92, R92, R252 ;  /* 0x000000fc5c5c7221 */ /* 0x000fc40000010000 */
[-C--:B------:R-:W-:Y:S02]  /*1420*/  FFMA.FTZ R116, R6, R252.reuse, R116 ;  /* 0x000000fc06747223 */ /* 0x080fe40000010074 */
[----:B------:R-:W-:Y:S02]  /*1430*/  FFMA.FTZ R252, R156, R252, R201 ;  /* 0x000000fc9cfc7223 */ /* 0x000fe400000100c9 */
[-C--:B------:R-:W-:Y:S02]  /*1440*/  FMUL.FTZ R201, R150, R200.reuse ;  /* 0x000000c896c97220 */ /* 0x080fe40000410000 */
[----:B------:R-:W-:Y:S02]  /*1450*/  FADD.FTZ R46, R46, R200 ;  /* 0x000000c82e2e7221 */ /* 0x000fe40000010000 */
[----:B------:R-:W-:Y:S01]  /*1460*/  FFMA.FTZ R70, R8, R200, R70 ;  /* 0x000000c808467223 */ /* 0x000fe20000010046 */
[----:B------:R-:W-:Y:S01]  /*1470*/  HADD2.F32 R200, -RZ, R207.H1_H1 ;  /* 0x300000cfffc87230 */ /* 0x000fe20000004100 */
[----:B------:R-:W-:-:S02]  /*1480*/  FMUL.FTZ R223, R2, R215 ;  /* 0x000000d702df7220 */ /* 0x000fc40000410000 */
[----:B------:R-:W-:Y:S01]  /*1490*/  FMUL.FTZ R241, R151, R203 ;  /* 0x000000cb97f17220 */ /* 0x000fe20000410000 */
[----:B------:R-:W-:Y:S01]  /*14a0*/  HADD2.F32 R245, -RZ, R207.H0_H0 ;  /* 0x200000cffff57230 */ /* 0x000fe20000004100 */
[----:B------:R-:W-:Y:S02]  /*14b0*/  FADD.FTZ R95, R95, R200 ;  /* 0x000000c85f5f7221 */ /* 0x000fe40000010000 */
[-C--:B------:R-:W-:Y:S02]  /*14c0*/  FFMA.FTZ R119, R223, R200.reuse, R119 ;  /* 0x000000c8df777223 */ /* 0x080fe40000010077 */
[----:B------:R-:W-:Y:S02]  /*14d0*/  FFMA.FTZ R241, R159, R200, R241 ;  /* 0x000000c89ff17223 */ /* 0x000fe400000100f1 */
[----:B------:R-:W-:Y:S02]  /*14e0*/  FADD.FTZ R236, R236, R211 ;  /* 0x000000d3ecec7221 */ /* 0x000fe40000010000 */
[----:B------:R-:W-:-:S02]  /*14f0*/  FFMA.FTZ R200, R237, R211, R235 ;  /* 0x000000d3edc87223 */ /* 0x000fc400000100eb */
[----:B------:R-:W-:Y:S02]  /*1500*/  FADD.FTZ R94, R94, R245 ;  /* 0x000000f55e5e7221 */ /* 0x000fe40000010000 */
[-C--:B------:R-:W-:Y:S02]  /*1510*/  FFMA.FTZ R118, R8, R245.reuse, R118 ;  /* 0x000000f508767223 */ /* 0x080fe40000010076 */
[----:B------:R-:W-:Y:S01]  /*1520*/  FFMA.FTZ R245, R158, R245, R201 ;  /* 0x000000f59ef57223 */ /* 0x000fe200000100c9 */
[----:B------:R0:W-:Y:S01]  /*1530*/  STL [R1+0x28], R211 ;  /* 0x000028d301007387 */ /* 0x0001e20000100800 */
[----:B------:R-:W-:Y:S02]  /*1540*/  FADD.FTZ R236, R236, R208 ;  /* 0x000000d0ecec7221 */ /* 0x000fe40000010000 */
[----:B------:R-:W-:Y:S01]  /*1550*/  FFMA.FTZ R201, R231, R208, R200 ;  /* 0x000000d0e7c97223 */ /* 0x000fe200000100c8 */
[----:B------:R0:W-:Y:S01]  /*1560*/  STL [R1+0x18], R208 ;  /* 0x000018d001007387 */ /* 0x0001e20000100800 */
[----:B------:R-:W-:Y:S01]  /*1570*/  HADD2.F32 R202, -RZ, R202.H1_H1 ;  /* 0x300000caffca7230 */ /* 0x000fe20000004100 */
[----:B------:R-:W-:-:S02]  /*1580*/  FADD.FTZ R236, R236, R214 ;  /* 0x000000d6ecec7221 */ /* 0x000fc40000010000 */
[----:B------:R0:W-:Y:S01]  /*1590*/  STL [R1+0x14], R214 ;  /* 0x000014d601007387 */ /* 0x0001e20000100800 */
[----:B------:R-:W-:-:S03]  /*15a0*/  FFMA.FTZ R200, R230, R214, R201 ;  /* 0x000000d6e6c87223 */ /* 0x000fc600000100c9 */
[----:B------:R0:W-:Y:S01]  /*15b0*/  STL [R1], R213 ;  /* 0x000000d501007387 */ /* 0x0001e20000100800 */
[----:B------:R-:W-:Y:S01]  /*15c0*/  HADD2.F32 R206, -RZ, R206.H1_H1 ;  /* 0x300000ceffce7230 */ /* 0x000fe20000004100 */
        /* <DEDUP_REMOVED lines=19> */
.L_x_1555:
[----:B0-----:R-:W-:Y:S05]  /*1700*/  BSYNC B1 ;  /* 0x0000000000017941 */ /* 0x001fea0003800000 */
.L_x_1554:
[----:B------:R-:W0:Y:S01]  /*1710*/  S2R R200, SR_TID.X ;  /* 0x0000000000c87919 */ /* 0x000e220000002100 */
[----:B------:R-:W-:Y:S01]  /*1720*/  BSSY B1, `(.L_x_1556) ;  /* 0x0000087000017945 */ /* 0x000fe20003800000 */
[----:B0-----:R-:W-:Y:S02]  /*1730*/  LOP3.LUT R201, R200, 0x1f, RZ, 0xc, !PT ;  /* 0x0000001fc8c97812 */ /* 0x001fe400078e0cff */
[----:B------:R-:W-:-:S04]  /*1740*/  MOV R200, c[0x0][0x168] ;  /* 0x00005a0000c87a02 */ /* 0x000fc80000000f00 */
        /* <DEDUP_REMOVED lines=34> */
[C---:B------:R-:W-:Y:S02]  /*1970*/  FADD.FTZ R208, -R240.reuse, R208 ;  /* 0x000000d0f0d07221 */ /* 0x040fe40000010100 */
[----:B------:R-:W-:Y:S01]  /*1980*/  FADD.FTZ R209, -R240, R209 ;  /* 0x000000d1f0d17221 */ /* 0x000fe20000010100 */
[----:B---3--:R-:W-:Y:S02]  /*1990*/  HADD2.F32 R221, -RZ, R204.H0_H0 ;  /* 0x200000ccffdd7230 */ /* 0x008fe40000004100 */
[--C-:B----4-:R-:W-:Y:S01]  /*19a0*/  HADD2.F32 R211, -RZ, R200.reuse.H0_H0 ;  /* 0x200000c8ffd37230 */ /* 0x110fe20000004100 */
[C---:B------:R-:W-:Y:S01]  /*19b0*/  FMUL.FTZ R233, R2.reuse, R208 ;  /* 0x000000d002e97220 */ /* 0x040fe20000410000 */
[----:B------:R-:W-:Y:S01]  /*19c0*/  HADD2.F32 R200, -RZ, R200.H1_H1 ;  /* 0x300000c8ffc87230 */ /* 0x000fe20000004100 */
[----:B------:R-:W-:Y:S01]  /*19d0*/  FMUL.FTZ R229, R2, R209 ;  /* 0x000000d102e57220 */ /* 0x000fe20000410000 */
[----:B------:R-:W-:Y:S01]  /*19e0*/  HADD2.F32 R209, -RZ, R201.H0_H0 ;  /* 0x200000c9ffd17230 */ /* 0x000fe20000004100 */
[----:B------:R-:W-:-:S02]  /*19f0*/  FMUL.FTZ R208, R136, R211 ;  /* 0x000000d388d07220 */ /* 0x000fc40000410000 */
[C---:B------:R-:W-:Y:S02]  /*1a00*/  FADD.FTZ R210, -R240.reuse, R210 ;  /* 0x000000d2f0d27221 */ /* 0x040fe40000010100 */
[C---:B------:R-:W-:Y:S02]  /*1a10*/  FADD.FTZ R4, -R240.reuse, R212 ;  /* 0x000000d4f0047221 */ /* 0x040fe40000010100 */
[C---:B------:R-:W-:Y:S02]  /*1a20*/  FADD.FTZ R213, -R240.reuse, R213 ;  /* 0x000000d5f0d57221 */ /* 0x040fe40000010100 */
[C---:B------:R-:W-:Y:S02]  /*1a30*/  FADD.FTZ R214, -R240.reuse, R214 ;  /* 0x000000d6f0d67221 */ /* 0x040fe40000010100 */
[----:B------:R-:W-:Y:S02]  /*1a40*/  FADD.FTZ R215, -R240, R215 ;  /* 0x000000d7f0d77221 */ /* 0x000fe40000010100 */
[----:B------:R-:W-:-:S02]  /*1a50*/  FFMA.FTZ R240, R144, R221, R208 ;  /* 0x000000dd90f07223 */ /* 0x000fc400000100d0 */
[----:B------:R-:W-:Y:S02]  /*1a60*/  FADD.FTZ R40, R40, R211 ;  /* 0x000000d328287221 */ /* 0x000fe40000010000 */
[----:B------:R-:W-:Y:S01]  /*1a70*/  FFMA.FTZ R64, R233, R211, R64 ;  /* 0x000000d3e9407223 */ /* 0x000fe20000010040 */
[----:B------:R-:W-:Y:S01]  /*1a80*/  HADD2.F32 R211, -RZ, R205.H0_H0 ;  /* 0x200000cdffd37230 */ /* 0x000fe20000004100 */
[-C--:B------:R-:W-:Y:S02]  /*1a90*/  FMUL.FTZ R208, R137, R200.reuse ;  /* 0x000000c889d07220 */ /* 0x080fe40000410000 */
[----:B------:R-:W-:Y:S02]  /*1aa0*/  FADD.FTZ R41, R41, R200 ;  /* 0x000000c829297221 */ /* 0x000fe40000010000 */
[----:B------:R-:W-:Y:S02]  /*1ab0*/  FFMA.FTZ R65, R229, R200, R65 ;  /* 0x000000c8e5417223 */ /* 0x000fe40000010041 */
[----:B------:R-:W-:-:S04]  /*1ac0*/  FMUL.FTZ R200, R138, R209 ;  /* 0x000000d18ac87220 */ /* 0x000fc80000410000 */
[----:B------:R-:W-:Y:S01]  /*1ad0*/  FFMA.FTZ R234, R146, R211, R200 ;  /* 0x000000d392ea7223 */ /* 0x000fe200000100c8 */
[----:B------:R-:W-:Y:S01]  /*1ae0*/  HADD2.F32 R200, -RZ, R201.H1_H1 ;  /* 0x300000c9ffc87230 */ /* 0x000fe20000004100 */
[C---:B------:R-:W-:Y:S01]  /*1af0*/  FMUL.FTZ R4, R2.reuse, R4 ;  /* 0x0000000402047220 */ /* 0x040fe20000410000 */
[----:B------:R-:W-:Y:S01]  /*1b00*/  HADD2.F32 R201, -RZ, R202.H0_H0 ;  /* 0x200000caffc97230 */ /* 0x000fe20000004100 */
[----:B------:R-:W-:-:S04]  /*1b10*/  FMUL.FTZ R5, R2, R5 ;  /* 0x0000000502057220 */ /* 0x000fc80000410000 */
[-C--:B------:R-:W-:Y:S02]  /*1b20*/  FMUL.FTZ R250, R132, R201.reuse ;  /* 0x000000c984fa7220 */ /* 0x080fe40000410000 */
[----:B------:R-:W-:Y:S02]  /*1b30*/  FADD.FTZ R36, R36, R201 ;  /* 0x000000c924247221 */ /* 0x000fe40000010000 */
[----:B------:R-:W-:Y:S01]  /*1b40*/  FFMA.FTZ R60, R4, R201, R60 ;  /* 0x000000c9043c7223 */ /* 0x000fe2000001003c */
[----:B------:R-:W-:Y:S01]  /*1b50*/  HADD2.F32 R201, -RZ, R203.H0_H0 ;  /* 0x200000cbffc97230 */ /* 0x000fe20000004100 */
[----:B------:R-:W-:Y:S01]  /*1b60*/  FADD.FTZ R88, R88, R221 ;  /* 0x000000dd58587221 */ /* 0x000fe20000010000 */
[----:B------:R-:W-:Y:S01]  /*1b70*/  HADD2.F32 R243, -RZ, R207.H0_H0 ;  /* 0x200000cffff37230 */ /* 0x000fe20000004100 */
[----:B------:R-:W-:Y:S02]  /*1b80*/  FFMA.FTZ R112, R233, R221, R112 ;  /* 0x000000dde9707223 */ /* 0x000fe40000010070 */
[----:B------:R-:W-:-:S02]  /*1b90*/  FMUL.FTZ R251, R139, R200 ;  /* 0x000000c88bfb7220 */ /* 0x000fc40000410000 */
[----:B------:R-:W-:Y:S02]  /*1ba0*/  FADD.FTZ R43, R43, R200 ;  /* 0x000000c82b2b7221 */ /* 0x000fe40000010000 */
[----:B------:R-:W-:Y:S02]  /*1bb0*/  FFMA.FTZ R67, R5, R200, R67 ;  /* 0x000000c805437223 */ /* 0x000fe40000010043 */
[----:B------:R-:W-:Y:S02]  /*1bc0*/  FMUL.FTZ R221, R2, R214 ;  /* 0x000000d602dd7220 */ /* 0x000fe40000410000 */
[----:B------:R-:W-:Y:S02]  /*1bd0*/  FMUL.FTZ R200, R134, R201 ;  /* 0x000000c986c87220 */ /* 0x000fe40000410000 */
[----:B------:R-:W-:Y:S02]  /*1be0*/  FADD.FTZ R86, R86, R243 ;  /* 0x000000f356567221 */ /* 0x000fe40000010000 */
[----:B------:R-:W-:-:S02]  /*1bf0*/  FFMA.FTZ R110, R221, R243, R110 ;  /* 0x000000f3dd6e7223 */ /* 0x000fc4000001006e */
[----:B------:R-:W-:Y:S01]  /*1c00*/  FFMA.FTZ R243, R142, R243, R200 ;  /* 0x000000f38ef37223 */ /* 0x000fe200000100c8 */
[----:B------:R-:W-:Y:S01]  /*1c10*/  HADD2.F32 R200, -RZ, R203.H1_H1 ;  /* 0x300000cbffc87230 */ /* 0x000fe20000004100 */
[----:B------:R-:W-:Y:S01]  /*1c20*/  FMUL.FTZ R224, R2, R215 ;  /* 0x000000d702e07220 */ /* 0x000fe20000410000 */
[----:B------:R-:W-:Y:S01]  /*1c30*/  HADD2.F32 R204, -RZ, R204.H1_H1 ;  /* 0x300000ccffcc7230 */ /* 0x000fe20000004100 */
[----:B------:R-:W-:Y:S02]  /*1c40*/  FADD.FTZ R236, R236, R240 ;  /* 0x000000f0ecec7221 */ /* 0x000fe40000010000 */
[-C--:B------:R-:W-:Y:S02]  /*1c50*/  FMUL.FTZ R239, R135, R200.reuse ;  /* 0x000000c887ef7220 */ /* 0x080fe40000410000 */
[----:B------:R-:W-:Y:S02]  /*1c60*/  FADD.FTZ R39, R39, R200 ;  /* 0x000000c827277221 */ /* 0x000fe40000010000 */
[----:B------:R-:W-:-:S02]  /*1c70*/  FFMA.FTZ R63, R224, R200, R63 ;  /* 0x000000c8e03f7223 */ /* 0x000fc4000001003f */
[----:B------:R-:W-:Y:S02]  /*1c80*/  FFMA.FTZ R212, R145, R204, R208 ;  /* 0x000000cc91d47223 */ /* 0x000fe400000100d0 */
[----:B------:R-:W-:Y:S02]  /*1c90*/  FFMA.FTZ R200, R233, R240, R235 ;  /* 0x000000f0e9c87223 */ /* 0x000fe400000100eb */
[----:B------:R-:W-:Y:S02]  /*1ca0*/  FADD.FTZ R89, R89, R204 ;  /* 0x000000cc59597221 */ /* 0x000fe40000010000 */
[----:B------:R-:W-:Y:S01]  /*1cb0*/  FFMA.FTZ R113, R229, R204, R113 ;  /* 0x000000cce5717223 */ /* 0x000fe20000010071 */
[----:B------:R-:W-:Y:S01]  /*1cc0*/  HADD2.F32 R204, -RZ, R205.H1_H1 ;  /* 0x300000cdffcc7230 */ /* 0x000fe20000004100 */
[----:B------:R-:W-:Y:S02]  /*1cd0*/  FADD.FTZ R38, R38, R201 ;  /* 0x000000c926267221 */ /* 0x000fe40000010000 */
[----:B------:R-:W-:-:S02]  /*1ce0*/  FFMA.FTZ R62, R221, R201, R62 ;  /* 0x000000c9dd3e7223 */ /* 0x000fc4000001003e */
[----:B------:R-:W-:Y:S02]  /*1cf0*/  FMUL.FTZ R228, R2, R210 ;  /* 0x000000d202e47220 */ /* 0x000fe40000410000 */
[----:B------:R-:W-:Y:S02]  /*1d00*/  FADD.FTZ R236, R236, R212 ;  /* 0x000000d4ecec7221 */ /* 0x000fe40000010000 */
[----:B------:R-:W-:Y:S01]  /*1d10*/  FFMA.FTZ R201, R229, R212, R200 ;  /* 0x000000d4e5c97223 */ /* 0x000fe200000100c8 */
[----:B------:R0:W-:Y:S01]  /*1d20*/  STL [R1+0x24], R240 ;  /* 0x000024f001007387 */ /* 0x0001e20000100800 */
[----:B------:R-:W-:Y:S01]  /*1d30*/  HADD2.F32 R205, -RZ, R206.H0_H0 ;  /* 0x200000ceffcd7230 */ /* 0x000fe20000004100 */
[----:B------:R-:W-:Y:S01]  /*1d40*/  FFMA.FTZ R251, R147, R204, R251 ;  /* 0x000000cc93fb7223 */ /* 0x000fe200000100fb */
[----:B------:R-:W-:Y:S01]  /*1d50*/  HADD2.F32 R202, -RZ, R202.H1_H1 ;  /* 0x300000caffca7230 */ /* 0x000fe20000004100 */
[----:B------:R0:W-:Y:S01]  /*1d60*/  STL [R1+0x10], R212 ;  /* 0x000010d401007387 */ /* 0x0001e20000100800 */
[----:B------:R-:W-:-:S02]  /*1d70*/  FADD.FTZ R236, R236, R234 ;  /* 0x000000eaecec7221 */ /* 0x000fc40000010000 */
[----:B------:R-:W-:Y:S01]  /*1d80*/  FFMA.FTZ R200, R228, R234, R201 ;  /* 0x000000eae4c87223 */ /* 0x000fe200000100c9 */
[----:B------:R0:W-:Y:S01]  /*1d90*/  STL [R1+0xc], R234 ;  /* 0x00000cea01007387 */ /* 0x0001e20000100800 */
[----:B------:R-:W-:Y:S01]  /*1da0*/  FMUL.FTZ R220, R2, R213 ;  /* 0x000000d502dc7220 */ /* 0x000fe20000410000 */
[----:B------:R-:W-:Y:S01]  /*1db0*/  HADD2.F32 R206, -RZ, R206.H1_H1 ;  /* 0x300000ceffce7230 */ /* 0x000fe20000004100 */
[----:B------:R-:W-:Y:S02]  /*1dc0*/  FFMA.FTZ R250, R140, R205, R250 ;  /* 0x000000cd8cfa7223 */ /* 0x000fe400000100fa */
        /* <DEDUP_REMOVED lines=28> */
.L_x_1557:
[----:B0-----:R-:W-:Y:S05]  /*1f90*/  BSYNC B1 ;  /* 0x0000000000017941 */ /* 0x001fea0003800000 */
.L_x_1556:
[----:B------:R-:W-:Y:S05]  /*1fa0*/  BRA.DIV ~URZ, `(.L_x_1558) ;  /* 0x000031f27f007947 */ /* 0x000fea000b800000 */
[----:B------:R0:W1:Y:S02]  /*1fb0*/  SHFL.BFLY PT, R203, R236, 0x1, 0x1f ;  /* 0x0c201f00eccb7f89 */ /* 0x00006400000e0000 */
.L_x_1577:
        /* <DEDUP_REMOVED lines=18> */
.L_x_1578:
        /* <DEDUP_REMOVED lines=53> */
[----:B------:R-:W-:Y:S02]  /*2430*/  @P2 F2FP.PACK_AB R201, RZ, R201 ;  /* 0x000000c9ffc9223e */ /* 0x000fe400000000ff */
[----:B------:R-:W-:Y:S02]  /*2440*/  @P2 FSEL R203, R205, RZ, P3 ;  /* 0x000000ffcdcb2208 */ /* 0x000fe40001800000 */
[----:B------:R-:W-:Y:S02]  /*2450*/  @P2 LOP3.LUT P3, RZ, R12, 0xff000000, RZ, 0xc0, !PT ;  /* 0xff0000000cff2812 */ /* 0x000fe4000786c0ff */
[----:B------:R-:W-:Y:S02]  /*2460*/  @P2 PRMT R193, R201, 0x7610, R193 ;  /* 0x00007610c9c12816 */ /* 0x000fe400000000c1 */
[----:B------:R-:W-:-:S02]  /*2470*/  @P2 FSEL R201, R210, RZ, P3 ;  /* 0x000000ffd2c92208 */ /* 0x000fc40001800000 */
[----:B------:R-:W-:Y:S02]  /*2480*/  @P2 F2FP.PACK_AB R203, RZ, R203 ;  /* 0x000000cbffcb223e */ /* 0x000fe400000000ff */
[----:B------:R-:W-:Y:S02]  /*2490*/  @P2 F2FP.PACK_AB R201, RZ, R201 ;  /* 0x000000c9ffc9223e */ /* 0x000fe400000000ff */
        /* <DEDUP_REMOVED lines=23> */
[----:B------:R-:W-:Y:S02]  /*2610*/  @P2 F2FP.PACK_AB R201, RZ, R201 ;  /* 0x000000c9ffc9223e */ /* 0x000fe400000000ff */
        /* <DEDUP_REMOVED lines=13> */
[----:B------:R-:W-:-:S04]  /*26f0*/  @P2 F2FP.PACK_AB R201, RZ, R201 ;  /* 0x000000c9ffc9223e */ /* 0x000fc800000000ff */
[----:B------:R-:W-:Y:S02]  /*2700*/  @P2 PRMT R194, R194, 0x5410, R201 ;  /* 0x00005410c2c22816 */ /* 0x000fe400000000c9 */
[----:B------:R-:W-:-:S04]  /*2710*/  @P2 FSEL R201, R203, RZ, P6 ;  /* 0x000000ffcbc92208 */ /* 0x000fc80003000000 */
[----:B------:R-:W-:-:S04]  /*2720*/  @P2 F2FP.PACK_AB R201, RZ, R201 ;  /* 0x000000c9ffc9223e */ /* 0x000fc800000000ff */
        /* <DEDUP_REMOVED lines=9> */
[----:B------:R-:W-:Y:S02]  /*27c0*/  F2FP.PACK_AB R202, R202, R200 ;  /* 0x000000c8caca723e */ /* 0x000fe400000000ff */
[----:B------:R-:W-:Y:S01]  /*27d0*/  FSEL R200, R205, RZ, P3 ;  /* 0x000000ffcdc87208 */ /* 0x000fe20001800000 */
[----:B------:R-:W-:Y:S01]  /*27e0*/  HFMA2.MMA R205, -RZ, RZ, 0, 9.5367431640625e-07 ;  /* 0x00000010ffcd7435 */ /* 0x000fe200000001ff */
[----:B------:R-:W-:Y:S02]  /*27f0*/  FSEL R201, R209, RZ, P4 ;  /* 0x000000ffd1c97208 */ /* 0x000fe40002000000 */
[----:B------:R-:W-:Y:S01]  /*2800*/  F2FP.PACK_AB R200, R200, R208 ;  /* 0x000000d0c8c8723e */ /* 0x000fe200000000ff */
[----:B------:R-:W-:Y:S01]  /*2810*/  FMUL.FTZ R208, R204, c[0x0][0x1e8] ;  /* 0x00007a00ccd07a20 */ /* 0x000fe20000410000 */
[----:B------:R-:W-:-:S02]  /*2820*/  LOP3.LUT P3, RZ, R11, 0xff0000, RZ, 0xc0, !PT ;  /* 0x00ff00000bff7812 */ /* 0x000fc4000786c0ff */
[----:B------:R-:W-:Y:S02]  /*2830*/  LOP3.LUT P4, RZ, R11, 0xff000000, RZ, 0xc0, !PT ;  /* 0xff0000000bff7812 */ /* 0x000fe4000788c0ff */
[----:B------:R-:W-:Y:S02]  /*2840*/  FSEL R203, R203, RZ, P3 ;  /* 0x000000ffcbcb7208 */ /* 0x000fe40001800000 */
[----:B------:R-:W-:Y:S02]  /*2850*/  FSEL R204, R208, RZ, P4 ;  /* 0x000000ffd0cc7208 */ /* 0x000fe40002000000 */
[----:B------:R-:W-:Y:S02]  /*2860*/  @P2 LOP3.LUT P3, RZ, R13, 0xff000000, RZ, 0xc0, !PT ;  /* 0xff0000000dff2812 */ /* 0x000fe4000786c0ff */
[----:B------:R-:W-:Y:S01]  /*2870*/  F2FP.PACK_AB R203, R204, R203 ;  /* 0x000000cbcccb723e */ /* 0x000fe200000000ff */
[----:B------:R-:W-:Y:S01]  /*2880*/  IMAD.WIDE.U32 R204, R3, R205, c[0x0][0x248] ;  /* 0x0000920003cc7625 */ /* 0x000fe200078e00cd */
[----:B------:R-:W-:-:S02]  /*2890*/  F2FP.PACK_AB R201, R210, R201 ;  /* 0x000000c9d2c9723e */ /* 0x000fc400000000ff */
        /* <DEDUP_REMOVED lines=8> */
.L_x_1561:
[----:B------:R-:W-:Y:S05]  /*2920*/  BSYNC B1 ;  /* 0x0000000000017941 */ /* 0x000fea0003800000 */
.L_x_1560:
        /* <DEDUP_REMOVED lines=23> */
[----:B------:R-:W-:Y:S02]  /*2aa0*/  @P5 FADD.FTZ R208, R24, R208 ;  /* 0x000000d018d05221 */ /* 0x000fe40000010000 */
[----:B------:R-:W-:Y:S02]  /*2ab0*/  FFMA.FTZ R205, R231, R207, R200 ;  /* 0x000000cfe7cd7223 */ /* 0x000fe400000100c8 */
[----:B------:R-:W-:Y:S01]  /*2ac0*/  FMUL.FTZ R209, R2, R209 ;  /* 0x000000d102d17220 */ /* 0x000fe20000410000 */
[----:B------:R-:W-:Y:S01]  /*2ad0*/  SEL R188, R208, R188, P4 ;  /* 0x000000bcd0bc7207 */ /* 0x000fe20002000000 */
[----:B---3--:R-:W-:-:S02]  /*2ae0*/  FADD.FTZ R205, R204, -R205 ;  /* 0x800000cdcccd7221 */ /* 0x008fc40000010000 */
        /* <DEDUP_REMOVED lines=16> */
[-CC-:B------:R-:W-:Y:S01]  /*2bf0*/  FFMA.FTZ R202, R6, R207.reuse, R200.reuse ;  /* 0x000000cf06ca7223 */ /* 0x180fe200000100c8 */
[----:B------:R-:W-:Y:S01]  /*2c00*/  @P2 LOP3.LUT P3, RZ, R14, 0xff00, RZ, 0xc0, !PT ;  /* 0x0000ff000eff2812 */ /* 0x000fe2000786c0ff */
[----:B------:R-:W-:Y:S01]  /*2c10*/  FFMA.FTZ R204, R223, R207, R200 ;  /* 0x000000cfdfcc7223 */ /* 0x000fe200000100c8 */
[C---:B------:R-:W-:Y:S01]  /*2c20*/  SEL R191, R210.reuse, R191, P4 ;  /* 0x000000bfd2bf7207 */ /* 0x040fe20002000000 */
[----:B------:R-:W-:Y:S01]  /*2c30*/  FMUL.FTZ R210, R210, c[0x0][0x1e8] ;  /* 0x00007a00d2d27a20 */ /* 0x000fe20000410000 */
[----:B------:R-:W-:Y:S01]  /*2c40*/  @P2 F2FP.PACK_AB R201, RZ, R201 ;  /* 0x000000c9ffc9223e */ /* 0x000fe200000000ff */
        /* <DEDUP_REMOVED lines=9> */
[----:B------:R-:W-:Y:S01]  /*2ce0*/  @P2 F2FP.PACK_AB R203, RZ, R203 ;  /* 0x000000cbffcb223e */ /* 0x000fe200000000ff */
[----:B------:R-:W-:Y:S01]  /*2cf0*/  @P5 FADD.FTZ R204, R23, R204 ;  /* 0x000000cc17cc5221 */ /* 0x000fe20000010000 */
[----:B------:R-:W-:-:S02]  /*2d00*/  @P2 F2FP.PACK_AB R201, RZ, R201 ;  /* 0x000000c9ffc9223e */ /* 0x000fc400000000ff */
[C---:B------:R-:W-:Y:S01]  /*2d10*/  SEL R196, R202.reuse, R196, P4 ;  /* 0x000000c4cac47207 */ /* 0x040fe20002000000 */
[----:B------:R-:W-:Y:S01]  /*2d20*/  FMUL.FTZ R202, R202, c[0x0][0x1e8] ;  /* 0x00007a00caca7a20 */ /* 0x000fe20000410000 */
[----:B------:R-:W-:Y:S02]  /*2d30*/  @P2 PRMT R193, R193, 0x5410, R201 ;  /* 0x00005410c1c12816 */ /* 0x000fe400000000c9 */
[----:B------:R-:W-:Y:S02]  /*2d40*/  MOV R201, R16 ;  /* 0x0000001000c97202 */ /* 0x000fe40000000f00 */
[----:B------:R-:W-:Y:S01]  /*2d50*/  @P2 PRMT R192, R192, 0x5410, R203 ;  /* 0x00005410c0c02816 */ /* 0x000fe200000000cb */
[----:B------:R-:W-:Y:S01]  /*2d60*/  FFMA.FTZ R203, R8, R207, R200 ;  /* 0x000000cf08cb7223 */ /* 0x000fe200000100c8 */
[----:B------:R-:W-:Y:S02]  /*2d70*/  LOP3.LUT P3, RZ, R201, 0xff, RZ, 0xc0, !PT ;  /* 0x000000ffc9ff7812 */ /* 0x000fe4000786c0ff */
[----:B------:R-:W-:Y:S01]  /*2d80*/  @P2 FSEL R201, R202, RZ, P6 ;  /* 0x000000ffcac92208 */ /* 0x000fe20003000000 */
[----:B------:R-:W-:Y:S01]  /*2d90*/  FADD.FTZ R203, R245, -R203 ;  /* 0x800000cbf5cb7221 */ /* 0x000fe20000010000 */
[----:B------:R-:W-:-:S02]  /*2da0*/  @P2 LOP3.LUT P6, RZ, R15, 0xff00, RZ, 0xc0, !PT ;  /* 0x0000ff000fff2812 */ /* 0x000fc400078cc0ff */
[----:B------:R-:W-:Y:S01]  /*2db0*/  @P2 F2FP.PACK_AB R201, RZ, R201 ;  /* 0x000000c9ffc9223e */ /* 0x000fe200000000ff */
[----:B------:R-:W-:Y:S01]  /*2dc0*/  FMUL.FTZ R203, R2, R203 ;  /* 0x000000cb02cb7220 */ /* 0x000fe20000410000 */
[----:B------:R-:W-:Y:S02]  /*2dd0*/  SEL R199, R204, R199, P4 ;  /* 0x000000c7ccc77207 */ /* 0x000fe40002000000 */
[----:B------:R-:W-:Y:S01]  /*2de0*/  @P2 PRMT R194, R201, 0x7610, R194 ;  /* 0x00007610c9c22816 */ /* 0x000fe200000000c2 */
[----:B------:R-:W-:Y:S01]  /*2df0*/  FFMA.FTZ R201, R9, R207, R200 ;  /* 0x000000cf09c97223 */ /* 0x000fe200000100c8 */
[----:B------:R-:W-:Y:S01]  /*2e00*/  @P4 MOV R200, 0x20 ;  /* 0x0000002000c84802 */ /* 0x000fe20000000f00 */
[----:B------:R-:W-:Y:S01]  /*2e10*/  @P5 FADD.FTZ R203, R22, R203 ;  /* 0x000000cb16cb5221 */ /* 0x000fe20000010000 */
[----:B------:R-:W-:Y:S01]  /*2e20*/  FSEL R208, R208, RZ, P3 ;  /* 0x000000ffd0d07208 */ /* 0x000fe20001800000 */
[----:B------:R-:W-:Y:S01]  /*2e30*/  FADD.FTZ R201, R247, -R201 ;  /* 0x800000c9f7c97221 */ /* 0x000fe20000010000 */
[----:B------:R-:W-:-:S02]  /*2e40*/  LOP3.LUT P3, RZ, R16, 0xff00, RZ, 0xc0, !PT ;  /* 0x0000ff0010ff7812 */ /* 0x000fc4000786c0ff */
[C---:B------:R-:W-:Y:S01]  /*2e50*/  SEL R198, R203.reuse, R198, P4 ;  /* 0x000000c6cbc67207 */ /* 0x040fe20002000000 */
[----:B------:R-:W-:Y:S02]  /*2e60*/  FMUL.FTZ R201, R2, R201 ;  /* 0x000000c902c97220 */ /* 0x000fe40000410000 */
[----:B------:R-:W-:Y:S02]  /*2e70*/  FMUL.FTZ R203, R203, c[0x0][0x1e8] ;  /* 0x00007a00cbcb7a20 */ /* 0x000fe40000410000 */
        /* <DEDUP_REMOVED lines=42> */
.L_x_1563:
[----:B------:R-:W-:Y:S05]  /*3120*/  BSYNC B1 ;  /* 0x0000000000017941 */ /* 0x000fea0003800000 */
.L_x_1562:
        /* <DEDUP_REMOVED lines=44> */
[----:B------:R-:W-:Y:S02]  /*33f0*/  @P2 F2FP.PACK_AB R201, RZ, R201 ;  /* 0x000000c9ffc9223e */ /* 0x000fe400000000ff */
[----:B------:R-:W-:Y:S01]  /*3400*/  @P2 FSEL R202, R204, RZ, P3 ;  /* 0x000000ffccca2208 */ /* 0x000fe20001800000 */
[----:B------:R-:W-:Y:S01]  /*3410*/  FADD.FTZ R203, R251, -R203 ;  /* 0x800000cbfbcb7221 */ /* 0x000fe20000010000 */
[----:B------:R-:W-:Y:S02]  /*3420*/  @P2 LOP3.LUT P3, RZ, R18, 0xff0000, RZ, 0xc0, !PT ;  /* 0x00ff000012ff2812 */ /* 0x000fe4000786c0ff */
[----:B------:R-:W-:Y:S01]  /*3430*/  @P2 PRMT R192, R201, 0x7610, R192 ;  /* 0x00007610c9c02816 */ /* 0x000fe200000000c0 */
[----:B------:R-:W-:Y:S01]  /*3440*/  FMUL.FTZ R203, R2, R203 ;  /* 0x000000cb02cb7220 */ /* 0x000fe20000410000 */
[----:B------:R-:W-:-:S02]  /*3450*/  @P2 FSEL R201, R206, RZ, P3 ;  /* 0x000000ffcec92208 */ /* 0x000fc40001800000 */
[----:B------:R-:W-:Y:S01]  /*3460*/  @P2 F2FP.PACK_AB R202, RZ, R202 ;  /* 0x000000caffca223e */ /* 0x000fe200000000ff */
[----:B------:R-:W-:Y:S01]  /*3470*/  @P5 FADD.FTZ R203, R183, R203 ;  /* 0x000000cbb7cb5221 */ /* 0x000fe20000010000 */
[----:B------:R-:W-:Y:S02]  /*3480*/  @P2 F2FP.PACK_AB R201, RZ, R201 ;  /* 0x000000c9ffc9223e */ /* 0x000fe400000000ff */
        /* <DEDUP_REMOVED lines=46> */
[----:B------:R-:W-:-:S04]  /*3770*/  @P2 F2FP.PACK_AB R201, RZ, R201 ;  /* 0x000000c9ffc9223e */ /* 0x000fc800000000ff */
        /* <DEDUP_REMOVED lines=18> */
[----:B------:R-:W-:Y:S01]  /*38a0*/  F2FP.PACK_AB R200, R204, R200 ;  /* 0x000000c8ccc8723e */ /* 0x000fe200000000ff */
[----:B------:R-:W-:Y:S01]  /*38b0*/  HFMA2.MMA R204, -RZ, RZ, 0, 9.5367431640625e-07 ;  /* 0x00000010ffcc7435 */ /* 0x000fe200000001ff */
[----:B------:R-:W-:-:S02]  /*38c0*/  @P2 LOP3.LUT P3, RZ, R19, 0xff000000, RZ, 0xc0, !PT ;  /* 0xff00000013ff2812 */ /* 0x000fc4000786c0ff */
[----:B------:R-:W-:Y:S02]  /*38d0*/  F2FP.PACK_AB R203, R206, R203 ;  /* 0x000000cbcecb723e */ /* 0x000fe400000000ff */
[----:B------:R-:W-:Y:S02]  /*38e0*/  @P2 FSEL R206, R2, RZ, P3 ;  /* 0x000000ff02ce2208 */ /* 0x000fe40001800000 */
[C---:B------:R-:W-:Y:S02]  /*38f0*/  @P2 LEA R2, P3, R3.reuse, c[0x0][0x250], 0x4 ;  /* 0x0000940003022a11 */ /* 0x040fe400078620ff */
[----:B------:R-:W-:Y:S01]  /*3900*/  @P2 F2FP.PACK_AB R206, RZ, R206 ;  /* 0x000000ceffce223e */ /* 0x000fe200000000ff */
[C---:B------:R-:W-:Y:S01]  /*3910*/  IMAD.WIDE.U32 R204, R3.reuse, R204, c[0x0][0x248] ;  /* 0x0000920003cc7625 */ /* 0x040fe200078e00cc */
[----:B------:R-:W-:Y:S02]  /*3920*/  F2FP.PACK_AB R201, R208, R201 ;  /* 0x000000c9d0c9723e */ /* 0x000fe400000000ff */
[----:B------:R-:W-:-:S02]  /*3930*/  @P2 LEA.HI.X R3, R3, c[0x0][0x254], RZ, 0x4, P3 ;  /* 0x0000950003032a11 */ /* 0x000fc400018f24ff */
[----:B------:R-:W-:Y:S01]  /*3940*/  @P2 PRMT R195, R195, 0x5410, R206 ;  /* 0x00005410c3c32816 */ /* 0x000fe200000000ce */
[----:B------:R1:W-:Y:S04]  /*3950*/  STG.E.128 [R204.64], R200 ;  /* 0x000000c8cc007986 */ /* 0x0003e8000c101d04 */
[----:B------:R1:W-:Y:S02]  /*3960*/  @P2 STG.E.128 [R2.64], R192 ;  /* 0x000000c002002986 */ /* 0x0003e4000c101d04 */
.L_x_1565:
[----:B------:R-:W-:Y:S05]  /*3970*/  BSYNC B1 ;  /* 0x0000000000017941 */ /* 0x000fea0003800000 */
.L_x_1564:
[----:B-1----:R-:W-:-:S04]  /*3980*/  MOV R3, c[0x0][0x160] ;  /* 0x0000580000037a02 */ /* 0x002fc80000000f00 */
[----:B------:R-:W-:-:S04]  /*3990*/  LEA R0, R3, R0, 0x2 ;  /* 0x0000000003007211 */ /* 0x000fc800078e10ff */
[----:B------:R-:W-:-:S13]  /*39a0*/  ISETP.GE.AND P2, PT, R0, c[0x0][0x164], PT ;  /* 0x0000590000007a0c */ /* 0x000fda0003f46270 */
[----:B0--3-5:R-:W-:Y:S01]  /*39b0*/  @P2 CALL.REL.NOINC `(.L_x_1551) ;  /* 0x0000001000002944 */ /* 0x029fe20003c00000 */
[----:B------:R-:W-:Y:S05]  /*39c0*/  BRA `(.L_x_1566) ;  /* 0xffffcbe000007947 */ /* 0x000fea000383ffff */
.L_x_1551:
[----:B-1----:R-:W-:Y:S05]  /*39d0*/  BSYNC B0 ;  /* 0x0000000000007941 */ /* 0x002fea0003800000 */
.L_x_1550:
        /* <DEDUP_REMOVED lines=268> */
.L_x_1568:
[----:B-1----:R-:W-:Y:S05]  /*4aa0*/  BSYNC B0 ;  /* 0x0000000000007941 */ /* 0x002fea0003800000 */
.L_x_1567:
        /* <DEDUP_REMOVED lines=23> */
.L_x_1570:
[----:B------:R-:W-:Y:S05]  /*4c20*/  BSYNC B0 ;  /* 0x0000000000007941 */ /* 0x000fea0003800000 */
.L_x_1569:
        /* <DEDUP_REMOVED lines=23> */
.L_x_1572:
[----:B------:R-:W-:Y:S05]  /*4da0*/  BSYNC B0 ;  /* 0x0000000000007941 */ /* 0x000fea0003800000 */
.L_x_1571:
        /* <DEDUP_REMOVED lines=23> */
.L_x_1574:
[----:B------:R-:W-:Y:S05]  /*4f20*/  BSYNC B0 ;  /* 0x0000000000007941 */ /* 0x000fea0003800000 */
.L_x_1573:
        /* <DEDUP_REMOVED lines=23> */
.L_x_1576:
[----:B------:R-:W-:Y:S05]  /*50a0*/  BSYNC B0 ;  /* 0x0000000000007941 */ /* 0x000fea0003800000 */
.L_x_1575:
        /* <DEDUP_REMOVED lines=15> */
.L_x_1558:
[----:B------:R-:W-:Y:S01]  /*51a0*/  HFMA2.MMA R202, -RZ, RZ, 0, 5.9604644775390625e-08 ;  /* 0x00000001ffca7435 */ /* 0x000fe200000001ff */
[----:B------:R-:W-:Y:S02]  /*51b0*/  MOV R201, R236 ;  /* 0x000000ec00c97202 */ /* 0x000fe40000000f00 */
[----:B------:R-:W-:Y:S02]  /*51c0*/  MOV R205, 0x1f ;  /* 0x0000001f00cd7802 */ /* 0x000fe40000000f00 */
[----:B------:R-:W-:-:S02]  /*51d0*/  MOV R204, 0xffffffff ;  /* 0xffffffff00cc7802 */ /* 0x000fc40000000f00 */
[----:B------:R-:W-:Y:S02]  /*51e0*/  MOV R200, 0x5200 ;  /* 0x0000520000c87802 */ /* 0x000fe40000000f00 */
[----:B-----5:R-:W-:Y:S05]  /*51f0*/  CALL.REL.NOINC `($__internal_88_$__cuda_sm70_shflsync_bfly_p) ;  /* 0x0000046000007944 */ /* 0x020fea0003c00000 */
[----:B-1----:R-:W-:Y:S01]  /*5200*/  MOV R203, R202 ;  /* 0x000000ca00cb7202 */ /* 0x002fe20000000f00 */
[----:B------:R-:W-:Y:S05]  /*5210*/  BRA `(.L_x_1577) ;  /* 0xffffcda000007947 */ /* 0x000fea000383ffff */
.L_x_1559:
[----:B------:R-:W-:Y:S01]  /*5220*/  HFMA2.MMA R202, -RZ, RZ, 0, 5.9604644775390625e-08 ;  /* 0x00000001ffca7435 */ /* 0x000fe200000001ff */
[----:B------:R-:W-:Y:S02]  /*5230*/  MOV R201, R235 ;  /* 0x000000eb00c97202 */ /* 0x000fe40000000f00 */
[----:B------:R-:W-:Y:S02]  /*5240*/  MOV R205, 0x1f ;  /* 0x0000001f00cd7802 */ /* 0x000fe40000000f00 */
[----:B------:R-:W-:Y:S02]  /*5250*/  MOV R204, 0xffffffff ;  /* 0xffffffff00cc7802 */ /* 0x000fe40000000f00 */
[----:B------:R-:W-:Y:S02]  /*5260*/  MOV R200, 0x5280 ;  /* 0x0000528000c87802 */ /* 0x000fe40000000f00 */
[----:B01---5:R-:W-:Y:S05]  /*5270*/  CALL.REL.NOINC `($__internal_88_$__cuda_sm70_shflsync_bfly_p) ;  /* 0x000003e000007944 */ /* 0x023fea0003c00000 */
[----:B------:R-:W-:Y:S01]  /*5280*/  FADD.FTZ R236, R203, R236 ;  /* 0x000000eccbec7221 */ /* 0x000fe20000010000 */
[----:B------:R-:W-:Y:S01]  /*5290*/  MOV R205, 0x1f ;  /* 0x0000001f00cd7802 */ /* 0x000fe20000000f00 */
[----:B-1----:R-:W-:Y:S01]  /*52a0*/  FADD.FTZ R235, R235, R202 ;  /* 0x000000caebeb7221 */ /* 0x002fe20000010000 */
[----:B------:R-:W-:Y:S01]  /*52b0*/  HFMA2.MMA R202, -RZ, RZ, 0, 1.1920928955078125e-07 ;  /* 0x00000002ffca7435 */ /* 0x000fe200000001ff */
[----:B------:R-:W-:-:S02]  /*52c0*/  MOV R204, 0xffffffff ;  /* 0xffffffff00cc7802 */ /* 0x000fc40000000f00 */
[----:B------:R-:W-:Y:S02]  /*52d0*/  MOV R201, R236 ;  /* 0x000000ec00c97202 */ /* 0x000fe40000000f00 */
[----:B------:R-:W-:Y:S02]  /*52e0*/  MOV R200, 0x5300 ;  /* 0x0000530000c87802 */ /* 0x000fe40000000f00 */
[----:B------:R-:W-:Y:S05]  /*52f0*/  CALL.REL.NOINC `($__internal_88_$__cuda_sm70_shflsync_bfly_p) ;  /* 0x0000036000007944 */ /* 0x000fea0003c00000 */
[----:B-1----:R-:W-:Y:S01]  /*5300*/  MOV R203, R202 ;  /* 0x000000ca00cb7202 */ /* 0x002fe20000000f00 */
[----:B------:R-:W-:Y:S01]  /*5310*/  HFMA2.MMA R202, -RZ, RZ, 0, 1.1920928955078125e-07 ;  /* 0x00000002ffca7435 */ /* 0x000fe200000001ff */
[----:B------:R-:W-:Y:S02]  /*5320*/  MOV R201, R235 ;  /* 0x000000eb00c97202 */ /* 0x000fe40000000f00 */
[----:B------:R-:W-:Y:S02]  /*5330*/  MOV R205, 0x1f ;  /* 0x0000001f00cd7802 */ /* 0x000fe40000000f00 */
[----:B------:R-:W-:Y:S02]  /*5340*/  MOV R204, 0xffffffff ;  /* 0xffffffff00cc7802 */ /* 0x000fe40000000f00 */
[----:B------:R-:W-:-:S02]  /*5350*/  MOV R200, 0x5370 ;  /* 0x0000537000c87802 */ /* 0x000fc40000000f00 */
[----:B------:R-:W-:Y:S05]  /*5360*/  CALL.REL.NOINC `($__internal_88_$__cuda_sm70_shflsync_bfly_p) ;  /* 0x000002f000007944 */ /* 0x000fea0003c00000 */
[----:B------:R-:W-:Y:S01]  /*5370*/  FADD.FTZ R236, R203, R236 ;  /* 0x000000eccbec7221 */ /* 0x000fe20000010000 */
[----:B------:R-:W-:Y:S01]  /*5380*/  MOV R205, 0x1f ;  /* 0x0000001f00cd7802 */ /* 0x000fe20000000f00 */
[----:B-1----:R-:W-:Y:S01]  /*5390*/  FADD.FTZ R235, R235, R202 ;  /* 0x000000caebeb7221 */ /* 0x002fe20000010000 */
[----:B------:R-:W-:Y:S01]  /*53a0*/  HFMA2.MMA R202, -RZ, RZ, 0, 2.384185791015625e-07 ;  /* 0x00000004ffca7435 */ /* 0x000fe200000001ff */
[----:B------:R-:W-:-:S02]  /*53b0*/  MOV R204, 0xffffffff ;  /* 0xffffffff00cc7802 */ /* 0x000fc40000000f00 */
[----:B------:R-:W-:Y:S02]  /*53c0*/  MOV R201, R236 ;  /* 0x000000ec00c97202 */ /* 0x000fe40000000f00 */
[----:B------:R-:W-:Y:S02]  /*53d0*/  MOV R200, 0x53f0 ;  /* 0x000053f000c87802 */ /* 0x000fe40000000f00 */
[----:B------:R-:W-:Y:S05]  /*53e0*/  CALL.REL.NOINC `($__internal_88_$__cuda_sm70_shflsync_bfly_p) ;  /* 0x0000027000007944 */ /* 0x000fea0003c00000 */
[----:B-1----:R-:W-:Y:S01]  /*53f0*/  MOV R203, R202 ;  /* 0x000000ca00cb7202 */ /* 0x002fe20000000f00 */
[----:B------:R-:W-:Y:S01]  /*5400*/  HFMA2.MMA R202, -RZ, RZ, 0, 2.384185791015625e-07 ;  /* 0x00000004ffca7435 */ /* 0x000fe200000001ff */
        /* <DEDUP_REMOVED lines=8> */
[----:B------:R-:W-:Y:S01]  /*5490*/  HFMA2.MMA R202, -RZ, RZ, 0, 4.76837158203125e-07 ;  /* 0x00000008ffca7435 */ /* 0x000fe200000001ff */
[----:B------:R-:W-:-:S02]  /*54a0*/  MOV R204, 0xffffffff ;  /* 0xffffffff00cc7802 */ /* 0x000fc40000000f00 */
[----:B------:R-:W-:Y:S02]  /*54b0*/  MOV R201, R236 ;  /* 0x000000ec00c97202 */ /* 0x000fe40000000f00 */
[----:B------:R-:W-:Y:S02]  /*54c0*/  MOV R200, 0x54e0 ;  /* 0x000054e000c87802 */ /* 0x000fe40000000f00 */
[----:B------:R-:W-:Y:S05]  /*54d0*/  CALL.REL.NOINC `($__internal_88_$__cuda_sm70_shflsync_bfly_p) ;  /* 0x0000018000007944 */ /* 0x000fea0003c00000 */
[----:B-1----:R-:W-:Y:S01]  /*54e0*/  MOV R203, R202 ;  /* 0x000000ca00cb7202 */ /* 0x002fe20000000f00 */
[----:B------:R-:W-:Y:S01]  /*54f0*/  HFMA2.MMA R202, -RZ, RZ, 0, 4.76837158203125e-07 ;  /* 0x00000008ffca7435 */ /* 0x000fe200000001ff */
        /* <DEDUP_REMOVED lines=8> */
[----:B------:R-:W-:Y:S01]  /*5580*/  HFMA2.MMA R202, -RZ, RZ, 0, 9.5367431640625e-07 ;  /* 0x00000010ffca7435 */ /* 0x000fe200000001ff */
[----:B------:R-:W-:-:S02]  /*5590*/  MOV R204, 0xffffffff ;  /* 0xffffffff00cc7802 */ /* 0x000fc40000000f00 */
[----:B------:R-:W-:Y:S02]  /*55a0*/  MOV R201, R236 ;  /* 0x000000ec00c97202 */ /* 0x000fe40000000f00 */
[----:B------:R-:W-:Y:S02]  /*55b0*/  MOV R200, 0x55d0 ;  /* 0x000055d000c87802 */ /* 0x000fe40000000f00 */
[----:B------:R-:W-:Y:S05]  /*55c0*/  CALL.REL.NOINC `($__internal_88_$__cuda_sm70_shflsync_bfly_p) ;  /* 0x0000009000007944 */ /* 0x000fea0003c00000 */
[----:B-1----:R-:W-:Y:S01]  /*55d0*/  MOV R203, R202 ;  /* 0x000000ca00cb7202 */ /* 0x002fe20000000f00 */
[----:B------:R-:W-:Y:S01]  /*55e0*/  HFMA2.MMA R202, -RZ, RZ, 0, 9.5367431640625e-07 ;  /* 0x00000010ffca7435 */ /* 0x000fe200000001ff */
[----:B------:R-:W-:Y:S02]  /*55f0*/  MOV R201, R235 ;  /* 0x000000eb00c97202 */ /* 0x000fe40000000f00 */
[----:B------:R-:W-:Y:S02]  /*5600*/  MOV R205, 0x1f ;  /* 0x0000001f00cd7802 */ /* 0x000fe40000000f00 */
[----:B------:R-:W-:Y:S02]  /*5610*/  MOV R204, 0xffffffff ;  /* 0xffffffff00cc7802 */ /* 0x000fe40000000f00 */
[----:B------:R-:W-:-:S02]  /*5620*/  MOV R200, 0x5640 ;  /* 0x0000564000c87802 */ /* 0x000fc40000000f00 */
[----:B------:R-:W-:Y:S05]  /*5630*/  CALL.REL.NOINC `($__internal_88_$__cuda_sm70_shflsync_bfly_p) ;  /* 0x0000002000007944 */ /* 0x000fea0003c00000 */
[----:B-1----:R-:W-:Y:S01]  /*5640*/  MOV R200, R202 ;  /* 0x000000ca00c87202 */ /* 0x002fe20000000f00 */
[----:B------:R-:W-:Y:S05]  /*5650*/  BRA `(.L_x_1578) ;  /* 0xffffca8000007947 */ /* 0x000fea000383ffff */
        .weak           $__internal_88_$__cuda_sm70_shflsync_bfly_p
        .type           $__internal_88_$__cuda_sm70_shflsync_bfly_p,@function
        .size           $__internal_88_$__cuda_sm70_shflsync_bfly_p,(.L_x_2325 - $__internal_88_$__cuda_sm70_shflsync_bfly_p)
$__internal_88_$__cuda_sm70_shflsync_bfly_p:
[----:B------:R-:W-:Y:S04]  /*5660*/  WARPSYNC R204 ;  /* 0x000000cc00007348 */ /* 0x000fe80003800000 */
[----:B------:R0:W1:Y:S02]  /*5670*/  SHFL.BFLY PT, R202, R201, R202, R205 ;  /* 0x0c0000cac9ca7389 */ /* 0x00006400000e00cd */
[----:B0-----:R-:W-:-:S06]  /*5680*/  HFMA2.MMA R201, -RZ, RZ, 0, 0 ;  /* 0x00000000ffc97435 */ /* 0x001fcc00000001ff */
[----:B------:R-:W-:Y:S05]  /*5690*/  RET.REL.NODEC R200 `(_ZN10layer_norm31ln_parallel_residual_bwd_kernelINS_13Kernel_traitsIf6__halffS2_fjLj768ELj1ELj4ELj1ELj16ENS_18Kernel_traits_baseILj768EfS2_fS2_fjLj128EEEEELb1ELb0ELb0EEEvNS_9BwdParamsE) ;  /* 0xffffa960c8007950 */ /* 0x000fea0003c3ffff */
.L_x_1579:
        /* <DEDUP_REMOVED lines=14> */
.L_x_2325:


//--------------------- .text._ZN10layer_norm31ln_parallel_residual_bwd_kernelINS_13Kernel_traitsIf6__halffS2_fjLj768ELj1ELj4ELj1ELj16ENS_18Kernel_traits_baseILj768EfS2_fS2_fjLj128EEEEELb1ELb0ELb1EEEvNS_9BwdParamsE --------------------------
	.section	.text._ZN10layer_norm31ln_parallel_residual_bwd_kernelINS_13Kernel_traitsIf6__halffS2_fjLj768ELj1ELj4ELj1ELj16ENS_18Kernel_traits_baseILj768EfS2_fS2_fjLj128EEEEELb1ELb0ELb1EEEvNS_9BwdParamsE,"ax",@progbits
	.sectioninfo	@"SHI_REGISTERS=255"
	.align	128
        .global         _ZN10layer_norm31ln_parallel_residual_bwd_kernelINS_13Kernel_traitsIf6__halffS2_fjLj768ELj1ELj4ELj1ELj16ENS_18Kernel_traits_baseILj768EfS2_fS2_fjLj128EEEEELb1ELb0ELb1EEEvNS_9BwdParamsE
        .type           _ZN10layer_norm31ln_parallel_residual_bwd_kernelINS_13Kernel_traitsIf6__halffS2_fjLj768ELj1ELj4ELj1ELj16ENS_18Kernel_traits_baseILj768EfS2_fS2_fjLj128EEEEELb1ELb0ELb1EEEvNS_9BwdParamsE,@function
        .size           _ZN10layer_norm31ln_parallel_residual_bwd_kernelINS_13Kernel_traitsIf6__halffS2_fjLj768ELj1ELj4ELj1ELj16ENS_18Kernel_traits_baseILj768EfS2_fS2_fjLj128EEEEELb1ELb0ELb1EEEvNS_9BwdParamsE,(.L_x_2326 - _ZN10layer_norm31ln_parallel_residual_bwd_kernelINS_13Kernel_traitsIf6__halffS2_fjLj768ELj1ELj4ELj1ELj16ENS_18Kernel_traits_baseILj768EfS2_fS2_fjLj128EEEEELb1ELb0ELb1EEEvNS_9BwdParamsE)
        .other          _ZN10layer_norm31ln_parallel_residual_bwd_kernelINS_13Kernel_traitsIf6__halffS2_fjLj768ELj1ELj4ELj1ELj16ENS_18Kernel_traits_baseILj768EfS2_fS2_fjLj128EEEEELb1ELb0ELb1EEEvNS_9BwdParamsE,@"STO_CUDA_ENTRY STV_DEFAULT"
_ZN10layer_norm31ln_parallel_residual_bwd_kernelINS_13Kernel_traitsIf6__halffS2_fjLj768ELj1ELj4ELj1ELj16ENS_18Kernel_traits_baseILj768EfS2_fS2_fjLj128EEEEELb1ELb0ELb1EEEvNS_9BwdParamsE:
.text._ZN10layer_norm31ln_parallel_residual_bwd_kernelINS_13Kernel_traitsIf6__halffS2_fjLj768ELj1ELj4ELj1ELj16ENS_18Kernel_traits_baseILj768EfS2_fS2_fjLj128EEEEELb1ELb0ELb1EEEvNS_9BwdParamsE:
        /* <DEDUP_REMOVED lines=58> */
.L_x_1581:
        /* <DEDUP_REMOVED lines=14> */
[----:B------:R-:W-:Y:S01]  /*0480*/  MOV R243, RZ ;  /* 0x000000ff00f37202 */ /* 0x000fe20000000f00 */
        /* <DEDUP_REMOVED lines=17> */
[----:B------:R-:W-:Y:S01]  /*05a0*/  MOV R209, RZ ;  /* 0x000000ff00d17202 */ /* 0x000fe20000000f00 */
[----:B------:R1:W5:Y:S01]  /*05b0*/  LDG.E.128 R52, [R4.64] ;  /* 0x0000000404347981 */ /* 0x000362000c1e1d00 */
[----:B------:R-:W-:Y:S01]  /*05c0*/  CS2R R206, SRZ ;  /* 0x0000000000ce7805 */ /* 0x000fe2000001ff00 */
        /* <DEDUP_REMOVED lines=33> */
[----:B------:R-:W-:-:S02]  /*07e0*/  CS2R R198, SRZ ;  /* 0x0000000000c67805 */ /* 0x000fc4000001ff00 */
.L_x_1587:
        /* <DEDUP_REMOVED lines=9> */
[----:B------:R0:W2:Y:S01]  /*0880*/  LDG.E R194, [R116.64] ;  /* 0x0000000474c27981 */ /* 0x0000a2000c1e1900 */
[----:B------:R-:W-:-:S04]  /*0890*/  IMAD.WIDE R126, R0, R127, c[0x0][0x1a8] ;  /* 0x00006a00007e7625 */ /* 0x000fc800078e027f */
[C---:B------:R-:W-:Y:S01]  /*08a0*/  IMAD.WIDE.U32 R128, R200.reuse, R195, c[0x0][0x188] ;  /* 0x00006200c8807625 */ /* 0x040fe200078e00c3 */
[----:B------:R1:W3:Y:S03]  /*08b0*/  LDG.E R208, [R126.64] ;  /* 0x000000047ed07981 */ /* 0x0002e6000c1e1900 */
[CC--:B------:R-:W-:Y:S01]  /*08c0*/  IMAD.WIDE.U32 R120, R200.reuse, R156.reuse, c[0x0][0x210] ;  /* 0x00008400c8787625 */ /* 0x0c0fe200078e009c */
[----:B0-----:R0:W4:Y:S03]  /*08d0*/  LDG.E.128 R116, [R128.64] ;  /* 0x0000000480747981 */ /* 0x001126000c1e1d00 */
[C---:B------:R-:W-:Y:S02]  /*08e0*/  IMAD.WIDE.U32 R124, R200.reuse, R156, c[0x0][0x208] ;  /* 0x00008200c87c7625 */ /* 0x040fe400078e009c */
[----:B------:R-:W3:Y:S04]  /*08f0*/  LDG.E.128 R120, [R120.64] ;  /* 0x0000000478787981 */ /* 0x000ee8000c1e1d00 */
[----:B-1----:R-:W3:Y:S04]  /*0900*/  LDG.E.128 R124, [R124.64] ;  /* 0x000000047c7c7981 */ /* 0x002ee8000c1e1d00 */
[----:B0-----:R-:W3:Y:S01]  /*0910*/  LDG.E.128 R128, [R128.64+0x10] ;  /* 0x0000100480807981 */ /* 0x001ee2000c1e1d00 */
[----:B------:R-:W-:-:S05]  /*0920*/  IADD3 R201, R200, 0x20, RZ ;  /* 0x00000020c8c97810 */ /* 0x000fca0007ffe0ff */
[----:B------:R-:W-:-:S05]  /*0930*/  IMAD.WIDE.U32 R144, R201, R195, c[0x0][0x188] ;  /* 0x00006200c9907625 */ /* 0x000fca00078e00c3 */
[----:B------:R0:W3:Y:S01]  /*0940*/  LDG.E.128 R132, [R144.64] ;  /* 0x0000000490847981 */ /* 0x0000e2000c1e1d00 */
[----:B------:R-:W-:-:S04]  /*0950*/  IMAD.WIDE.U32 R136, R201, R156, c[0x0][0x210] ;  /* 0x00008400c9887625 */ /* 0x000fc800078e009c */
[----:B------:R-:W-:Y:S02]  /*0960*/  IMAD.WIDE.U32 R140, R201, R156, c[0x0][0x208] ;  /* 0x00008200c98c7625 */ /* 0x000fe400078e009c */
[----:B------:R-:W3:Y:S01]  /*0970*/  LDG.E.128 R136, [R136.64] ;  /* 0x0000000488887981 */ /* 0x000ee2000c1e1d00 */
[----:B------:R-:W-:-:S03]  /*0980*/  ISETP.NE.U32.AND P1, PT, RZ, c[0x0][0x218], PT ;  /* 0x00008600ff007a0c */ /* 0x000fc60003f25070 */
[----:B------:R-:W3:Y:S01]  /*0990*/  LDG.E.128 R140, [R140.64] ;  /* 0x000000048c8c7981 */ /* 0x000ee2000c1e1d00 */
[----:B------:R-:W-:-:S03]  /*09a0*/  ISETP.NE.AND.EX P1, PT, RZ, c[0x0][0x21c], PT, P1 ;  /* 0x00008700ff007a0c */ /* 0x000fc60003f25310 */
[----:B0-----:R-:W3:Y:S01]  /*09b0*/  LDG.E.128 R144, [R144.64+0x10] ;  /* 0x0000100490907981 */ /* 0x001ee2000c1e1d00 */
[----:B------:R-:W-:Y:S02]  /*09c0*/  ISETP.NE.U32.AND P0, PT, RZ, c[0x0][0x250], PT ;  /* 0x00009400ff007a0c */ /* 0x000fe40003f05070 */
[C---:B------:R-:W-:Y:S02]  /*09d0*/  IADD3 R235, R200.reuse, 0x40, RZ ;  /* 0x00000040c8eb7810 */ /* 0x040fe40007ffe0ff */
[----:B------:R-:W-:-:S05]  /*09e0*/  IADD3 R233, R200, 0x40, RZ ;  /* 0x00000040c8e97810 */ /* 0x000fca0007ffe0ff */
[----:B------:R-:W-:Y:S01]  /*09f0*/  @P1 IMAD.WIDE.U32 R162, R200, R195, c[0x0][0x218] ;  /* 0x00008600c8a21625 */ /* 0x000fe200078e00c3 */
[----:B------:R-:W-:-:S04]  /*0a00*/  ISETP.NE.AND.EX P0, PT, RZ, c[0x0][0x254], PT, P0 ;  /* 0x00009500ff007a0c */ /* 0x000fc80003f05300 */
[----:B-----5:R0:W5:Y:S01]  /*0a10*/  @P1 LDG.E.128 R80, [R162.64] ;  /* 0x00000004a2501981 */ /* 0x020162000c1e1d00 */
[----:B------:R-:W-:-:S03]  /*0a20*/  IMAD.WIDE.U32 R152, R235, R156, c[0x0][0x210] ;  /* 0x00008400eb987625 */ /* 0x000fc600078e009c */
[----:B------:R0:W5:Y:S01]  /*0a30*/  @P1 LDG.E.128 R84, [R162.64+0x10] ;  /* 0x00001004a2541981 */ /* 0x000162000c1e1d00 */
[----:B------:R-:W-:Y:S01]  /*0a40*/  IMAD.WIDE.U32 R160, R233, R195, c[0x0][0x188] ;  /* 0x00006200e9a07625 */ /* 0x000fe200078e00c3 */
[----:B------:R-:W-:Y:S02]  /*0a50*/  MOV R252, 0x8 ;  /* 0x0000000800fc7802 */ /* 0x000fe40000000f00 */
[----:B------:R-:W3:Y:S01]  /*0a60*/  LDG.E.128 R152, [R152.64] ;  /* 0x0000000498987981 */ /* 0x000ee2000c1e1d00 */
[----:B------:R-:W-:-:S03]  /*0a70*/  IMAD.WIDE.U32 R156, R235, R156, c[0x0][0x208] ;  /* 0x00008200eb9c7625 */ /* 0x000fc600078e009c */
[----:B------:R1:W3:Y:S01]  /*0a80*/  LDG.E.128 R148, [R160.64] ;  /* 0x00000004a0947981 */ /* 0x0002e2000c1e1d00 */
[----:B0-----:R-:W-:-:S03]  /*0a90*/  @P1 IMAD.WIDE.U32 R162, R195, R201, c[0x0][0x218] ;  /* 0x00008600c3a21625 */ /* 0x001fc600078e00c9 */
[----:B------:R-:W3:Y:S04]  /*0aa0*/  LDG.E.128 R156, [R156.64] ;  /* 0x000000049c9c7981 */ /* 0x000ee8000c1e1d00 */
        /* <DEDUP_REMOVED lines=15> */
[----:B----4-:R-:W-:Y:S01]  /*0ba0*/  FADD.FTZ R235, R116, -R234 ;  /* 0x800000ea74eb7221 */ /* 0x010fe20000010000 */
[----:B---3--:R-:W-:-:S03]  /*0bb0*/  HADD2.F32 R116, -RZ, R120.H0_H0 ;  /* 0x20000078ff747230 */ /* 0x008fc60000004100 */
[----:B0-----:R-:W-:Y:S01]  /*0bc0*/  FMUL.FTZ R195, R208, R235 ;  /* 0x000000ebd0c37220 */ /* 0x001fe20000410000 */
[----:B------:R-:W-:Y:S02]  /*0bd0*/  HADD2.F32 R120, -RZ, R120.H1_H1 ;  /* 0x30000078ff787230 */ /* 0x000fe40000004100 */
[--C-:B------:R-:W-:Y:S01]  /*0be0*/  HADD2.F32 R235, -RZ, R124.reuse.H0_H0 ;  /* 0x2000007cffeb7230 */ /* 0x100fe20000004100 */
[----:B------:R-:W-:Y:S02]  /*0bf0*/  FADD.FTZ R203, R116, R203 ;  /* 0x000000cb74cb7221 */ /* 0x000fe40000010000 */
[-C--:B------:R-:W-:Y:S02]  /*0c00*/  FFMA.FTZ R10, R195, R116.reuse, R10 ;  /* 0x00000074c30a7223 */ /* 0x080fe4000001000a */
[----:B------:R-:W-:Y:S02]  /*0c10*/  FMUL.FTZ R116, R52, R116 ;  /* 0x0000007434747220 */ /* 0x000fe40000410000 */
[----:B------:R-:W-:Y:S01]  /*0c20*/  FADD.FTZ R117, R117, -R234 ;  /* 0x800000ea75757221 */ /* 0x000fe20000010000 */
        /* <DEDUP_REMOVED lines=9> */
[----:B------:R-:W-:Y:S01]  /*0cc0*/  HADD2.F32 R116, -RZ, R121.H0_H0 ;  /* 0x20000079ff747230 */ /* 0x000fe20000004100 */
[--C-:B------:R-:W-:Y:S02]  /*0cd0*/  FADD.FTZ R237, R118, -R234.reuse ;  /* 0x800000ea76ed7221 */ /* 0x100fe40000010000 */
[--C-:B------:R-:W-:Y:S01]  /*0ce0*/  FADD.FTZ R119, R119, -R234.reuse ;  /* 0x800000ea77777221 */ /* 0x100fe20000010000 */
[----:B------:R-:W-:Y:S01]  /*0cf0*/  HADD2.F32 R117, -RZ, R125.H0_H0 ;  /* 0x2000007dff757230 */ /* 0x000fe20000004100 */
[----:B------:R-:W-:Y:S02]  /*0d00*/  FADD.FTZ R239, R128, -R234 ;  /* 0x800000ea80ef7221 */ /* 0x000fe40000010000 */
[----:B------:R-:W-:Y:S02]  /*0d10*/  FMUL.FTZ R237, R208, R237 ;  /* 0x000000edd0ed7220 */ /* 0x000fe40000410000 */
[----:B------:R-:W-:-:S02]  /*0d20*/  FMUL.FTZ R236, R54, R116 ;  /* 0x0000007436ec7220 */ /* 0x000fc40000410000 */
[C---:B------:R-:W-:Y:S01]  /*0d30*/  FMUL.FTZ R238, R208.reuse, R119 ;  /* 0x00000077d0ee7220 */ /* 0x040fe20000410000 */
        /* <DEDUP_REMOVED lines=10> */
[----:B------:R-:W-:Y:S01]  /*0de0*/  HADD2.F32 R119, -RZ, R123.H0_H0 ;  /* 0x2000007bff777230 */ /* 0x000fe20000004100 */
[----:B------:R-:W-:Y:S02]  /*0df0*/  FADD.FTZ R241, R130, -R234 ;  /* 0x800000ea82f17221 */ /* 0x000fe40000010000 */
[----:B------:R-:W-:Y:S02]  /*0e00*/  FADD.FTZ R205, R116, R205 ;  /* 0x000000cd74cd7221 */ /* 0x000fe40000010000 */
[----:B------:R-:W-:Y:S01]  /*0e10*/  FFMA.FTZ R8, R237, R116, R8 ;  /* 0x00000074ed087223 */ /* 0x000fe20000010008 */
[----:B------:R-:W-:Y:S01]  /*0e20*/  HADD2.F32 R116, -RZ, R125.H1_H1 ;  /* 0x3000007dff747230 */ /* 0x000fe20000004100 */
[----:B------:R-:W-:Y:S01]  /*0e30*/  FADD.FTZ R30, R117, R30 ;  /* 0x0000001e751e7221 */ /* 0x000fe20000010000 */
[----:B------:R-:W-:Y:S01]  /*0e40*/  HADD2.F32 R122, -RZ, R122.H1_H1 ;  /* 0x3000007aff7a7230 */ /* 0x000fe20000004100 */
[----:B------:R-:W-:-:S02]  /*0e50*/  FFMA.FTZ R192, R239, R117, R192 ;  /* 0x00000075efc07223 */ /* 0x000fc400000100c0 */
[----:B------:R-:W-:Y:S01]  /*0e60*/  FFMA.FTZ R128, R72, R117, R128 ;  /* 0x0000007548807223 */ /* 0x000fe20000010080 */
[----:B------:R-:W-:Y:S01]  /*0e70*/  HADD2.F32 R117, -RZ, R127.H0_H0 ;  /* 0x2000007fff757230 */ /* 0x000fe20000004100 */
[----:B------:R-:W-:Y:S01]  /*0e80*/  FMUL.FTZ R125, R55, R121 ;  /* 0x00000079377d7220 */ /* 0x000fe20000410000 */
[----:B------:R-:W-:Y:S01]  /*0e90*/  HADD2.F32 R118, -RZ, R123.H1_H1 ;  /* 0x3000007bff767230 */ /* 0x000fe20000004100 */
[--C-:B------:R-:W-:Y:S02]  /*0ea0*/  FADD.FTZ R129, R129, -R234.reuse ;  /* 0x800000ea81817221 */ /* 0x100fe40000010000 */
[----:B------:R-:W-:Y:S02]  /*0eb0*/  FMUL.FTZ R241, R208, R241 ;  /* 0x000000f1d0f17220 */ /* 0x000fe40000410000 */
[----:B------:R-:W-:Y:S02]  /*0ec0*/  FMUL.FTZ R130, R50, R119 ;  /* 0x0000007732827220 */ /* 0x000fe40000410000 */
[----:B------:R-:W-:Y:S01]  /*0ed0*/  FADD.FTZ R131, R131, -R234 ;  /* 0x800000ea83837221 */ /* 0x000fe20000010000 */
[----:B------:R-:W-:Y:S01]  /*0ee0*/  HADD2.F32 R126, -RZ, R126.H1_H1 ;  /* 0x3000007eff7e7230 */ /* 0x000fe20000004100 */
[----:B------:R-:W-:-:S02]  /*0ef0*/  FADD.FTZ R165, R116, R165 ;  /* 0x000000a574a57221 */ /* 0x000fc40000010000 */
[-C--:B------:R-:W-:Y:S02]  /*0f00*/  FFMA.FTZ R197, R238, R116.reuse, R197 ;  /* 0x00000074eec57223 */ /* 0x080fe400000100c5 */
[----:B------:R-:W-:Y:S01]  /*0f10*/  FFMA.FTZ R125, R79, R116, R125 ;  /* 0x000000744f7d7223 */ /* 0x000fe2000001007d */
[----:B------:R-:W-:Y:S01]  /*0f20*/  HADD2.F32 R116, -RZ, R127.H1_H1 ;  /* 0x3000007fff747230 */ /* 0x000fe20000004100 */
[----:B------:R-:W-:Y:S02]  /*0f30*/  FMUL.FTZ R240, R208, R129 ;  /* 0x00000081d0f07220 */ /* 0x000fe40000410000 */
[----:B------:R-:W-:Y:S02]  /*0f40*/  FMUL.FTZ R129, R49, R122 ;  /* 0x0000007a31817220 */ /* 0x000fe40000410000 */
[----:B------:R-:W-:Y:S02]  /*0f50*/  FADD.FTZ R28, R117, R28 ;  /* 0x0000001c751c7221 */ /* 0x000fe40000010000 */
[----:B------:R-:W-:-:S02]  /*0f60*/  FFMA.FTZ R190, R241, R117, R190 ;  /* 0x00000075f1be7223 */ /* 0x000fc400000100be */
[----:B------:R-:W-:Y:S02]  /*0f70*/  FFMA.FTZ R130, R74, R117, R130 ;  /* 0x000000754a827223 */ /* 0x000fe40000010082 */
[----:B------:R-:W-:Y:S02]  /*0f80*/  FMUL.FTZ R242, R208, R131 ;  /* 0x00000083d0f27220 */ /* 0x000fe40000410000 */
[----:B------:R-:W-:Y:S02]  /*0f90*/  FMUL.FTZ R131, R51, R118 ;  /* 0x0000007633837220 */ /* 0x000fe40000410000 */
[----:B------:R-:W-:Y:S02]  /*0fa0*/  FADD.FTZ R117, -R234, R132 ;  /* 0x00000084ea757221 */ /* 0x000fe40000010100 */
        /* <DEDUP_REMOVED lines=10> */
[-C--:B------:R-:W-:Y:S02]  /*1050*/  FFMA.FTZ R191, R242, R116.reuse, R191 ;  /* 0x00000074f2bf7223 */ /* 0x080fe400000100bf */
[----:B------:R-:W-:Y:S02]  /*1060*/  FFMA.FTZ R131, R75, R116, R131 ;  /* 0x000000744b837223 */ /* 0x000fe40000010083 */
[----:B------:R-:W-:Y:S02]  /*1070*/  FMUL.FTZ R126, R208, R117 ;  /* 0x00000075d07e7220 */ /* 0x000fe40000410000 */
[----:B------:R-:W-:-:S04]  /*1080*/  IMAD.WIDE.U32 R116, R200, R252, c[0x0][0x190] ;  /* 0x00006400c8747625 */ /* 0x000fc800078e00fc */
[-C--:B------:R-:W-:Y:S02]  /*1090*/  IMAD.WIDE.U32 R120, R233, R252.reuse, c[0x0][0x190] ;  /* 0x00006400e9787625 */ /* 0x080fe400078e00fc */
[----:B------:R-:W5:Y:S02]  /*10a0*/  LDG.E.64 R116, [R116.64] ;  /* 0x0000000474747981 */ /* 0x000f64000c1e1b00 */
[----:B------:R-:W-:Y:S02]  /*10b0*/  IMAD.WIDE.U32 R122, R201, R252, c[0x0][0x190] ;  /* 0x00006400c97a7625 */ /* 0x000fe400078e00fc */
[----:B------:R-:W5:Y:S04]  /*10c0*/  LDG.E.64 R120, [R120.64] ;  /* 0x0000000478787981 */ /* 0x000f68000c1e1b00 */
[----:B------:R-:W5:Y:S01]  /*10d0*/  LDG.E.64 R122, [R122.64] ;  /* 0x000000047a7a7981 */ /* 0x000f62000c1e1b00 */
[----:B------:R-:W-:-:S02]  /*10e0*/  FADD.FTZ R218, R119, R218 ;  /* 0x000000da77da7221 */ /* 0x000fc40000010000 */
[----:B------:R-:W-:Y:S01]  /*10f0*/  FFMA.FTZ R4, R241, R119, R4 ;  /* 0x00000077f1047223 */ /* 0x000fe20000010004 */
[----:B------:R-:W-:Y:S02]  /*1100*/  HADD2.F32 R119, -RZ, R136.H0_H0 ;  /* 0x20000088ff777230 */ /* 0x000fe40000004100 */
[----:B------:R-:W-:Y:S01]  /*1110*/  HADD2.F32 R127, -RZ, R140.H0_H0 ;  /* 0x2000008cff7f7230 */ /* 0x000fe20000004100 */
[----:B------:R-:W-:Y:S02]  /*1120*/  FADD.FTZ R133, -R234, R133 ;  /* 0x00000085ea857221 */ /* 0x000fe40000010100 */
[----:B------:R-:W-:Y:S02]  /*1130*/  FADD.FTZ R226, R119, R226 ;  /* 0x000000e277e27221 */ /* 0x000fe40000010000 */
[-C--:B------:R-:W-:Y:S02]  /*1140*/  FFMA.FTZ R3, R126, R119.reuse, R3 ;  /* 0x000000777e037223 */ /* 0x080fe40000010003 */
[----:B------:R-:W-:Y:S01]  /*1150*/  FMUL.FTZ R119, R44, R119 ;  /* 0x000000772c777220 */ /* 0x000fe20000410000 */
[----:B------:R-:W-:Y:S01]  /*1160*/  HADD2.F32 R136, -RZ, R136.H1_H1 ;  /* 0x30000088ff887230 */ /* 0x000fe20000004100 */
[----:B------:R-:W-:-:S02]  /*1170*/  FADD.FTZ R26, R127, R26 ;  /* 0x0000001a7f1a7221 */ /* 0x000fc40000010000 */
[-C--:B------:R-:W-:Y:S02]  /*1180*/  FFMA.FTZ R188, R126, R127.reuse, R188 ;  /* 0x0000007f7ebc7223 */ /* 0x080fe400000100bc */
[----:B------:R-:W-:Y:S02]  /*1190*/  FFMA.FTZ R127, R68, R127, R119 ;  /* 0x0000007f447f7223 */ /* 0x000fe40000010077 */
[----:B------:R-:W-:Y:S01]  /*11a0*/  FMUL.FTZ R133, R208, R133 ;  /* 0x00000085d0857220 */ /* 0x000fe20000410000 */
[----:B------:R-:W-:Y:S01]  /*11b0*/  HADD2.F32 R132, -RZ, R140.H1_H1 ;  /* 0x3000008cff847230 */ /* 0x000fe20000004100 */
[----:B------:R-:W-:Y:S01]  /*11c0*/  FADD.FTZ R119, -R234, R134 ;  /* 0x00000086ea777221 */ /* 0x000fe20000010100 */
[--C-:B------:R-:W-:Y:S01]  /*11d0*/  HADD2.F32 R233, -RZ, R137.reuse.H0_H0 ;  /* 0x20000089ffe97230 */ /* 0x100fe20000004100 */
[----:B------:R-:W-:Y:S02]  /*11e0*/  FADD.FTZ R217, R118, R217 ;  /* 0x000000d976d97221 */ /* 0x000fe40000010000 */
[----:B------:R-:W-:Y:S01]  /*11f0*/  FFMA.FTZ R5, R242, R118, R5 ;  /* 0x00000076f2057223 */ /* 0x000fe20000010005 */
[----:B------:R-:W-:Y:S01]  /*1200*/  HADD2.F32 R140, -RZ, R137.H1_H1 ;  /* 0x30000089ff8c7230 */ /* 0x000fe20000004100 */
[----:B------:R-:W-:-:S02]  /*1210*/  FMUL.FTZ R118, R45, R136 ;  /* 0x000000882d767220 */ /* 0x000fc40000410000 */
[----:B------:R-:W-:Y:S02]  /*1220*/  FADD.FTZ R225, R136, R225 ;  /* 0x000000e188e17221 */ /* 0x000fe40000010000 */
[C---:B------:R-:W-:Y:S02]  /*1230*/  FFMA.FTZ R2, R133.reuse, R136, R2 ;  /* 0x0000008885027223 */ /* 0x040fe40000010002 */
[----:B------:R-:W-:Y:S02]  /*1240*/  FMUL.FTZ R136, R208, R119 ;  /* 0x00000077d0887220 */ /* 0x000fe40000410000 */
[----:B------:R-:W-:Y:S01]  /*1250*/  FADD.FTZ R135, -R234, R135 ;  /* 0x00000087ea877221 */ /* 0x000fe20000010100 */
[----:B------:R-:W-:Y:S01]  /*1260*/  HADD2.F32 R119, -RZ, R141.H0_H0 ;  /* 0x2000008dff777230 */ /* 0x000fe20000004100 */
[----:B------:R-:W-:Y:S02]  /*1270*/  FADD.FTZ R189, R132, R189 ;  /* 0x000000bd84bd7221 */ /* 0x000fe40000010000 */
[----:B------:R-:W-:-:S02]  /*1280*/  FFMA.FTZ R27, R133, R132, R27 ;  /* 0x00000084851b7223 */ /* 0x000fc4000001001b */
[----:B------:R-:W-:Y:S01]  /*1290*/  FFMA.FTZ R132, R69, R132, R118 ;  /* 0x0000008445847223 */ /* 0x000fe20000010076 */
[----:B------:R-:W-:Y:S01]  /*12a0*/  HADD2.F32 R118, -RZ, R141.H1_H1 ;  /* 0x3000008dff767230 */ /* 0x000fe20000004100 */
[----:B------:R-:W-:Y:S02]  /*12b0*/  FADD.FTZ R228, R233, R228 ;  /* 0x000000e4e9e47221 */ /* 0x000fe40000010000 */
[-C--:B------:R-:W-:Y:S02]  /*12c0*/  FFMA.FTZ R207, R136, R233.reuse, R207 ;  /* 0x000000e988cf7223 */ /* 0x080fe400000100cf */
[----:B------:R-:W-:Y:S01]  /*12d0*/  FMUL.FTZ R134, R46, R233 ;  /* 0x000000e92e867220 */ /* 0x000fe20000410000 */
[----:B------:R-:W-:Y:S01]  /*12e0*/  HADD2.F32 R233, -RZ, R138.H0_H0 ;  /* 0x2000008affe97230 */ /* 0x000fe20000004100 */
[----:B------:R-:W-:Y:S02]  /*12f0*/  FMUL.FTZ R135, R208, R135 ;  /* 0x00000087d0877220 */ /* 0x000fe40000410000 */
[----:B------:R-:W-:-:S02]  /*1300*/  FMUL.FTZ R137, R47, R140 ;  /* 0x0000008c2f897220 */ /* 0x000fc40000410000 */
[----:B------:R-:W-:Y:S02]  /*1310*/  FADD.FTZ R141, -R234, R144 ;  /* 0x00000090ea8d7221 */ /* 0x000fe40000010100 */
[----:B------:R-:W-:Y:S02]  /*1320*/  FADD.FTZ R186, R119, R186 ;  /* 0x000000ba77ba7221 */ /* 0x000fe40000010000 */
[-C--:B------:R-:W-:Y:S02]  /*1330*/  FFMA.FTZ R24, R136, R119.reuse, R24 ;  /* 0x0000007788187223 */ /* 0x080fe40000010018 */
[----:B------:R-:W-:Y:S01]  /*1340*/  FFMA.FTZ R134, R70, R119, R134 ;  /* 0x0000007746867223 */ /* 0x000fe20000010086 */
[----:B------:R-:W-:Y:S01]  /*1350*/  HADD2.F32 R119, -RZ, R142.H0_H0 ;  /* 0x2000008eff777230 */ /* 0x000fe20000004100 */
[----:B------:R-:W-:Y:S02]  /*1360*/  FADD.FTZ R145, -R234, R145 ;  /* 0x00000091ea917221 */ /* 0x000fe40000010100 */
[----:B------:R-:W-:-:S02]  /*1370*/  FADD.FTZ R227, R140, R227 ;  /* 0x000000e38ce37221 */ /* 0x000fc40000010000 */
[C---:B------:R-:W-:Y:S02]  /*1380*/  FFMA.FTZ R206, R135.reuse, R140, R206 ;  /* 0x0000008c87ce7223 */ /* 0x040fe400000100ce */
[----:B------:R-:W-:Y:S02]  /*1390*/  FADD.FTZ R187, R118, R187 ;  /* 0x000000bb76bb7221 */ /* 0x000fe40000010000 */
[-C--:B------:R-:W-:Y:S02]  /*13a0*/  FFMA.FTZ R25, R135, R118.reuse, R25 ;  /* 0x0000007687197223 */ /* 0x080fe40000010019 */
[----:B------:R-:W-:Y:S01]  /*13b0*/  FFMA.FTZ R137, R71, R118, R137 ;  /* 0x0000007647897223 */ /* 0x000fe20000010089 */
[----:B------:R-:W-:Y:S01]  /*13c0*/  HADD2.F32 R118, -RZ, R138.H1_H1 ;  /* 0x3000008aff767230 */ /* 0x000fe20000004100 */
[----:B------:R-:W-:Y:S01]  /*13d0*/  FMUL.FTZ R141, R208, R141 ;  /* 0x0000008dd08d7220 */ /* 0x000fe20000410000 */
[----:B------:R-:W-:Y:S01]  /*13e0*/  HADD2.F32 R138, -RZ, R142.H1_H1 ;  /* 0x3000008eff8a7230 */ /* 0x000fe20000004100 */
[----:B------:R-:W-:-:S02]  /*13f0*/  FMUL.FTZ R140, R40, R233 ;  /* 0x000000e9288c7220 */ /* 0x000fc40000410000 */
[----:B------:R-:W-:Y:S02]  /*1400*/  FMUL.FTZ R142, R208, R145 ;  /* 0x00000091d08e7220 */ /* 0x000fe40000410000 */
[----:B------:R-:W-:Y:S02]  /*1410*/  FADD.FTZ R145, -R234, R146 ;  /* 0x00000092ea917221 */ /* 0x000fe40000010100 */
[----:B------:R-:W-:Y:S02]  /*1420*/  FADD.FTZ R184, R119, R184 ;  /* 0x000000b877b87221 */ /* 0x000fe40000010000 */
[-C--:B------:R-:W-:Y:S02]  /*1430*/  FFMA.FTZ R22, R141, R119.reuse, R22 ;  /* 0x000000778d167223 */ /* 0x080fe40000010016 */
[----:B------:R-:W-:Y:S02]  /*1440*/  FFMA.FTZ R140, R64, R119, R140 ;  /* 0x00000077408c7223 */ /* 0x000fe4000001008c */
[----:B------:R-:W-:-:S02]  /*1450*/  FADD.FTZ R230, R233, R230 ;  /* 0x000000e6e9e67221 */ /* 0x000fc40000010000 */
[----:B------:R-:W-:Y:S01]  /*1460*/  FFMA.FTZ R210, R141, R233, R210 ;  /* 0x000000e98dd27223 */ /* 0x000fe200000100d2 */
[--C-:B------:R-:W-:Y:S01]  /*1470*/  HADD2.F32 R233, -RZ, R139.reuse.H0_H0 ;  /* 0x2000008bffe97230 */ /* 0x100fe20000004100 */
[-C--:B------:R-:W-:Y:S02]  /*1480*/  FMUL.FTZ R119, R41, R118.reuse ;  /* 0x0000007629777220 */ /* 0x080fe40000410000 */
[----:B------:R-:W-:Y:S02]  /*1490*/  FADD.FTZ R229, R118, R229 ;  /* 0x000000e576e57221 */ /* 0x000fe40000010000 */
[----:B------:R-:W-:Y:S01]  /*14a0*/  FFMA.FTZ R209, R142, R118, R209 ;  /* 0x000000768ed17223 */ /* 0x000fe200000100d1 */
[----:B------:R-:W-:Y:S01]  /*14b0*/  HADD2.F32 R118, -RZ, R139.H1_H1 ;  /* 0x3000008bff767230 */ /* 0x000fe20000004100 */
[----:B------:R-:W-:Y:S02]  /*14c0*/  FMUL.FTZ R145, R208, R145 ;  /* 0x00000091d0917220 */ /* 0x000fe40000410000 */
[----:B------:R-:W-:-:S02]  /*14d0*/  FADD.FTZ R185, R138, R185 ;  /* 0x000000b98ab97221 */ /* 0x000fc40000010000 */
[-C--:B------:R-:W-:Y:S02]  /*14e0*/  FFMA.FTZ R23, R142, R138.reuse, R23 ;  /* 0x0000008a8e177223 */ /* 0x080fe40000010017 */
[----:B------:R-:W-:Y:S02]  /*14f0*/  FADD.FTZ R147, -R234, R147 ;  /* 0x00000093ea937221 */ /* 0x000fe40000010100 */
[----:B------:R-:W-:Y:S01]  /*1500*/  FFMA.FTZ R138, R65, R138, R119 ;  /* 0x0000008a418a7223 */ /* 0x000fe20000010077 */
[--C-:B------:R-:W-:Y:S01]  /*1510*/  HADD2.F32 R119, -RZ, R143.reuse.H0_H0 ;  /* 0x2000008fff777230 */ /* 0x100fe20000004100 */
[-C--:B------:R-:W-:Y:S01]  /*1520*/  FMUL.FTZ R144, R42, R233.reuse ;  /* 0x000000e92a907220 */ /* 0x080fe20000410000 */
[----:B------:R-:W-:Y:S01]  /*1530*/  HADD2.F32 R146, -RZ, R143.H1_H1 ;  /* 0x3000008fff927230 */ /* 0x000fe20000004100 */
[----:B------:R-:W-:Y:S02]  /*1540*/  FADD.FTZ R232, R233, R232 ;  /* 0x000000e8e9e87221 */ /* 0x000fe40000010000 */
[----:B------:R-:W-:Y:S01]  /*1550*/  FFMA.FTZ R212, R145, R233, R212 ;  /* 0x000000e991d47223 */ /* 0x000fe200000100d4 */
[----:B------:R-:W-:Y:S01]  /*1560*/  HADD2.F32 R233, -RZ, R152.H0_H0 ;  /* 0x20000098ffe97230 */ /* 0x000fe20000004100 */
[----:B------:R-:W-:-:S02]  /*1570*/  FMUL.FTZ R143, R208, R147 ;  /* 0x00000093d08f7220 */ /* 0x000fc40000410000 */
[----:B------:R-:W-:Y:S02]  /*1580*/  FMUL.FTZ R139, R43, R118 ;  /* 0x000000762b8b7220 */ /* 0x000fe40000410000 */
[----:B------:R-:W-:Y:S01]  /*1590*/  FADD.FTZ R147, -R234, R148 ;  /* 0x00000094ea937221 */ /* 0x000fe20000010100 */
[----:B------:R-:W-:Y:S01]  /*15a0*/  HADD2.F32 R152, -RZ, R152.H1_H1 ;  /* 0x30000098ff987230 */ /* 0x000fe20000004100 */
        /* <DEDUP_REMOVED lines=8> */
[----:B------:R-:W-:Y:S01]  /*1630*/  HADD2.F32 R148, -RZ, R156.H1_H1 ;  /* 0x3000009cff947230 */ /* 0x000fe20000004100 */
[----:B------:R-:W-:Y:S02]  /*1640*/  FMUL.FTZ R147, R208, R147 ;  /* 0x00000093d0937220 */ /* 0x000fe40000410000 */
[----:B------:R-:W-:Y:S02]  /*1650*/  FMUL.FTZ R146, R36, R233 ;  /* 0x000000e924927220 */ /* 0x000fe40000410000 */
[----:B------:R-:W-:-:S02]  /*1660*/  FADD.FTZ R231, R118, R231 ;  /* 0x000000e776e77221 */ /* 0x000fc40000010000 */
[----:B------:R-:W-:Y:S02]  /*1670*/  FFMA.FTZ R211, R143, R118, R211 ;  /* 0x000000768fd37223 */ /* 0x000fe400000100d3 */
[----:B------:R-:W-:Y:S01]  /*1680*/  FMUL.FTZ R149, R208, R149 ;  /* 0x00000095d0957220 */ /* 0x000fe20000410000 */
[----:B------:R-:W-:Y:S01]  /*1690*/  HADD2.F32 R156, -RZ, R153.H1_H1 ;  /* 0x30000099ff9c7230 */ /* 0x000fe20000004100 */
[----:B------:R-:W-:Y:S02]  /*16a0*/  FMUL.FTZ R118, R37, R152 ;  /* 0x0000009825767220 */ /* 0x000fe40000410000 */
[----:B------:R-:W-:Y:S02]  /*16b0*/  FADD.FTZ R174, R119, R174 ;  /* 0x000000ae77ae7221 */ /* 0x000fe40000010000 */
[-C--:B------:R-:W-:Y:S02]  /*16c0*/  FFMA.FTZ R18, R147, R119.reuse, R18 ;  /* 0x0000007793127223 */ /* 0x080fe40000010012 */
[----:B------:R-:W-:-:S02]  /*16d0*/  FFMA.FTZ R146, R60, R119, R146 ;  /* 0x000000773c927223 */ /* 0x000fc40000010092 */
[C---:B------:R-:W-:Y:S02]  /*16e0*/  FADD.FTZ R119, -R234.reuse, R150 ;  /* 0x00000096ea777221 */ /* 0x040fe40000010100 */
[----:B------:R-:W-:Y:S02]  /*16f0*/  FADD.FTZ R151, -R234, R151 ;  /* 0x00000097ea977221 */ /* 0x000fe40000010100 */
[----:B------:R-:W-:Y:S02]  /*1700*/  FADD.FTZ R244, R233, R244 ;  /* 0x000000f4e9f47221 */ /* 0x000fe40000010000 */
[----:B------:R-:W-:Y:S01]  /*1710*/  FFMA.FTZ R214, R147, R233, R214 ;  /* 0x000000e993d67223 */ /* 0x000fe200000100d6 */
[----:B------:R-:W-:Y:S01]  /*1720*/  HADD2.F32 R233, -RZ, R153.H0_H0 ;  /* 0x20000099ffe97230 */ /* 0x000fe20000004100 */
[----:B------:R-:W-:Y:S02]  /*1730*/  FADD.FTZ R175, R148, R175 ;  /* 0x000000af94af7221 */ /* 0x000fe40000010000 */
[----:B------:R-:W-:-:S02]  /*1740*/  FFMA.FTZ R19, R149, R148, R19 ;  /* 0x0000009495137223 */ /* 0x000fc40000010013 */
[----:B------:R-:W-:Y:S01]  /*1750*/  FFMA.FTZ R148, R61, R148, R118 ;  /* 0x000000943d947223 */ /* 0x000fe20000010076 */
[--C-:B------:R-:W-:Y:S01]  /*1760*/  HADD2.F32 R118, -RZ, R157.reuse.H1_H1 ;  /* 0x3000009dff767230 */ /* 0x100fe20000004100 */
[----:B------:R-:W-:Y:S02]  /*1770*/  FADD.FTZ R243, R152, R243 ;  /* 0x000000f398f37221 */ /* 0x000fe40000010000 */
[----:B------:R-:W-:Y:S02]  /*1780*/  FFMA.FTZ R213, R149, R152, R213 ;  /* 0x0000009895d57223 */ /* 0x000fe400000100d5 */
[C---:B------:R-:W-:Y:S01]  /*1790*/  FMUL.FTZ R152, R208.reuse, R119 ;  /* 0x00000077d0987220 */ /* 0x040fe20000410000 */
[----:B------:R-:W-:Y:S01]  /*17a0*/  HADD2.F32 R119, -RZ, R157.H0_H0 ;  /* 0x2000009dff777230 */ /* 0x000fe20000004100 */
[----:B------:R-:W-:Y:S02]  /*17b0*/  FMUL.FTZ R151, R208, R151 ;  /* 0x00000097d0977220 */ /* 0x000fe40000410000 */
[----:B------:R-:W-:-:S02]  /*17c0*/  FMUL.FTZ R153, R39, R156 ;  /* 0x0000009c27997220 */ /* 0x000fc40000410000 */
[----:B------:R-:W-:Y:S02]  /*17d0*/  FADD.FTZ R157, -R234, R160 ;  /* 0x000000a0ea9d7221 */ /* 0x000fe40000010100 */
[----:B------:R-:W-:Y:S02]  /*17e0*/  FMUL.FTZ R150, R38, R233 ;  /* 0x000000e926967220 */ /* 0x000fe40000410000 */
[----:B------:R-:W-:Y:S02]  /*17f0*/  FADD.FTZ R173, R118, R173 ;  /* 0x000000ad76ad7221 */ /* 0x000fe40000010000 */
[-C--:B------:R-:W-:Y:S02]  /*1800*/  FFMA.FTZ R17, R151, R118.reuse, R17 ;  /* 0x0000007697117223 */ /* 0x080fe40000010011 */
[----:B------:R-:W-:Y:S01]  /*1810*/  FFMA.FTZ R153, R63, R118, R153 ;  /* 0x000000763f997223 */ /* 0x000fe20000010099 */
[--C-:B------:R-:W-:Y:S01]  /*1820*/  HADD2.F32 R118, -RZ, R154.reuse.H0_H0 ;  /* 0x2000009aff767230 */ /* 0x100fe20000004100 */
[----:B------:R-:W-:Y:S01]  /*1830*/  FADD.FTZ R161, -R234, R161 ;  /* 0x000000a1eaa17221 */ /* 0x000fe20000010100 */
[----:B------:R-:W-:Y:S01]  /*1840*/  HADD2.F32 R154, -RZ, R154.H1_H1 ;  /* 0x3000009aff9a7230 */ /* 0x000fe20000004100 */
[----:B------:R-:W-:-:S02]  /*1850*/  FMUL.FTZ R157, R208, R157 ;  /* 0x0000009dd09d7220 */ /* 0x000fc40000410000 */
[----:B------:R-:W-:Y:S02]  /*1860*/  FADD.FTZ R172, R119, R172 ;  /* 0x000000ac77ac7221 */ /* 0x000fe40000010000 */
        /* <DEDUP_REMOVED lines=9> */
[----:B------:R-:W-:Y:S02]  /*1900*/  FMUL.FTZ R162, R208, R161 ;  /* 0x000000a1d0a27220 */ /* 0x000fe40000410000 */
[-C--:B------:R-:W-:Y:S02]  /*1910*/  FMUL.FTZ R156, R32, R118.reuse ;  /* 0x00000076209c7220 */ /* 0x080fe40000410000 */
        /* <DEDUP_REMOVED lines=13> */
[-C--:B------:R-:W-:Y:S02]  /*19f0*/  FFMA.FTZ R14, R157, R233.reuse, R14 ;  /* 0x000000e99d0e7223 */ /* 0x080fe4000001000e */
[----:B------:R-:W-:Y:S01]  /*1a00*/  FFMA.FTZ R156, R56, R233, R156 ;  /* 0x000000e9389c7223 */ /* 0x000fe2000001009c */
[----:B------:R-:W-:Y:S01]  /*1a10*/  HADD2.F32 R233, -RZ, R159.H0_H0 ;  /* 0x2000009fffe97230 */ /* 0x000fe20000004100 */
[----:B------:R-:W-:Y:S02]  /*1a20*/  FMUL.FTZ R158, R34, R118 ;  /* 0x00000076229e7220 */ /* 0x000fe40000410000 */
[----:B------:R-:W-:-:S02]  /*1a30*/  FADD.FTZ R250, R118, R250 ;  /* 0x000000fa76fa7221 */ /* 0x000fc40000010000 */
[----:B------:R-:W-:Y:S01]  /*1a40*/  FFMA.FTZ R224, R160, R118, R224 ;  /* 0x00000076a0e07223 */ /* 0x000fe200000100e0 */
[----:B------:R-:W-:Y:S01]  /*1a50*/  HADD2.F32 R118, -RZ, R159.H1_H1 ;  /* 0x3000009fff767230 */ /* 0x000fe20000004100 */
[----:B------:R-:W-:Y:S02]  /*1a60*/  FMUL.FTZ R159, R208, R163 ;  /* 0x000000a3d09f7220 */ /* 0x000fe40000410000 */
[----:B------:R-:W-:Y:S02]  /*1a70*/  FMUL.FTZ R163, R35, R154 ;  /* 0x0000009a23a37220 */ /* 0x000fe40000410000 */
[----:B------:R-:W-:Y:S02]  /*1a80*/  FADD.FTZ R169, R118, R169 ;  /* 0x000000a976a97221 */ /* 0x000fe40000010000 */
[-C--:B------:R-:W-:Y:S02]  /*1a90*/  FFMA.FTZ R13, R159, R118.reuse, R13 ;  /* 0x000000769f0d7223 */ /* 0x080fe4000001000d */
[----:B------:R-:W-:-:S02]  /*1aa0*/  FFMA.FTZ R163, R59, R118, R163 ;  /* 0x000000763ba37223 */ /* 0x000fc400000100a3 */
[----:B------:R-:W-:Y:S02]  /*1ab0*/  FADD.FTZ R119, RZ, R194 ;  /* 0x000000c2ff777221 */ /* 0x000fe40000010000 */
[----:B------:R-:W-:Y:S02]  /*1ac0*/  FFMA.FTZ R118, R195, R194, RZ ;  /* 0x000000c2c3767223 */ /* 0x000fe400000100ff */
        /* <DEDUP_REMOVED lines=53> */
.L_x_1588:
        /* <DEDUP_REMOVED lines=18> */
.L_x_1589:
        /* <DEDUP_REMOVED lines=194> */
[----:B------:R-:W-:Y:S01]  /*2b60*/  F2FP.PACK_AB R125, R132, R125 ;  /* 0x0000007d847d723e */ /* 0x000fe200000000ff */
[----:B------:R-:W-:Y:S01]  /*2b70*/  @P1 FADD.FTZ R142, R93, R142 ;  /* 0x0000008e5d8e1221 */ /* 0x000fe20000010000 */
[----:B------:R-:W-:Y:S01]  /*2b80*/  F2FP.PACK_AB R124, R133, R124 ;  /* 0x0000007c857c723e */ /* 0x000fe200000000ff */
[----:B------:R-:W-:Y:S01]  /*2b90*/  FMUL.FTZ R149, R208, R233 ;  /* 0x000000e9d0957220 */ /* 0x000fe20000410000 */
[----:B------:R-:W-:Y:S01]  /*2ba0*/  @P0 F2FP.PACK_AB R134, RZ, R134 ;  /* 0x00000086ff86023e */ /* 0x000fe200000000ff */
[----:B------:R-:W-:Y:S01]  /*2bb0*/  FMUL.FTZ R139, R142, c[0x0][0x1e8] ;  /* 0x00007a008e8b7a20 */ /* 0x000fe20000410000 */
[----:B------:R-:W-:Y:S01]  /*2bc0*/  @P0 F2FP.PACK_AB R136, RZ, R136 ;  /* 0x00000088ff88023e */ /* 0x000fe200000000ff */
[----:B------:R-:W-:Y:S01]  /*2bd0*/  @P1 FADD.FTZ R149, R94, R149 ;  /* 0x000000955e951221 */ /* 0x000fe20000010000 */
[----:B------:R-:W-:Y:S01]  /*2be0*/  @P0 F2FP.PACK_AB R140, RZ, R140 ;  /* 0x0000008cff8c023e */ /* 0x000fe200000000ff */
        /* <DEDUP_REMOVED lines=110> */
[----:B------:R-:W-:Y:S02]  /*32d0*/  IADD3 R125, R141, 0x40, RZ ;  /* 0x000000408d7d7810 */ /* 0x000fe40007ffe0ff */
[----:B------:R-:W-:Y:S01]  /*32e0*/  FSEL R116, R126, RZ, P4 ;  /* 0x000000ff7e747208 */ /* 0x000fe20002000000 */
[----:B------:R0:W-:Y:S01]  /*32f0*/  @P0 STG.E.128 [R120.64], R112 ;  /* 0x0000007078000986 */ /* 0x0001e2000c101d04 */
[----:B------:R-:W-:Y:S01]  /*3300*/  @P0 LOP3.LUT P1, RZ, R180, 0xff00, RZ, 0xc0, !PT ;  /* 0x0000ff00b4ff0812 */ /* 0x000fe2000782c0ff */
[----:B------:R-:W-:Y:S01]  /*3310*/  IMAD.WIDE.U32 R124, R138, R125, c[0x0][0x248] ;  /* 0x000092008a7c7625 */ /* 0x000fe200078e007d */
[----:B------:R-:W-:Y:S01]  /*3320*/  @P0 LOP3.LUT P4, RZ, R180, 0xff000000, RZ, 0xc0, !PT ;  /* 0xff000000b4ff0812 */ /* 0x000fe2000788c0ff */
[----:B------:R-:W-:Y:S01]  /*3330*/  @P2 STG.E.128 [R122.64], R104 ;  /* 0x000000687a002986 */ /* 0x000fe2000c101d04 */
[----:B------:R-:W-:-:S02]  /*3340*/  F2FP.PACK_AB R116, R116, R151 ;  /* 0x000000977474723e */ /* 0x000fc400000000ff */
[----:B------:R-:W-:Y:S01]  /*3350*/  @P0 FSEL R126, R126, RZ, P1 ;  /* 0x000000ff7e7e0208 */ /* 0x000fe20000800000 */
[----:B------:R-:W-:Y:S01]  /*3360*/  @P2 STG.E.128 [R122.64+0x10], R108 ;  /* 0x0000106c7a002986 */ /* 0x000fe2000c101d04 */
[----:B------:R-:W-:Y:S02]  /*3370*/  @P0 LOP3.LUT P2, RZ, R180, 0xff0000, RZ, 0xc0, !PT ;  /* 0x00ff0000b4ff0812 */ /* 0x000fe4000784c0ff */
[----:B------:R-:W-:Y:S01]  /*3380*/  @P0 FSEL R127, R150, RZ, P4 ;  /* 0x000000ff967f0208 */ /* 0x000fe20002000000 */
[----:B------:R1:W-:Y:S01]  /*3390*/  STG.E.128 [R124.64], R116 ;  /* 0x000000747c007986 */ /* 0x0003e2000c101d04 */
[C---:B------:R-:W-:Y:S02]  /*33a0*/  @P0 LOP3.LUT P1, RZ, R181.reuse, 0xff, RZ, 0xc0, !PT ;  /* 0x000000ffb5ff0812 */ /* 0x040fe4000782c0ff */
[----:B------:R-:W-:Y:S02]  /*33b0*/  @P0 LOP3.LUT P4, RZ, R181, 0xff000000, RZ, 0xc0, !PT ;  /* 0xff000000b5ff0812 */ /* 0x000fe4000788c0ff */
[----:B------:R-:W-:-:S02]  /*33c0*/  @P0 FSEL R145, R145, RZ, P2 ;  /* 0x000000ff91910208 */ /* 0x000fc40001000000 */
[----:B------:R-:W-:Y:S02]  /*33d0*/  @P0 LOP3.LUT P2, RZ, R181, 0xff00, RZ, 0xc0, !PT ;  /* 0x0000ff00b5ff0812 */ /* 0x000fe4000784c0ff */
[----:B------:R-:W-:Y:S02]  /*33e0*/  @P0 FSEL R144, R144, RZ, P1 ;  /* 0x000000ff90900208 */ /* 0x000fe40000800000 */
[----:B------:R-:W-:Y:S02]  /*33f0*/  @P0 F2FP.PACK_AB R145, RZ, R145 ;  /* 0x00000091ff91023e */ /* 0x000fe400000000ff */
[----:B------:R-:W-:Y:S02]  /*3400*/  @P0 F2FP.PACK_AB R144, RZ, R144 ;  /* 0x00000090ff90023e */ /* 0x000fe400000000ff */
[----:B0-----:R-:W-:Y:S02]  /*3410*/  @P0 PRMT R115, R147, 0x7610, R115 ;  /* 0x0000761093730816 */ /* 0x001fe40000000073 */
[----:B------:R-:W-:-:S02]  /*3420*/  @P0 F2FP.PACK_AB R126, RZ, R126 ;  /* 0x0000007eff7e023e */ /* 0x000fc400000000ff */
[----:B-1----:R-:W-:Y:S02]  /*3430*/  @P0 FSEL R117, R208, RZ, P4 ;  /* 0x000000ffd0750208 */ /* 0x002fe40002000000 */
[----:B------:R-:W-:Y:S02]  /*3440*/  @P0 FSEL R116, R148, RZ, P2 ;  /* 0x000000ff94740208 */ /* 0x000fe40001000000 */
[----:B------:R-:W-:Y:S02]  /*3450*/  @P0 F2FP.PACK_AB R119, RZ, R117 ;  /* 0x00000075ff77023e */ /* 0x000fe400000000ff */
[----:B------:R-:W-:Y:S02]  /*3460*/  @P0 IADD3 R117, R200, 0x40, RZ ;  /* 0x00000040c8750810 */ /* 0x000fe40007ffe0ff */
        /* <DEDUP_REMOVED lines=16> */
.L_x_1586:
[----:B------:R-:W-:Y:S05]  /*3570*/  BSYNC B1 ;  /* 0x0000000000017941 */ /* 0x000fea0003800000 */
.L_x_1583:
        /* <DEDUP_REMOVED lines=84> */
.L_x_1582:
[----:B------:R-:W-:Y:S05]  /*3ac0*/  BSYNC B0 ;  /* 0x0000000000007941 */ /* 0x000fea0003800000 */
.L_x_1580:
        /* <DEDUP_REMOVED lines=159> */
[----:B------:R-:W-:Y:S01]  /*44c0*/  LDS R4, [R251.X4+0x2a00] ;  /* 0x002a0000fb047984 */ /* 0x000fe20000004800 */
        /* <DEDUP_REMOVED lines=14> */
[----:B------:R-:W-:Y:S04]  /*45b0*/  STS.128 [R0+0x10], R48 ;  /* 0x0000103000007388 */ /* 0x000fe80000000c00 */
[----:B------:R1:W-:Y:S04]  /*45c0*/  STS.128 [R0+0x400], R28 ;  /* 0x0004001c00007388 */ /* 0x0003e80000000c00 */
[----:B------:R-:W-:Y:S01]  /*45d0*/  STS.128 [R0+0x410], R208 ;  /* 0x000410d000007388 */ /* 0x000fe20000000c00 */
[----:B0-----:R-:W-:-:S03]  /*45e0*/  FADD.FTZ R45, R36, R45 ;  /* 0x0000002d242d7221 */ /* 0x001fc60000010000 */
[----:B------:R-:W-:Y:S04]  /*45f0*/  STS.128 [R0+0x800], R212 ;  /* 0x000800d400007388 */ /* 0x000fe80000000c00 */
[----:B------:R-:W-:Y:S04]  /*4600*/  STS.128 [R0+0x810], R220 ;  /* 0x000810dc00007388 */ /* 0x000fe80000000c00 */
[----:B------:R-:W-:Y:S01]  /*4610*/  BAR.SYNC.DEFER_BLOCKING 0x0 ;  /* 0x0000000000007b1d */ /* 0x000fe20000010000 */
[----:B-1----:R-:W-:Y:S01]  /*4620*/  IADD3.X R29, RZ, RZ, RZ, P0, !PT ;  /* 0x000000ffff1d7210 */ /* 0x002fe200007fe4ff */
[----:B------:R-:W-:-:S03]  /*4630*/  FADD.FTZ R31, R7, R8 ;  /* 0x00000008071f7221 */ /* 0x000fc60000010000 */
[C---:B------:R-:W-:Y:S01]  /*4640*/  SHF.L.U64.HI R22, R20.reuse, 0x2, R29 ;  /* 0x0000000214167819 */ /* 0x040fe2000001021d */
[----:B------:R-:W-:Y:S01]  /*4650*/  FADD.FTZ R29, R9, R4 ;  /* 0x00000004091d7221 */ /* 0x000fe20000010000 */
[----:B------:R-:W-:-:S04]  /*4660*/  SHF.L.U32 R20, R20, 0x2, RZ ;  /* 0x0000000214147819 */ /* 0x000fc800000006ff */
[C---:B------:R-:W-:Y:S02]  /*4670*/  IADD3 R2, P0, R20.reuse, c[0x0][0x228], RZ ;  /* 0x00008a0014027a10 */ /* 0x040fe40007f1e0ff */
[----:B------:R-:W-:Y:S02]  /*4680*/  IADD3 R4, P1, R20, c[0x0][0x220], RZ ;  /* 0x0000880014047a10 */ /* 0x000fe40007f3e0ff */
[C---:B------:R-:W-:Y:S02]  /*4690*/  IADD3.X R3, R22.reuse, c[0x0][0x22c], RZ, P0, !PT ;  /* 0x00008b0016037a10 */ /* 0x040fe400007fe4ff */
[----:B------:R-:W-:Y:S02]  /*46a0*/  IADD3.X R5, R22, c[0x0][0x224], RZ, P1, !PT ;  /* 0x0000890016057a10 */ /* 0x000fe40000ffe4ff */
[C---:B------:R-:W-:Y:S02]  /*46b0*/  IADD3 R6, P0, R20.reuse, c[0x0][0x238], RZ ;  /* 0x00008e0014067a10 */ /* 0x040fe40007f1e0ff */
[----:B------:R-:W-:-:S02]  /*46c0*/  IADD3 R8, P1, R20, c[0x0][0x230], RZ ;  /* 0x00008c0014087a10 */ /* 0x000fc40007f3e0ff */
[C---:B------:R-:W-:Y:S01]  /*46d0*/  IADD3.X R7, R22.reuse, c[0x0][0x23c], RZ, P0, !PT ;  /* 0x00008f0016077a10 */ /* 0x040fe200007fe4ff */
[----:B------:R-:W0:Y:S01]  /*46e0*/  LDS R10, [R251.X4] ;  /* 0x00000000fb0a7984 */ /* 0x000e220000004800 */
[----:B------:R-:W-:-:S03]  /*46f0*/  IADD3.X R9, R22, c[0x0][0x234], RZ, P1, !PT ;  /* 0x00008d0016097a10 */ /* 0x000fc60000ffe4ff */
        /* <DEDUP_REMOVED lines=72> */
.L_x_1584:
[----:B------:R-:W-:Y:S01]  /*4b80*/  HFMA2.MMA R154, -RZ, RZ, 0, 5.9604644775390625e-08 ;  /* 0x00000001ff9a7435 */ /* 0x000fe200000001ff */
[----:B------:R-:W-:-:S02]  /*4b90*/  MOV R119, R233 ;  /* 0x000000e900777202 */ /* 0x000fc40000000f00 */
[----:B------:R-:W-:Y:S02]  /*4ba0*/  MOV R252, 0xffffffff ;  /* 0xffffffff00fc7802 */ /* 0x000fe40000000f00 */
[----:B------:R-:W-:Y:S02]  /*4bb0*/  MOV R118, 0x4bd0 ;  /* 0x00004bd000767802 */ /* 0x000fe40000000f00 */
[----:B-----5:R-:W-:Y:S05]  /*4bc0*/  CALL.REL.NOINC `($__internal_89_$__cuda_sm70_shflsync_bfly_p) ;  /* 0x000003d000007944 */ /* 0x020fea0003c00000 */
[----:B-1----:R-:W-:Y:S01]  /*4bd0*/  MOV R234, R154 ;  /* 0x0000009a00ea7202 */ /* 0x002fe20000000f00 */
[----:B0-----:R-:W-:Y:S05]  /*4be0*/  BRA `(.L_x_1588) ;  /* 0xffffd23000007947 */ /* 0x001fea000383ffff */
.L_x_1585:
[----:B------:R-:W-:Y:S01]  /*4bf0*/  HFMA2.MMA R154, -RZ, RZ, 0, 5.9604644775390625e-08 ;  /* 0x00000001ff9a7435 */ /* 0x000fe200000001ff */
[----:B------:R-:W-:Y:S02]  /*4c00*/  MOV R119, R155 ;  /* 0x0000009b00777202 */ /* 0x000fe40000000f00 */
[----:B------:R-:W-:Y:S02]  /*4c10*/  MOV R252, 0xffffffff ;  /* 0xffffffff00fc7802 */ /* 0x000fe40000000f00 */
[----:B------:R-:W-:Y:S02]  /*4c20*/  MOV R118, 0x4c40 ;  /* 0x00004c4000767802 */ /* 0x000fe40000000f00 */
[----:B01---5:R-:W-:Y:S05]  /*4c30*/  CALL.REL.NOINC `($__internal_89_$__cuda_sm70_shflsync_bfly_p) ;  /* 0x0000036000007944 */ /* 0x023fea0003c00000 */
[----:B------:R-:W-:Y:S01]  /*4c40*/  FADD.FTZ R233, R233, R234 ;  /* 0x000000eae9e97221 */ /* 0x000fe20000010000 */
[----:B------:R-:W-:Y:S01]  /*4c50*/  MOV R252, 0xffffffff ;  /* 0xffffffff00fc7802 */ /* 0x000fe20000000f00 */
[----:B-1----:R-:W-:Y:S01]  /*4c60*/  FADD.FTZ R155, R155, R154 ;  /* 0x0000009a9b9b7221 */ /* 0x002fe20000010000 */
[----:B------:R-:W-:Y:S01]  /*4c70*/  HFMA2.MMA R154, -RZ, RZ, 0, 1.1920928955078125e-07 ;  /* 0x00000002ff9a7435 */ /* 0x000fe200000001ff */
[----:B------:R-:W-:-:S02]  /*4c80*/  MOV R118, 0x4cb0 ;  /* 0x00004cb000767802 */ /* 0x000fc40000000f00 */
[----:B------:R-:W-:-:S03]  /*4c90*/  MOV R119, R233 ;  /* 0x000000e900777202 */ /* 0x000fc60000000f00 */
[----:B0-----:R-:W-:Y:S05]  /*4ca0*/  CALL.REL.NOINC `($__internal_89_$__cuda_sm70_shflsync_bfly_p) ;  /* 0x000002f000007944 */ /* 0x001fea0003c00000 */
[----:B-1----:R-:W-:Y:S01]  /*4cb0*/  MOV R234, R154 ;  /* 0x0000009a00ea7202 */ /* 0x002fe20000000f00 */
[----:B------:R-:W-:Y:S01]  /*4cc0*/  HFMA2.MMA R154, -RZ, RZ, 0, 1.1920928955078125e-07 ;  /* 0x00000002ff9a7435 */ /* 0x000fe200000001ff */
[----:B------:R-:W-:Y:S02]  /*4cd0*/  MOV R119, R155 ;  /* 0x0000009b00777202 */ /* 0x000fe40000000f00 */
[----:B------:R-:W-:Y:S02]  /*4ce0*/  MOV R252, 0xffffffff ;  /* 0xffffffff00fc7802 */ /* 0x000fe40000000f00 */
[----:B------:R-:W-:Y:S02]  /*4cf0*/  MOV R118, 0x4d10 ;  /* 0x00004d1000767802 */ /* 0x000fe40000000f00 */
[----:B0-----:R-:W-:Y:S05]  /*4d00*/  CALL.REL.NOINC `($__internal_89_$__cuda_sm70_shflsync_bfly_p) ;  /* 0x0000029000007944 */ /* 0x001fea0003c00000 */
[----:B------:R-:W-:Y:S01]  /*4d10*/  FADD.FTZ R233, R234, R233 ;  /* 0x000000e9eae97221 */ /* 0x000fe20000010000 */
[----:B------:R-:W-:Y:S01]  /*4d20*/  MOV R252, 0xffffffff ;  /* 0xffffffff00fc7802 */ /* 0x000fe20000000f00 */
[----:B-1----:R-:W-:Y:S01]  /*4d30*/  FADD.FTZ R155, R155, R154 ;  /* 0x0000009a9b9b7221 */ /* 0x002fe20000010000 */
[----:B------:R-:W-:Y:S01]  /*4d40*/  HFMA2.MMA R154, -RZ, RZ, 0, 2.384185791015625e-07 ;  /* 0x00000004ff9a7435 */ /* 0x000fe200000001ff */
[----:B------:R-:W-:-:S02]  /*4d50*/  MOV R118, 0x4d80 ;  /* 0x00004d8000767802 */ /* 0x000fc40000000f00 */
[----:B------:R-:W-:-:S03]  /*4d60*/  MOV R119, R233 ;  /* 0x000000e900777202 */ /* 0x000fc60000000f00 */
[----:B0-----:R-:W-:Y:S05]  /*4d70*/  CALL.REL.NOINC `($__internal_89_$__cuda_sm70_shflsync_bfly_p) ;  /* 0x0000022000007944 */ /* 0x001fea0003c00000 */
[----:B-1----:R-:W-:Y:S01]  /*4d80*/  MOV R234, R154 ;  /* 0x0000009a00ea7202 */ /* 0x002fe20000000f00 */
[----:B------:R-:W-:Y:S01]  /*4d90*/  HFMA2.MMA R154, -RZ, RZ, 0, 2.384185791015625e-07 ;  /* 0x00000004ff9a7435 */ /* 0x000fe200000001ff */
[----:B------:R-:W-:Y:S02]  /*4da0*/  MOV R119, R155 ;  /* 0x0000009b00777202 */ /* 0x000fe40000000f00 */
[----:B------:R-:W-:Y:S02]  /*4db0*/  MOV R252, 0xffffffff ;  /* 0xffffffff00fc7802 */ /* 0x000fe40000000f00 */
[----:B------:R-:W-:Y:S02]  /*4dc0*/  MOV R118, 0x4de0 ;  /* 0x00004de000767802 */ /* 0x000fe40000000f00 */
[----:B0-----:R-:W-:Y:S05]  /*4dd0*/  CALL.REL.NOINC `($__internal_89_$__cuda_sm70_shflsync_bfly_p) ;  /* 0x000001c000007944 */ /* 0x001fea0003c00000 */
[----:B------:R-:W-:Y:S01]  /*4de0*/  FADD.FTZ R233, R234, R233 ;  /* 0x000000e9eae97221 */ /* 0x000fe20000010000 */
[----:B------:R-:W-:Y:S01]  /*4df0*/  MOV R252, 0xffffffff ;  /* 0xffffffff00fc7802 */ /* 0x000fe20000000f00 */
[----:B-1----:R-:W-:Y:S01]  /*4e00*/  FADD.FTZ R155, R155, R154 ;  /* 0x0000009a9b9b7221 */ /* 0x002fe20000010000 */
[----:B------:R-:W-:Y:S01]  /*4e10*/  HFMA2.MMA R154, -RZ, RZ, 0, 4.76837158203125e-07 ;  /* 0x00000008ff9a7435 */ /* 0x000fe200000001ff */
[----:B------:R-:W-:-:S02]  /*4e20*/  MOV R118, 0x4e50 ;  /* 0x00004e5000767802 */ /* 0x000fc40000000f00 */
[----:B------:R-:W-:-:S03]  /*4e30*/  MOV R119, R233 ;  /* 0x000000e900777202 */ /* 0x000fc60000000f00 */
[----:B0-----:R-:W-:Y:S05]  /*4e40*/  CALL.REL.NOINC `($__internal_89_$__cuda_sm70_shflsync_bfly_p) ;  /* 0x0000015000007944 */ /* 0x001fea0003c00000 */
[----:B-1----:R-:W-:Y:S01]  /*4e50*/  MOV R234, R154 ;  /* 0x0000009a00ea7202 */ /* 0x002fe20000000f00 */
[----:B------:R-:W-:Y:S01]  /*4e60*/  HFMA2.MMA R154, -RZ, RZ, 0, 4.76837158203125e-07 ;  /* 0x00000008ff9a7435 */ /* 0x000fe200000001ff */
[----:B------:R-:W-:Y:S02]  /*4e70*/  MOV R119, R155 ;  /* 0x0000009b00777202 */ /* 0x000fe40000000f00 */
[----:B------:R-:W-:Y:S02]  /*4e80*/  MOV R252, 0xffffffff ;  /* 0xffffffff00fc7802 */ /* 0x000fe40000000f00 */
[----:B------:R-:W-:Y:S02]  /*4e90*/  MOV R118, 0x4eb0 ;  /* 0x00004eb000767802 */ /* 0x000fe40000000f00 */
[----:B0-----:R-:W-:Y:S05]  /*4ea0*/  CALL.REL.NOINC `($__internal_89_$__cuda_sm70_shflsync_bfly_p) ;  /* 0x000000f000007944 */ /* 0x001fea0003c00000 */
[----:B------:R-:W-:Y:S01]  /*4eb0*/  FADD.FTZ R233, R234, R233 ;  /* 0x000000e9eae97221 */ /* 0x000fe20000010000 */
[----:B------:R-:W-:Y:S01]  /*4ec0*/  MOV R252, 0xffffffff ;  /* 0xffffffff00fc7802 */ /* 0x000fe20000000f00 */
[----:B-1----:R-:W-:Y:S01]  /*4ed0*/  FADD.FTZ R155, R155, R154 ;  /* 0x0000009a9b9b7221 */ /* 0x002fe20000010000 */
[----:B------:R-:W-:Y:S01]  /*4ee0*/  HFMA2.MMA R154, -RZ, RZ, 0, 9.5367431640625e-07 ;  /* 0x00000010ff9a7435 */ /* 0x000fe200000001ff */
[----:B------:R-:W-:-:S02]  /*4ef0*/  MOV R118, 0x4f20 ;  /* 0x00004f2000767802 */ /* 0x000fc40000000f00 */
[----:B------:R-:W-:-:S03]  /*4f00*/  MOV R119, R233 ;  /* 0x000000e900777202 */ /* 0x000fc60000000f00 */
[----:B0-----:R-:W-:Y:S05]  /*4f10*/  CALL.REL.NOINC `($__internal_89_$__cuda_sm70_shflsync_bfly_p) ;  /* 0x0000008000007944 */ /* 0x001fea0003c00000 */
[----:B-1----:R-:W-:Y:S01]  /*4f20*/  MOV R234, R154 ;  /* 0x0000009a00ea7202 */ /* 0x002fe20000000f00 */
[----:B------:R-:W-:Y:S01]  /*4f30*/  HFMA2.MMA R154, -RZ, RZ, 0, 9.5367431640625e-07 ;  /* 0x00000010ff9a7435 */ /* 0x000fe200000001ff */
[----:B------:R-:W-:Y:S02]  /*4f40*/  MOV R119, R155 ;  /* 0x0000009b00777202 */ /* 0x000fe40000000f00 */
[----:B------:R-:W-:Y:S02]  /*4f50*/  MOV R252, 0xffffffff ;  /* 0xffffffff00fc7802 */ /* 0x000fe40000000f00 */
[----:B------:R-:W-:Y:S02]  /*4f60*/  MOV R118, 0x4f80 ;  /* 0x00004f8000767802 */ /* 0x000fe40000000f00 */
[----:B0-----:R-:W-:Y:S05]  /*4f70*/  CALL.REL.NOINC `($__internal_89_$__cuda_sm70_shflsync_bfly_p) ;  /* 0x0000002000007944 */ /* 0x001fea0003c00000 */
[----:B-1----:R-:W-:Y:S01]  /*4f80*/  MOV R118, R154 ;  /* 0x0000009a00767202 */ /* 0x002fe20000000f00 */
[----:B0-----:R-:W-:Y:S05]  /*4f90*/  BRA `(.L_x_1589) ;  /* 0xffffcfa000007947 */ /* 0x001fea000383ffff */
        .weak           $__internal_89_$__cuda_sm70_shflsync_bfly_p
        .type           $__internal_89_$__cuda_sm70_shflsync_bfly_p,@function
        .size           $__internal_89_$__cuda_sm70_shflsync_bfly_p,(.L_x_2326 - $__internal_89_$__cuda_sm70_shflsync_bfly_p)
$__internal_89_$__cuda_sm70_shflsync_bfly_p:
[----:B------:R-:W-:Y:S01]  /*4fa0*/  HFMA2.MMA R251, -RZ, RZ, 0, 1.847743988037109375e-06 ;  /* 0x0000001ffffb7435 */ /* 0x000fe200000001ff */
[----:B------:R-:W-:Y:S06]  /*4fb0*/  WARPSYNC R252 ;  /* 0x000000fc00007348 */ /* 0x000fec0003800000 */
[----:B------:R0:W1:Y:S04]  /*4fc0*/  SHFL.BFLY PT, R154, R119, R154, R251 ;  /* 0x0c00009a779a7389 */ /* 0x00006800000e00fb */
[----:B0-----:R-:W0:Y:S01]  /*4fd0*/  S2R R251, SR_TID.X ;  /* 0x0000000000fb7919 */ /* 0x001e220000002100 */
[----:B------:R-:W-:-:S04]  /*4fe0*/  MOV R119, 0x0 ;  /* 0x0000000000777802 */ /* 0x000fc80000000f00 */
[----:B------:R-:W-:Y:S05]  /*4ff0*/  RET.REL.NODEC R118 `(_ZN10layer_norm31ln_parallel_residual_bwd_kernelINS_13Kernel_traitsIf6__halffS2_fjLj768ELj1ELj4ELj1ELj16ENS_18Kernel_traits_baseILj768EfS2_fS2_fjLj128EEEEELb1ELb0ELb1EEEvNS_9BwdParamsE) ;  /* 0xffffb00076007950 */ /* 0x000fea0003c3ffff */
.L_x_1590:
        /* <DEDUP_REMOVED lines=16> */
.L_x_2326:


//--------------------- .text._ZN10layer_norm22ln_bwd_finalize_kernelINS_22Kernel_traits_finalizeILj768Ef6__halffS2_fjLb0ELj1024ELj4ENS_18Kernel_traits_baseILj768EfS2_fS2_fjLj1024EEEEELb0ELb0EEEvNS_9BwdParamsE --------------------------
	.section	.text._ZN10layer_norm22ln_bwd_finalize_kernelINS_22Kernel_traits_finalizeILj768Ef6__halffS2_fjLb0ELj1024ELj4ENS_18Kernel_traits_baseILj768EfS2_fS2_fjLj1024EEEEELb0ELb0EEEvNS_9BwdParamsE,"ax",@progbits
	.sectioninfo	@"SHI_REGISTERS=30"
	.align	128
        .global         _ZN10layer_norm22ln_bwd_finalize_kernelINS_22Kernel_traits_finalizeILj768Ef6__halffS2_fjLb0ELj1024ELj4ENS_18Kernel_traits_baseILj768EfS2_fS2_fjLj1024EEEEELb0ELb0EEEvNS_9BwdParamsE
        .type           _ZN10layer_norm22ln_bwd_finalize_kernelINS_22Kernel_traits_finalizeILj768Ef6__halffS2_fjLb0ELj1024ELj4ENS_18Kernel_traits_baseILj768EfS2_fS2_fjLj1024EEEEELb0ELb0EEEvNS_9BwdParamsE,@function
        .size           _ZN10layer_norm22ln_bwd_finalize_kernelINS_22Kernel_traits_finalizeILj768Ef6__halffS2_fjLb0ELj1024ELj4ENS_18Kernel_traits_baseILj768EfS2_fS2_fjLj1024EEEEELb0ELb0EEEvNS_9BwdParamsE,(.L_x_2327 - _ZN10layer_norm22ln_bwd_finalize_kernelINS_22Kernel_traits_finalizeILj768Ef6__halffS2_fjLb0ELj1024ELj4ENS_18Kernel_traits_baseILj768EfS2_fS2_fjLj1024EEEEELb0ELb0EEEvNS_9BwdParamsE)
        .other          _ZN10layer_norm22ln_bwd_finalize_kernelINS_22Kernel_traits_finalizeILj768Ef6__halffS2_fjLb0ELj1024ELj4ENS_18Kernel_traits_baseILj768EfS2_fS2_fjLj1024EEEEELb0ELb0EEEvNS_9BwdParamsE,@"STO_CUDA_ENTRY STV_DEFAULT"
_ZN10layer_norm22ln_bwd_finalize_kernelINS_22Kernel_traits_finalizeILj768Ef6__halffS2_fjLb0ELj1024ELj4ENS_18Kernel_traits_baseILj768EfS2_fS2_fjLj1024EEEEELb0ELb0EEEvNS_9BwdParamsE:
.text._ZN10layer_norm22ln_bwd_finalize_kernelINS_22Kernel_traits_finalizeILj768Ef6__halffS2_fjLb0ELj1024ELj4ENS_18Kernel_traits_baseILj768EfS2_fS2_fjLj1024EEEEELb0ELb0EEEvNS_9BwdParamsE:
        /* <DEDUP_REMOVED lines=19> */
.L_x_1604:
        /* <DEDUP_REMOVED lines=28> */
.L_x_1595:
        /* <DEDUP_REMOVED lines=35> */
.L_x_1594:
[----:B------:R-:W-:Y:S05]  /*0520*/  BSYNC B1 ;  /* 0x0000000000017941 */ /* 0x000fea0003800000 */
.L_x_1593:
        /* <DEDUP_REMOVED lines=23> */
.L_x_1597:
[----:B------:R-:W-:Y:S05]  /*06a0*/  BSYNC B1 ;  /* 0x0000000000017941 */ /* 0x000fea0003800000 */
.L_x_1596:
        /* <DEDUP_REMOVED lines=11> */
.L_x_1598:
[----:B------:R-:W-:Y:S05]  /*0760*/  BSYNC B1 ;  /* 0x0000000000017941 */ /* 0x000fea0003800000 */
.L_x_1592:
[----:B------:R-:W-:Y:S05]  /*0770*/  BSYNC B0 ;  /* 0x0000000000007941 */ /* 0x000fea0003800000 */
.L_x_1591:
        /* <DEDUP_REMOVED lines=11> */
.L_x_1605:
        /* <DEDUP_REMOVED lines=18> */
.L_x_1606:
[----:B---3--:R-:W-:Y:S02]  /*0950*/  FADD.FTZ R4, R4, R9 ;  /* 0x0000000904047221 */ /* 0x008fe40000010000 */
[----:B-12---:R-:W-:-:S03]  /*0960*/  FADD.FTZ R6, R5, R6 ;  /* 0x0000000605067221 */ /* 0x006fc60000010000 */
[----:B------:R1:W-:Y:S04]  /*0970*/  @!P1 STS [R17.X4+0x2000], R4 ;  /* 0x0020000411009388 */ /* 0x0003e80000004800 */
[----:B------:R1:W-:Y:S02]  /*0980*/  @!P1 STS [R17.X4+0x2080], R6 ;  /* 0x0020800611009388 */ /* 0x0003e40000004800 */
.L_x_1599:
        /* <DEDUP_REMOVED lines=15> */
.L_x_1603:
[----:B------:R-:W-:Y:S05]  /*0a80*/  BSYNC B0 ;  /* 0x0000000000007941 */ /* 0x000fea0003800000 */
.L_x_1602:
[C---:B------:R-:W-:Y:S02]  /*0a90*/  ISETP.GT.U32.AND P1, PT, R18.reuse, -0x301, PT ;  /* 0xfffffcff1200780c */ /* 0x040fe40003f24070 */
[----:B------:R-:W-:Y:S02]  /*0aa0*/  IADD3 R18, R18, 0x300, RZ ;  /* 0x0000030012127810 */ /* 0x000fe40007ffe0ff */
[----:B------:R-:W-:-:S09]  /*0ab0*/  IADD3 R19, R19, 0x180, RZ ;  /* 0x0000018013137810 */ /* 0x000fd20007ffe0ff */
[----:B01----:R-:W-:Y:S05]  /*0ac0*/  @P1 BRA `(.L_x_1604) ;  /* 0xfffff66000001947 */ /* 0x003fea000383ffff */
[----:B------:R-:W-:Y:S05]  /*0ad0*/  EXIT ;  /* 0x000000000000794d */ /* 0x000fea0003800000 */
.L_x_1600:
[----:B--2---:R-:W-:Y:S01]  /*0ae0*/  IMAD.MOV.U32 R9, RZ, RZ, R5 ;  /* 0x000000ffff097224 */ /* 0x004fe200078e0005 */
[----:B------:R-:W-:Y:S01]  /*0af0*/  MOV R8, 0x1 ;  /* 0x0000000100087802 */ /* 0x000fe20000000f00 */
[----:B------:R-:W-:Y:S01]  /*0b00*/  IMAD.MOV.U32 R7, RZ, RZ, 0x1f ;  /* 0x0000001fff077424 */ /* 0x000fe200078e00ff */
[----:B------:R-:W-:Y:S02]  /*0b10*/  MOV R10, 0xffffffff ;  /* 0xffffffff000a7802 */ /* 0x000fe40000000f00 */
[----:B------:R-:W-:Y:S02]  /*0b20*/  MOV R2, 0xb40 ;  /* 0x00000b4000027802 */ /* 0x000fe40000000f00 */
[----:B01----:R-:W-:Y:S05]  /*0b30*/  CALL.REL.NOINC `($__internal_90_$__cuda_sm70_shflsync_bfly_p) ;  /* 0x000003b000007944 */ /* 0x003fea0003c00000 */
[----:B-1----:R-:W-:Y:S01]  /*0b40*/  IMAD.MOV.U32 R2, RZ, RZ, R7 ;  /* 0x000000ffff027224 */ /* 0x002fe200078e0007 */
[----:B0-----:R-:W-:Y:S05]  /*0b50*/  BRA `(.L_x_1605) ;  /* 0xfffffcd000007947 */ /* 0x001fea000383ffff */
.L_x_1601:
[----:B------:R-:W-:Y:S01]  /*0b60*/  HFMA2.MMA R8, -RZ, RZ, 0, 1.1920928955078125e-07 ;  /* 0x00000002ff087435 */ /* 0x000fe200000001ff */
[----:B------:R-:W-:Y:S01]  /*0b70*/  MOV R7, 0x1f ;  /* 0x0000001f00077802 */ /* 0x000fe20000000f00 */
[----:B------:R-:W-:Y:S01]  /*0b80*/  IMAD.MOV.U32 R10, RZ, RZ, -0x1 ;  /* 0xffffffffff0a7424 */ /* 0x000fe200078e00ff */
[----:B------:R-:W-:-:S03]  /*0b90*/  MOV R2, 0xbb0 ;  /* 0x00000bb000027802 */ /* 0x000fc60000000f00 */
[----:B012---:R-:W-:Y:S05]  /*0ba0*/  CALL.REL.NOINC `($__internal_90_$__cuda_sm70_shflsync_bfly_p) ;  /* 0x0000034000007944 */ /* 0x007fea0003c00000 */
[----:B0-----:R-:W-:Y:S01]  /*0bb0*/  HFMA2.MMA R8, -RZ, RZ, 0, 2.384185791015625e-07 ;  /* 0x00000004ff087435 */ /* 0x001fe200000001ff */
[----:B-1----:R-:W-:Y:S01]  /*0bc0*/  FADD.FTZ R9, R9, R7 ;  /* 0x0000000709097221 */ /* 0x002fe20000010000 */
[----:B------:R-:W-:Y:S01]  /*0bd0*/  MOV R7, 0x1f ;  /* 0x0000001f00077802 */ /* 0x000fe20000000f00 */
[----:B------:R-:W-:Y:S01]  /*0be0*/  IMAD.MOV.U32 R10, RZ, RZ, -0x1 ;  /* 0xffffffffff0a7424 */ /* 0x000fe200078e00ff */
[----:B------:R-:W-:-:S02]  /*0bf0*/  MOV R2, 0xc10 ;  /* 0x00000c1000027802 */ /* 0x000fc40000000f00 */
[----:B------:R-:W-:Y:S05]  /*0c00*/  CALL.REL.NOINC `($__internal_90_$__cuda_sm70_shflsync_bfly_p) ;  /* 0x000002e000007944 */ /* 0x000fea0003c00000 */
[----:B0-----:R-:W-:Y:S01]  /*0c10*/  HFMA2.MMA R8, -RZ, RZ, 0, 4.76837158203125e-07 ;  /* 0x00000008ff087435 */ /* 0x001fe200000001ff */
[----:B-1----:R-:W-:Y:S01]  /*0c20*/  FADD.FTZ R9, R9, R7 ;  /* 0x0000000709097221 */ /* 0x002fe20000010000 */
[----:B------:R-:W-:Y:S01]  /*0c30*/  MOV R7, 0x1f ;  /* 0x0000001f00077802 */ /* 0x000fe20000000f00 */
[----:B------:R-:W-:Y:S01]  /*0c40*/  IMAD.MOV.U32 R10, RZ, RZ, -0x1 ;  /* 0xffffffffff0a7424 */ /* 0x000fe200078e00ff */
[----:B------:R-:W-:-:S02]  /*0c50*/  MOV R2, 0xc70 ;  /* 0x00000c7000027802 */ /* 0x000fc40000000f00 */
[----:B------:R-:W-:Y:S05]  /*0c60*/  CALL.REL.NOINC `($__internal_90_$__cuda_sm70_shflsync_bfly_p) ;  /* 0x0000028000007944 */ /* 0x000fea0003c00000 */
[----:B-1----:R-:W-:Y:S01]  /*0c70*/  FADD.FTZ R6, R9, R7 ;  /* 0x0000000709067221 */ /* 0x002fe20000010000 */
[----:B0-----:R-:W-:Y:S01]  /*0c80*/  HFMA2.MMA R8, -RZ, RZ, 0, 9.5367431640625e-07 ;  /* 0x00000010ff087435 */ /* 0x001fe200000001ff */
[----:B------:R-:W-:Y:S01]  /*0c90*/  MOV R7, 0x1f ;  /* 0x0000001f00077802 */ /* 0x000fe20000000f00 */
[----:B------:R-:W-:Y:S01]  /*0ca0*/  IMAD.MOV.U32 R10, RZ, RZ, -0x1 ;  /* 0xffffffffff0a7424 */ /* 0x000fe200078e00ff */
[----:B------:R-:W-:-:S02]  /*0cb0*/  MOV R2, 0xce0 ;  /* 0x00000ce000027802 */ /* 0x000fc40000000f00 */
[----:B------:R-:W-:Y:S02]  /*0cc0*/  MOV R9, R6 ;  /* 0x0000000600097202 */ /* 0x000fe40000000f00 */
[----:B------:R-:W-:Y:S05]  /*0cd0*/  CALL.REL.NOINC `($__internal_90_$__cuda_sm70_shflsync_bfly_p) ;  /* 0x0000021000007944 */ /* 0x000fea0003c00000 */
[----:B0-----:R-:W-:Y:S01]  /*0ce0*/  HFMA2.MMA R8, -RZ, RZ, 0, 5.9604644775390625e-08 ;  /* 0x00000001ff087435 */ /* 0x001fe200000001ff */
[----:B-1----:R-:W-:Y:S01]  /*0cf0*/  MOV R5, R7 ;  /* 0x0000000700057202 */ /* 0x002fe20000000f00 */
[----:B------:R-:W-:Y:S01]  /*0d00*/  IMAD.MOV.U32 R9, RZ, RZ, R4 ;  /* 0x000000ffff097224 */ /* 0x000fe200078e0004 */
[----:B------:R-:W-:Y:S01]  /*0d10*/  MOV R7, 0x1f ;  /* 0x0000001f00077802 */ /* 0x000fe20000000f00 */
[----:B------:R-:W-:Y:S01]  /*0d20*/  IMAD.MOV.U32 R10, RZ, RZ, -0x1 ;  /* 0xffffffffff0a7424 */ /* 0x000fe200078e00ff */
[----:B------:R-:W-:Y:S02]  /*0d30*/  MOV R2, 0xd50 ;  /* 0x00000d5000027802 */ /* 0x000fe40000000f00 */
[----:B------:R-:W-:Y:S05]  /*0d40*/  CALL.REL.NOINC `($__internal_90_$__cuda_sm70_shflsync_bfly_p) ;  /* 0x000001a000007944 */ /* 0x000fea0003c00000 */
[----:B0-----:R-:W-:Y:S01]  /*0d50*/  HFMA2.MMA R8, -RZ, RZ, 0, 1.1920928955078125e-07 ;  /* 0x00000002ff087435 */ /* 0x001fe200000001ff */
[----:B-1----:R-:W-:Y:S01]  /*0d60*/  FADD.FTZ R9, R4, R7 ;  /* 0x0000000704097221 */ /* 0x002fe20000010000 */
[----:B------:R-:W-:Y:S01]  /*0d70*/  MOV R7, 0x1f ;  /* 0x0000001f00077802 */ /* 0x000fe20000000f00 */
[----:B------:R-:W-:Y:S01]  /*0d80*/  IMAD.MOV.U32 R10, RZ, RZ, -0x1 ;  /* 0xffffffffff0a7424 */ /* 0x000fe200078e00ff */
[----:B------:R-:W-:Y:S02]  /*0d90*/  MOV R2, 0xdb0 ;  /* 0x00000db000027802 */ /* 0x000fe40000000f00 */
[----:B------:R-:W-:Y:S05]  /*0da0*/  CALL.REL.NOINC `($__internal_90_$__cuda_sm70_shflsync_bfly_p) ;  /* 0x0000014000007944 */ /* 0x000fea0003c00000 */
        /* <DEDUP_REMOVED lines=12> */
[----:B0-----:R-:W-:Y:S01]  /*0e70*/  HFMA2.MMA R8, -RZ, RZ, 0, 9.5367431640625e-07 ;  /* 0x00000010ff087435 */ /* 0x001fe200000001ff */
[----:B-1----:R-:W-:Y:S01]  /*0e80*/  FADD.FTZ R9, R9, R7 ;  /* 0x0000000709097221 */ /* 0x002fe20000010000 */
[----:B------:R-:W-:Y:S01]  /*0e90*/  MOV R7, 0x1f ;  /* 0x0000001f00077802 */ /* 0x000fe20000000f00 */
[----:B------:R-:W-:Y:S01]  /*0ea0*/  IMAD.MOV.U32 R10, RZ, RZ, -0x1 ;  /* 0xffffffffff0a7424 */ /* 0x000fe200078e00ff */
[----:B------:R-:W-:-:S02]  /*0eb0*/  MOV R2, 0xed0 ;  /* 0x00000ed000027802 */ /* 0x000fc40000000f00 */
[----:B------:R-:W-:Y:S05]  /*0ec0*/  CALL.REL.NOINC `($__internal_90_$__cuda_sm70_shflsync_bfly_p) ;  /* 0x0000002000007944 */ /* 0x000fea0003c00000 */
[----:B-1----:R-:W-:Y:S01]  /*0ed0*/  MOV R4, R7 ;  /* 0x0000000700047202 */ /* 0x002fe20000000f00 */
[----:B0-----:R-:W-:Y:S05]  /*0ee0*/  BRA `(.L_x_1606) ;  /* 0xfffffa6000007947 */ /* 0x001fea000383ffff */
        .weak           $__internal_90_$__cuda_sm70_shflsync_bfly_p
        .type           $__internal_90_$__cuda_sm70_shflsync_bfly_p,@function
        .size           $__internal_90_$__cuda_sm70_shflsync_bfly_p,(.L_x_2327 - $__internal_90_$__cuda_sm70_shflsync_bfly_p)
$__internal_90_$__cuda_sm70_shflsync_bfly_p:
[----:B------:R-:W-:Y:S01]  /*0ef0*/  HFMA2.MMA R3, -RZ, RZ, 0, 0 ;  /* 0x00000000ff037435 */ /* 0x000fe200000001ff */
[----:B------:R-:W-:Y:S04]  /*0f00*/  WARPSYNC R10 ;  /* 0x0000000a00007348 */ /* 0x000fe80003800000 */
[----:B------:R0:W1:Y:S01]  /*0f10*/  SHFL.BFLY PT, R7, R9, R8, R7 ;  /* 0x0c00000809077389 */ /* 0x00006200000e0007 */
[----:B------:R-:W-:Y:S05]  /*0f20*/  RET.REL.NODEC R2 `(_ZN10layer_norm22ln_bwd_finalize_kernelINS_22Kernel_traits_finalizeILj768Ef6__halffS2_fjLb0ELj1024ELj4ENS_18Kernel_traits_baseILj768EfS2_fS2_fjLj1024EEEEELb0ELb0EEEvNS_9BwdParamsE) ;  /* 0xfffff0d002007950 */ /* 0x000fea0003c3ffff */
.L_x_1607:
        /* <DEDUP_REMOVED lines=13> */
.L_x_2327:


//--------------------- .text._ZN10layer_norm40ln_parallel_residual_bwd_finalize_kernelINS_22Kernel_traits_finalizeILj768Ef6__halffS2_fjLb0ELj1024ELj4ENS_18Kernel_traits_baseILj768EfS2_fS2_fjLj1024EEEEELb0EEEvNS_9BwdParamsE --------------------------
	.section	.text._ZN10layer_norm40ln_parallel_residual_bwd_finalize_kernelINS_22Kernel_traits_finalizeILj768Ef6__halffS2_fjLb0ELj1024ELj4ENS_18Kernel_traits_baseILj768EfS2_fS2_fjLj1024EEEEELb0EEEvNS_9BwdParamsE,"ax",@progbits
	.sectioninfo	@"SHI_REGISTERS=32"
	.align	128
        .global         _ZN10layer_norm40ln_parallel_residual_bwd_finalize_kernelINS_22Kernel_traits_finalizeILj768Ef6__halffS2_fjLb0ELj1024ELj4ENS_18Kernel_traits_baseILj768EfS2_fS2_fjLj1024EEEEELb0EEEvNS_9BwdParamsE
        .type           _ZN10layer_norm40ln_parallel_residual_bwd_finalize_kernelINS_22Kernel_traits_finalizeILj768Ef6__halffS2_fjLb0ELj1024ELj4ENS_18Kernel_traits_baseILj768EfS2_fS2_fjLj1024EEEEELb0EEEvNS_9BwdParamsE,@function
        .size           _ZN10layer_norm40ln_parallel_residual_bwd_finalize_kernelINS_22Kernel_traits_finalizeILj768Ef6__halffS2_fjLb0ELj1024ELj4ENS_18Kernel_traits_baseILj768EfS2_fS2_fjLj1024EEEEELb0EEEvNS_9BwdParamsE,(.L_x_2328 - _ZN10layer_norm40ln_parallel_residual_bwd_finalize_kernelINS_22Kernel_traits_finalizeILj768Ef6__halffS2_fjLb0ELj1024ELj4ENS_18Kernel_traits_baseILj768EfS2_fS2_fjLj1024EEEEELb0EEEvNS_9BwdParamsE)
        .other          _ZN10layer_norm40ln_parallel_residual_bwd_finalize_kernelINS_22Kernel_traits_finalizeILj768Ef6__halffS2_fjLb0ELj1024ELj4ENS_18Kernel_traits_baseILj768EfS2_fS2_fjLj1024EEEEELb0EEEvNS_9BwdParamsE,@"STO_CUDA_ENTRY STV_DEFAULT"
_ZN10layer_norm40ln_parallel_residual_bwd_finalize_kernelINS_22Kernel_traits_finalizeILj768Ef6__halffS2_fjLb0ELj1024ELj4ENS_18Kernel_traits_baseILj768EfS2_fS2_fjLj1024EEEEELb0EEEvNS_9BwdParamsE:
.text._ZN10layer_norm40ln_parallel_residual_bwd_finalize_kernelINS_22Kernel_traits_finalizeILj768Ef6__halffS2_fjLb0ELj1024ELj4ENS_18Kernel_traits_baseILj768EfS2_fS2_fjLj1024EEEEELb0EEEvNS_9BwdParamsE:
        /* <DEDUP_REMOVED lines=19> */
.L_x_1622:
        /* <DEDUP_REMOVED lines=36> */
.L_x_1612:
        /* <DEDUP_REMOVED lines=59> */
.L_x_1611:
[----:B------:R-:W-:Y:S05]  /*0720*/  BSYNC B1 ;  /* 0x0000000000017941 */ /* 0x000fea0003800000 */
.L_x_1610:
        /* <DEDUP_REMOVED lines=35> */
.L_x_1614:
[----:B------:R-:W-:Y:S05]  /*0960*/  BSYNC B1 ;  /* 0x0000000000017941 */ /* 0x000fea0003800000 */
.L_x_1613:
        /* <DEDUP_REMOVED lines=17> */
.L_x_1615:
[----:B------:R-:W-:Y:S05]  /*0a80*/  BSYNC B1 ;  /* 0x0000000000017941 */ /* 0x000fea0003800000 */
.L_x_1609:
[----:B------:R-:W-:Y:S05]  /*0a90*/  BSYNC B0 ;  /* 0x0000000000007941 */ /* 0x000fea0003800000 */
.L_x_1608:
        /* <DEDUP_REMOVED lines=14> */
.L_x_1623:
        /* <DEDUP_REMOVED lines=36> */
.L_x_1624:
        /* <DEDUP_REMOVED lines=11> */
.L_x_1616:
        /* <DEDUP_REMOVED lines=21> */
.L_x_1620:
[----:B------:R-:W-:Y:S05]  /*0fc0*/  BSYNC B0 ;  /* 0x0000000000007941 */ /* 0x000fea0003800000 */
.L_x_1619:
[C---:B------:R-:W-:Y:S02]  /*0fd0*/  ISETP.GT.U32.AND P1, PT, R4.reuse, -0x301, PT ;  /* 0xfffffcff0400780c */ /* 0x040fe40003f24070 */
[----:B------:R-:W-:-:S02]  /*0fe0*/  IADD3 R4, R4, 0x300, RZ ;  /* 0x0000030004047810 */ /* 0x000fc40007ffe0ff */
[----:B------:R-:W-:-:S09]  /*0ff0*/  IADD3 R5, R5, 0x180, RZ ;  /* 0x0000018005057810 */ /* 0x000fd20007ffe0ff */
[----:B0-----:R-:W-:Y:S01]  /*1000*/  @!P1 CALL.REL.NOINC `(.L_x_1621) ;  /* 0x0000001000009944 */ /* 0x001fe20003c00000 */
[----:B------:R-:W-:Y:S05]  /*1010*/  BRA `(.L_x_1622) ;  /* 0xfffff11000007947 */ /* 0x000fea000383ffff */
.L_x_1621:
[----:B------:R-:W-:Y:S05]  /*1020*/  EXIT ;  /* 0x000000000000794d */ /* 0x000fea0003800000 */
.L_x_1617:
[----:B------:R-:W-:Y:S01]  /*1030*/  HFMA2.MMA R17, -RZ, RZ, 0, 1.847743988037109375e-06 ;  /* 0x0000001fff117435 */ /* 0x000fe200000001ff */
[----:B----4-:R-:W-:Y:S01]  /*1040*/  IMAD.MOV.U32 R19, RZ, RZ, R12 ;  /* 0x000000ffff137224 */ /* 0x010fe200078e000c */
[----:B------:R-:W-:Y:S02]  /*1050*/  MOV R16, 0x1 ;  /* 0x0000000100107802 */ /* 0x000fe40000000f00 */
[----:B------:R-:W-:Y:S02]  /*1060*/  MOV R14, 0xffffffff ;  /* 0xffffffff000e7802 */ /* 0x000fe40000000f00 */
[----:B------:R-:W-:Y:S02]  /*1070*/  MOV R8, 0x1090 ;  /* 0x0000109000087802 */ /* 0x000fe40000000f00 */
[----:B0123--:R-:W-:Y:S05]  /*1080*/  CALL.REL.NOINC `($__internal_91_$__cuda_sm70_shflsync_bfly_p) ;  /* 0x000007b000007944 */ /* 0x00ffea0003c00000 */
[----:B01----:R-:W-:Y:S05]  /*1090*/  BRA `(.L_x_1623) ;  /* 0xfffffae000007947 */ /* 0x003fea000383ffff */
.L_x_1618:
[----:B------:R-:W-:Y:S01]  /*10a0*/  HFMA2.MMA R16, -RZ, RZ, 0, 1.1920928955078125e-07 ;  /* 0x00000002ff107435 */ /* 0x000fe200000001ff */
[----:B------:R-:W-:Y:S01]  /*10b0*/  IMAD.MOV.U32 R19, RZ, RZ, R12 ;  /* 0x000000ffff137224 */ /* 0x000fe200078e000c */
[----:B------:R-:W-:Y:S02]  /*10c0*/  MOV R17, 0x1f ;  /* 0x0000001f00117802 */ /* 0x000fe40000000f00 */
[----:B------:R-:W-:-:S02]  /*10d0*/  MOV R14, 0xffffffff ;  /* 0xffffffff000e7802 */ /* 0x000fc40000000f00 */
[----:B------:R-:W-:Y:S02]  /*10e0*/  MOV R8, 0x1100 ;  /* 0x0000110000087802 */ /* 0x000fe40000000f00 */
[----:B-123--:R-:W-:Y:S05]  /*10f0*/  CALL.REL.NOINC `($__internal_91_$__cuda_sm70_shflsync_bfly_p) ;  /* 0x0000074000007944 */ /* 0x00efea0003c00000 */
[----:B0-----:R-:W-:Y:S01]  /*1100*/  HFMA2.MMA R17, -RZ, RZ, 0, 1.847743988037109375e-06 ;  /* 0x0000001fff117435 */ /* 0x001fe200000001ff */
[----:B-1----:R-:W-:Y:S01]  /*1110*/  FADD.FTZ R19, R12, R14 ;  /* 0x0000000e0c137221 */ /* 0x002fe20000010000 */
[----:B------:R-:W-:Y:S01]  /*1120*/  MOV R14, 0xffffffff ;  /* 0xffffffff000e7802 */ /* 0x000fe20000000f00 */
[----:B------:R-:W-:Y:S01]  /*1130*/  IMAD.MOV.U32 R16, RZ, RZ, 0x4 ;  /* 0x00000004ff107424 */ /* 0x000fe200078e00ff */
[----:B------:R-:W-:Y:S02]  /*1140*/  MOV R8, 0x1160 ;  /* 0x0000116000087802 */ /* 0x000fe40000000f00 */
[----:B------:R-:W-:Y:S05]  /*1150*/  CALL.REL.NOINC `($__internal_91_$__cuda_sm70_shflsync_bfly_p) ;  /* 0x000006e000007944 */ /* 0x000fea0003c00000 */
[----:B0-----:R-:W-:Y:S01]  /*1160*/  HFMA2.MMA R16, -RZ, RZ, 0, 4.76837158203125e-07 ;  /* 0x00000008ff107435 */ /* 0x001fe200000001ff */
[----:B-1----:R-:W-:Y:S01]  /*1170*/  FADD.FTZ R19, R19, R14 ;  /* 0x0000000e13137221 */ /* 0x002fe20000010000 */
[----:B------:R-:W-:Y:S01]  /*1180*/  MOV R14, 0xffffffff ;  /* 0xffffffff000e7802 */ /* 0x000fe20000000f00 */
[----:B------:R-:W-:Y:S01]  /*1190*/  IMAD.MOV.U32 R17, RZ, RZ, 0x1f ;  /* 0x0000001fff117424 */ /* 0x000fe200078e00ff */
[----:B------:R-:W-:Y:S02]  /*11a0*/  MOV R8, 0x11c0 ;  /* 0x000011c000087802 */ /* 0x000fe40000000f00 */
[----:B------:R-:W-:Y:S05]  /*11b0*/  CALL.REL.NOINC `($__internal_91_$__cuda_sm70_shflsync_bfly_p) ;  /* 0x0000068000007944 */ /* 0x000fea0003c00000 */
[----:B-1----:R-:W-:Y:S01]  /*11c0*/  FADD.FTZ R12, R19, R14 ;  /* 0x0000000e130c7221 */ /* 0x002fe20000010000 */
[----:B0-----:R-:W-:Y:S01]  /*11d0*/  HFMA2.MMA R16, -RZ, RZ, 0, 9.5367431640625e-07 ;  /* 0x00000010ff107435 */ /* 0x001fe200000001ff */
[----:B------:R-:W-:Y:S01]  /*11e0*/  MOV R17, 0x1f ;  /* 0x0000001f00117802 */ /* 0x000fe20000000f00 */
[----:B------:R-:W-:Y:S01]  /*11f0*/  IMAD.MOV.U32 R14, RZ, RZ, -0x1 ;  /* 0xffffffffff0e7424 */ /* 0x000fe200078e00ff */
[----:B------:R-:W-:-:S02]  /*1200*/  MOV R8, 0x1230 ;  /* 0x0000123000087802 */ /* 0x000fc40000000f00 */
[----:B------:R-:W-:Y:S02]  /*1210*/  MOV R19, R12 ;  /* 0x0000000c00137202 */ /* 0x000fe40000000f00 */
[----:B------:R-:W-:Y:S05]  /*1220*/  CALL.REL.NOINC `($__internal_91_$__cuda_sm70_shflsync_bfly_p) ;  /* 0x0000061000007944 */ /* 0x000fea0003c00000 */
[----:B0-----:R-:W-:Y:S01]  /*1230*/  HFMA2.MMA R17, -RZ, RZ, 0, 1.847743988037109375e-06 ;  /* 0x0000001fff117435 */ /* 0x001fe200000001ff */
[----:B-1----:R-:W-:Y:S01]  /*1240*/  MOV R15, R14 ;  /* 0x0000000e000f7202 */ /* 0x002fe20000000f00 */
[----:B------:R-:W-:Y:S01]  /*1250*/  IMAD.MOV.U32 R16, RZ, RZ, 0x1 ;  /* 0x00000001ff107424 */ /* 0x000fe200078e00ff */
[----:B------:R-:W-:Y:S02]  /*1260*/  MOV R19, R13 ;  /* 0x0000000d00137202 */ /* 0x000fe40000000f00 */
[----:B------:R-:W-:Y:S02]  /*1270*/  MOV R14, 0xffffffff ;  /* 0xffffffff000e7802 */ /* 0x000fe40000000f00 */
[----:B------:R-:W-:Y:S02]  /*1280*/  MOV R8, 0x12a0 ;  /* 0x000012a000087802 */ /* 0x000fe40000000f00 */
[----:B------:R-:W-:Y:S05]  /*1290*/  CALL.REL.NOINC `($__internal_91_$__cuda_sm70_shflsync_bfly_p) ;  /* 0x000005a000007944 */ /* 0x000fea0003c00000 */
[----:B0-----:R-:W-:Y:S01]  /*12a0*/  HFMA2.MMA R16, -RZ, RZ, 0, 1.1920928955078125e-07 ;  /* 0x00000002ff107435 */ /* 0x001fe200000001ff */
[----:B-1----:R-:W-:Y:S01]  /*12b0*/  FADD.FTZ R19, R13, R14 ;  /* 0x0000000e0d137221 */ /* 0x002fe20000010000 */
[----:B------:R-:W-:Y:S01]  /*12c0*/  MOV R14, 0xffffffff ;  /* 0xffffffff000e7802 */ /* 0x000fe20000000f00 */
[----:B------:R-:W-:Y:S01]  /*12d0*/  IMAD.MOV.U32 R17, RZ, RZ, 0x1f ;  /* 0x0000001fff117424 */ /* 0x000fe200078e00ff */
[----:B------:R-:W-:-:S02]  /*12e0*/  MOV R8, 0x1300 ;  /* 0x0000130000087802 */ /* 0x000fc40000000f00 */
[----:B------:R-:W-:Y:S05]  /*12f0*/  CALL.REL.NOINC `($__internal_91_$__cuda_sm70_shflsync_bfly_p) ;  /* 0x0000054000007944 */ /* 0x000fea0003c00000 */
[----:B0-----:R-:W-:Y:S01]  /*1300*/  HFMA2.MMA R16, -RZ, RZ, 0, 2.384185791015625e-07 ;  /* 0x00000004ff107435 */ /* 0x001fe200000001ff */
[----:B-1----:R-:W-:Y:S01]  /*1310*/  FADD.FTZ R19, R19, R14 ;  /* 0x0000000e13137221 */ /* 0x002fe20000010000 */
[----:B------:R-:W-:Y:S01]  /*1320*/  MOV R17, 0x1f ;  /* 0x0000001f00117802 */ /* 0x000fe20000000f00 */
[----:B------:R-:W-:Y:S01]  /*1330*/  IMAD.MOV.U32 R14, RZ, RZ, -0x1 ;  /* 0xffffffffff0e7424 */ /* 0x000fe200078e00ff */
[----:B------:R-:W-:-:S02]  /*1340*/  MOV R8, 0x1360 ;  /* 0x0000136000087802 */ /* 0x000fc40000000f00 */
[----:B------:R-:W-:Y:S05]  /*1350*/  CALL.REL.NOINC `($__internal_91_$__cuda_sm70_shflsync_bfly_p) ;  /* 0x000004e000007944 */ /* 0x000fea0003c00000 */
[----:B0-----:R-:W-:Y:S01]  /*1360*/  HFMA2.MMA R16, -RZ, RZ, 0, 4.76837158203125e-07 ;  /* 0x00000008ff107435 */ /* 0x001fe200000001ff */
[----:B-1----:R-:W-:Y:S01]  /*1370*/  FADD.FTZ R19, R19, R14 ;  /* 0x0000000e13137221 */ /* 0x002fe20000010000 */
[----:B------:R-:W-:-:S02]  /*1380*/  MOV R17, 0x1f ;  /* 0x0000001f00117802 */ /* 0x000fc40000000f00 */
[----:B------:R-:W-:Y:S02]  /*1390*/  MOV R14, 0xffffffff ;  /* 0xffffffff000e7802 */ /* 0x000fe40000000f00 */
[----:B------:R-:W-:Y:S02]  /*13a0*/  MOV R8, 0x13c0 ;  /* 0x000013c000087802 */ /* 0x000fe40000000f00 */
[----:B------:R-:W-:Y:S05]  /*13b0*/  CALL.REL.NOINC `($__internal_91_$__cuda_sm70_shflsync_bfly_p) ;  /* 0x0000048000007944 */ /* 0x000fea0003c00000 */
[----:B-1----:R-:W-:Y:S01]  /*13c0*/  FADD.FTZ R13, R19, R14 ;  /* 0x0000000e130d7221 */ /* 0x002fe20000010000 */
[----:B0-----:R-:W-:Y:S01]  /*13d0*/  HFMA2.MMA R16, -RZ, RZ, 0, 9.5367431640625e-07 ;  /* 0x00000010ff107435 */ /* 0x001fe200000001ff */
[----:B------:R-:W-:Y:S01]  /*13e0*/  IMAD.MOV.U32 R17, RZ, RZ, 0x1f ;  /* 0x0000001fff117424 */ /* 0x000fe200078e00ff */
[----:B------:R-:W-:Y:S02]  /*13f0*/  MOV R14, 0xffffffff ;  /* 0xffffffff000e7802 */ /* 0x000fe40000000f00 */
[----:B------:R-:W-:Y:S02]  /*1400*/  MOV R19, R13 ;  /* 0x0000000d00137202 */ /* 0x000fe40000000f00 */
[----:B------:R-:W-:Y:S02]  /*1410*/  MOV R8, 0x1430 ;  /* 0x0000143000087802 */ /* 0x000fe40000000f00 */
[----:B------:R-:W-:Y:S05]  /*1420*/  CALL.REL.NOINC `($__internal_91_$__cuda_sm70_shflsync_bfly_p) ;  /* 0x0000041000007944 */ /* 0x000fea0003c00000 */
[----:B0-----:R-:W-:Y:S01]  /*1430*/  HFMA2.MMA R17, -RZ, RZ, 0, 1.847743988037109375e-06 ;  /* 0x0000001fff117435 */ /* 0x001fe200000001ff */
[----:B-1----:R-:W-:Y:S01]  /*1440*/  MOV R18, R14 ;  /* 0x0000000e00127202 */ /* 0x002fe20000000f00 */
[----:B------:R-:W-:Y:S01]  /*1450*/  IMAD.MOV.U32 R16, RZ, RZ, 0x1 ;  /* 0x00000001ff107424 */ /* 0x000fe200078e00ff */
[----:B------:R-:W-:-:S02]  /*1460*/  MOV R19, R11 ;  /* 0x0000000b00137202 */ /* 0x000fc40000000f00 */
[----:B------:R-:W-:Y:S02]  /*1470*/  MOV R14, 0xffffffff ;  /* 0xffffffff000e7802 */ /* 0x000fe40000000f00 */
[----:B------:R-:W-:Y:S02]  /*1480*/  MOV R8, 0x14a0 ;  /* 0x000014a000087802 */ /* 0x000fe40000000f00 */
[----:B------:R-:W-:Y:S05]  /*1490*/  CALL.REL.NOINC `($__internal_91_$__cuda_sm70_shflsync_bfly_p) ;  /* 0x000003a000007944 */ /* 0x000fea0003c00000 */
[----:B0-----:R-:W-:Y:S01]  /*14a0*/  HFMA2.MMA R16, -RZ, RZ, 0, 1.1920928955078125e-07 ;  /* 0x00000002ff107435 */ /* 0x001fe200000001ff */
[----:B-1----:R-:W-:Y:S01]  /*14b0*/  FADD.FTZ R19, R11, R14 ;  /* 0x0000000e0b137221 */ /* 0x002fe20000010000 */
[----:B------:R-:W-:Y:S01]  /*14c0*/  MOV R17, 0x1f ;  /* 0x0000001f00117802 */ /* 0x000fe20000000f00 */
[----:B------:R-:W-:Y:S01]  /*14d0*/  IMAD.MOV.U32 R14, RZ, RZ, -0x1 ;  /* 0xffffffffff0e7424 */ /* 0x000fe200078e00ff */
[----:B------:R-:W-:Y:S02]  /*14e0*/  MOV R8, 0x1500 ;  /* 0x0000150000087802 */ /* 0x000fe40000000f00 */
[----:B------:R-:W-:Y:S05]  /*14f0*/  CALL.REL.NOINC `($__internal_91_$__cuda_sm70_shflsync_bfly_p) ;  /* 0x0000034000007944 */ /* 0x000fea0003c00000 */
[----:B0-----:R-:W-:Y:S01]  /*1500*/  HFMA2.MMA R16, -RZ, RZ, 0, 2.384185791015625e-07 ;  /* 0x00000004ff107435 */ /* 0x001fe200000001ff */
[----:B-1----:R-:W-:Y:S01]  /*1510*/  FADD.FTZ R19, R19, R14 ;  /* 0x0000000e13137221 */ /* 0x002fe20000010000 */
[----:B------:R-:W-:Y:S02]  /*1520*/  MOV R17, 0x1f ;  /* 0x0000001f00117802 */ /* 0x000fe40000000f00 */
[----:B------:R-:W-:-:S02]  /*1530*/  MOV R14, 0xffffffff ;  /* 0xffffffff000e7802 */ /* 0x000fc40000000f00 */
        /* <DEDUP_REMOVED lines=10> */
[----:B------:R-:W-:Y:S02]  /*15e0*/  MOV R17, 0x1f ;  /* 0x0000001f00117802 */ /* 0x000fe40000000f00 */
[----:B------:R-:W-:Y:S01]  /*15f0*/  MOV R14, 0xffffffff ;  /* 0xffffffff000e7802 */ /* 0x000fe20000000f00 */
[----:B------:R-:W-:Y:S01]  /*1600*/  IMAD.MOV.U32 R19, RZ, RZ, R11 ;  /* 0x000000ffff137224 */ /* 0x000fe200078e000b */
[----:B------:R-:W-:-:S02]  /*1610*/  MOV R8, 0x1630 ;  /* 0x0000163000087802 */ /* 0x000fc40000000f00 */
[----:B------:R-:W-:Y:S05]  /*1620*/  CALL.REL.NOINC `($__internal_91_$__cuda_sm70_shflsync_bfly_p) ;  /* 0x0000021000007944 */ /* 0x000fea0003c00000 */
[----:B0-----:R-:W-:Y:S01]  /*1630*/  HFMA2.MMA R16, -RZ, RZ, 0, 5.9604644775390625e-08 ;  /* 0x00000001ff107435 */ /* 0x001fe200000001ff */
[----:B-1----:R-:W-:Y:S01]  /*1640*/  MOV R20, R14 ;  /* 0x0000000e00147202 */ /* 0x002fe20000000f00 */
[----:B------:R-:W-:Y:S01]  /*1650*/  IMAD.MOV.U32 R14, RZ, RZ, -0x1 ;  /* 0xffffffffff0e7424 */ /* 0x000fe200078e00ff */
[----:B------:R-:W-:-:S02]  /*1660*/  MOV R19, R10 ;  /* 0x0000000a00137202 */ /* 0x000fc40000000f00 */
[----:B------:R-:W-:Y:S02]  /*1670*/  MOV R17, 0x1f ;  /* 0x0000001f00117802 */ /* 0x000fe40000000f00 */
[----:B------:R-:W-:Y:S02]  /*1680*/  MOV R8, 0x16a0 ;  /* 0x000016a000087802 */ /* 0x000fe40000000f00 */
[----:B------:R-:W-:Y:S05]  /*1690*/  CALL.REL.NOINC `($__internal_91_$__cuda_sm70_shflsync_bfly_p) ;  /* 0x000001a000007944 */ /* 0x000fea0003c00000 */
[----:B0-----:R-:W-:Y:S01]  /*16a0*/  HFMA2.MMA R16, -RZ, RZ, 0, 1.1920928955078125e-07 ;  /* 0x00000002ff107435 */ /* 0x001fe200000001ff */
[----:B-1----:R-:W-:Y:S01]  /*16b0*/  FADD.FTZ R19, R10, R14 ;  /* 0x0000000e0a137221 */ /* 0x002fe20000010000 */
[----:B------:R-:W-:Y:S02]  /*16c0*/  MOV R17, 0x1f ;  /* 0x0000001f00117802 */ /* 0x000fe40000000f00 */
[----:B------:R-:W-:Y:S02]  /*16d0*/  MOV R14, 0xffffffff ;  /* 0xffffffff000e7802 */ /* 0x000fe40000000f00 */
[----:B------:R-:W-:Y:S02]  /*16e0*/  MOV R8, 0x1700 ;  /* 0x0000170000087802 */ /* 0x000fe40000000f00 */
[----:B------:R-:W-:Y:S05]  /*16f0*/  CALL.REL.NOINC `($__internal_91_$__cuda_sm70_shflsync_bfly_p) ;  /* 0x0000014000007944 */ /* 0x000fea0003c00000 */
[----:B0-----:R-:W-:Y:S01]  /*1700*/  HFMA2.MMA R16, -RZ, RZ, 0, 2.384185791015625e-07 ;  /* 0x00000004ff107435 */ /* 0x001fe200000001ff */
[----:B-1----:R-:W-:Y:S01]  /*1710*/  FADD.FTZ R19, R19, R14 ;  /* 0x0000000e13137221 */ /* 0x002fe20000010000 */
[----:B------:R-:W-:Y:S01]  /*1720*/  MOV R14, 0xffffffff ;  /* 0xffffffff000e7802 */ /* 0x000fe20000000f00 */
[----:B------:R-:W-:Y:S01]  /*1730*/  IMAD.MOV.U32 R17, RZ, RZ, 0x1f ;  /* 0x0000001fff117424 */ /* 0x000fe200078e00ff */
        /* <DEDUP_REMOVED lines=8> */
[----:B0-----:R-:W-:Y:S01]  /*17c0*/  HFMA2.MMA R17, -RZ, RZ, 0, 1.847743988037109375e-06 ;  /* 0x0000001fff117435 */ /* 0x001fe200000001ff */
[----:B-1----:R-:W-:Y:S01]  /*17d0*/  FADD.FTZ R19, R19, R14 ;  /* 0x0000000e13137221 */ /* 0x002fe20000010000 */
[----:B------:R-:W-:Y:S01]  /*17e0*/  MOV R14, 0xffffffff ;  /* 0xffffffff000e7802 */ /* 0x000fe20000000f00 */
[----:B------:R-:W-:Y:S01]  /*17f0*/  IMAD.MOV.U32 R16, RZ, RZ, 0x10 ;  /* 0x00000010ff107424 */ /* 0x000fe200078e00ff */
[----:B------:R-:W-:Y:S02]  /*1800*/  MOV R8, 0x1820 ;  /* 0x0000182000087802 */ /* 0x000fe40000000f00 */
[----:B------:R-:W-:Y:S05]  /*1810*/  CALL.REL.NOINC `($__internal_91_$__cuda_sm70_shflsync_bfly_p) ;  /* 0x0000002000007944 */ /* 0x000fea0003c00000 */
[----:B-1----:R-:W-:Y:S01]  /*1820*/  MOV R8, R14 ;  /* 0x0000000e00087202 */ /* 0x002fe20000000f00 */
[----:B0-----:R-:W-:Y:S05]  /*1830*/  BRA `(.L_x_1624) ;  /* 0xfffff58000007947 */ /* 0x001fea000383ffff */
        .weak           $__internal_91_$__cuda_sm70_shflsync_bfly_p
        .type           $__internal_91_$__cuda_sm70_shflsync_bfly_p,@function
        .size           $__internal_91_$__cuda_sm70_shflsync_bfly_p,(.L_x_2328 - $__internal_91_$__cuda_sm70_shflsync_bfly_p)
$__internal_91_$__cuda_sm70_shflsync_bfly_p:
[----:B------:R-:W-:Y:S01]  /*1840*/  HFMA2.MMA R9, -RZ, RZ, 0, 0 ;  /* 0x00000000ff097435 */ /* 0x000fe200000001ff */
[----:B------:R-:W-:Y:S04]  /*1850*/  WARPSYNC R14 ;  /* 0x0000000e00007348 */ /* 0x000fe80003800000 */
[----:B------:R0:W1:Y:S01]  /*1860*/  SHFL.BFLY PT, R14, R19, R16, R17 ;  /* 0x0c000010130e7389 */ /* 0x00006200000e0011 */
[----:B------:R-:W-:Y:S05]  /*1870*/  RET.REL.NODEC R8 `(_ZN10layer_norm40ln_parallel_residual_bwd_finalize_kernelINS_22Kernel_traits_finalizeILj768Ef6__halffS2_fjLb0ELj1024ELj4ENS_18Kernel_traits_baseILj768EfS2_fS2_fjLj1024EEEEELb0EEEvNS_9BwdParamsE) ;  /* 0xffffe78008007950 */ /* 0x000fea0003c3ffff */
.L_x_1625:
        /* <DEDUP_REMOVED lines=16> */
.L_x_2328:


//--------------------- .text._ZN10layer_norm31ln_parallel_residual_bwd_kernelINS_13Kernel_traitsIf6__halffS2_fjLj768ELj1ELj4ELj1ELj16ENS_18Kernel_traits_baseILj768EfS2_fS2_fjLj128EEEEELb1ELb1ELb0EEEvNS_9BwdParamsE --------------------------
	.section	.text._ZN10layer_norm31ln_parallel_residual_bwd_kernelINS_13Kernel_traitsIf6__halffS2_fjLj768ELj1ELj4ELj1ELj16ENS_18Kernel_traits_baseILj768EfS2_fS2_fjLj128EEEEELb1ELb1ELb0EEEvNS_9BwdParamsE,"ax",@progbits
	.sectioninfo	@"SHI_REGISTERS=203"
	.align	128
        .global         _ZN10layer_norm31ln_parallel_residual_bwd_kernelINS_13Kernel_traitsIf6__halffS2_fjLj768ELj1ELj4ELj1ELj16ENS_18Kernel_traits_baseILj768EfS2_fS2_fjLj128EEEEELb1ELb1ELb0EEEvNS_9BwdParamsE
        .type           _ZN10layer_norm31ln_parallel_residual_bwd_kernelINS_13Kernel_traitsIf6__halffS2_fjLj768ELj1ELj4ELj1ELj16ENS_18Kernel_traits_baseILj768EfS2_fS2_fjLj128EEEEELb1ELb1ELb0EEEvNS_9BwdParamsE,@function
        .size           _ZN10layer_norm31ln_parallel_residual_bwd_kernelINS_13Kernel_traitsIf6__halffS2_fjLj768ELj1ELj4ELj1ELj16ENS_18Kernel_traits_baseILj768EfS2_fS2_fjLj128EEEEELb1ELb1ELb0EEEvNS_9BwdParamsE,(.L_x_2329 - _ZN10layer_norm31ln_parallel_residual_bwd_kernelINS_13Kernel_traitsIf6__halffS2_fjLj768ELj1ELj4ELj1ELj16ENS_18Kernel_traits_baseILj768EfS2_fS2_fjLj128EEEEELb1ELb1ELb0EEEvNS_9BwdParamsE)
        .other          _ZN10layer_norm31ln_parallel_residual_bwd_kernelINS_13Kernel_traitsIf6__halffS2_fjLj768ELj1ELj4ELj1ELj16ENS_18Kernel_traits_baseILj768EfS2_fS2_fjLj128EEEEELb1ELb1ELb0EEEvNS_9BwdParamsE,@"STO_CUDA_ENTRY STV_DEFAULT"
_ZN10layer_norm31ln_parallel_residual_bwd_kernelINS_13Kernel_traitsIf6__halffS2_fjLj768ELj1ELj4ELj1ELj16ENS_18Kernel_traits_baseILj768EfS2_fS2_fjLj128EEEEELb1ELb1ELb0EEEvNS_9BwdParamsE:
.text._ZN10layer_norm31ln_parallel_residual_bwd_kernelINS_13Kernel_traitsIf6__halffS2_fjLj768ELj1ELj4ELj1ELj16ENS_18Kernel_traits_baseILj768EfS2_fS2_fjLj128EEEEELb1ELb1ELb0EEEvNS_9BwdParamsE:
        /* <DEDUP_REMOVED lines=58> */
.L_x_1642:
        /* <DEDUP_REMOVED lines=42> */
[--C-:B---3--:R-:W-:Y:S02]  /*0640*/  HADD2.F32 R117, -RZ, R120.reuse.H0_H0 ;  /* 0x20000078ff757230 */ /* 0x108fe40000004100 */
[----:B------:R-:W-:Y:S01]  /*0650*/  HADD2.F32 R120, -RZ, R120.H1_H1 ;  /* 0x30000078ff787230 */ /* 0x000fe20000004100 */
[----:B-----5:R-:W-:-:S02]  /*0660*/  FMUL.FTZ R153, R136, R153 ;  /* 0x0000009988997220 */ /* 0x020fc40000410000 */
[----:B0-----:R-:W-:Y:S01]  /*0670*/  FMUL.FTZ R156, R96, R117 ;  /* 0x00000075609c7220 */ /* 0x001fe20000410000 */
[----:B------:R-:W-:Y:S01]  /*0680*/  HADD2.F32 R116, -RZ, R121.H1_H1 ;  /* 0x30000079ff747230 */ /* 0x000fe20000004100 */
[C---:B------:R-:W-:Y:S01]  /*0690*/  FADD.FTZ R163, -R185.reuse, R118 ;  /* 0x00000076b9a37221 */ /* 0x040fe20000010100 */
[----:B------:R-:W-:Y:S01]  /*06a0*/  HADD2.F32 R191, -RZ, R123.H0_H0 ;  /* 0x2000007bffbf7230 */ /* 0x000fe20000004100 */
[C---:B------:R-:W-:Y:S01]  /*06b0*/  FADD.FTZ R165, -R185.reuse, R119 ;  /* 0x00000077b9a57221 */ /* 0x040fe20000010100 */
[----:B------:R-:W-:Y:S01]  /*06c0*/  HADD2.F32 R119, -RZ, R121.H0_H0 ;  /* 0x20000079ff777230 */ /* 0x000fe20000004100 */
[C---:B----4-:R-:W-:Y:S01]  /*06d0*/  FADD.FTZ R121, -R185.reuse, R112 ;  /* 0x00000070b9797221 */ /* 0x050fe20000010100 */
[----:B------:R-:W-:Y:S01]  /*06e0*/  HADD2.F32 R118, -RZ, R123.H1_H1 ;  /* 0x3000007bff767230 */ /* 0x000fe20000004100 */
        /* <DEDUP_REMOVED lines=10> */
[--C-:B------:R-:W-:Y:S01]  /*0790*/  HADD2.F32 R167, -RZ, R122.reuse.H0_H0 ;  /* 0x2000007affa77230 */ /* 0x100fe20000004100 */
[C---:B-1----:R-:W-:Y:S02]  /*07a0*/  FMUL.FTZ R158, R136.reuse, R165 ;  /* 0x000000a5889e7220 */ /* 0x042fe40000410000 */
[----:B------:R-:W-:Y:S02]  /*07b0*/  FMUL.FTZ R159, R99, R116 ;  /* 0x00000074639f7220 */ /* 0x000fe40000410000 */
[----:B------:R-:W-:Y:S02]  /*07c0*/  FADD.FTZ R112, R115, R160 ;  /* 0x000000a073707221 */ /* 0x000fe40000010000 */
[----:B------:R-:W-:Y:S01]  /*07d0*/  FFMA.FTZ R113, R155, R160, R113 ;  /* 0x000000a09b717223 */ /* 0x000fe20000010071 */
[----:B------:R-:W-:Y:S01]  /*07e0*/  HADD2.F32 R122, -RZ, R122.H1_H1 ;  /* 0x3000007aff7a7230 */ /* 0x000fe20000004100 */
        /* <DEDUP_REMOVED lines=35> */
.L_x_1629:
[----:B-1----:R-:W-:Y:S05]  /*0a20*/  BSYNC B1 ;  /* 0x0000000000017941 */ /* 0x002fea0003800000 */
.L_x_1628:
        /* <DEDUP_REMOVED lines=90> */
.L_x_1631:
[----:B------:R-:W-:Y:S05]  /*0fd0*/  BSYNC B1 ;  /* 0x0000000000017941 */ /* 0x000fea0003800000 */
.L_x_1630:
        /* <DEDUP_REMOVED lines=28> */
[C---:B-1---5:R-:W-:Y:S01]  /*11a0*/  FMUL.FTZ R138, R136.reuse, R145 ;  /* 0x00000091888a7220 */ /* 0x062fe20000410000 */
[----:B------:R-:W-:Y:S01]  /*11b0*/  HADD2.F32 R112, -RZ, R112.H1_H1 ;  /* 0x30000070ff707230 */ /* 0x000fe20000004100 */
[C---:B------:R-:W-:Y:S02]  /*11c0*/  FADD.FTZ R149, -R185.reuse, R119 ;  /* 0x00000077b9957221 */ /* 0x040fe40000010100 */
[----:B----4-:R-:W-:Y:S01]  /*11d0*/  FADD.FTZ R151, -R185, R120 ;  /* 0x00000078b9977221 */ /* 0x010fe20000010100 */
[--C-:B------:R-:W-:Y:S01]  /*11e0*/  HADD2.F32 R119, -RZ, R113.reuse.H0_H0 ;  /* 0x20000071ff777230 */ /* 0x100fe20000004100 */
[----:B------:R-:W-:Y:S01]  /*11f0*/  FMUL.FTZ R137, R136, R137 ;  /* 0x0000008988897220 */ /* 0x000fe20000410000 */
[----:B------:R-:W-:Y:S01]  /*1200*/  HADD2.F32 R116, -RZ, R113.H1_H1 ;  /* 0x30000071ff747230 */ /* 0x000fe20000004100 */
[----:B0-----:R-:W-:Y:S01]  /*1210*/  FMUL.FTZ R140, R80, R117 ;  /* 0x00000075508c7220 */ /* 0x001fe20000410000 */
[----:B------:R-:W-:Y:S01]  /*1220*/  HADD2.F32 R113, -RZ, R114.H0_H0 ;  /* 0x20000072ff717230 */ /* 0x000fe20000004100 */
        /* <DEDUP_REMOVED lines=52> */
.L_x_1633:
[----:B------:R-:W-:Y:S05]  /*1570*/  BSYNC B1 ;  /* 0x0000000000017941 */ /* 0x000fea0003800000 */
.L_x_1632:
[----:B------:R-:W-:Y:S05]  /*1580*/  BRA.DIV ~URZ, `(.L_x_1634) ;  /* 0x000024d27f007947 */ /* 0x000fea000b800000 */
[----:B------:R0:W1:Y:S02]  /*1590*/  SHFL.BFLY PT, R114, R187, 0x1, 0x1f ;  /* 0x0c201f00bb727f89 */ /* 0x00006400000e0000 */
.L_x_1643:
        /* <DEDUP_REMOVED lines=18> */
.L_x_1644:
        /* <DEDUP_REMOVED lines=26> */
[----:B------:R-:W-:Y:S02]  /*1860*/  FMUL.FTZ R118, R136, R115 ;  /* 0x0000007388767220 */ /* 0x000fe40000410000 */
        /* <DEDUP_REMOVED lines=99> */
.L_x_1637:
[----:B------:R-:W-:Y:S05]  /*1ea0*/  BSYNC B1 ;  /* 0x0000000000017941 */ /* 0x000fea0003800000 */
.L_x_1636:
        /* <DEDUP_REMOVED lines=122> */
.L_x_1639:
[----:B------:R-:W-:Y:S05]  /*2650*/  BSYNC B1 ;  /* 0x0000000000017941 */ /* 0x000fea0003800000 */
.L_x_1638:
        /* <DEDUP_REMOVED lines=15> */
[----:B-----5:R-:W-:Y:S02]  /*2750*/  FMUL.FTZ R113, R136, R113 ;  /* 0x0000007188717220 */ /* 0x020fe40000410000 */
[-CC-:B------:R-:W-:Y:S02]  /*2760*/  FFMA.FTZ R116, R142, R117.reuse, R120.reuse ;  /* 0x000000758e747223 */ /* 0x180fe40000010078 */
[----:B------:R-:W-:Y:S02]  /*2770*/  FADD.FTZ R119, R144, -R119 ;  /* 0x8000007790777221 */ /* 0x000fe40000010000 */
[----:B------:R-:W-:Y:S02]  /*2780*/  FFMA.FTZ R121, R145, R117, R120 ;  /* 0x0000007591797223 */ /* 0x000fe40000010078 */
[----:B------:R-:W-:-:S02]  /*2790*/  FMUL.FTZ R114, R136, R115 ;  /* 0x0000007388727220 */ /* 0x000fc40000410000 */
[----:B------:R-:W-:Y:S02]  /*27a0*/  @P1 FADD.FTZ R113, R8, R113 ;  /* 0x0000007108711221 */ /* 0x000fe40000010000 */
[----:B------:R-:W-:Y:S02]  /*27b0*/  FADD.FTZ R115, R143, -R116 ;  /* 0x800000748f737221 */ /* 0x000fe40000010000 */
[----:B------:R-:W-:Y:S02]  /*27c0*/  FMUL.FTZ R119, R136, R119 ;  /* 0x0000007788777220 */ /* 0x000fe40000410000 */
[----:B------:R-:W-:Y:S02]  /*27d0*/  FADD.FTZ R121, R146, -R121 ;  /* 0x8000007992797221 */ /* 0x000fe40000010000 */
[----:B------:R-:W-:Y:S02]  /*27e0*/  FFMA.FTZ R112, R148, R117, R120 ;  /* 0x0000007594707223 */ /* 0x000fe40000010078 */
[----:B------:R-:W-:-:S02]  /*27f0*/  @P1 FADD.FTZ R114, R9, R114 ;  /* 0x0000007209721221 */ /* 0x000fc40000010000 */
[----:B------:R-:W-:Y:S02]  /*2800*/  FMUL.FTZ R122, R113, c[0x0][0x1e8] ;  /* 0x00007a00717a7a20 */ /* 0x000fe40000410000 */
[----:B------:R-:W-:Y:S02]  /*2810*/  FMUL.FTZ R116, R136, R115 ;  /* 0x0000007388747220 */ /* 0x000fe40000410000 */
[----:B------:R-:W-:Y:S02]  /*2820*/  @P1 FADD.FTZ R119, R10, R119 ;  /* 0x000000770a771221 */ /* 0x000fe40000010000 */
[----:B------:R-:W-:Y:S02]  /*2830*/  FMUL.FTZ R121, R136, R121 ;  /* 0x0000007988797220 */ /* 0x000fe40000410000 */
[-C--:B------:R-:W-:Y:S02]  /*2840*/  FFMA.FTZ R123, R149, R117.reuse, R120 ;  /* 0x00000075957b7223 */ /* 0x080fe40000010078 */
[----:B------:R-:W-:Y:S01]  /*2850*/  FADD.FTZ R115, R147, -R112 ;  /* 0x8000007093737221 */ /* 0x000fe20000010000 */
[----:B------:R-:W-:Y:S01]  /*2860*/  @P0 MOV R112, R130 ;  /* 0x0000008200700202 */ /* 0x000fe20000000f00 */
[----:B------:R-:W-:Y:S01]  /*2870*/  FFMA.FTZ R120, R152, R117, R120 ;  /* 0x0000007598787223 */ /* 0x000fe20000010078 */
[----:B------:R-:W-:Y:S01]  /*2880*/  FSEL R117, R122, RZ, P6 ;  /* 0x000000ff7a757208 */ /* 0x000fe20003000000 */
[----:B------:R-:W-:Y:S01]  /*2890*/  FMUL.FTZ R185, R114, c[0x0][0x1e8] ;  /* 0x00007a0072b97a20 */ /* 0x000fe20000410000 */
[----:B------:R-:W-:Y:S01]  /*28a0*/  LOP3.LUT P6, RZ, R132, 0xff0000, RZ, 0xc0, !PT ;  /* 0x00ff000084ff7812 */ /* 0x000fe200078cc0ff */
[----:B------:R-:W-:-:S02]  /*28b0*/  @P1 FADD.FTZ R116, R11, R116 ;  /* 0x000000740b741221 */ /* 0x000fc40000010000 */
[----:B------:R-:W-:Y:S01]  /*28c0*/  FMUL.FTZ R187, R119, c[0x0][0x1e8] ;  /* 0x00007a0077bb7a20 */ /* 0x000fe20000410000 */
[----:B------:R-:W-:Y:S01]  /*28d0*/  FSEL R186, R185, RZ, P5 ;  /* 0x000000ffb9ba7208 */ /* 0x000fe20002800000 */
[----:B------:R-:W-:Y:S01]  /*28e0*/  @P1 FADD.FTZ R121, R4, R121 ;  /* 0x0000007904791221 */ /* 0x000fe20000010000 */
[----:B------:R-:W-:Y:S01]  /*28f0*/  LOP3.LUT P5, RZ, R132, 0xff000000, RZ, 0xc0, !PT ;  /* 0xff00000084ff7812 */ /* 0x000fe200078ac0ff */
[----:B------:R-:W-:Y:S01]  /*2900*/  FMUL.FTZ R118, R136, R115 ;  /* 0x0000007388767220 */ /* 0x000fe20000410000 */
[----:B------:R-:W-:Y:S01]  /*2910*/  FSEL R188, R187, RZ, P6 ;  /* 0x000000ffbbbc7208 */ /* 0x000fe20003000000 */
[----:B------:R-:W-:Y:S01]  /*2920*/  FADD.FTZ R123, R150, -R123 ;  /* 0x8000007b967b7221 */ /* 0x000fe20000010000 */
[----:B------:R-:W-:Y:S01]  /*2930*/  LOP3.LUT P6, RZ, R133, 0xff, RZ, 0xc0, !PT ;  /* 0x000000ff85ff7812 */ /* 0x000fe200078cc0ff */
[----:B------:R-:W-:Y:S02]  /*2940*/  FMUL.FTZ R190, R116, c[0x0][0x1e8] ;  /* 0x00007a0074be7a20 */ /* 0x000fe40000410000 */
[----:B------:R-:W-:-:S02]  /*2950*/  FMUL.FTZ R192, R121, c[0x0][0x1e8] ;  /* 0x00007a0079c07a20 */ /* 0x000fc40000410000 */
[----:B------:R-:W-:Y:S01]  /*2960*/  @P1 FADD.FTZ R118, R5, R118 ;  /* 0x0000007605761221 */ /* 0x000fe20000010000 */
[----:B------:R-:W-:Y:S01]  /*2970*/  FSEL R191, R190, RZ, P5 ;  /* 0x000000ffbebf7208 */ /* 0x000fe20002800000 */
[----:B------:R-:W-:Y:S01]  /*2980*/  FADD.FTZ R115, R151, -R120 ;  /* 0x8000007897737221 */ /* 0x000fe20000010000 */
[----:B------:R-:W-:Y:S01]  /*2990*/  ISETP.NE.U32.AND P5, PT, RZ, c[0x0][0x258], PT ;  /* 0x00009600ff007a0c */ /* 0x000fe20003fa5070 */
[----:B------:R-:W-:Y:S01]  /*29a0*/  FMUL.FTZ R123, R136, R123 ;  /* 0x0000007b887b7220 */ /* 0x000fe20000410000 */
[----:B------:R-:W-:Y:S01]  /*29b0*/  FSEL R193, R192, RZ, P6 ;  /* 0x000000ffc0c17208 */ /* 0x000fe20003000000 */
[----:B------:R-:W-:Y:S01]  /*29c0*/  FMUL.FTZ R194, R118, c[0x0][0x1e8] ;  /* 0x00007a0076c27a20 */ /* 0x000fe20000410000 */
[----:B------:R-:W-:Y:S01]  /*29d0*/  LOP3.LUT P6, RZ, R133, 0xff00, RZ, 0xc0, !PT ;  /* 0x0000ff0085ff7812 */ /* 0x000fe200078cc0ff */
[----:B------:R-:W-:Y:S01]  /*29e0*/  FMUL.FTZ R136, R136, R115 ;  /* 0x0000007388887220 */ /* 0x000fe20000410000 */
[----:B------:R-:W-:Y:S01]  /*29f0*/  ISETP.NE.AND.EX P5, PT, RZ, c[0x0][0x25c], PT, P5 ;  /* 0x00009700ff007a0c */ /* 0x000fe20003fa5350 */
        /* <DEDUP_REMOVED lines=9> */
[----:B------:R-:W-:-:S02]  /*2a90*/  FSEL R115, R195, RZ, P1 ;  /* 0x000000ffc3737208 */ /* 0x000fc40000800000 */
[----:B------:R-:W-:Y:S02]  /*2aa0*/  LOP3.LUT P1, RZ, R133, 0xff000000, RZ, 0xc0, !PT ;  /* 0xff00000085ff7812 */ /* 0x000fe4000782c0ff */
[----:B------:R-:W-:Y:S02]  /*2ab0*/  SEL R103, R116, R103, P5 ;  /* 0x0000006774677207 */ /* 0x000fe40002800000 */
[----:B------:R-:W-:Y:S02]  /*2ac0*/  FSEL R116, R196, RZ, P1 ;  /* 0x000000ffc4747208 */ /* 0x000fe40000800000 */
[----:B------:R-:W-:Y:S02]  /*2ad0*/  @P0 LOP3.LUT P6, RZ, R112, 0xff, RZ, 0xc0, !PT ;  /* 0x000000ff70ff0812 */ /* 0x000fe400078cc0ff */
[----:B------:R-:W-:Y:S02]  /*2ae0*/  F2FP.PACK_AB R112, R186, R117 ;  /* 0x00000075ba70723e */ /* 0x000fe400000000ff */
[----:B------:R-:W-:Y:S01]  /*2af0*/  F2FP.PACK_AB R115, R116, R115 ;  /* 0x000000737473723e */ /* 0x000fe200000000ff */
[----:B------:R-:W-:Y:S01]  /*2b00*/  IMAD.WIDE.U32 R116, R135, R120, c[0x0][0x248] ;  /* 0x0000920087747625 */ /* 0x000fe200078e0078 */
[----:B------:R-:W-:-:S02]  /*2b10*/  @P0 FSEL R120, R122, RZ, P6 ;  /* 0x000000ff7a780208 */ /* 0x000fc40003000000 */
[----:B------:R-:W-:Y:S02]  /*2b20*/  @P0 LOP3.LUT P6, RZ, R130, 0xff0000, RZ, 0xc0, !PT ;  /* 0x00ff000082ff0812 */ /* 0x000fe400078cc0ff */
[----:B------:R-:W-:Y:S02]  /*2b30*/  SEL R105, R118, R105, P5 ;  /* 0x0000006976697207 */ /* 0x000fe40002800000 */
[----:B------:R-:W-:Y:S02]  /*2b40*/  @P5 MOV R118, 0x20 ;  /* 0x0000002000765802 */ /* 0x000fe40000000f00 */
[C---:B------:R-:W-:Y:S02]  /*2b50*/  @P0 LOP3.LUT P1, RZ, R130.reuse, 0xff00, RZ, 0xc0, !PT ;  /* 0x0000ff0082ff0812 */ /* 0x040fe4000782c0ff */
[----:B------:R-:W-:Y:S02]  /*2b60*/  @P0 FSEL R122, R187, RZ, P6 ;  /* 0x000000ffbb7a0208 */ /* 0x000fe40003000000 */
[----:B------:R-:W-:-:S02]  /*2b70*/  @P0 LOP3.LUT P6, RZ, R130, 0xff000000, RZ, 0xc0, !PT ;  /* 0xff00000082ff0812 */ /* 0x000fc400078cc0ff */
[----:B------:R-:W-:Y:S01]  /*2b80*/  SEL R102, R119, R102, P5 ;  /* 0x0000006677667207 */ /* 0x000fe20002800000 */
[----:B------:R-:W-:Y:S01]  /*2b90*/  @P5 IMAD.WIDE.U32 R118, R135, R118, c[0x0][0x258] ;  /* 0x0000960087765625 */ /* 0x000fe200078e0076 */
[----:B------:R-:W-:Y:S02]  /*2ba0*/  SEL R100, R113, R100, P5 ;  /* 0x0000006471647207 */ /* 0x000fe40002800000 */
[----:B------:R-:W-:Y:S02]  /*2bb0*/  SEL R104, R121, R104, P5 ;  /* 0x0000006879687207 */ /* 0x000fe40002800000 */
[----:B------:R-:W-:Y:S01]  /*2bc0*/  SEL R106, R123, R106, P5 ;  /* 0x0000006a7b6a7207 */ /* 0x000fe20002800000 */
[----:B------:R-:W-:Y:S01]  /*2bd0*/  @P5 STG.E.128 [R118.64], R100 ;  /* 0x0000006476005986 */ /* 0x000fe2000c101d04 */
[----:B------:R-:W-:Y:S02]  /*2be0*/  SEL R107, R136, R107, P5 ;  /* 0x0000006b886b7207 */ /* 0x000fe40002800000 */
        /* <DEDUP_REMOVED lines=32> */
.L_x_1641:
[----:B------:R-:W-:Y:S05]  /*2df0*/  BSYNC B1 ;  /* 0x0000000000017941 */ /* 0x000fea0003800000 */
.L_x_1640:
[----:B0-----:R-:W-:-:S05]  /*2e00*/  MOV R113, c[0x0][0x160] ;  /* 0x0000580000717a02 */ /* 0x001fca0000000f00 */
[----:B------:R-:W-:-:S05]  /*2e10*/  IMAD R134, R113, 0x4, R134 ;  /* 0x0000000471867824 */ /* 0x000fca00078e0286 */
[----:B------:R-:W-:-:S13]  /*2e20*/  ISETP.GE.AND P0, PT, R134, c[0x0][0x164], PT ;  /* 0x0000590086007a0c */ /* 0x000fda0003f06270 */
[----:B-----5:R-:W-:Y:S01]  /*2e30*/  @P0 CALL.REL.NOINC `(.L_x_1627) ;  /* 0x0000001000000944 */ /* 0x020fe20003c00000 */
[----:B------:R-:W-:Y:S05]  /*2e40*/  BRA `(.L_x_1642) ;  /* 0xffffd55000007947 */ /* 0x000fea000383ffff */
.L_x_1627:
[----:B0-----:R-:W-:Y:S05]  /*2e50*/  BSYNC B0 ;  /* 0x0000000000007941 */ /* 0x001fea0003800000 */
.L_x_1626:
        /* <DEDUP_REMOVED lines=74> */
[----:B------:R-:W-:-:S02]  /*3300*/  @P5 IMAD.MOV.U32 R3, RZ, RZ, R51 ;  /* 0x000000ffff035224 */ /* 0x000fc400078e0033 */
[----:B------:R-:W-:Y:S01]  /*3310*/  FADD.FTZ R17, R4, R9 ;  /* 0x0000000904117221 */ /* 0x000fe20000010000 */
[----:B------:R-:W-:Y:S01]  /*3320*/  @P5 MOV R4, R30 ;  /* 0x0000001e00045202 */ /* 0x000fe20000000f00 */
[----:B------:R-:W-:Y:S01]  /*3330*/  STS.128 [R2], R72 ;  /* 0x0000004802007388 */ /* 0x000fe20000000c00 */
[----:B------:R-:W-:Y:S01]  /*3340*/  FADD.FTZ R19, R5, R10 ;  /* 0x0000000a05137221 */ /* 0x000fe20000010000 */
[----:B------:R-:W-:Y:S02]  /*3350*/  @P5 MOV R5, R49 ;  /* 0x0000003100055202 */ /* 0x000fe40000000f00 */
        /* <DEDUP_REMOVED lines=11> */
[----:B------:R-:W-:Y:S01]  /*3410*/  @P5 IADD3.X R51, RZ, R51, RZ, P6, !PT ;  /* 0x00000033ff335210 */ /* 0x000fe200037fe4ff */
[----:B------:R-:W-:Y:S01]  /*3420*/  @P4 IMAD.MOV.U32 R6, RZ, RZ, R32 ;  /* 0x000000ffff064224 */ /* 0x000fe200078e0020 */
[----:B------:R-:W-:Y:S02]  /*3430*/  @P5 IADD3 R30, P6, R30, 0x200, RZ ;  /* 0x000002001e1e5810 */ /* 0x000fe40007fde0ff */
[----:B------:R-:W-:Y:S01]  /*3440*/  @P4 MOV R7, R51 ;  /* 0x0000003300074202 */ /* 0x000fe20000000f00 */
[----:B------:R-:W0:Y:S01]  /*3450*/  LDS R24, [R0.X4] ;  /* 0x0000000000187984 */ /* 0x000e220000004800 */
[----:B------:R-:W-:Y:S02]  /*3460*/  @P5 IADD3.X R49, RZ, R49, RZ, P6, !PT ;  /* 0x00000031ff315210 */ /* 0x000fe400037fe4ff */
[----:B------:R-:W-:Y:S01]  /*3470*/  @P4 IADD3 R32, P6, R32, 0x200, RZ ;  /* 0x0000020020204810 */ /* 0x000fe20007fde0ff */
[----:B------:R-:W1:Y:S01]  /*3480*/  LDS R27, [R0.X4+0xc00] ;  /* 0x000c0000001b7984 */ /* 0x000e620000004800 */
[----:B------:R-:W-:-:S02]  /*3490*/  @P4 MOV R8, R30 ;  /* 0x0000001e00084202 */ /* 0x000fc40000000f00 */
[----:B------:R-:W-:Y:S01]  /*34a0*/  @P4 IADD3.X R51, RZ, R51, RZ, P6, !PT ;  /* 0x00000033ff334210 */ /* 0x000fe200037fe4ff */
[----:B------:R-:W2:Y:S01]  /*34b0*/  LDS R14, [R0.X4+0x600] ;  /* 0x00060000000e7984 */ /* 0x000ea20000004800 */
[----:B------:R-:W-:-:S03]  /*34c0*/  @P4 IADD3 R30, P6, R30, 0x200, RZ ;  /* 0x000002001e1e4810 */ /* 0x000fc60007fde0ff */
        /* <DEDUP_REMOVED lines=31> */
[----:B------:R-:W-:Y:S01]  /*36c0*/  FADD.FTZ R13, R13, R28 ;  /* 0x0000001c0d0d7221 */ /* 0x000fe20000010000 */
[----:B------:R-:W-:-:S02]  /*36d0*/  @P3 IADD3 R32, P6, R32, 0x200, RZ ;  /* 0x0000020020203810 */ /* 0x000fc40007fde0ff */
[----:B------:R-:W4:Y:S01]  /*36e0*/  LDS R47, [R0.X4+0x2c00] ;  /* 0x002c0000002f7984 */ /* 0x000f220000004800 */
[----:B0-----:R-:W-:Y:S01]  /*36f0*/  FADD.FTZ R24, R24, R33 ;  /* 0x0000002118187221 */ /* 0x001fe20000010000 */
[----:B------:R-:W-:Y:S01]  /*3700*/  @P3 MOV R11, R51 ;  /* 0x00000033000b3202 */ /* 0x000fe20000000f00 */
[----:B------:R-:W-:Y:S01]  /*3710*/  @P3 IMAD.X R51, RZ, RZ, R51, P6 ;  /* 0x000000ffff333224 */ /* 0x000fe200030e0633 */
[----:B------:R-:W0:Y:S01]  /*3720*/  LDS R27, [R0.X4+0x2200] ;  /* 0x00220000001b7984 */ /* 0x000e220000004800 */
[----:B-1----:R-:W-:Y:S01]  /*3730*/  FADD.FTZ R22, R13, R12 ;  /* 0x0000000c0d167221 */ /* 0x002fe20000010000 */
[----:B------:R-:W-:Y:S02]  /*3740*/  @P3 MOV R12, R30 ;  /* 0x0000001e000c3202 */ /* 0x000fe40000000f00 */
[----:B------:R-:W1:Y:S01]  /*3750*/  LDS R29, [R0.X4+0x2e00] ;  /* 0x002e0000001d7984 */ /* 0x000e620000004800 */
[----:B--2---:R-:W-:Y:S01]  /*3760*/  FADD.FTZ R39, R24, R39 ;  /* 0x0000002718277221 */ /* 0x004fe20000010000 */
[----:B------:R-:W-:Y:S01]  /*3770*/  @P3 IADD3 R30, P6, R30, 0x200, RZ ;  /* 0x000002001e1e3810 */ /* 0x000fe20007fde0ff */
[----:B---3--:R-:W-:Y:S01]  /*3780*/  FADD.FTZ R16, RZ, R16 ;  /* 0x00000010ff107221 */ /* 0x008fe20000010000 */
[----:B------:R-:W-:-:S02]  /*3790*/  @P3 MOV R13, R49 ;  /* 0x00000031000d3202 */ /* 0x000fc40000000f00 */
[----:B------:R2:W-:Y:S01]  /*37a0*/  @P5 STG.E [R2.64], R39 ;  /* 0x0000002702005986 */ /* 0x0005e2000c101904 */
[----:B------:R-:W-:Y:S01]  /*37b0*/  @P3 IADD3.X R49, RZ, R49, RZ, P6, !PT ;  /* 0x00000031ff313210 */ /* 0x000fe200037fe4ff */
[----:B----4-:R-:W-:Y:S02]  /*37c0*/  FADD.FTZ R41, R20, R41 ;  /* 0x0000002914297221 */ /* 0x010fe40000010000 */
[----:B------:R3:W-:Y:S01]  /*37d0*/  @P5 STG.E [R4.64], R15 ;  /* 0x0000000f04005986 */ /* 0x0007e2000c101904 */
[----:B------:R-:W-:-:S03]  /*37e0*/  FADD.FTZ R16, R16, R31 ;  /* 0x0000001f10107221 */ /* 0x000fc60000010000 */
[----:B------:R4:W-:Y:S01]  /*37f0*/  @P4 STG.E [R6.64], R41 ;  /* 0x0000002906004986 */ /* 0x0009e2000c101904 */
        /* <DEDUP_REMOVED lines=8> */
[----:B------:R-:W-:Y:S01]  /*3880*/  FADD.FTZ R16, R16, R37 ;  /* 0x0000002510107221 */ /* 0x000fe20000010000 */
[-C--:B------:R-:W-:Y:S01]  /*3890*/  @P2 MOV R3, R51.reuse ;  /* 0x0000003300032202 */ /* 0x080fe20000000f00 */
[----:B------:R-:W-:Y:S01]  /*38a0*/  @P3 STG.E [R10.64], R43 ;  /* 0x0000002b0a003986 */ /* 0x000fe2000c101904 */
[----:B------:R-:W-:Y:S01]  /*38b0*/  @P2 IADD3.X R51, RZ, R51, RZ, P5, !PT ;  /* 0x00000033ff332210 */ /* 0x000fe20002ffe4ff */
[----:B------:R-:W-:Y:S01]  /*38c0*/  FADD.FTZ R45, R14, R45 ;  /* 0x0000002d0e2d7221 */ /* 0x000fe20000010000 */
[----:B------:R-:W-:Y:S01]  /*38d0*/  @P2 IADD3.X R49, RZ, R49, RZ, P6, !PT ;  /* 0x00000031ff312210 */ /* 0x000fe200037fe4ff */
[----:B------:R-:W-:Y:S01]  /*38e0*/  @P3 STG.E [R12.64], R19 ;  /* 0x000000130c003986 */ /* 0x000fe2000c101904 */
[----:B----4-:R-:W-:Y:S01]  /*38f0*/  @P1 MOV R6, R32 ;  /* 0x0000002000061202 */ /* 0x010fe20000000f00 */
[----:B------:R-:W-:Y:S01]  /*3900*/  FADD.FTZ R47, R16, R47 ;  /* 0x0000002f102f7221 */ /* 0x000fe20000010000 */
[----:B------:R-:W-:Y:S01]  /*3910*/  @P1 MOV R7, R51 ;  /* 0x0000003300071202 */ /* 0x000fe20000000f00 */
[----:B--2---:R-:W-:Y:S01]  /*3920*/  @P1 IMAD.MOV.U32 R8, RZ, RZ, R30 ;  /* 0x000000ffff081224 */ /* 0x004fe200078e001e */
[----:B------:R-:W-:Y:S01]  /*3930*/  @P1 IADD3 R32, P3, R32, 0x200, RZ ;  /* 0x0000020020201810 */ /* 0x000fe20007f7e0ff */
[----:B------:R2:W-:Y:S01]  /*3940*/  @P2 STG.E [R2.64], R45 ;  /* 0x0000002d02002986 */ /* 0x0005e2000c101904 */
[----:B------:R-:W-:Y:S01]  /*3950*/  @P1 MOV R9, R49 ;  /* 0x0000003100091202 */ /* 0x000fe20000000f00 */
[----:B0-----:R-:W-:Y:S01]  /*3960*/  FADD.FTZ R18, R18, R27 ;  /* 0x0000001b12127221 */ /* 0x001fe20000010000 */
[----:B------:R-:W-:Y:S01]  /*3970*/  @P1 IADD3 R30, P4, R30, 0x200, RZ ;  /* 0x000002001e1e1810 */ /* 0x000fe20007f9e0ff */
[----:B------:R0:W-:Y:S01]  /*3980*/  @P2 STG.E [R4.64], R21 ;  /* 0x0000001504002986 */ /* 0x0001e2000c101904 */
[----:B------:R-:W-:Y:S01]  /*3990*/  @P1 IADD3.X R51, RZ, R51, RZ, P3, !PT ;  /* 0x00000033ff331210 */ /* 0x000fe20001ffe4ff */
[----:B-1----:R-:W-:Y:S01]  /*39a0*/  FADD.FTZ R29, R18, R29 ;  /* 0x0000001d121d7221 */ /* 0x002fe20000010000 */
[----:B------:R-:W-:Y:S01]  /*39b0*/  @P1 IADD3.X R49, RZ, R49, RZ, P4, !PT ;  /* 0x00000031ff311210 */ /* 0x000fe200027fe4ff */
[----:B------:R1:W-:Y:S04]  /*39c0*/  @P1 STG.E [R6.64], R47 ;  /* 0x0000002f06001986 */ /* 0x0003e8000c101904 */
[----:B------:R1:W-:Y:S01]  /*39d0*/  @P1 STG.E [R8.64], R23 ;  /* 0x0000001708001986 */ /* 0x0003e2000c101904 */
[----:B--2---:R-:W-:Y:S01]  /*39e0*/  MOV R2, R32 ;  /* 0x0000002000027202 */ /* 0x004fe20000000f00 */
[----:B------:R-:W-:Y:S01]  /*39f0*/  IMAD.MOV.U32 R3, RZ, RZ, R51 ;  /* 0x000000ffff037224 */ /* 0x000fe200078e0033 */
[----:B0-----:R-:W-:-:S02]  /*3a00*/  MOV R4, R30 ;  /* 0x0000001e00047202 */ /* 0x001fc40000000f00 */
[----:B------:R-:W-:Y:S01]  /*3a10*/  MOV R5, R49 ;  /* 0x0000003100057202 */ /* 0x000fe20000000f00 */
[----:B------:R-:W-:Y:S06]  /*3a20*/  @!P0 EXIT ;  /* 0x000000000000894d */ /* 0x000fec0003800000 */
[----:B------:R-:W-:Y:S04]  /*3a30*/  STG.E [R2.64], R29 ;  /* 0x0000001d02007986 */ /* 0x000fe8000c101904 */
[----:B------:R-:W-:Y:S01]  /*3a40*/  STG.E [R4.64], R25 ;  /* 0x0000001904007986 */ /* 0x000fe2000c101904 */
[----:B------:R-:W-:Y:S05]  /*3a50*/  EXIT ;  /* 0x000000000000794d */ /* 0x000fea0003800000 */
.L_x_1634:
[----:B------:R-:W-:Y:S01]  /*3a60*/  HFMA2.MMA R120, -RZ, RZ, 0, 5.9604644775390625e-08 ;  /* 0x00000001ff787435 */ /* 0x000fe200000001ff */
[----:B------:R-:W-:Y:S01]  /*3a70*/  MOV R115, R187 ;  /* 0x000000bb00737202 */ /* 0x000fe20000000f00 */
[----:B------:R-:W-:Y:S01]  /*3a80*/  IMAD.MOV.U32 R117, RZ, RZ, 0x1f ;  /* 0x0000001fff757424 */ /* 0x000fe200078e00ff */
[----:B------:R-:W-:Y:S02]  /*3a90*/  MOV R122, 0xffffffff ;  /* 0xffffffff007a7802 */ /* 0x000fe40000000f00 */
[----:B------:R-:W-:-:S02]  /*3aa0*/  MOV R112, 0x3ac0 ;  /* 0x00003ac000707802 */ /* 0x000fc40000000f00 */
[----:B-----5:R-:W-:Y:S05]  /*3ab0*/  CALL.REL.NOINC `($__internal_92_$__cuda_sm70_shflsync_bfly_p) ;  /* 0x0000046000007944 */ /* 0x020fea0003c00000 */
[----:B-1----:R-:W-:Y:S01]  /*3ac0*/  MOV R114, R115 ;  /* 0x0000007300727202 */ /* 0x002fe20000000f00 */
[----:B0-----:R-:W-:Y:S05]  /*3ad0*/  BRA `(.L_x_1643) ;  /* 0xffffdac000007947 */ /* 0x001fea000383ffff */
.L_x_1635:
[----:B------:R-:W-:Y:S01]  /*3ae0*/  HFMA2.MMA R120, -RZ, RZ, 0, 5.9604644775390625e-08 ;  /* 0x00000001ff787435 */ /* 0x000fe200000001ff */
[----:B------:R-:W-:Y:S01]  /*3af0*/  MOV R115, R186 ;  /* 0x000000ba00737202 */ /* 0x000fe20000000f00 */
[----:B------:R-:W-:Y:S01]  /*3b00*/  IMAD.MOV.U32 R117, RZ, RZ, 0x1f ;  /* 0x0000001fff757424 */ /* 0x000fe200078e00ff */
[----:B------:R-:W-:-:S02]  /*3b10*/  MOV R122, 0xffffffff ;  /* 0xffffffff007a7802 */ /* 0x000fc40000000f00 */
[----:B------:R-:W-:Y:S02]  /*3b20*/  MOV R112, 0x3b40 ;  /* 0x00003b4000707802 */ /* 0x000fe40000000f00 */
[----:B01---5:R-:W-:Y:S05]  /*3b30*/  CALL.REL.NOINC `($__internal_92_$__cuda_sm70_shflsync_bfly_p) ;  /* 0x000003e000007944 */ /* 0x023fea0003c00000 */
[----:B------:R-:W-:Y:S01]  /*3b40*/  FADD.FTZ R187, R114, R187 ;  /* 0x000000bb72bb7221 */ /* 0x000fe20000010000 */
[----:B0-----:R-:W-:Y:S01]  /*3b50*/  HFMA2.MMA R120, -RZ, RZ, 0, 1.1920928955078125e-07 ;  /* 0x00000002ff787435 */ /* 0x001fe200000001ff */
[----:B-1----:R-:W-:Y:S01]  /*3b60*/  FADD.FTZ R186, R186, R115 ;  /* 0x00000073baba7221 */ /* 0x002fe20000010000 */
[----:B------:R-:W-:Y:S01]  /*3b70*/  MOV R117, 0x1f ;  /* 0x0000001f00757802 */ /* 0x000fe20000000f00 */
[----:B------:R-:W-:Y:S01]  /*3b80*/  IMAD.MOV.U32 R115, RZ, RZ, R187 ;  /* 0x000000ffff737224 */ /* 0x000fe200078e00bb */
[----:B------:R-:W-:Y:S02]  /*3b90*/  MOV R122, 0xffffffff ;  /* 0xffffffff007a7802 */ /* 0x000fe40000000f00 */
[----:B------:R-:W-:Y:S02]  /*3ba0*/  MOV R112, 0x3bc0 ;  /* 0x00003bc000707802 */ /* 0x000fe40000000f00 */
[----:B------:R-:W-:Y:S05]  /*3bb0*/  CALL.REL.NOINC `($__internal_92_$__cuda_sm70_shflsync_bfly_p) ;  /* 0x0000036000007944 */ /* 0x000fea0003c00000 */
[----:B0-----:R-:W-:Y:S01]  /*3bc0*/  HFMA2.MMA R120, -RZ, RZ, 0, 1.1920928955078125e-07 ;  /* 0x00000002ff787435 */ /* 0x001fe200000001ff */
[----:B-1----:R-:W-:Y:S01]  /*3bd0*/  MOV R114, R115 ;  /* 0x0000007300727202 */ /* 0x002fe20000000f00 */
[----:B------:R-:W-:Y:S01]  /*3be0*/  IMAD.MOV.U32 R122, RZ, RZ, -0x1 ;  /* 0xffffffffff7a7424 */ /* 0x000fe200078e00ff */
[----:B------:R-:W-:-:S02]  /*3bf0*/  MOV R115, R186 ;  /* 0x000000ba00737202 */ /* 0x000fc40000000f00 */
[----:B------:R-:W-:Y:S02]  /*3c00*/  MOV R117, 0x1f ;  /* 0x0000001f00757802 */ /* 0x000fe40000000f00 */
[----:B------:R-:W-:Y:S02]  /*3c10*/  MOV R112, 0x3c30 ;  /* 0x00003c3000707802 */ /* 0x000fe40000000f00 */
[----:B------:R-:W-:Y:S05]  /*3c20*/  CALL.REL.NOINC `($__internal_92_$__cuda_sm70_shflsync_bfly_p) ;  /* 0x000002f000007944 */ /* 0x000fea0003c00000 */
[----:B------:R-:W-:Y:S01]  /*3c30*/  FADD.FTZ R187, R114, R187 ;  /* 0x000000bb72bb7221 */ /* 0x000fe20000010000 */
[----:B0-----:R-:W-:Y:S01]  /*3c40*/  HFMA2.MMA R120, -RZ, RZ, 0, 2.384185791015625e-07 ;  /* 0x00000004ff787435 */ /* 0x001fe200000001ff */
[----:B-1----:R-:W-:Y:S01]  /*3c50*/  FADD.FTZ R186, R186, R115 ;  /* 0x00000073baba7221 */ /* 0x002fe20000010000 */
[----:B------:R-:W-:Y:S02]  /*3c60*/  MOV R117, 0x1f ;  /* 0x0000001f00757802 */ /* 0x000fe40000000f00 */
[----:B------:R-:W-:Y:S02]  /*3c70*/  MOV R122, 0xffffffff ;  /* 0xffffffff007a7802 */ /* 0x000fe40000000f00 */
[----:B------:R-:W-:Y:S02]  /*3c80*/  MOV R115, R187 ;  /* 0x000000bb00737202 */ /* 0x000fe40000000f00 */
[----:B------:R-:W-:-:S02]  /*3c90*/  MOV R112, 0x3cb0 ;  /* 0x00003cb000707802 */ /* 0x000fc40000000f00 */
[----:B------:R-:W-:Y:S05]  /*3ca0*/  CALL.REL.NOINC `($__internal_92_$__cuda_sm70_shflsync_bfly_p) ;  /* 0x0000027000007944 */ /* 0x000fea0003c00000 */
[----:B0-----:R-:W-:Y:S01]  /*3cb0*/  HFMA2.MMA R120, -RZ, RZ, 0, 2.384185791015625e-07 ;  /* 0x00000004ff787435 */ /* 0x001fe200000001ff */
[----:B-1----:R-:W-:Y:S01]  /*3cc0*/  IMAD.MOV.U32 R114, RZ, RZ, R115 ;  /* 0x000000ffff727224 */ /* 0x002fe200078e0073 */
[----:B------:R-:W-:-:S02]  /*3cd0*/  MOV R115, R186 ;  /* 0x000000ba00737202 */ /* 0x000fc40000000f00 */
[----:B------:R-:W-:Y:S02]  /*3ce0*/  MOV R117, 0x1f ;  /* 0x0000001f00757802 */ /* 0x000fe40000000f00 */
[----:B------:R-:W-:Y:S02]  /*3cf0*/  MOV R122, 0xffffffff ;  /* 0xffffffff007a7802 */ /* 0x000fe40000000f00 */
[----:B------:R-:W-:Y:S02]  /*3d00*/  MOV R112, 0x3d20 ;  /* 0x00003d2000707802 */ /* 0x000fe40000000f00 */
[----:B------:R-:W-:Y:S05]  /*3d10*/  CALL.REL.NOINC `($__internal_92_$__cuda_sm70_shflsync_bfly_p) ;  /* 0x0000020000007944 */ /* 0x000fea0003c00000 */
[----:B------:R-:W-:Y:S01]  /*3d20*/  FADD.FTZ R187, R114, R187 ;  /* 0x000000bb72bb7221 */ /* 0x000fe20000010000 */
[----:B0-----:R-:W-:Y:S01]  /*3d30*/  HFMA2.MMA R117, -RZ, RZ, 0, 1.847743988037109375e-06 ;  /* 0x0000001fff757435 */ /* 0x001fe200000001ff */
[----:B-1----:R-:W-:Y:S01]  /*3d40*/  FADD.FTZ R118, R186, R115 ;  /* 0x00000073ba767221 */ /* 0x002fe20000010000 */
[----:B------:R-:W-:Y:S01]  /*3d50*/  MOV R122, 0xffffffff ;  /* 0xffffffff007a7802 */ /* 0x000fe20000000f00 */
[----:B------:R-:W-:Y:S01]  /*3d60*/  IMAD.MOV.U32 R120, RZ, RZ, 0x8 ;  /* 0x00000008ff787424 */ /* 0x000fe200078e00ff */
[----:B------:R-:W-:Y:S02]  /*3d70*/  MOV R115, R187 ;  /* 0x000000bb00737202 */ /* 0x000fe40000000f00 */
[----:B------:R-:W-:-:S02]  /*3d80*/  MOV R112, 0x3da0 ;  /* 0x00003da000707802 */ /* 0x000fc40000000f00 */
[----:B------:R-:W-:Y:S05]  /*3d90*/  CALL.REL.NOINC `($__internal_92_$__cuda_sm70_shflsync_bfly_p) ;  /* 0x0000018000007944 */ /* 0x000fea0003c00000 */
[----:B0-----:R-:W-:Y:S01]  /*3da0*/  HFMA2.MMA R120, -RZ, RZ, 0, 4.76837158203125e-07 ;  /* 0x00000008ff787435 */ /* 0x001fe200000001ff */
[----:B-1----:R-:W-:Y:S01]  /*3db0*/  MOV R114, R115 ;  /* 0x0000007300727202 */ /* 0x002fe20000000f00 */
[----:B------:R-:W-:Y:S01]  /*3dc0*/  IMAD.MOV.U32 R115, RZ, RZ, R118 ;  /* 0x000000ffff737224 */ /* 0x000fe200078e0076 */
[----:B------:R-:W-:-:S02]  /*3dd0*/  MOV R117, 0x1f ;  /* 0x0000001f00757802 */ /* 0x000fc40000000f00 */
[----:B------:R-:W-:Y:S02]  /*3de0*/  MOV R122, 0xffffffff ;  /* 0xffffffff007a7802 */ /* 0x000fe40000000f00 */
[----:B------:R-:W-:Y:S02]  /*3df0*/  MOV R112, 0x3e10 ;  /* 0x00003e1000707802 */ /* 0x000fe40000000f00 */
[----:B------:R-:W-:Y:S05]  /*3e00*/  CALL.REL.NOINC `($__internal_92_$__cuda_sm70_shflsync_bfly_p) ;  /* 0x0000011000007944 */ /* 0x000fea0003c00000 */
[----:B------:R-:W-:Y:S01]  /*3e10*/  FADD.FTZ R116, R114, R187 ;  /* 0x000000bb72747221 */ /* 0x000fe20000010000 */
[----:B0-----:R-:W-:Y:S01]  /*3e20*/  HFMA2.MMA R120, -RZ, RZ, 0, 9.5367431640625e-07 ;  /* 0x00000010ff787435 */ /* 0x001fe200000001ff */
[----:B-1----:R-:W-:Y:S01]  /*3e30*/  FADD.FTZ R118, R118, R115 ;  /* 0x0000007376767221 */ /* 0x002fe20000010000 */
[----:B------:R-:W-:Y:S01]  /*3e40*/  MOV R122, 0xffffffff ;  /* 0xffffffff007a7802 */ /* 0x000fe20000000f00 */
[----:B------:R-:W-:Y:S01]  /*3e50*/  IMAD.MOV.U32 R117, RZ, RZ, 0x1f ;  /* 0x0000001fff757424 */ /* 0x000fe200078e00ff */
[----:B------:R-:W-:Y:S02]  /*3e60*/  MOV R115, R116 ;  /* 0x0000007400737202 */ /* 0x000fe40000000f00 */
[----:B------:R-:W-:Y:S02]  /*3e70*/  MOV R112, 0x3e90 ;  /* 0x00003e9000707802 */ /* 0x000fe40000000f00 */
[----:B------:R-:W-:Y:S05]  /*3e80*/  CALL.REL.NOINC `($__internal_92_$__cuda_sm70_shflsync_bfly_p) ;  /* 0x0000009000007944 */ /* 0x000fea0003c00000 */
[----:B0-----:R-:W-:Y:S01]  /*3e90*/  HFMA2.MMA R117, -RZ, RZ, 0, 1.847743988037109375e-06 ;  /* 0x0000001fff757435 */ /* 0x001fe200000001ff */
[----:B-1----:R-:W-:Y:S01]  /*3ea0*/  MOV R119, R115 ;  /* 0x0000007300777202 */ /* 0x002fe20000000f00 */
[----:B------:R-:W-:Y:S01]  /*3eb0*/  IMAD.MOV.U32 R120, RZ, RZ, 0x10 ;  /* 0x00000010ff787424 */ /* 0x000fe200078e00ff */
[----:B------:R-:W-:-:S02]  /*3ec0*/  MOV R115, R118 ;  /* 0x0000007600737202 */ /* 0x000fc40000000f00 */
[----:B------:R-:W-:Y:S02]  /*3ed0*/  MOV R122, 0xffffffff ;  /* 0xffffffff007a7802 */ /* 0x000fe40000000f00 */
[----:B------:R-:W-:Y:S02]  /*3ee0*/  MOV R112, 0x3f00 ;  /* 0x00003f0000707802 */ /* 0x000fe40000000f00 */
[----:B------:R-:W-:Y:S05]  /*3ef0*/  CALL.REL.NOINC `($__internal_92_$__cuda_sm70_shflsync_bfly_p) ;  /* 0x0000002000007944 */ /* 0x000fea0003c00000 */
[----:B-1----:R-:W-:Y:S01]  /*3f00*/  MOV R113, R115 ;  /* 0x0000007300717202 */ /* 0x002fe20000000f00 */
[----:B0-----:R-:W-:Y:S05]  /*3f10*/  BRA `(.L_x_1644) ;  /* 0xffffd7a000007947 */ /* 0x001fea000383ffff */
        .weak           $__internal_92_$__cuda_sm70_shflsync_bfly_p
        .type           $__internal_92_$__cuda_sm70_shflsync_bfly_p,@function
        .size           $__internal_92_$__cuda_sm70_shflsync_bfly_p,(.L_x_2329 - $__internal_92_$__cuda_sm70_shflsync_bfly_p)
$__internal_92_$__cuda_sm70_shflsync_bfly_p:
[----:B------:R-:W-:Y:S01]  /*3f20*/  HFMA2.MMA R113, -RZ, RZ, 0, 0 ;  /* 0x00000000ff717435 */ /* 0x000fe200000001ff */
[----:B------:R-:W-:Y:S04]  /*3f30*/  WARPSYNC R122 ;  /* 0x0000007a00007348 */ /* 0x000fe80003800000 */
[----:B------:R0:W1:Y:S01]  /*3f40*/  SHFL.BFLY PT, R115, R115, R120, R117 ;  /* 0x0c00007873737389 */ /* 0x00006200000e0075 */
[----:B------:R-:W-:Y:S05]  /*3f50*/  RET.REL.NODEC R112 `(_ZN10layer_norm31ln_parallel_residual_bwd_kernelINS_13Kernel_traitsIf6__halffS2_fjLj768ELj1ELj4ELj1ELj16ENS_18Kernel_traits_baseILj768EfS2_fS2_fjLj128EEEEELb1ELb1ELb0EEEvNS_9BwdParamsE) ;  /* 0xffffc0a070007950 */ /* 0x000fea0003c3ffff */
.L_x_1645:
        /* <DEDUP_REMOVED lines=10> */
.L_x_2329:


//--------------------- .text._ZN10layer_norm22ln_bwd_finalize_kernelINS_22Kernel_traits_finalizeILj768Ef6__halffS2_fjLb0ELj1024ELj4ENS_18Kernel_traits_baseILj768EfS2_fS2_fjLj1024EEEEELb0ELb1EEEvNS_9BwdParamsE --------------------------
	.section	.text._ZN10layer_norm22ln_bwd_finalize_kernelINS_22Kernel_traits_finalizeILj768Ef6__halffS2_fjLb0ELj1024ELj4ENS_18Kernel_traits_baseILj768EfS2_fS2_fjLj1024EEEEELb0ELb1EEEvNS_9BwdParamsE,"ax",@progbits
	.sectioninfo	@"SHI_REGISTERS=32"
	.align	128
        .global         _ZN10layer_norm22ln_bwd_finalize_kernelINS_22Kernel_traits_finalizeILj768Ef6__halffS2_fjLb0ELj1024ELj4ENS_18Kernel_traits_baseILj768EfS2_fS2_fjLj1024EEEEELb0ELb1EEEvNS_9BwdParamsE
        .type           _ZN10layer_norm22ln_bwd_finalize_kernelINS_22Kernel_traits_finalizeILj768Ef6__halffS2_fjLb0ELj1024ELj4ENS_18Kernel_traits_baseILj768EfS2_fS2_fjLj1024EEEEELb0ELb1EEEvNS_9BwdParamsE,@function
        .size           _ZN10layer_norm22ln_bwd_finalize_kernelINS_22Kernel_traits_finalizeILj768Ef6__halffS2_fjLb0ELj1024ELj4ENS_18Kernel_traits_baseILj768EfS2_fS2_fjLj1024EEEEELb0ELb1EEEvNS_9BwdParamsE,(.L_x_2330 - _ZN10layer_norm22ln_bwd_finalize_kernelINS_22Kernel_traits_finalizeILj768Ef6__halffS2_fjLb0ELj1024ELj4ENS_18Kernel_traits_baseILj768EfS2_fS2_fjLj1024EEEEELb0ELb1EEEvNS_9BwdParamsE)
        .other          _ZN10layer_norm22ln_bwd_finalize_kernelINS_22Kernel_traits_finalizeILj768Ef6__halffS2_fjLb0ELj1024ELj4ENS_18Kernel_traits_baseILj768EfS2_fS2_fjLj1024EEEEELb0ELb1EEEvNS_9BwdParamsE,@"STO_CUDA_ENTRY STV_DEFAULT"
_ZN10layer_norm22ln_bwd_finalize_kernelINS_22Kernel_traits_finalizeILj768Ef6__halffS2_fjLb0ELj1024ELj4ENS_18Kernel_traits_baseILj768EfS2_fS2_fjLj1024EEEEELb0ELb1EEEvNS_9BwdParamsE:
.text._ZN10layer_norm22ln_bwd_finalize_kernelINS_22Kernel_traits_finalizeILj768Ef6__halffS2_fjLb0ELj1024ELj4ENS_18Kernel_traits_baseILj768EfS2_fS2_fjLj1024EEEEELb0ELb1EEEvNS_9BwdParamsE:
        /* <DEDUP_REMOVED lines=19> */
.L_x_1656:
        /* <DEDUP_REMOVED lines=27> */
.L_x_1650:
        /* <DEDUP_REMOVED lines=35> */
.L_x_1649:
[----:B------:R-:W-:Y:S05]  /*0510*/  BSYNC B1 ;  /* 0x0000000000017941 */ /* 0x000fea0003800000 */
.L_x_1648:
        /* <DEDUP_REMOVED lines=23> */
.L_x_1652:
[----:B------:R-:W-:Y:S05]  /*0690*/  BSYNC B1 ;  /* 0x0000000000017941 */ /* 0x000fea0003800000 */
.L_x_1651:
        /* <DEDUP_REMOVED lines=10> */
.L_x_1647:
[----:B------:R-:W-:Y:S05]  /*0740*/  BSYNC B0 ;  /* 0x0000000000007941 */ /* 0x000fea0003800000 */
.L_x_1646:
        /* <DEDUP_REMOVED lines=11> */
.L_x_1657:
        /* <DEDUP_REMOVED lines=18> */
.L_x_1658:
[----:B------:R-:W-:Y:S01]  /*0920*/  @!P1 SHF.R.U32.HI R2, RZ, 0x3, R0 ;  /* 0x00000003ff029819 */ /* 0x000fe20000011600 */
[----:B---3--:R-:W-:Y:S02]  /*0930*/  FADD.FTZ R5, R5, R10 ;  /* 0x0000000a05057221 */ /* 0x008fe40000010000 */
[----:B--2---:R-:W-:Y:S01]  /*0940*/  FADD.FTZ R7, R7, R4 ;  /* 0x0000000407077221 */ /* 0x004fe20000010000 */
[----:B------:R-:W-:-:S05]  /*0950*/  @!P1 LOP3.LUT R2, R2, 0x1ffffffc, RZ, 0xc0, !PT ;  /* 0x1ffffffc02029812 */ /* 0x000fca00078ec0ff */
[----:B------:R2:W-:Y:S04]  /*0960*/  @!P1 STS [R2+0x2000], R5 ;  /* 0x0020000502009388 */ /* 0x0005e80000000800 */
[----:B------:R2:W-:Y:S02]  /*0970*/  @!P1 STS [R2+0x2080], R7 ;  /* 0x0020800702009388 */ /* 0x0005e40000000800 */
.L_x_1653:
        /* <DEDUP_REMOVED lines=14> */
.L_x_1654:
[----:B------:R-:W-:Y:S01]  /*0a60*/  HFMA2.MMA R9, -RZ, RZ, 0, 5.9604644775390625e-08 ;  /* 0x00000001ff097435 */ /* 0x000fe200000001ff */
[----:B--2---:R-:W-:Y:S01]  /*0a70*/  IMAD.MOV.U32 R10, RZ, RZ, R4 ;  /* 0x000000ffff0a7224 */ /* 0x004fe200078e0004 */
[----:B------:R-:W-:Y:S01]  /*0a80*/  MOV R11, 0xffffffff ;  /* 0xffffffff000b7802 */ /* 0x000fe20000000f00 */
[----:B------:R-:W-:Y:S01]  /*0a90*/  IMAD.MOV.U32 R6, RZ, RZ, 0x1f ;  /* 0x0000001fff067424 */ /* 0x000fe200078e00ff */
[----:B------:R-:W-:-:S02]  /*0aa0*/  MOV R2, 0xac0 ;  /* 0x00000ac000027802 */ /* 0x000fc40000000f00 */
[----:B01----:R-:W-:Y:S05]  /*0ab0*/  CALL.REL.NOINC `($__internal_93_$__cuda_sm70_shflsync_bfly_p) ;  /* 0x000003c000007944 */ /* 0x003fea0003c00000 */
[----:B-1----:R-:W-:Y:S01]  /*0ac0*/  MOV R3, R6 ;  /* 0x0000000600037202 */ /* 0x002fe20000000f00 */
[----:B0-----:R-:W-:Y:S05]  /*0ad0*/  BRA `(.L_x_1657) ;  /* 0xfffffd2000007947 */ /* 0x001fea000383ffff */
.L_x_1655:
[----:B------:R-:W-:Y:S01]  /*0ae0*/  HFMA2.MMA R9, -RZ, RZ, 0, 1.1920928955078125e-07 ;  /* 0x00000002ff097435 */ /* 0x000fe200000001ff */
[----:B------:R-:W-:Y:S01]  /*0af0*/  IMAD.MOV.U32 R10, RZ, RZ, R13 ;  /* 0x000000ffff0a7224 */ /* 0x000fe200078e000d */
[----:B------:R-:W-:Y:S01]  /*0b00*/  MOV R6, 0x1f ;  /* 0x0000001f00067802 */ /* 0x000fe20000000f00 */
[----:B------:R-:W-:Y:S01]  /*0b10*/  IMAD.MOV.U32 R11, RZ, RZ, -0x1 ;  /* 0xffffffffff0b7424 */ /* 0x000fe200078e00ff */
[----:B------:R-:W-:-:S02]  /*0b20*/  MOV R2, 0xb40 ;  /* 0x00000b4000027802 */ /* 0x000fc40000000f00 */
[----:B012---:R-:W-:Y:S05]  /*0b30*/  CALL.REL.NOINC `($__internal_93_$__cuda_sm70_shflsync_bfly_p) ;  /* 0x0000034000007944 */ /* 0x007fea0003c00000 */
[----:B0-----:R-:W-:Y:S01]  /*0b40*/  HFMA2.MMA R9, -RZ, RZ, 0, 2.384185791015625e-07 ;  /* 0x00000004ff097435 */ /* 0x001fe200000001ff */
[----:B-1----:R-:W-:Y:S01]  /*0b50*/  FADD.FTZ R10, R13, R6 ;  /* 0x000000060d0a7221 */ /* 0x002fe20000010000 */
[----:B------:R-:W-:Y:S01]  /*0b60*/  MOV R6, 0x1f ;  /* 0x0000001f00067802 */ /* 0x000fe20000000f00 */
[----:B------:R-:W-:Y:S01]  /*0b70*/  IMAD.MOV.U32 R11, RZ, RZ, -0x1 ;  /* 0xffffffffff0b7424 */ /* 0x000fe200078e00ff */
[----:B------:R-:W-:-:S02]  /*0b80*/  MOV R2, 0xba0 ;  /* 0x00000ba000027802 */ /* 0x000fc40000000f00 */
[----:B------:R-:W-:Y:S05]  /*0b90*/  CALL.REL.NOINC `($__internal_93_$__cuda_sm70_shflsync_bfly_p) ;  /* 0x000002e000007944 */ /* 0x000fea0003c00000 */
[----:B0-----:R-:W-:Y:S01]  /*0ba0*/  HFMA2.MMA R9, -RZ, RZ, 0, 4.76837158203125e-07 ;  /* 0x00000008ff097435 */ /* 0x001fe200000001ff */
[----:B-1----:R-:W-:Y:S01]  /*0bb0*/  FADD.FTZ R10, R10, R6 ;  /* 0x000000060a0a7221 */ /* 0x002fe20000010000 */
[----:B------:R-:W-:Y:S01]  /*0bc0*/  MOV R6, 0x1f ;  /* 0x0000001f00067802 */ /* 0x000fe20000000f00 */
[----:B------:R-:W-:Y:S01]  /*0bd0*/  IMAD.MOV.U32 R11, RZ, RZ, -0x1 ;  /* 0xffffffffff0b7424 */ /* 0x000fe200078e00ff */
[----:B------:R-:W-:-:S02]  /*0be0*/  MOV R2, 0xc00 ;  /* 0x00000c0000027802 */ /* 0x000fc40000000f00 */
[----:B------:R-:W-:Y:S05]  /*0bf0*/  CALL.REL.NOINC `($__internal_93_$__cuda_sm70_shflsync_bfly_p) ;  /* 0x0000028000007944 */ /* 0x000fea0003c00000 */
[----:B-1----:R-:W-:Y:S01]  /*0c00*/  FADD.FTZ R4, R10, R6 ;  /* 0x000000060a047221 */ /* 0x002fe20000010000 */
[----:B0-----:R-:W-:Y:S01]  /*0c10*/  HFMA2.MMA R9, -RZ, RZ, 0, 9.5367431640625e-07 ;  /* 0x00000010ff097435 */ /* 0x001fe200000001ff */
[----:B------:R-:W-:Y:S01]  /*0c20*/  MOV R6, 0x1f ;  /* 0x0000001f00067802 */ /* 0x000fe20000000f00 */
[----:B------:R-:W-:Y:S01]  /*0c30*/  IMAD.MOV.U32 R11, RZ, RZ, -0x1 ;  /* 0xffffffffff0b7424 */ /* 0x000fe200078e00ff */
[----:B------:R-:W-:-:S02]  /*0c40*/  MOV R2, 0xc70 ;  /* 0x00000c7000027802 */ /* 0x000fc40000000f00 */
[----:B------:R-:W-:Y:S02]  /*0c50*/  MOV R10, R4 ;  /* 0x00000004000a7202 */ /* 0x000fe40000000f00 */
[----:B------:R-:W-:Y:S05]  /*0c60*/  CALL.REL.NOINC `($__internal_93_$__cuda_sm70_shflsync_bfly_p) ;  /* 0x0000021000007944 */ /* 0x000fea0003c00000 */
[----:B0-----:R-:W-:Y:S01]  /*0c70*/  HFMA2.MMA R9, -RZ, RZ, 0, 5.9604644775390625e-08 ;  /* 0x00000001ff097435 */ /* 0x001fe200000001ff */
[----:B-1----:R-:W-:Y:S01]  /*0c80*/  MOV R7, R6 ;  /* 0x0000000600077202 */ /* 0x002fe20000000f00 */
[----:B------:R-:W-:Y:S01]  /*0c90*/  IMAD.MOV.U32 R10, RZ, RZ, R5 ;  /* 0x000000ffff0a7224 */ /* 0x000fe200078e0005 */
[----:B------:R-:W-:Y:S01]  /*0ca0*/  MOV R6, 0x1f ;  /* 0x0000001f00067802 */ /* 0x000fe20000000f00 */
[----:B------:R-:W-:Y:S01]  /*0cb0*/  IMAD.MOV.U32 R11, RZ, RZ, -0x1 ;  /* 0xffffffffff0b7424 */ /* 0x000fe200078e00ff */
[----:B------:R-:W-:Y:S02]  /*0cc0*/  MOV R2, 0xce0 ;  /* 0x00000ce000027802 */ /* 0x000fe40000000f00 */
[----:B------:R-:W-:Y:S05]  /*0cd0*/  CALL.REL.NOINC `($__internal_93_$__cuda_sm70_shflsync_bfly_p) ;  /* 0x000001a000007944 */ /* 0x000fea0003c00000 */
[----:B0-----:R-:W-:Y:S01]  /*0ce0*/  HFMA2.MMA R9, -RZ, RZ, 0, 1.1920928955078125e-07 ;  /* 0x00000002ff097435 */ /* 0x001fe200000001ff */
[----:B-1----:R-:W-:Y:S01]  /*0cf0*/  FADD.FTZ R10, R5, R6 ;  /* 0x00000006050a7221 */ /* 0x002fe20000010000 */
[----:B------:R-:W-:Y:S01]  /*0d00*/  MOV R6, 0x1f ;  /* 0x0000001f00067802 */ /* 0x000fe20000000f00 */
[----:B------:R-:W-:Y:S01]  /*0d10*/  IMAD.MOV.U32 R11, RZ, RZ, -0x1 ;  /* 0xffffffffff0b7424 */ /* 0x000fe200078e00ff */
[----:B------:R-:W-:Y:S02]  /*0d20*/  MOV R2, 0xd40 ;  /* 0x00000d4000027802 */ /* 0x000fe40000000f00 */
[----:B------:R-:W-:Y:S05]  /*0d30*/  CALL.REL.NOINC `($__internal_93_$__cuda_sm70_shflsync_bfly_p) ;  /* 0x0000014000007944 */ /* 0x000fea0003c00000 */
        /* <DEDUP_REMOVED lines=12> */
[----:B0-----:R-:W-:Y:S01]  /*0e00*/  HFMA2.MMA R9, -RZ, RZ, 0, 9.5367431640625e-07 ;  /* 0x00000010ff097435 */ /* 0x001fe200000001ff */
[----:B-1----:R-:W-:Y:S01]  /*0e10*/  FADD.FTZ R10, R10, R6 ;  /* 0x000000060a0a7221 */ /* 0x002fe20000010000 */
[----:B------:R-:W-:Y:S01]  /*0e20*/  MOV R6, 0x1f ;  /* 0x0000001f00067802 */ /* 0x000fe20000000f00 */
[----:B------:R-:W-:Y:S01]  /*0e30*/  IMAD.MOV.U32 R11, RZ, RZ, -0x1 ;  /* 0xffffffffff0b7424 */ /* 0x000fe200078e00ff */
[----:B------:R-:W-:-:S02]  /*0e40*/  MOV R2, 0xe60 ;  /* 0x00000e6000027802 */ /* 0x000fc40000000f00 */
[----:B------:R-:W-:Y:S05]  /*0e50*/  CALL.REL.NOINC `($__internal_93_$__cuda_sm70_shflsync_bfly_p) ;  /* 0x0000002000007944 */ /* 0x000fea0003c00000 */
[----:B-1----:R-:W-:Y:S01]  /*0e60*/  MOV R5, R6 ;  /* 0x0000000600057202 */ /* 0x002fe20000000f00 */
[----:B0-----:R-:W-:Y:S05]  /*0e70*/  BRA `(.L_x_1658) ;  /* 0xfffffaa000007947 */ /* 0x001fea000383ffff */
        .weak           $__internal_93_$__cuda_sm70_shflsync_bfly_p
        .type           $__internal_93_$__cuda_sm70_shflsync_bfly_p,@function
        .size           $__internal_93_$__cuda_sm70_shflsync_bfly_p,(.L_x_2330 - $__internal_93_$__cuda_sm70_shflsync_bfly_p)
$__internal_93_$__cuda_sm70_shflsync_bfly_p:
[----:B------:R-:W-:Y:S01]  /*0e80*/  HFMA2.MMA R3, -RZ, RZ, 0, 0 ;  /* 0x00000000ff037435 */ /* 0x000fe200000001ff */
[----:B------:R-:W-:Y:S04]  /*0e90*/  WARPSYNC R11 ;  /* 0x0000000b00007348 */ /* 0x000fe80003800000 */
[----:B------:R0:W1:Y:S01]  /*0ea0*/  SHFL.BFLY PT, R6, R10, R9, R6 ;  /* 0x0c0000090a067389 */ /* 0x00006200000e0006 */
[----:B------:R-:W-:Y:S05]  /*0eb0*/  RET.REL.NODEC R2 `(_ZN10layer_norm22ln_bwd_finalize_kernelINS_22Kernel_traits_finalizeILj768Ef6__halffS2_fjLb0ELj1024ELj4ENS_18Kernel_traits_baseILj768EfS2_fS2_fjLj1024EEEEELb0ELb1EEEvNS_9BwdParamsE) ;  /* 0xfffff14002007950 */ /* 0x000fea0003c3ffff */
.L_x_1659:
        /* <DEDUP_REMOVED lines=12> */
.L_x_2330:


//--------------------- .text._ZN10layer_norm40ln_parallel_residual_bwd_finalize_kernelINS_22Kernel_traits_finalizeILj768Ef6__halffS2_fjLb0ELj1024ELj4ENS_18Kernel_traits_baseILj768EfS2_fS2_fjLj1024EEEEELb1EEEvNS_9BwdParamsE --------------------------
	.section	.text._ZN10layer_norm40ln_parallel_residual_bwd_finalize_kernelINS_22Kernel_traits_finalizeILj768Ef6__halffS2_fjLb0ELj1024ELj4ENS_18Kernel_traits_baseILj768EfS2_fS2_fjLj1024EEEEELb1EEEvNS_9BwdParamsE,"ax",@progbits
	.sectioninfo	@"SHI_REGISTERS=32"
	.align	128
        .global         _ZN10layer_norm40ln_parallel_residual_bwd_finalize_kernelINS_22Kernel_traits_finalizeILj768Ef6__halffS2_fjLb0ELj1024ELj4ENS_18Kernel_traits_baseILj768EfS2_fS2_fjLj1024EEEEELb1EEEvNS_9BwdParamsE
        .type           _ZN10layer_norm40ln_parallel_residual_bwd_finalize_kernelINS_22Kernel_traits_finalizeILj768Ef6__halffS2_fjLb0ELj1024ELj4ENS_18Kernel_traits_baseILj768EfS2_fS2_fjLj1024EEEEELb1EEEvNS_9BwdParamsE,@function
        .size           _ZN10layer_norm40ln_parallel_residual_bwd_finalize_kernelINS_22Kernel_traits_finalizeILj768Ef6__halffS2_fjLb0ELj1024ELj4ENS_18Kernel_traits_baseILj768EfS2_fS2_fjLj1024EEEEELb1EEEvNS_9BwdParamsE,(.L_x_2331 - _ZN10layer_norm40ln_parallel_residual_bwd_finalize_kernelINS_22Kernel_traits_finalizeILj768Ef6__halffS2_fjLb0ELj1024ELj4ENS_18Kernel_traits_baseILj768EfS2_fS2_fjLj1024EEEEELb1EEEvNS_9BwdParamsE)
        .other          _ZN10layer_norm40ln_parallel_residual_bwd_finalize_kernelINS_22Kernel_traits_finalizeILj768Ef6__halffS2_fjLb0ELj1024ELj4ENS_18Kernel_traits_baseILj768EfS2_fS2_fjLj1024EEEEELb1EEEvNS_9BwdParamsE,@"STO_CUDA_ENTRY STV_DEFAULT"
_ZN10layer_norm40ln_parallel_residual_bwd_finalize_kernelINS_22Kernel_traits_finalizeILj768Ef6__halffS2_fjLb0ELj1024ELj4ENS_18Kernel_traits_baseILj768EfS2_fS2_fjLj1024EEEEELb1EEEvNS_9BwdParamsE:
.text._ZN10layer_norm40ln_parallel_residual_bwd_finalize_kernelINS_22Kernel_traits_finalizeILj768Ef6__halffS2_fjLb0ELj1024ELj4ENS_18Kernel_traits_baseILj768EfS2_fS2_fjLj1024EEEEELb1EEEvNS_9BwdParamsE:
        /* <DEDUP_REMOVED lines=19> */
.L_x_1673:
        /* <DEDUP_REMOVED lines=37> */
.L_x_1664:
        /* <DEDUP_REMOVED lines=59> */
.L_x_1663:
[----:B------:R-:W-:Y:S05]  /*0730*/  BSYNC B1 ;  /* 0x0000000000017941 */ /* 0x000fea0003800000 */
.L_x_1662:
        /* <DEDUP_REMOVED lines=35> */
.L_x_1666:
[----:B------:R-:W-:Y:S05]  /*0970*/  BSYNC B1 ;  /* 0x0000000000017941 */ /* 0x000fea0003800000 */
.L_x_1665:
        /* <DEDUP_REMOVED lines=16> */
.L_x_1661:
[----:B------:R-:W-:Y:S05]  /*0a80*/  BSYNC B0 ;  /* 0x0000000000007941 */ /* 0x000fea0003800000 */
.L_x_1660:
        /* <DEDUP_REMOVED lines=14> */
.L_x_1674:
        /* <DEDUP_REMOVED lines=36> */
.L_x_1675:
        /* <DEDUP_REMOVED lines=11> */
.L_x_1667:
        /* <DEDUP_REMOVED lines=19> */
.L_x_1671:
[----:B------:R-:W-:Y:S05]  /*0f90*/  BSYNC B0 ;  /* 0x0000000000007941 */ /* 0x000fea0003800000 */
.L_x_1670:
[C---:B------:R-:W-:Y:S02]  /*0fa0*/  ISETP.GT.U32.AND P1, PT, R4.reuse, -0x301, PT ;  /* 0xfffffcff0400780c */ /* 0x040fe40003f24070 */
[----:B------:R-:W-:-:S02]  /*0fb0*/  IADD3 R4, R4, 0x300, RZ ;  /* 0x0000030004047810 */ /* 0x000fc40007ffe0ff */
[----:B------:R-:W-:-:S09]  /*0fc0*/  IADD3 R5, R5, 0x180, RZ ;  /* 0x0000018005057810 */ /* 0x000fd20007ffe0ff */
[----:B0-----:R-:W-:Y:S01]  /*0fd0*/  @!P1 CALL.REL.NOINC `(.L_x_1672) ;  /* 0x0000001000009944 */ /* 0x001fe20003c00000 */
[----:B------:R-:W-:Y:S05]  /*0fe0*/  BRA `(.L_x_1673) ;  /* 0xfffff14000007947 */ /* 0x000fea000383ffff */
.L_x_1672:
[----:B------:R-:W-:Y:S05]  /*0ff0*/  EXIT ;  /* 0x000000000000794d */ /* 0x000fea0003800000 */
.L_x_1668:
[----:B------:R-:W-:Y:S01]  /*1000*/  HFMA2.MMA R17, -RZ, RZ, 0, 1.847743988037109375e-06 ;  /* 0x0000001fff117435 */ /* 0x000fe200000001ff */
[----:B----4-:R-:W-:Y:S01]  /*1010*/  MOV R19, R12 ;  /* 0x0000000c00137202 */ /* 0x010fe20000000f00 */
[----:B------:R-:W-:Y:S01]  /*1020*/  IMAD.MOV.U32 R16, RZ, RZ, 0x1 ;  /* 0x00000001ff107424 */ /* 0x000fe200078e00ff */
[----:B------:R-:W-:Y:S02]  /*1030*/  MOV R14, 0xffffffff ;  /* 0xffffffff000e7802 */ /* 0x000fe40000000f00 */
[----:B------:R-:W-:Y:S02]  /*1040*/  MOV R8, 0x1060 ;  /* 0x0000106000087802 */ /* 0x000fe40000000f00 */
[----:B0123--:R-:W-:Y:S05]  /*1050*/  CALL.REL.NOINC `($__internal_94_$__cuda_sm70_shflsync_bfly_p) ;  /* 0x000007b000007944 */ /* 0x00ffea0003c00000 */
[----:B01----:R-:W-:Y:S05]  /*1060*/  BRA `(.L_x_1674) ;  /* 0xfffffb0000007947 */ /* 0x003fea000383ffff */
.L_x_1669:
[----:B------:R-:W-:Y:S01]  /*1070*/  HFMA2.MMA R17, -RZ, RZ, 0, 1.847743988037109375e-06 ;  /* 0x0000001fff117435 */ /* 0x000fe200000001ff */
[----:B------:R-:W-:Y:S01]  /*1080*/  MOV R19, R12 ;  /* 0x0000000c00137202 */ /* 0x000fe20000000f00 */
[----:B------:R-:W-:Y:S01]  /*1090*/  IMAD.MOV.U32 R16, RZ, RZ, 0x2 ;  /* 0x00000002ff107424 */ /* 0x000fe200078e00ff */
[----:B------:R-:W-:Y:S02]  /*10a0*/  MOV R14, 0xffffffff ;  /* 0xffffffff000e7802 */ /* 0x000fe40000000f00 */
[----:B------:R-:W-:-:S02]  /*10b0*/  MOV R8, 0x10d0 ;  /* 0x000010d000087802 */ /* 0x000fc40000000f00 */
[----:B-123--:R-:W-:Y:S05]  /*10c0*/  CALL.REL.NOINC `($__internal_94_$__cuda_sm70_shflsync_bfly_p) ;  /* 0x0000074000007944 */ /* 0x00efea0003c00000 */
[----:B0-----:R-:W-:Y:S01]  /*10d0*/  HFMA2.MMA R16, -RZ, RZ, 0, 2.384185791015625e-07 ;  /* 0x00000004ff107435 */ /* 0x001fe200000001ff */
[----:B-1----:R-:W-:Y:S01]  /*10e0*/  FADD.FTZ R19, R12, R14 ;  /* 0x0000000e0c137221 */ /* 0x002fe20000010000 */
[----:B------:R-:W-:Y:S01]  /*10f0*/  MOV R14, 0xffffffff ;  /* 0xffffffff000e7802 */ /* 0x000fe20000000f00 */
[----:B------:R-:W-:Y:S01]  /*1100*/  IMAD.MOV.U32 R17, RZ, RZ, 0x1f ;  /* 0x0000001fff117424 */ /* 0x000fe200078e00ff */
[----:B------:R-:W-:-:S02]  /*1110*/  MOV R8, 0x1130 ;  /* 0x0000113000087802 */ /* 0x000fc40000000f00 */
[----:B------:R-:W-:Y:S05]  /*1120*/  CALL.REL.NOINC `($__internal_94_$__cuda_sm70_shflsync_bfly_p) ;  /* 0x000006e000007944 */ /* 0x000fea0003c00000 */
[----:B0-----:R-:W-:Y:S01]  /*1130*/  HFMA2.MMA R16, -RZ, RZ, 0, 4.76837158203125e-07 ;  /* 0x00000008ff107435 */ /* 0x001fe200000001ff */
[----:B-1----:R-:W-:Y:S01]  /*1140*/  FADD.FTZ R19, R19, R14 ;  /* 0x0000000e13137221 */ /* 0x002fe20000010000 */
[----:B------:R-:W-:Y:S01]  /*1150*/  MOV R17, 0x1f ;  /* 0x0000001f00117802 */ /* 0x000fe20000000f00 */
[----:B------:R-:W-:Y:S01]  /*1160*/  IMAD.MOV.U32 R14, RZ, RZ, -0x1 ;  /* 0xffffffffff0e7424 */ /* 0x000fe200078e00ff */
[----:B------:R-:W-:-:S02]  /*1170*/  MOV R8, 0x1190 ;  /* 0x0000119000087802 */ /* 0x000fc40000000f00 */
[----:B------:R-:W-:Y:S05]  /*1180*/  CALL.REL.NOINC `($__internal_94_$__cuda_sm70_shflsync_bfly_p) ;  /* 0x0000068000007944 */ /* 0x000fea0003c00000 */
[----:B-1----:R-:W-:Y:S01]  /*1190*/  FADD.FTZ R12, R19, R14 ;  /* 0x0000000e130c7221 */ /* 0x002fe20000010000 */
[----:B0-----:R-:W-:Y:S01]  /*11a0*/  HFMA2.MMA R16, -RZ, RZ, 0, 9.5367431640625e-07 ;  /* 0x00000010ff107435 */ /* 0x001fe200000001ff */
[----:B------:R-:W-:-:S02]  /*11b0*/  MOV R17, 0x1f ;  /* 0x0000001f00117802 */ /* 0x000fc40000000f00 */
[----:B------:R-:W-:Y:S01]  /*11c0*/  MOV R14, 0xffffffff ;  /* 0xffffffff000e7802 */ /* 0x000fe20000000f00 */
[----:B------:R-:W-:Y:S01]  /*11d0*/  IMAD.MOV.U32 R19, RZ, RZ, R12 ;  /* 0x000000ffff137224 */ /* 0x000fe200078e000c */
[----:B------:R-:W-:Y:S02]  /*11e0*/  MOV R8, 0x1200 ;  /* 0x0000120000087802 */ /* 0x000fe40000000f00 */
[----:B------:R-:W-:Y:S05]  /*11f0*/  CALL.REL.NOINC `($__internal_94_$__cuda_sm70_shflsync_bfly_p) ;  /* 0x0000061000007944 */ /* 0x000fea0003c00000 */
[----:B0-----:R-:W-:Y:S01]  /*1200*/  HFMA2.MMA R16, -RZ, RZ, 0, 5.9604644775390625e-08 ;  /* 0x00000001ff107435 */ /* 0x001fe200000001ff */
[----:B-1----:R-:W-:Y:S01]  /*1210*/  MOV R15, R14 ;  /* 0x0000000e000f7202 */ /* 0x002fe20000000f00 */
[----:B------:R-:W-:Y:S01]  /*1220*/  IMAD.MOV.U32 R17, RZ, RZ, 0x1f ;  /* 0x0000001fff117424 */ /* 0x000fe200078e00ff */
[----:B------:R-:W-:Y:S02]  /*1230*/  MOV R19, R13 ;  /* 0x0000000d00137202 */ /* 0x000fe40000000f00 */
[----:B------:R-:W-:Y:S02]  /*1240*/  MOV R14, 0xffffffff ;  /* 0xffffffff000e7802 */ /* 0x000fe40000000f00 */
[----:B------:R-:W-:Y:S02]  /*1250*/  MOV R8, 0x1270 ;  /* 0x0000127000087802 */ /* 0x000fe40000000f00 */
[----:B------:R-:W-:Y:S05]  /*1260*/  CALL.REL.NOINC `($__internal_94_$__cuda_sm70_shflsync_bfly_p) ;  /* 0x000005a000007944 */ /* 0x000fea0003c00000 */
[----:B0-----:R-:W-:Y:S01]  /*1270*/  HFMA2.MMA R16, -RZ, RZ, 0, 1.1920928955078125e-07 ;  /* 0x00000002ff107435 */ /* 0x001fe200000001ff */
[----:B-1----:R-:W-:Y:S01]  /*1280*/  FADD.FTZ R19, R13, R14 ;  /* 0x0000000e0d137221 */ /* 0x002fe20000010000 */
[----:B------:R-:W-:Y:S01]  /*1290*/  MOV R17, 0x1f ;  /* 0x0000001f00117802 */ /* 0x000fe20000000f00 */
[----:B------:R-:W-:Y:S01]  /*12a0*/  IMAD.MOV.U32 R14, RZ, RZ, -0x1 ;  /* 0xffffffffff0e7424 */ /* 0x000fe200078e00ff */
[----:B------:R-:W-:-:S02]  /*12b0*/  MOV R8, 0x12d0 ;  /* 0x000012d000087802 */ /* 0x000fc40000000f00 */
[----:B------:R-:W-:Y:S05]  /*12c0*/  CALL.REL.NOINC `($__internal_94_$__cuda_sm70_shflsync_bfly_p) ;  /* 0x0000054000007944 */ /* 0x000fea0003c00000 */
[----:B0-----:R-:W-:Y:S01]  /*12d0*/  HFMA2.MMA R16, -RZ, RZ, 0, 2.384185791015625e-07 ;  /* 0x00000004ff107435 */ /* 0x001fe200000001ff */
[----:B-1----:R-:W-:Y:S01]  /*12e0*/  FADD.FTZ R19, R19, R14 ;  /* 0x0000000e13137221 */ /* 0x002fe20000010000 */
[----:B------:R-:W-:-:S02]  /*12f0*/  MOV R17, 0x1f ;  /* 0x0000001f00117802 */ /* 0x000fc40000000f00 */
[----:B------:R-:W-:Y:S02]  /*1300*/  MOV R14, 0xffffffff ;  /* 0xffffffff000e7802 */ /* 0x000fe40000000f00 */
[----:B------:R-:W-:Y:S02]  /*1310*/  MOV R8, 0x1330 ;  /* 0x0000133000087802 */ /* 0x000fe40000000f00 */
[----:B------:R-:W-:Y:S05]  /*1320*/  CALL.REL.NOINC `($__internal_94_$__cuda_sm70_shflsync_bfly_p) ;  /* 0x000004e000007944 */ /* 0x000fea0003c00000 */
[----:B0-----:R-:W-:Y:S01]  /*1330*/  HFMA2.MMA R17, -RZ, RZ, 0, 1.847743988037109375e-06 ;  /* 0x0000001fff117435 */ /* 0x001fe200000001ff */
[----:B-1----:R-:W-:Y:S01]  /*1340*/  FADD.FTZ R19, R19, R14 ;  /* 0x0000000e13137221 */ /* 0x002fe20000010000 */
[----:B------:R-:W-:Y:S01]  /*1350*/  MOV R14, 0xffffffff ;  /* 0xffffffff000e7802 */ /* 0x000fe20000000f00 */
[----:B------:R-:W-:Y:S01]  /*1360*/  IMAD.MOV.U32 R16, RZ, RZ, 0x8 ;  /* 0x00000008ff107424 */ /* 0x000fe200078e00ff */
[----:B------:R-:W-:Y:S02]  /*1370*/  MOV R8, 0x1390 ;  /* 0x0000139000087802 */ /* 0x000fe40000000f00 */
[----:B------:R-:W-:Y:S05]  /*1380*/  CALL.REL.NOINC `($__internal_94_$__cuda_sm70_shflsync_bfly_p) ;  /* 0x0000048000007944 */ /* 0x000fea0003c00000 */
[----:B-1----:R-:W-:Y:S01]  /*1390*/  FADD.FTZ R13, R19, R14 ;  /* 0x0000000e130d7221 */ /* 0x002fe20000010000 */
[----:B0-----:R-:W-:Y:S01]  /*13a0*/  HFMA2.MMA R16, -RZ, RZ, 0, 9.5367431640625e-07 ;  /* 0x00000010ff107435 */ /* 0x001fe200000001ff */
[----:B------:R-:W-:Y:S01]  /*13b0*/  IMAD.MOV.U32 R17, RZ, RZ, 0x1f ;  /* 0x0000001fff117424 */ /* 0x000fe200078e00ff */
[----:B------:R-:W-:Y:S02]  /*13c0*/  MOV R14, 0xffffffff ;  /* 0xffffffff000e7802 */ /* 0x000fe40000000f00 */
[----:B------:R-:W-:-:S02]  /*13d0*/  MOV R19, R13 ;  /* 0x0000000d00137202 */ /* 0x000fc40000000f00 */
[----:B------:R-:W-:Y:S02]  /*13e0*/  MOV R8, 0x1400 ;  /* 0x0000140000087802 */ /* 0x000fe40000000f00 */
[----:B------:R-:W-:Y:S05]  /*13f0*/  CALL.REL.NOINC `($__internal_94_$__cuda_sm70_shflsync_bfly_p) ;  /* 0x0000041000007944 */ /* 0x000fea0003c00000 */
[----:B0-----:R-:W-:Y:S01]  /*1400*/  HFMA2.MMA R17, -RZ, RZ, 0, 1.847743988037109375e-06 ;  /* 0x0000001fff117435 */ /* 0x001fe200000001ff */
        /* <DEDUP_REMOVED lines=18> */
[----:B0-----:R-:W-:Y:S01]  /*1530*/  HFMA2.MMA R16, -RZ, RZ, 0, 4.76837158203125e-07 ;  /* 0x00000008ff107435 */ /* 0x001fe200000001ff */
[----:B-1----:R-:W-:Y:S01]  /*1540*/  FADD.FTZ R19, R19, R14 ;  /* 0x0000000e13137221 */ /* 0x002fe20000010000 */
[----:B------:R-:W-:Y:S01]  /*1550*/  MOV R14, 0xffffffff ;  /* 0xffffffff000e7802 */ /* 0x000fe20000000f00 */
[----:B------:R-:W-:Y:S01]  /*1560*/  IMAD.MOV.U32 R17, RZ, RZ, 0x1f ;  /* 0x0000001fff117424 */ /* 0x000fe200078e00ff */
[----:B------:R-:W-:Y:S02]  /*1570*/  MOV R8, 0x1590 ;  /* 0x0000159000087802 */ /* 0x000fe40000000f00 */
[----:B------:R-:W-:Y:S05]  /*1580*/  CALL.REL.NOINC `($__internal_94_$__cuda_sm70_shflsync_bfly_p) ;  /* 0x0000028000007944 */ /* 0x000fea0003c00000 */
[----:B-1----:R-:W-:Y:S01]  /*1590*/  FADD.FTZ R11, R19, R14 ;  /* 0x0000000e130b7221 */ /* 0x002fe20000010000 */
[----:B0-----:R-:W-:Y:S01]  /*15a0*/  HFMA2.MMA R16, -RZ, RZ, 0, 9.5367431640625e-07 ;  /* 0x00000010ff107435 */ /* 0x001fe200000001ff */
[----:B------:R-:W-:Y:S02]  /*15b0*/  MOV R17, 0x1f ;  /* 0x0000001f00117802 */ /* 0x000fe40000000f00 */
[----:B------:R-:W-:Y:S01]  /*15c0*/  MOV R14, 0xffffffff ;  /* 0xffffffff000e7802 */ /* 0x000fe20000000f00 */
[----:B------:R-:W-:Y:S01]  /*15d0*/  IMAD.MOV.U32 R19, RZ, RZ, R11 ;  /* 0x000000ffff137224 */ /* 0x000fe200078e000b */
[----:B------:R-:W-:-:S02]  /*15e0*/  MOV R8, 0x1600 ;  /* 0x0000160000087802 */ /* 0x000fc40000000f00 */
[----:B------:R-:W-:Y:S05]  /*15f0*/  CALL.REL.NOINC `($__internal_94_$__cuda_sm70_shflsync_bfly_p) ;  /* 0x0000021000007944 */ /* 0x000fea0003c00000 */
[----:B0-----:R-:W-:Y:S01]  /*1600*/  HFMA2.MMA R16, -RZ, RZ, 0, 5.9604644775390625e-08 ;  /* 0x00000001ff107435 */ /* 0x001fe200000001ff */
[----:B-1----:R-:W-:Y:S01]  /*1610*/  MOV R20, R14 ;  /* 0x0000000e00147202 */ /* 0x002fe20000000f00 */
[----:B------:R-:W-:Y:S01]  /*1620*/  IMAD.MOV.U32 R14, RZ, RZ, -0x1 ;  /* 0xffffffffff0e7424 */ /* 0x000fe200078e00ff */
[----:B------:R-:W-:-:S02]  /*1630*/  MOV R19, R10 ;  /* 0x0000000a00137202 */ /* 0x000fc40000000f00 */
[----:B------:R-:W-:Y:S02]  /*1640*/  MOV R17, 0x1f ;  /* 0x0000001f00117802 */ /* 0x000fe40000000f00 */
[----:B------:R-:W-:Y:S02]  /*1650*/  MOV R8, 0x1670 ;  /* 0x0000167000087802 */ /* 0x000fe40000000f00 */
[----:B------:R-:W-:Y:S05]  /*1660*/  CALL.REL.NOINC `($__internal_94_$__cuda_sm70_shflsync_bfly_p) ;  /* 0x000001a000007944 */ /* 0x000fea0003c00000 */
[----:B0-----:R-:W-:Y:S01]  /*1670*/  HFMA2.MMA R16, -RZ, RZ, 0, 1.1920928955078125e-07 ;  /* 0x00000002ff107435 */ /* 0x001fe200000001ff */
[----:B-1----:R-:W-:Y:S01]  /*1680*/  FADD.FTZ R19, R10, R14 ;  /* 0x0000000e0a137221 */ /* 0x002fe20000010000 */
[----:B------:R-:W-:Y:S02]  /*1690*/  MOV R17, 0x1f ;  /* 0x0000001f00117802 */ /* 0x000fe40000000f00 */
[----:B------:R-:W-:Y:S02]  /*16a0*/  MOV R14, 0xffffffff ;  /* 0xffffffff000e7802 */ /* 0x000fe40000000f00 */
[----:B------:R-:W-:Y:S02]  /*16b0*/  MOV R8, 0x16d0 ;  /* 0x000016d000087802 */ /* 0x000fe40000000f00 */
[----:B------:R-:W-:Y:S05]  /*16c0*/  CALL.REL.NOINC `($__internal_94_$__cuda_sm70_shflsync_bfly_p) ;  /* 0x0000014000007944 */ /* 0x000fea0003c00000 */
        /* <DEDUP_REMOVED lines=18> */
[----:B-1----:R-:W-:Y:S01]  /*17f0*/  MOV R8, R14 ;  /* 0x0000000e00087202 */ /* 0x002fe20000000f00 */
[----:B0-----:R-:W-:Y:S05]  /*1800*/  BRA `(.L_x_1675) ;  /* 0xfffff5a000007947 */ /* 0x001fea000383ffff */
        .weak           $__internal_94_$__cuda_sm70_shflsync_bfly_p
        .type           $__internal_94_$__cuda_sm70_shflsync_bfly_p,@function
        .size           $__internal_94_$__cuda_sm70_shflsync_bfly_p,(.L_x_2331 - $__internal_94_$__cuda_sm70_shflsync_bfly_p)
$__internal_94_$__cuda_sm70_shflsync_bfly_p:
[----:B------:R-:W-:Y:S01]  /*1810*/  HFMA2.MMA R9, -RZ, RZ, 0, 0 ;  /* 0x00000000ff097435 */ /* 0x000fe200000001ff */
[----:B------:R-:W-:Y:S04]  /*1820*/  WARPSYNC R14 ;  /* 0x0000000e00007348 */ /* 0x000fe80003800000 */
[----:B------:R0:W1:Y:S01]  /*1830*/  SHFL.BFLY PT, R14, R19, R16, R17 ;  /* 0x0c000010130e7389 */ /* 0x00006200000e0011 */
[----:B------:R-:W-:Y:S05]  /*1840*/  RET.REL.NODEC R8 `(_ZN10layer_norm40ln_parallel_residual_bwd_finalize_kernelINS_22Kernel_traits_finalizeILj768Ef6__halffS2_fjLb0ELj1024ELj4ENS_18Kernel_traits_baseILj768EfS2_fS2_fjLj1024EEEEELb1EEEvNS_9BwdParamsE) ;  /* 0xffffe7b008007950 */ /* 0x000fea0003c3ffff */
.L_x_1676:
        /* <DEDUP_REMOVED lines=11> */
.L_x_2331:


//--------------------- .text._ZN10layer_norm31ln_parallel_residual_bwd_kernelINS_13Kernel_traitsIf6__halffS2_fjLj768ELj1ELj4ELj1ELj16ENS_18Kernel_traits_baseILj768EfS2_fS2_fjLj128EEEEELb1ELb1ELb1EEEvNS_9BwdParamsE --------------------------
	.section	.text._ZN10layer_norm31ln_parallel_residual_bwd_kernelINS_13Kernel_traitsIf6__halffS2_fjLj768ELj1ELj4ELj1ELj16ENS_18Kernel_traits_baseILj768EfS2_fS2_fjLj128EEEEELb1ELb1ELb1EEEvNS_9BwdParamsE,"ax",@progbits
	.sectioninfo	@"SHI_REGISTERS=204"
	.align	128
        .global         _ZN10layer_norm31ln_parallel_residual_bwd_kernelINS_13Kernel_traitsIf6__halffS2_fjLj768ELj1ELj4ELj1ELj16ENS_18Kernel_traits_baseILj768EfS2_fS2_fjLj128EEEEELb1ELb1ELb1EEEvNS_9BwdParamsE
        .type           _ZN10layer_norm31ln_parallel_residual_bwd_kernelINS_13Kernel_traitsIf6__halffS2_fjLj768ELj1ELj4ELj1ELj16ENS_18Kernel_traits_baseILj768EfS2_fS2_fjLj128EEEEELb1ELb1ELb1EEEvNS_9BwdParamsE,@function
        .size           _ZN10layer_norm31ln_parallel_residual_bwd_kernelINS_13Kernel_traitsIf6__halffS2_fjLj768ELj1ELj4ELj1ELj16ENS_18Kernel_traits_baseILj768EfS2_fS2_fjLj128EEEEELb1ELb1ELb1EEEvNS_9BwdParamsE,(.L_x_2332 - _ZN10layer_norm31ln_parallel_residual_bwd_kernelINS_13Kernel_traitsIf6__halffS2_fjLj768ELj1ELj4ELj1ELj16ENS_18Kernel_traits_baseILj768EfS2_fS2_fjLj128EEEEELb1ELb1ELb1EEEvNS_9BwdParamsE)
        .other          _ZN10layer_norm31ln_parallel_residual_bwd_kernelINS_13Kernel_traitsIf6__halffS2_fjLj768ELj1ELj4ELj1ELj16ENS_18Kernel_traits_baseILj768EfS2_fS2_fjLj128EEEEELb1ELb1ELb1EEEvNS_9BwdParamsE,@"STO_CUDA_ENTRY STV_DEFAULT"
_ZN10layer_norm31ln_parallel_residual_bwd_kernelINS_13Kernel_traitsIf6__halffS2_fjLj768ELj1ELj4ELj1ELj16ENS_18Kernel_traits_baseILj768EfS2_fS2_fjLj128EEEEELb1ELb1ELb1EEEvNS_9BwdParamsE:
.text._ZN10layer_norm31ln_parallel_residual_bwd_kernelINS_13Kernel_traitsIf6__halffS2_fjLj768ELj1ELj4ELj1ELj16ENS_18Kernel_traits_baseILj768EfS2_fS2_fjLj128EEEEELb1ELb1ELb1EEEvNS_9BwdParamsE:
        /* <DEDUP_REMOVED lines=34> */
.L_x_1678:
        /* <DEDUP_REMOVED lines=37> */
.L_x_1684:
        /* <DEDUP_REMOVED lines=61> */
[--C-:B----4-:R-:W-:Y:S01]  /*0840*/  HADD2.F32 R66, -RZ, R68.reuse.H0_H0 ;  /* 0x20000044ff427230 */ /* 0x110fe20000004100 */
[C---:B------:R-:W-:Y:S01]  /*0850*/  FADD.FTZ R163, -R175.reuse, R64 ;  /* 0x00000040afa37221 */ /* 0x040fe20000010100 */
[--C-:B------:R-:W-:Y:S02]  /*0860*/  HADD2.F32 R67, -RZ, R69.reuse.H0_H0 ;  /* 0x20000045ff437230 */ /* 0x100fe40000004100 */
[----:B------:R-:W-:Y:S01]  /*0870*/  HADD2.F32 R69, -RZ, R69.H1_H1 ;  /* 0x30000045ff457230 */ /* 0x000fe20000004100 */
[C---:B------:R-:W-:Y:S01]  /*0880*/  FADD.FTZ R183, -R175.reuse, R85 ;  /* 0x00000055afb77221 */ /* 0x040fe20000010100 */
[----:B------:R-:W-:Y:S01]  /*0890*/  HADD2.F32 R68, -RZ, R68.H1_H1 ;  /* 0x30000044ff447230 */ /* 0x000fe20000004100 */
[----:B------:R-:W-:-:S02]  /*08a0*/  FADD.FTZ R171, -R175, R76 ;  /* 0x0000004cafab7221 */ /* 0x000fc40000010100 */
[C---:B-1----:R-:W-:Y:S01]  /*08b0*/  FADD.FTZ R173, -R175.reuse, R78 ;  /* 0x0000004eafad7221 */ /* 0x042fe20000010100 */
[--C-:B------:R-:W-:Y:S02]  /*08c0*/  HADD2.F32 R172, -RZ, R81.reuse.H0_H0 ;  /* 0x20000051ffac7230 */ /* 0x100fe40000004100 */
[----:B------:R-:W-:Y:S01]  /*08d0*/  HADD2.F32 R174, -RZ, R81.H1_H1 ;  /* 0x30000051ffae7230 */ /* 0x000fe20000004100 */
[C---:B------:R-:W-:Y:S02]  /*08e0*/  FADD.FTZ R195, -R175.reuse, R91 ;  /* 0x0000005bafc37221 */ /* 0x040fe40000010100 */
[----:B------:R-:W-:Y:S02]  /*08f0*/  FMUL.FTZ R91, R24, R66 ;  /* 0x00000042185b7220 */ /* 0x000fe40000410000 */
[C---:B------:R-:W-:Y:S02]  /*0900*/  FMUL.FTZ R85, R162.reuse, R177 ;  /* 0x000000b1a2557220 */ /* 0x040fe40000410000 */
[C---:B------:R-:W-:Y:S01]  /*0910*/  FMUL.FTZ R81, R162.reuse, R165 ;  /* 0x000000a5a2517220 */ /* 0x040fe20000410000 */
[--C-:B------:R-:W-:Y:S01]  /*0920*/  HADD2.F32 R170, -RZ, R80.reuse.H1_H1 ;  /* 0x30000050ffaa7230 */ /* 0x100fe20000004100 */
[----:B0-----:R-:W-:Y:S01]  /*0930*/  FADD.FTZ R167, -R175, R74 ;  /* 0x0000004aafa77221 */ /* 0x001fe20000010100 */
[----:B------:R-:W-:Y:S01]  /*0940*/  HADD2.F32 R74, -RZ, R80.H0_H0 ;  /* 0x20000050ff4a7230 */ /* 0x000fe20000004100 */
        /* <DEDUP_REMOVED lines=12> */
[--C-:B------:R-:W-:Y:S01]  /*0a10*/  HADD2.F32 R188, -RZ, R97.reuse.H0_H0 ;  /* 0x20000061ffbc7230 */ /* 0x100fe20000004100 */
[C---:B------:R-:W-:Y:S01]  /*0a20*/  FADD.FTZ R191, -R175.reuse, R89 ;  /* 0x00000059afbf7221 */ /* 0x040fe20000010100 */
[----:B------:R-:W-:Y:S01]  /*0a30*/  HADD2.F32 R190, -RZ, R97.H1_H1 ;  /* 0x30000061ffbe7230 */ /* 0x000fe20000004100 */
[----:B------:R-:W-:Y:S01]  /*0a40*/  FADD.FTZ R77, -R175, R77 ;  /* 0x0000004daf4d7221 */ /* 0x000fe20000010100 */
[--C-:B------:R-:W-:Y:S01]  /*0a50*/  HADD2.F32 R176, -RZ, R82.reuse.H0_H0 ;  /* 0x20000052ffb07230 */ /* 0x100fe20000004100 */
[----:B------:R-:W-:Y:S01]  /*0a60*/  FADD.FTZ R125, R74, R125 ;  /* 0x0000007d4a7d7221 */ /* 0x000fe20000010000 */
[----:B------:R-:W-:Y:S01]  /*0a70*/  HADD2.F32 R178, -RZ, R82.H1_H1 ;  /* 0x30000052ffb27230 */ /* 0x000fe20000004100 */
[----:B------:R-:W-:-:S02]  /*0a80*/  FFMA.FTZ R149, R80, R74, R149 ;  /* 0x0000004a50957223 */ /* 0x000fc40000010095 */
[----:B------:R-:W-:Y:S01]  /*0a90*/  FMUL.FTZ R89, R16, R74 ;  /* 0x0000004a10597220 */ /* 0x000fe20000410000 */
[--C-:B------:R-:W-:Y:S01]  /*0aa0*/  HADD2.F32 R166, -RZ, R71.reuse.H0_H0 ;  /* 0x20000047ffa67230 */ /* 0x100fe20000004100 */
[----:B------:R-:W-:Y:S01]  /*0ab0*/  FMUL.FTZ R97, R26, R67 ;  /* 0x000000431a617220 */ /* 0x000fe20000410000 */
[----:B------:R-:W-:Y:S01]  /*0ac0*/  HADD2.F32 R168, -RZ, R71.H1_H1 ;  /* 0x30000047ffa87230 */ /* 0x000fe20000004100 */
[----:B------:R-:W-:Y:S02]  /*0ad0*/  FADD.FTZ R74, R69, R90 ;  /* 0x0000005a454a7221 */ /* 0x000fe40000010000 */
[----:B------:R-:W-:Y:S02]  /*0ae0*/  FMUL.FTZ R82, R162, R169 ;  /* 0x000000a9a2527220 */ /* 0x000fe40000410000 */
[----:B------:R-:W-:Y:S01]  /*0af0*/  FFMA.FTZ R68, R81, R90, R68 ;  /* 0x0000005a51447223 */ /* 0x000fe20000010044 */
[----:B------:R-:W-:Y:S01]  /*0b00*/  HADD2.F32 R164, -RZ, R70.H0_H0 ;  /* 0x20000046ffa47230 */ /* 0x000fe20000004100 */
[----:B------:R-:W-:-:S02]  /*0b10*/  FADD.FTZ R71, -R175, R72 ;  /* 0x00000048af477221 */ /* 0x000fc40000010100 */
[C---:B------:R-:W-:Y:S02]  /*0b20*/  FADD.FTZ R179, -R175.reuse, R79 ;  /* 0x0000004fafb37221 */ /* 0x040fe40000010100 */
[C---:B------:R-:W-:Y:S02]  /*0b30*/  FADD.FTZ R73, -R175.reuse, R73 ;  /* 0x00000049af497221 */ /* 0x040fe40000010100 */
[----:B------:R-:W-:Y:S02]  /*0b40*/  FMUL.FTZ R79, R162, R77 ;  /* 0x0000004da24f7220 */ /* 0x000fe40000410000 */
[----:B------:R-:W-:Y:S01]  /*0b50*/  FADD.FTZ R77, R74, R97 ;  /* 0x000000614a4d7221 */ /* 0x000fe20000010000 */
[----:B------:R-:W-:Y:S01]  /*0b60*/  HADD2.F32 R70, -RZ, R70.H1_H1 ;  /* 0x30000046ff467230 */ /* 0x000fe20000004100 */
[----:B------:R-:W-:Y:S02]  /*0b70*/  FADD.FTZ R197, -R175, R92 ;  /* 0x0000005cafc57221 */ /* 0x000fe40000010100 */
[----:B------:R-:W-:Y:S01]  /*0b80*/  FFMA.FTZ R74, R82, R97, R68 ;  /* 0x00000061524a7223 */ /* 0x000fe20000010044 */
[--C-:B------:R-:W-:Y:S01]  /*0b90*/  HADD2.F32 R184, -RZ, R96.reuse.H0_H0 ;  /* 0x20000060ffb87230 */ /* 0x100fe20000004100 */
[C---:B------:R-:W-:Y:S01]  /*0ba0*/  FMUL.FTZ R92, R162.reuse, R71 ;  /* 0x00000047a25c7220 */ /* 0x040fe20000410000 */
[----:B------:R-:W-:Y:S01]  /*0bb0*/  HADD2.F32 R186, -RZ, R96.H1_H1 ;  /* 0x30000060ffba7230 */ /* 0x000fe20000004100 */
        /* <DEDUP_REMOVED lines=11> */
[----:B------:R-:W-:Y:S01]  /*0c70*/  HADD2.F32 R65, -RZ, R98.H1_H1 ;  /* 0x30000062ff417230 */ /* 0x000fe20000004100 */
[C---:B------:R-:W-:Y:S02]  /*0c80*/  FADD.FTZ R181, -R175.reuse, R84 ;  /* 0x00000054afb57221 */ /* 0x040fe40000010100 */
[----:B------:R-:W-:-:S02]  /*0c90*/  FADD.FTZ R185, -R175, R86 ;  /* 0x00000056afb97221 */ /* 0x000fc40000010100 */
[C---:B------:R-:W-:Y:S02]  /*0ca0*/  FADD.FTZ R189, -R175.reuse, R88 ;  /* 0x00000058afbd7221 */ /* 0x040fe40000010100 */
[C---:B------:R-:W-:Y:S02]  /*0cb0*/  FADD.FTZ R199, -R175.reuse, R93 ;  /* 0x0000005dafc77221 */ /* 0x040fe40000010100 */
[----:B------:R-:W-:Y:S01]  /*0cc0*/  FADD.FTZ R95, -R175, R95 ;  /* 0x0000005faf5f7221 */ /* 0x000fe20000010100 */
[----:B------:R-:W-:Y:S01]  /*0cd0*/  HADD2.F32 R175, -RZ, R98.H0_H0 ;  /* 0x20000062ffaf7230 */ /* 0x000fe20000004100 */
        /* <DEDUP_REMOVED lines=80> */
[----:B------:R-:W-:Y:S01]  /*11e0*/  HADD2.F32 R64, -RZ, R99.H0_H0 ;  /* 0x20000063ff407230 */ /* 0x000fe20000004100 */
[----:B------:R-:W-:Y:S02]  /*11f0*/  FADD.FTZ R114, R65, R114 ;  /* 0x0000007241727221 */ /* 0x000fe40000010000 */
[-C--:B------:R-:W-:Y:S02]  /*1200*/  FFMA.FTZ R138, R168, R65.reuse, R138 ;  /* 0x00000041a88a7223 */ /* 0x080fe4000001008a */
[----:B------:R-:W-:-:S02]  /*1210*/  FMUL.FTZ R177, R5, R65 ;  /* 0x0000004105b17220 */ /* 0x000fc40000410000 */
[----:B------:R-:W-:Y:S02]  /*1220*/  FADD.FTZ R176, R176, R175 ;  /* 0x000000afb0b07221 */ /* 0x000fe40000010000 */
[----:B------:R-:W-:Y:S01]  /*1230*/  FFMA.FTZ R65, R166, R175, R174 ;  /* 0x000000afa6417223 */ /* 0x000fe200000100ae */
[----:B------:R-:W-:Y:S01]  /*1240*/  HADD2.F32 R99, -RZ, R99.H1_H1 ;  /* 0x30000063ff637230 */ /* 0x000fe20000004100 */
        /* <DEDUP_REMOVED lines=30> */
.L_x_1685:
        /* <DEDUP_REMOVED lines=18> */
.L_x_1686:
        /* <DEDUP_REMOVED lines=39> */
[----:B------:R-:W-:Y:S01]  /*17c0*/  @P0 F2FP.PACK_AB R92, RZ, R92 ;  /* 0x0000005cff5c023e */ /* 0x000fe200000000ff */
        /* <DEDUP_REMOVED lines=14> */
[----:B------:R-:W-:Y:S01]  /*18b0*/  @P0 F2FP.PACK_AB R91, RZ, R91 ;  /* 0x0000005bff5b023e */ /* 0x000fe200000000ff */
        /* <DEDUP_REMOVED lines=9> */
[----:B------:R-:W-:Y:S01]  /*1950*/  @P0 F2FP.PACK_AB R90, RZ, R90 ;  /* 0x0000005aff5a023e */ /* 0x000fe200000000ff */
        /* <DEDUP_REMOVED lines=65> */
[----:B------:R-:W-:Y:S01]  /*1d70*/  F2FP.PACK_AB R75, R84, R75 ;  /* 0x0000004b544b723e */ /* 0x000fe200000000ff */
[--C-:B------:R-:W-:Y:S01]  /*1d80*/  FFMA.FTZ R164, R164, R189, R64.reuse ;  /* 0x000000bda4a47223 */ /* 0x100fe20000010040 */
[----:B------:R-:W-:Y:S01]  /*1d90*/  F2FP.PACK_AB R74, R72, R109 ;  /* 0x0000006d484a723e */ /* 0x000fe200000000ff */
[--C-:B------:R-:W-:Y:S01]  /*1da0*/  FFMA.FTZ R167, R167, R189, R64.reuse ;  /* 0x000000bda7a77223 */ /* 0x100fe20000010040 */
[----:B------:R-:W-:Y:S01]  /*1db0*/  F2FP.PACK_AB R72, R180, R65 ;  /* 0x00000041b448723e */ /* 0x000fe200000000ff */
[--C-:B------:R-:W-:Y:S01]  /*1dc0*/  FFMA.FTZ R166, R166, R189, R64.reuse ;  /* 0x000000bda6a67223 */ /* 0x100fe20000010040 */
[----:B------:R-:W-:Y:S01]  /*1dd0*/  @P0 F2FP.PACK_AB R97, RZ, R97 ;  /* 0x00000061ff61023e */ /* 0x000fe200000000ff */
[--C-:B------:R-:W-:Y:S01]  /*1de0*/  FFMA.FTZ R168, R168, R189, R64.reuse ;  /* 0x000000bda8a87223 */ /* 0x100fe20000010040 */
[----:B------:R-:W-:Y:S01]  /*1df0*/  @P0 F2FP.PACK_AB R185, RZ, R185 ;  /* 0x000000b9ffb9023e */ /* 0x000fe200000000ff */
[-CC-:B------:R-:W-:Y:S01]  /*1e00*/  FFMA.FTZ R169, R169, R189.reuse, R64.reuse ;  /* 0x000000bda9a97223 */ /* 0x180fe20000010040 */
[----:B------:R-:W-:Y:S01]  /*1e10*/  @P0 F2FP.PACK_AB R94, RZ, R94 ;  /* 0x0000005eff5e023e */ /* 0x000fe200000000ff */
[----:B------:R-:W-:Y:S01]  /*1e20*/  FFMA.FTZ R95, R95, R189, R64 ;  /* 0x000000bd5f5f7223 */ /* 0x000fe20000010040 */
[----:B------:R-:W-:Y:S01]  /*1e30*/  @P0 F2FP.PACK_AB R188, RZ, R188 ;  /* 0x000000bcffbc023e */ /* 0x000fe200000000ff */
[----:B------:R-:W-:Y:S01]  /*1e40*/  FMUL.FTZ R194, R162, R83 ;  /* 0x00000053a2c27220 */ /* 0x000fe20000410000 */
[----:B------:R-:W-:Y:S01]  /*1e50*/  @P0 F2FP.PACK_AB R187, RZ, R187 ;  /* 0x000000bbffbb023e */ /* 0x000fe200000000ff */
        /* <DEDUP_REMOVED lines=23> */
[----:B------:R-:W-:Y:S01]  /*1fd0*/  @P0 F2FP.PACK_AB R93, RZ, R93 ;  /* 0x0000005dff5d023e */ /* 0x000fe200000000ff */
[C---:B------:R-:W-:Y:S01]  /*1fe0*/  FMUL.FTZ R172, R162.reuse, R87 ;  /* 0x00000057a2ac7220 */ /* 0x040fe20000410000 */
[----:B------:R-:W-:Y:S01]  /*1ff0*/  @P0 F2FP.PACK_AB R88, RZ, R88 ;  /* 0x00000058ff58023e */ /* 0x000fe200000000ff */
[----:B------:R-:W-:Y:S01]  /*2000*/  FMUL.FTZ R69, R162, R171 ;  /* 0x000000aba2457220 */ /* 0x000fe20000410000 */
[----:B------:R-:W-:Y:S01]  /*2010*/  @P0 F2FP.PACK_AB R89, RZ, R89 ;  /* 0x00000059ff59023e */ /* 0x000fe200000000ff */
        /* <DEDUP_REMOVED lines=66> */
[----:B------:R-:W-:Y:S02]  /*2440*/  F2FP.PACK_AB R73, R81, R182 ;  /* 0x000000b65149723e */ /* 0x000fe400000000ff */
        /* <DEDUP_REMOVED lines=21> */
[----:B------:R-:W-:Y:S01]  /*25a0*/  @P0 F2FP.PACK_AB R168, RZ, R168 ;  /* 0x000000a8ffa8023e */ /* 0x000fe200000000ff */
[----:B0-----:R-:W-:Y:S01]  /*25b0*/  IMAD.WIDE.U32 R80, R161, R106, c[0x0][0x248] ;  /* 0x00009200a1507625 */ /* 0x001fe200078e006a */
[----:B------:R-:W-:-:S02]  /*25c0*/  @P0 F2FP.PACK_AB R171, RZ, R171 ;  /* 0x000000abffab023e */ /* 0x000fc400000000ff */
[----:B------:R-:W-:Y:S01]  /*25d0*/  FSEL R191, R95, RZ, P6 ;  /* 0x000000ff5fbf7208 */ /* 0x000fe20003000000 */
[----:B-1----:R-:W-:Y:S01]  /*25e0*/  @P0 IMAD.WIDE.U32 R72, R160, R106, c[0x0][0x250] ;  /* 0x00009400a0480625 */ /* 0x002fe200078e006a */
[----:B------:R-:W-:Y:S02]  /*25f0*/  @P3 MOV R74, 0x20 ;  /* 0x00000020004a3802 */ /* 0x000fe40000000f00 */
[----:B------:R-:W-:Y:S02]  /*2600*/  @P0 F2FP.PACK_AB R99, RZ, R99 ;  /* 0x00000063ff63023e */ /* 0x000fe400000000ff */
[----:B------:R0:W-:Y:S01]  /*2610*/  @P0 STG.E.128 [R72.64], R60 ;  /* 0x0000003c48000986 */ /* 0x0001e2000c101d04 */
[----:B------:R-:W-:Y:S01]  /*2620*/  @P3 IMAD.WIDE.U32 R74, R161, R74, c[0x0][0x258] ;  /* 0x00009600a14a3625 */ /* 0x000fe200078e004a */
[----:B------:R-:W-:Y:S02]  /*2630*/  @P0 F2FP.PACK_AB R169, RZ, R169 ;  /* 0x000000a9ffa9023e */ /* 0x000fe400000000ff */
[----:B------:R-:W-:-:S02]  /*2640*/  @P0 F2FP.PACK_AB R173, RZ, R173 ;  /* 0x000000adffad023e */ /* 0x000fc400000000ff */
[----:B------:R-:W-:Y:S01]  /*2650*/  @P3 STG.E.128 [R74.64], R64 ;  /* 0x000000404a003986 */ /* 0x000fe2000c101d04 */
[----:B------:R-:W-:Y:S02]  /*2660*/  F2FP.PACK_AB R79, R198, R177 ;  /* 0x000000b1c64f723e */ /* 0x000fe400000000ff */
[----:B------:R-:W-:Y:S01]  /*2670*/  F2FP.PACK_AB R78, R196, R189 ;  /* 0x000000bdc44e723e */ /* 0x000fe200000000ff */
[----:B------:R1:W-:Y:S01]  /*2680*/  @P3 STG.E.128 [R74.64+0x10], R68 ;  /* 0x000010444a003986 */ /* 0x0003e2000c101d04 */
[----:B------:R-:W-:Y:S02]  /*2690*/  F2FP.PACK_AB R77, R186, R183 ;  /* 0x000000b7ba4d723e */ /* 0x000fe400000000ff */
[----:B------:R-:W-:Y:S02]  /*26a0*/  F2FP.PACK_AB R76, R104, R163 ;  /* 0x000000a3684c723e */ /* 0x000fe400000000ff */
        /* <DEDUP_REMOVED lines=15> */
[----:B------:R-:W-:Y:S02]  /*27a0*/  F2FP.PACK_AB R65, R64, R165 ;  /* 0x000000a54041723e */ /* 0x000fe400000000ff */
[----:B------:R-:W-:Y:S01]  /*27b0*/  F2FP.PACK_AB R67, R68, R191 ;  /* 0x000000bf4443723e */ /* 0x000fe200000000ff */
[----:B------:R-:W-:Y:S01]  /*27c0*/  @P3 IMAD.WIDE.U32 R70, R70, R71, c[0x0][0x258] ;  /* 0x0000960046463625 */ /* 0x000fe200078e0047 */
[----:B------:R-:W-:-:S02]  /*27d0*/  F2FP.PACK_AB R64, R69, R162 ;  /* 0x000000a24540723e */ /* 0x000fc400000000ff */
        /* <DEDUP_REMOVED lines=34> */
[----:B0-----:R-:W-:Y:S02]  /*2a00*/  @P0 FSEL R64, R174, RZ, P2 ;  /* 0x000000ffae400208 */ /* 0x001fe40001000000 */
[----:B------:R-:W-:Y:S02]  /*2a10*/  @P0 F2FP.PACK_AB R98, RZ, R98 ;  /* 0x00000062ff62023e */ /* 0x000fe400000000ff */
[----:B------:R-:W-:Y:S02]  /*2a20*/  @P0 FSEL R65, R176, RZ, P4 ;  /* 0x000000ffb0410208 */ /* 0x000fe40002000000 */
[----:B------:R-:W-:-:S02]  /*2a30*/  @P0 F2FP.PACK_AB R95, RZ, R95 ;  /* 0x0000005fff5f023e */ /* 0x000fc400000000ff */
[----:B------:R-:W-:Y:S02]  /*2a40*/  @P0 F2FP.PACK_AB R64, RZ, R64 ;  /* 0x00000040ff40023e */ /* 0x000fe400000000ff */
[----:B------:R-:W-:Y:S02]  /*2a50*/  @P0 PRMT R62, R96, 0x7610, R62 ;  /* 0x00007610603e0816 */ /* 0x000fe4000000003e */
[----:B------:R-:W-:Y:S02]  /*2a60*/  @P0 IADD3 R107, R160, 0x40, RZ ;  /* 0x00000040a06b0810 */ /* 0x000fe40007ffe0ff */
[----:B------:R-:W-:Y:S02]  /*2a70*/  @P0 F2FP.PACK_AB R74, RZ, R74 ;  /* 0x0000004aff4a023e */ /* 0x000fe400000000ff */
[----:B------:R-:W-:Y:S01]  /*2a80*/  @P0 F2FP.PACK_AB R75, RZ, R75 ;  /* 0x0000004bff4b023e */ /* 0x000fe200000000ff */
[----:B------:R-:W-:Y:S01]  /*2a90*/  @P0 IMAD.WIDE.U32 R106, R107, R106, c[0x0][0x250] ;  /* 0x000094006b6a0625 */ /* 0x000fe200078e006a */
[----:B------:R-:W-:-:S02]  /*2aa0*/  @P0 F2FP.PACK_AB R65, RZ, R65 ;  /* 0x00000041ff41023e */ /* 0x000fc400000000ff */
        /* <DEDUP_REMOVED lines=13> */
.L_x_1683:
[----:B------:R-:W-:Y:S05]  /*2b80*/  BSYNC B1 ;  /* 0x0000000000017941 */ /* 0x000fea0003800000 */
.L_x_1680:
        /* <DEDUP_REMOVED lines=48> */
.L_x_1679:
[----:B------:R-:W-:Y:S05]  /*2e90*/  BSYNC B0 ;  /* 0x0000000000007941 */ /* 0x000fea0003800000 */
.L_x_1677:
        /* <DEDUP_REMOVED lines=139> */
.L_x_1681:
[----:B------:R-:W-:Y:S01]  /*3750*/  HFMA2.MMA R183, -RZ, RZ, 0, 5.9604644775390625e-08 ;  /* 0x00000001ffb77435 */ /* 0x000fe200000001ff */
[----:B------:R-:W-:-:S02]  /*3760*/  MOV R178, R182 ;  /* 0x000000b600b27202 */ /* 0x000fc40000000f00 */
[----:B------:R-:W-:Y:S02]  /*3770*/  MOV R180, 0x1f ;  /* 0x0000001f00b47802 */ /* 0x000fe40000000f00 */
[----:B------:R-:W-:Y:S02]  /*3780*/  MOV R185, 0xffffffff ;  /* 0xffffffff00b97802 */ /* 0x000fe40000000f00 */
[----:B------:R-:W-:Y:S02]  /*3790*/  MOV R64, 0x37b0 ;  /* 0x000037b000407802 */ /* 0x000fe40000000f00 */
[----:B-----5:R-:W-:Y:S05]  /*37a0*/  CALL.REL.NOINC `($__internal_95_$__cuda_sm70_shflsync_bfly_p) ;  /* 0x0000046000007944 */ /* 0x020fea0003c00000 */
[----:B-1----:R-:W-:Y:S01]  /*37b0*/  MOV R99, R178 ;  /* 0x000000b200637202 */ /* 0x002fe20000000f00 */
[----:B0-----:R-:W-:Y:S05]  /*37c0*/  BRA `(.L_x_1685) ;  /* 0xffffdc6000007947 */ /* 0x001fea000383ffff */
.L_x_1682:
[----:B------:R-:W-:Y:S01]  /*37d0*/  HFMA2.MMA R183, -RZ, RZ, 0, 5.9604644775390625e-08 ;  /* 0x00000001ffb77435 */ /* 0x000fe200000001ff */
[----:B------:R-:W-:Y:S02]  /*37e0*/  MOV R178, R179 ;  /* 0x000000b300b27202 */ /* 0x000fe40000000f00 */
[----:B------:R-:W-:Y:S02]  /*37f0*/  MOV R180, 0x1f ;  /* 0x0000001f00b47802 */ /* 0x000fe40000000f00 */
[----:B------:R-:W-:-:S02]  /*3800*/  MOV R185, 0xffffffff ;  /* 0xffffffff00b97802 */ /* 0x000fc40000000f00 */
[----:B------:R-:W-:Y:S02]  /*3810*/  MOV R64, 0x3830 ;  /* 0x0000383000407802 */ /* 0x000fe40000000f00 */
[----:B01---5:R-:W-:Y:S05]  /*3820*/  CALL.REL.NOINC `($__internal_95_$__cuda_sm70_shflsync_bfly_p) ;  /* 0x000003e000007944 */ /* 0x023fea0003c00000 */
[----:B------:R-:W-:Y:S01]  /*3830*/  FADD.FTZ R182, R182, R99 ;  /* 0x00000063b6b67221 */ /* 0x000fe20000010000 */
[----:B0-----:R-:W-:Y:S01]  /*3840*/  HFMA2.MMA R183, -RZ, RZ, 0, 1.1920928955078125e-07 ;  /* 0x00000002ffb77435 */ /* 0x001fe200000001ff */
[----:B-1----:R-:W-:Y:S01]  /*3850*/  FADD.FTZ R179, R179, R178 ;  /* 0x000000b2b3b37221 */ /* 0x002fe20000010000 */
[----:B------:R-:W-:Y:S02]  /*3860*/  MOV R180, 0x1f ;  /* 0x0000001f00b47802 */ /* 0x000fe40000000f00 */
[----:B------:R-:W-:Y:S02]  /*3870*/  MOV R185, 0xffffffff ;  /* 0xffffffff00b97802 */ /* 0x000fe40000000f00 */
[----:B------:R-:W-:Y:S02]  /*3880*/  MOV R178, R182 ;  /* 0x000000b600b27202 */ /* 0x000fe40000000f00 */
[----:B------:R-:W-:Y:S02]  /*3890*/  MOV R64, 0x38b0 ;  /* 0x000038b000407802 */ /* 0x000fe40000000f00 */
[----:B------:R-:W-:Y:S05]  /*38a0*/  CALL.REL.NOINC `($__internal_95_$__cuda_sm70_shflsync_bfly_p) ;  /* 0x0000036000007944 */ /* 0x000fea0003c00000 */
[----:B0-----:R-:W-:Y:S01]  /*38b0*/  HFMA2.MMA R183, -RZ, RZ, 0, 1.1920928955078125e-07 ;  /* 0x00000002ffb77435 */ /* 0x001fe200000001ff */
[----:B-1----:R-:W-:-:S02]  /*38c0*/  MOV R99, R178 ;  /* 0x000000b200637202 */ /* 0x002fc40000000f00 */
[----:B------:R-:W-:Y:S02]  /*38d0*/  MOV R178, R179 ;  /* 0x000000b300b27202 */ /* 0x000fe40000000f00 */
[----:B------:R-:W-:Y:S02]  /*38e0*/  MOV R180, 0x1f ;  /* 0x0000001f00b47802 */ /* 0x000fe40000000f00 */
[----:B------:R-:W-:Y:S02]  /*38f0*/  MOV R185, 0xffffffff ;  /* 0xffffffff00b97802 */ /* 0x000fe40000000f00 */
[----:B------:R-:W-:Y:S02]  /*3900*/  MOV R64, 0x3920 ;  /* 0x0000392000407802 */ /* 0x000fe40000000f00 */
[----:B------:R-:W-:Y:S05]  /*3910*/  CALL.REL.NOINC `($__internal_95_$__cuda_sm70_shflsync_bfly_p) ;  /* 0x000002f000007944 */ /* 0x000fea0003c00000 */
[----:B------:R-:W-:Y:S01]  /*3920*/  FADD.FTZ R182, R99, R182 ;  /* 0x000000b663b67221 */ /* 0x000fe20000010000 */
[----:B0-----:R-:W-:Y:S01]  /*3930*/  HFMA2.MMA R183, -RZ, RZ, 0, 2.384185791015625e-07 ;  /* 0x00000004ffb77435 */ /* 0x001fe200000001ff */
[----:B-1----:R-:W-:Y:S01]  /*3940*/  FADD.FTZ R179, R179, R178 ;  /* 0x000000b2b3b37221 */ /* 0x002fe20000010000 */
[----:B------:R-:W-:Y:S02]  /*3950*/  MOV R180, 0x1f ;  /* 0x0000001f00b47802 */ /* 0x000fe40000000f00 */
[----:B------:R-:W-:-:S02]  /*3960*/  MOV R185, 0xffffffff ;  /* 0xffffffff00b97802 */ /* 0x000fc40000000f00 */
[----:B------:R-:W-:Y:S02]  /*3970*/  MOV R178, R182 ;  /* 0x000000b600b27202 */ /* 0x000fe40000000f00 */
[----:B------:R-:W-:Y:S02]  /*3980*/  MOV R64, 0x39a0 ;  /* 0x000039a000407802 */ /* 0x000fe40000000f00 */
[----:B------:R-:W-:Y:S05]  /*3990*/  CALL.REL.NOINC `($__internal_95_$__cuda_sm70_shflsync_bfly_p) ;  /* 0x0000027000007944 */ /* 0x000fea0003c00000 */
[----:B0-----:R-:W-:Y:S01]  /*39a0*/  HFMA2.MMA R183, -RZ, RZ, 0, 2.384185791015625e-07 ;  /* 0x00000004ffb77435 */ /* 0x001fe200000001ff */
[----:B-1----:R-:W-:Y:S02]  /*39b0*/  MOV R99, R178 ;  /* 0x000000b200637202 */ /* 0x002fe40000000f00 */
[----:B------:R-:W-:Y:S02]  /*39c0*/  MOV R178, R179 ;  /* 0x000000b300b27202 */ /* 0x000fe40000000f00 */
[----:B------:R-:W-:Y:S02]  /*39d0*/  MOV R180, 0x1f ;  /* 0x0000001f00b47802 */ /* 0x000fe40000000f00 */
[----:B------:R-:W-:Y:S02]  /*39e0*/  MOV R185, 0xffffffff ;  /* 0xffffffff00b97802 */ /* 0x000fe40000000f00 */
[----:B------:R-:W-:-:S02]  /*39f0*/  MOV R64, 0x3a10 ;  /* 0x00003a1000407802 */ /* 0x000fc40000000f00 */
[----:B------:R-:W-:Y:S05]  /*3a00*/  CALL.REL.NOINC `($__internal_95_$__cuda_sm70_shflsync_bfly_p) ;  /* 0x0000020000007944 */ /* 0x000fea0003c00000 */
[----:B------:R-:W-:Y:S01]  /*3a10*/  FADD.FTZ R182, R99, R182 ;  /* 0x000000b663b67221 */ /* 0x000fe20000010000 */
[----:B0-----:R-:W-:Y:S01]  /*3a20*/  HFMA2.MMA R183, -RZ, RZ, 0, 4.76837158203125e-07 ;  /* 0x00000008ffb77435 */ /* 0x001fe200000001ff */
[----:B-1----:R-:W-:Y:S01]  /*3a30*/  FADD.FTZ R181, R179, R178 ;  /* 0x000000b2b3b57221 */ /* 0x002fe20000010000 */
[----:B------:R-:W-:-:S02]  /*3a40*/  MOV R180, 0x1f ;  /* 0x0000001f00b47802 */ /* 0x000fc40000000f00 */
[----:B------:R-:W-:Y:S02]  /*3a50*/  MOV R185, 0xffffffff ;  /* 0xffffffff00b97802 */ /* 0x000fe40000000f00 */
[----:B------:R-:W-:Y:S02]  /*3a60*/  MOV R178, R182 ;  /* 0x000000b600b27202 */ /* 0x000fe40000000f00 */
[----:B------:R-:W-:Y:S02]  /*3a70*/  MOV R64, 0x3a90 ;  /* 0x00003a9000407802 */ /* 0x000fe40000000f00 */
[----:B------:R-:W-:Y:S05]  /*3a80*/  CALL.REL.NOINC `($__internal_95_$__cuda_sm70_shflsync_bfly_p) ;  /* 0x0000018000007944 */ /* 0x000fea0003c00000 */
[----:B0-----:R-:W-:Y:S01]  /*3a90*/  HFMA2.MMA R183, -RZ, RZ, 0, 4.76837158203125e-07 ;  /* 0x00000008ffb77435 */ /* 0x001fe200000001ff */
[----:B-1----:R-:W-:Y:S02]  /*3aa0*/  MOV R99, R178 ;  /* 0x000000b200637202 */ /* 0x002fe40000000f00 */
[----:B------:R-:W-:Y:S02]  /*3ab0*/  MOV R178, R181 ;  /* 0x000000b500b27202 */ /* 0x000fe40000000f00 */
[----:B------:R-:W-:Y:S02]  /*3ac0*/  MOV R180, 0x1f ;  /* 0x0000001f00b47802 */ /* 0x000fe40000000f00 */
[----:B------:R-:W-:-:S02]  /*3ad0*/  MOV R185, 0xffffffff ;  /* 0xffffffff00b97802 */ /* 0x000fc40000000f00 */
[----:B------:R-:W-:Y:S02]  /*3ae0*/  MOV R64, 0x3b00 ;  /* 0x00003b0000407802 */ /* 0x000fe40000000f00 */
[----:B------:R-:W-:Y:S05]  /*3af0*/  CALL.REL.NOINC `($__internal_95_$__cuda_sm70_shflsync_bfly_p) ;  /* 0x0000011000007944 */ /* 0x000fea0003c00000 */
[----:B------:R-:W-:Y:S01]  /*3b00*/  FADD.FTZ R179, R99, R182 ;  /* 0x000000b663b37221 */ /* 0x000fe20000010000 */
[----:B0-----:R-:W-:Y:S01]  /*3b10*/  HFMA2.MMA R183, -RZ, RZ, 0, 9.5367431640625e-07 ;  /* 0x00000010ffb77435 */ /* 0x001fe200000001ff */
[----:B-1----:R-:W-:Y:S01]  /*3b20*/  FADD.FTZ R181, R181, R178 ;  /* 0x000000b2b5b57221 */ /* 0x002fe20000010000 */
[----:B------:R-:W-:Y:S02]  /*3b30*/  MOV R180, 0x1f ;  /* 0x0000001f00b47802 */ /* 0x000fe40000000f00 */
[----:B------:R-:W-:Y:S02]  /*3b40*/  MOV R185, 0xffffffff ;  /* 0xffffffff00b97802 */ /* 0x000fe40000000f00 */
[----:B------:R-:W-:Y:S02]  /*3b50*/  MOV R178, R179 ;  /* 0x000000b300b27202 */ /* 0x000fe40000000f00 */
[----:B------:R-:W-:Y:S02]  /*3b60*/  MOV R64, 0x3b80 ;  /* 0x00003b8000407802 */ /* 0x000fe40000000f00 */
[----:B------:R-:W-:Y:S05]  /*3b70*/  CALL.REL.NOINC `($__internal_95_$__cuda_sm70_shflsync_bfly_p) ;  /* 0x0000009000007944 */ /* 0x000fea0003c00000 */
[----:B0-----:R-:W-:Y:S01]  /*3b80*/  HFMA2.MMA R183, -RZ, RZ, 0, 9.5367431640625e-07 ;  /* 0x00000010ffb77435 */ /* 0x001fe200000001ff */
[----:B-1----:R-:W-:-:S02]  /*3b90*/  MOV R182, R178 ;  /* 0x000000b200b67202 */ /* 0x002fc40000000f00 */
[----:B------:R-:W-:Y:S02]  /*3ba0*/  MOV R178, R181 ;  /* 0x000000b500b27202 */ /* 0x000fe40000000f00 */
[----:B------:R-:W-:Y:S02]  /*3bb0*/  MOV R180, 0x1f ;  /* 0x0000001f00b47802 */ /* 0x000fe40000000f00 */
[----:B------:R-:W-:Y:S02]  /*3bc0*/  MOV R185, 0xffffffff ;  /* 0xffffffff00b97802 */ /* 0x000fe40000000f00 */
[----:B------:R-:W-:Y:S02]  /*3bd0*/  MOV R64, 0x3bf0 ;  /* 0x00003bf000407802 */ /* 0x000fe40000000f00 */
[----:B------:R-:W-:Y:S05]  /*3be0*/  CALL.REL.NOINC `($__internal_95_$__cuda_sm70_shflsync_bfly_p) ;  /* 0x0000002000007944 */ /* 0x000fea0003c00000 */
[----:B-1----:R-:W-:Y:S01]  /*3bf0*/  MOV R64, R178 ;  /* 0x000000b200407202 */ /* 0x002fe20000000f00 */
[----:B0-----:R-:W-:Y:S05]  /*3c00*/  BRA `(.L_x_1686) ;  /* 0xffffd94000007947 */ /* 0x001fea000383ffff */
        .weak           $__internal_95_$__cuda_sm70_shflsync_bfly_p
        .type           $__internal_95_$__cuda_sm70_shflsync_bfly_p,@function
        .size           $__internal_95_$__cuda_sm70_shflsync_bfly_p,(.L_x_2332 - $__internal_95_$__cuda_sm70_shflsync_bfly_p)
$__internal_95_$__cuda_sm70_shflsync_bfly_p:
[----:B------:R-:W-:Y:S01]  /*3c10*/  HFMA2.MMA R65, -RZ, RZ, 0, 0 ;  /* 0x00000000ff417435 */ /* 0x000fe200000001ff */
[----:B------:R-:W-:Y:S04]  /*3c20*/  WARPSYNC R185 ;  /* 0x000000b900007348 */ /* 0x000fe80003800000 */
[----:B------:R0:W1:Y:S01]  /*3c30*/  SHFL.BFLY PT, R178, R178, R183, R180 ;  /* 0x0c0000b7b2b27389 */ /* 0x00006200000e00b4 */
[----:B------:R-:W-:Y:S05]  /*3c40*/  RET.REL.NODEC R64 `(_ZN10layer_norm31ln_parallel_residual_bwd_kernelINS_13Kernel_traitsIf6__halffS2_fjLj768ELj1ELj4ELj1ELj16ENS_18Kernel_traits_baseILj768EfS2_fS2_fjLj128EEEEELb1ELb1ELb1EEEvNS_9BwdParamsE) ;  /* 0xffffc3b040007950 */ /* 0x000fea0003c3ffff */
.L_x_1687:
        /* <DEDUP_REMOVED lines=11> */
.L_x_2332:


//--------------------- .text._ZN10layer_norm31ln_parallel_residual_bwd_kernelINS_13Kernel_traitsI6__halfffffjLj768ELj1ELj4ELj1ELj16ENS_18Kernel_traits_baseILj768ES2_ffffjLj128EEEEELb0ELb0ELb0EEEvNS_9BwdParamsE --------------------------
	.section	.text._ZN10layer_norm31ln_parallel_residual_bwd_kernelINS_13Kernel_traitsI6__halfffffjLj768ELj1ELj4ELj1ELj16ENS_18Kernel_traits_baseILj768ES2_ffffjLj128EEEEELb0ELb0ELb0EEEvNS_9BwdParamsE,"ax",@progbits
	.sectioninfo	@"SHI_REGISTERS=252"
	.align	128
        .global         _ZN10layer_norm31ln_parallel_residual_bwd_kernelINS_13Kernel_traitsI6__halfffffjLj768ELj1ELj4ELj1ELj16ENS_18Kernel_traits_baseILj768ES2_ffffjLj128EEEEELb0ELb0ELb0EEEvNS_9BwdParamsE
        .type           _ZN10layer_norm31ln_parallel_residual_bwd_kernelINS_13Kernel_traitsI6__halfffffjLj768ELj1ELj4ELj1ELj16ENS_18Kernel_traits_baseILj768ES2_ffffjLj128EEEEELb0ELb0ELb0EEEvNS_9BwdParamsE,@function
        .size           _ZN10layer_norm31ln_parallel_residual_bwd_kernelINS_13Kernel_traitsI6__halfffffjLj768ELj1ELj4ELj1ELj16ENS_18Kernel_traits_baseILj768ES2_ffffjLj128EEEEELb0ELb0ELb0EEEvNS_9BwdParamsE,(.L_x_2333 - _ZN10layer_norm31ln_parallel_residual_bwd_kernelINS_13Kernel_traitsI6__halfffffjLj768ELj1ELj4ELj1ELj16ENS_18Kernel_traits_baseILj768ES2_ffffjLj128EEEEELb0ELb0ELb0EEEvNS_9BwdParamsE)
        .other          _ZN10layer_norm31ln_parallel_residual_bwd_kernelINS_13Kernel_traitsI6__halfffffjLj768ELj1ELj4ELj1ELj16ENS_18Kernel_traits_baseILj768ES2_ffffjLj128EEEEELb0ELb0ELb0EEEvNS_9BwdParamsE,@"STO_CUDA_ENTRY STV_DEFAULT"
_ZN10layer_norm31ln_parallel_residual_bwd_kernelINS_13Kernel_traitsI6__halfffffjLj768ELj1ELj4ELj1ELj16ENS_18Kernel_traits_baseILj768ES2_ffffjLj128EEEEELb0ELb0ELb0EEEvNS_9BwdParamsE:
.text._ZN10layer_norm31ln_parallel_residual_bwd_kernelINS_13Kernel_traitsI6__halfffffjLj768ELj1ELj4ELj1ELj16ENS_18Kernel_traits_baseILj768ES2_ffffjLj128EEEEELb0ELb0ELb0EEEvNS_9BwdParamsE:
[----:B------:R-:W-:Y:S02]  /*0000*/  MOV R1, c[0x0][0x28] ;  /* 0x00000a0000017a02 */ /* 0x000fe40000000f00 */
[----:B------:R-:W0:Y:S01]  /*0010*/  S2R R190, SR_TID.X ;  /* 0x0000000000be7919 */ /* 0x000e220000002100 */
[----:B------:R-:W-:Y:S01]  /*0020*/  MOV R0, c[0x0][0x168] ;  /* 0x00005a0000007a02 */ /* 0x000fe20000000f00 */
[----:B------:R-:W-:-:S03]  /*0030*/  ULDC.64 UR4, c[0x0][0x118] ;  /* 0x0000460000047ab9 */ /* 0x000fc60000000a00 */
[----:B------:R-:W-:-:S04]  /*0040*/  SHF.R.S32.HI R0, RZ, 0x1f, R0 ;  /* 0x0000001fff007819 */ /* 0x000fc80000011400 */
[----:B------:R-:W-:Y:S02]  /*0050*/  LEA.HI R0, R0, c[0x0][0x168], RZ, 0x2 ;  /* 0x00005a0000007a11 */ /* 0x000fe400078f10ff */
[----:B0-----:R-:W-:-:S04]  /*0060*/  LOP3.LUT R193, R190, 0x1f, RZ, 0xc, !PT ;  /* 0x0000001fbec17812 */ /* 0x001fc800078e0cff */
[----:B------:R-:W-:Y:S02]  /*0070*/  LEA.HI.SX32 R193, R0, R193, 0x1e ;  /* 0x000000c100c17211 */ /* 0x000fe400078ff2ff */
[----:B------:R-:W-:Y:S02]  /*0080*/  LOP3.LUT R0, R190, 0x1f, RZ, 0xc0, !PT ;  /* 0x0000001fbe007812 */ /* 0x000fe400078ec0ff */
[C---:B------:R-:W-:Y:S02]  /*0090*/  LOP3.LUT P1, RZ, R193.reuse, 0xffffffe0, RZ, 0xc0, !PT ;  /* 0xffffffe0c1ff7812 */ /* 0x040fe4000782c0ff */
[C---:B------:R-:W-:Y:S02]  /*00a0*/  ISETP.GE.U32.AND P2, PT, R193.reuse, 0x40, PT ;  /* 0x00000040c100780c */ /* 0x040fe40003f46070 */
[C---:B------:R-:W-:Y:S02]  /*00b0*/  ISETP.GE.U32.AND P3, PT, R193.reuse, 0x60, PT ;  /* 0x00000060c100780c */ /* 0x040fe40003f66070 */
[----:B------:R-:W-:-:S02]  /*00c0*/  ISETP.GE.U32.AND P4, PT, R193, 0x80, PT ;  /* 0x00000080c100780c */ /* 0x000fc40003f86070 */
[C---:B------:R-:W-:Y:S02]  /*00d0*/  ISETP.GE.U32.AND P5, PT, R193.reuse, 0xa0, PT ;  /* 0x000000a0c100780c */ /* 0x040fe40003fa6070 */
[----:B------:R-:W-:-:S03]  /*00e0*/  ISETP.GE.U32.AND P0, PT, R193, 0xc0, PT ;  /* 0x000000c0c100780c */ /* 0x000fc60003f06070 */
[----:B------:R-:W-:Y:S02]  /*00f0*/  @P1 MOV R13, 0x8 ;  /* 0x00000008000d1802 */ /* 0x000fe40000000f00 */
[----:B------:R-:W-:Y:S02]  /*0100*/  @P2 MOV R33, 0x8 ;  /* 0x0000000800212802 */ /* 0x000fe40000000f00 */
[----:B------:R-:W-:Y:S01]  /*0110*/  @P3 MOV R37, 0x8 ;  /* 0x0000000800253802 */ /* 0x000fe20000000f00 */
[CC--:B------:R-:W-:Y:S01]  /*0120*/  @P1 IMAD.WIDE.U32 R8, R0.reuse, R13.reuse, c[0x0][0x1b0] ;  /* 0x00006c0000081625 */ /* 0x0c0fe200078e000d */
[----:B------:R-:W-:Y:S02]  /*0130*/  @P4 MOV R41, 0x8 ;  /* 0x0000000800294802 */ /* 0x000fe40000000f00 */
[----:B------:R-:W-:Y:S01]  /*0140*/  P2R R38, PR, RZ, 0x1 ;  /* 0x00000001ff267803 */ /* 0x000fe20000000000 */
[C---:B------:R-:W-:Y:S01]  /*0150*/  @P1 IMAD.WIDE.U32 R12, R0.reuse, R13, c[0x0][0x1b8] ;  /* 0x00006e00000c1625 */ /* 0x040fe200078e000d */
[----:B------:R-:W-:Y:S01]  /*0160*/  @P1 LOP3.LUT R0, R0, 0x20, RZ, 0xfc, !PT ;  /* 0x0000002000001812 */ /* 0x000fe200078efcff */
[----:B------:R0:W5:Y:S01]  /*0170*/  @P1 LDG.E.64 R10, [R8.64] ;  /* 0x00000004080a1981 */ /* 0x000162000c1e1b00 */
[----:B------:R-:W-:-:S03]  /*0180*/  @P5 MOV R45, 0x8 ;  /* 0x00000008002d5802 */ /* 0x000fc60000000f00 */
[CC--:B------:R-:W-:Y:S01]  /*0190*/  @P2 IMAD.WIDE.U32 R30, R0.reuse, R33.reuse, c[0x0][0x1b0] ;  /* 0x00006c00001e2625 */ /* 0x0c0fe200078e0021 */
[----:B------:R-:W-:Y:S01]  /*01a0*/  @P0 MOV R47, 0x8 ;  /* 0x00000008002f0802 */ /* 0x000fe20000000f00 */
[----:B------:R1:W5:Y:S02]  /*01b0*/  @P1 LDG.E.64 R14, [R12.64] ;  /* 0x000000040c0e1981 */ /* 0x000364000c1e1b00 */
[C---:B------:R-:W-:Y:S01]  /*01c0*/  @P2 IMAD.WIDE.U32 R32, R0.reuse, R33, c[0x0][0x1b8] ;  /* 0x00006e0000202625 */ /* 0x040fe200078e0021 */
[----:B------:R-:W-:Y:S01]  /*01d0*/  @P2 IADD3 R0, R0, 0x20, RZ ;  /* 0x0000002000002810 */ /* 0x000fe20007ffe0ff */
[----:B------:R2:W5:Y:S04]  /*01e0*/  @P2 LDG.E.64 R16, [R30.64] ;  /* 0x000000041e102981 */ /* 0x000568000c1e1b00 */
[CC--:B------:R-:W-:Y:S01]  /*01f0*/  @P3 IMAD.WIDE.U32 R34, R0.reuse, R37.reuse, c[0x0][0x1b0] ;  /* 0x00006c0000223625 */ /* 0x0c0fe200078e0025 */
[----:B------:R-:W-:Y:S01]  /*0200*/  BSSY B0, `(.L_x_1688) ;  /* 0x0000340000007945 */ /* 0x000fe20003800000 */
[----:B------:R3:W5:Y:S02]  /*0210*/  @P2 LDG.E.64 R18, [R32.64] ;  /* 0x0000000420122981 */ /* 0x000764000c1e1b00 */
[C---:B------:R-:W-:Y:S01]  /*0220*/  @P3 IMAD.WIDE.U32 R36, R0.reuse, R37, c[0x0][0x1b8] ;  /* 0x00006e0000243625 */ /* 0x040fe200078e0025 */
[----:B------:R-:W-:Y:S01]  /*0230*/  @P3 IADD3 R0, R0, 0x20, RZ ;  /* 0x0000002000003810 */ /* 0x000fe20007ffe0ff */
[----:B--2---:R-:W2:Y:S04]  /*0240*/  S2R R31, SR_CTAID.X ;  /* 0x00000000001f7919 */ /* 0x004ea80000002500 */
[CC--:B------:R-:W-:Y:S01]  /*0250*/  @P4 IMAD.WIDE.U32 R38, R0.reuse, R41.reuse, c[0x0][0x1b0] ;  /* 0x00006c0000264625 */ /* 0x0c0fe200078e0029 */
[----:B------:R4:W5:Y:S03]  /*0260*/  @P3 LDG.E.64 R20, [R34.64] ;  /* 0x0000000422143981 */ /* 0x000966000c1e1b00 */
[C---:B------:R-:W-:Y:S01]  /*0270*/  @P4 IMAD.WIDE.U32 R40, R0.reuse, R41, c[0x0][0x1b8] ;  /* 0x00006e0000284625 */ /* 0x040fe200078e0029 */
[----:B------:R-:W-:Y:S01]  /*0280*/  @P4 IADD3 R0, R0, 0x20, RZ ;  /* 0x0000002000004810 */ /* 0x000fe20007ffe0ff */
[----:B------:R0:W5:Y:S04]  /*0290*/  @P3 LDG.E.64 R22, [R36.64] ;  /* 0x0000000424163981 */ /* 0x000168000c1e1b00 */
[CC--:B------:R-:W-:Y:S01]  /*02a0*/  @P5 IMAD.WIDE.U32 R42, R0.reuse, R45.reuse, c[0x0][0x1b0] ;  /* 0x00006c00002a5625 */ /* 0x0c0fe200078e002d */
[----:B------:R1:W5:Y:S03]  /*02b0*/  @P4 LDG.E.64 R24, [R38.64] ;  /* 0x0000000426184981 */ /* 0x000366000c1e1b00 */
[C---:B------:R-:W-:Y:S01]  /*02c0*/  @P5 IMAD.WIDE.U32 R44, R0.reuse, R45, c[0x0][0x1b8] ;  /* 0x00006e00002c5625 */ /* 0x040fe200078e002d */
[----:B------:R-:W-:Y:S01]  /*02d0*/  @P5 IADD3 R0, R0, 0x20, RZ ;  /* 0x0000002000005810 */ /* 0x000fe20007ffe0ff */
[----:B------:R2:W5:Y:S04]  /*02e0*/  @P4 LDG.E.64 R26, [R40.64] ;  /* 0x00000004281a4981 */ /* 0x000568000c1e1b00 */
[CC--:B0-----:R-:W-:Y:S01]  /*02f0*/  @P0 IMAD.WIDE.U32 R8, R0.reuse, R47.reuse, c[0x0][0x1b0] ;  /* 0x00006c0000080625 */ /* 0x0c1fe200078e002f */
[----:B------:R0:W5:Y:S03]  /*0300*/  @P5 LDG.E.64 R28, [R42.64] ;  /* 0x000000042a1c5981 */ /* 0x000166000c1e1b00 */
[----:B-1----:R-:W-:Y:S01]  /*0310*/  @P0 IMAD.WIDE.U32 R12, R0, R47, c[0x0][0x1b8] ;  /* 0x00006e00000c0625 */ /* 0x002fe200078e002f */
[----:B------:R-:W-:Y:S01]  /*0320*/  SHF.R.U32.HI R0, RZ, 0x5, R190 ;  /* 0x00000005ff007819 */ /* 0x000fe200000116be */
[----:B------:R1:W5:Y:S03]  /*0330*/  @P0 LDG.E.64 R4, [R8.64] ;  /* 0x0000000408040981 */ /* 0x000366000c1e1b00 */
[----:B--2---:R-:W-:Y:S01]  /*0340*/  LEA R192, R31, R0, 0x2 ;  /* 0x000000001fc07211 */ /* 0x004fe200078e10ff */
[----:B------:R1:W5:Y:S03]  /*0350*/  @P0 LDG.E.64 R2, [R12.64] ;  /* 0x000000040c020981 */ /* 0x000366000c1e1b00 */
[----:B------:R-:W-:Y:S01]  /*0360*/  ISETP.GE.AND P0, PT, R192, c[0x0][0x164], PT ;  /* 0x00005900c0007a0c */ /* 0x000fe20003f06270 */
[----:B------:R2:W5:Y:S01]  /*0370*/  @P5 LDG.E.64 R6, [R44.64] ;  /* 0x000000042c065981 */ /* 0x000562000c1e1b00 */
[----:B---3--:R-:W-:Y:S01]  /*0380*/  CS2R R32, SRZ ;  /* 0x0000000000207805 */ /* 0x008fe2000001ff00 */
[----:B----4-:R-:W-:Y:S01]  /*0390*/  CS2R R34, SRZ ;  /* 0x0000000000227805 */ /* 0x010fe2000001ff00 */
[----:B------:R-:W-:Y:S01]  /*03a0*/  CS2R R60, SRZ ;  /* 0x00000000003c7805 */ /* 0x000fe2000001ff00 */
[----:B------:R-:W-:Y:S01]  /*03b0*/  CS2R R62, SRZ ;  /* 0x00000000003e7805 */ /* 0x000fe2000001ff00 */
[----:B------:R-:W-:Y:S01]  /*03c0*/  CS2R R40, SRZ ;  /* 0x0000000000287805 */ /* 0x000fe2000001ff00 */
[----:B0-----:R-:W-:Y:S01]  /*03d0*/  CS2R R42, SRZ ;  /* 0x00000000002a7805 */ /* 0x001fe2000001ff00 */
        /* <DEDUP_REMOVED lines=44> */
[----:B-----5:R-:W-:Y:S01]  /*06a0*/  MOV R189, R10 ;  /* 0x0000000a00bd7202 */ /* 0x020fe20000000f00 */
[----:B------:R-:W-:Y:S01]  /*06b0*/  HFMA2.MMA R33, -RZ, RZ, 0, 0 ;  /* 0x00000000ff217435 */ /* 0x000fe200000001ff */
[----:B------:R-:W-:-:S02]  /*06c0*/  SHF.R.U64 R186, R10, 0x10, R11 ;  /* 0x000000100aba7819 */ /* 0x000fc4000000120b */
[----:B------:R-:W-:Y:S01]  /*06d0*/  MOV R185, R11 ;  /* 0x0000000b00b97202 */ /* 0x000fe20000000f00 */
[----:B------:R-:W-:Y:S01]  /*06e0*/  HADD2.F32 R189, -RZ, R189.H0_H0 ;  /* 0x200000bdffbd7230 */ /* 0x000fe20000004100 */
[----:B------:R-:W-:Y:S01]  /*06f0*/  SHF.R.U32.HI R182, RZ, 0x10, R11 ;  /* 0x00000010ffb67819 */ /* 0x000fe2000001160b */
[----:B------:R-:W-:Y:S01]  /*0700*/  HADD2.F32 R186, -RZ, R186.H0_H0 ;  /* 0x200000baffba7230 */ /* 0x000fe20000004100 */
[----:B------:R-:W-:Y:S01]  /*0710*/  MOV R8, R23 ;  /* 0x0000001700087202 */ /* 0x000fe20000000f00 */
[----:B------:R-:W-:Y:S01]  /*0720*/  HADD2.F32 R185, -RZ, R185.H0_H0 ;  /* 0x200000b9ffb97230 */ /* 0x000fe20000004100 */
[----:B------:R-:W-:Y:S01]  /*0730*/  MOV R187, R14 ;  /* 0x0000000e00bb7202 */ /* 0x000fe20000000f00 */
[----:B------:R-:W-:Y:S01]  /*0740*/  HADD2.F32 R182, -RZ, R182.H0_H0 ;  /* 0x200000b6ffb67230 */ /* 0x000fe20000004100 */
[--C-:B------:R-:W-:Y:S02]  /*0750*/  SHF.R.U64 R184, R14, 0x10, R15.reuse ;  /* 0x000000100eb87819 */ /* 0x100fe4000000120f */
[----:B------:R-:W-:Y:S01]  /*0760*/  MOV R183, R15 ;  /* 0x0000000f00b77202 */ /* 0x000fe20000000f00 */
[----:B------:R-:W-:Y:S01]  /*0770*/  HADD2.F32 R187, -RZ, R187.H0_H0 ;  /* 0x200000bbffbb7230 */ /* 0x000fe20000004100 */
[----:B------:R-:W-:Y:S01]  /*0780*/  SHF.R.U32.HI R180, RZ, 0x10, R15 ;  /* 0x00000010ffb47819 */ /* 0x000fe2000001160f */
[----:B------:R-:W-:Y:S01]  /*0790*/  HADD2.F32 R184, -RZ, R184.H0_H0 ;  /* 0x200000b8ffb87230 */ /* 0x000fe20000004100 */
[----:B------:R-:W-:Y:S01]  /*07a0*/  MOV R181, R16 ;  /* 0x0000001000b57202 */ /* 0x000fe20000000f00 */
[----:B------:R-:W-:Y:S01]  /*07b0*/  HADD2.F32 R183, -RZ, R183.H0_H0 ;  /* 0x200000b7ffb77230 */ /* 0x000fe20000004100 */
[--C-:B------:R-:W-:Y:S01]  /*07c0*/  SHF.R.U64 R178, R16, 0x10, R17.reuse ;  /* 0x0000001010b27819 */ /* 0x100fe20000001211 */
[----:B------:R-:W-:Y:S01]  /*07d0*/  HADD2.F32 R180, -RZ, R180.H0_H0 ;  /* 0x200000b4ffb47230 */ /* 0x000fe20000004100 */
        /* <DEDUP_REMOVED lines=22> */
[----:B------:R-:W-:-:S02]  /*0940*/  SHF.R.U64 R127, R22, 0x10, R23 ;  /* 0x00000010167f7819 */ /* 0x000fc40000001217 */
[----:B------:R-:W-:Y:S01]  /*0950*/  SHF.R.U32.HI R125, RZ, 0x10, R23 ;  /* 0x00000010ff7d7819 */ /* 0x000fe20000011617 */
[----:B------:R-:W-:Y:S01]  /*0960*/  HADD2.F32 R171, -RZ, R171.H0_H0 ;  /* 0x200000abffab7230 */ /* 0x000fe20000004100 */
[----:B------:R-:W-:Y:S02]  /*0970*/  MOV R9, R24 ;  /* 0x0000001800097202 */ /* 0x000fe40000000f00 */
[--C-:B------:R-:W-:Y:S02]  /*0980*/  SHF.R.U64 R124, R24, 0x10, R25.reuse ;  /* 0x00000010187c7819 */ /* 0x100fe40000001219 */
[----:B------:R-:W-:Y:S02]  /*0990*/  MOV R11, R25 ;  /* 0x00000019000b7202 */ /* 0x000fe40000000f00 */
[----:B------:R-:W-:Y:S02]  /*09a0*/  SHF.R.U32.HI R30, RZ, 0x10, R25 ;  /* 0x00000010ff1e7819 */ /* 0x000fe40000011619 */
[----:B------:R-:W-:-:S02]  /*09b0*/  MOV R10, R26 ;  /* 0x0000001a000a7202 */ /* 0x000fc40000000f00 */
[--C-:B------:R-:W-:Y:S02]  /*09c0*/  SHF.R.U64 R31, R26, 0x10, R27.reuse ;  /* 0x000000101a1f7819 */ /* 0x100fe4000000121b */
[----:B------:R-:W-:Y:S01]  /*09d0*/  MOV R12, R27 ;  /* 0x0000001b000c7202 */ /* 0x000fe20000000f00 */
[----:B------:R-:W-:Y:S01]  /*09e0*/  HADD2.F32 R10, -RZ, R10.H0_H0 ;  /* 0x2000000aff0a7230 */ /* 0x000fe20000004100 */
[----:B------:R-:W-:Y:S02]  /*09f0*/  SHF.R.U32.HI R13, RZ, 0x10, R27 ;  /* 0x00000010ff0d7819 */ /* 0x000fe4000001161b */
        /* <DEDUP_REMOVED lines=31> */
[----:B------:R-:W-:-:S02]  /*0bf0*/  HADD2.F32 R3, -RZ, R127.H0_H0 ;  /* 0x2000007fff037230 */ /* 0x000fc40000004100 */
[----:B------:R-:W-:Y:S02]  /*0c00*/  HADD2.F32 R19, -RZ, R19.H0_H0 ;  /* 0x20000013ff137230 */ /* 0x000fe40000004100 */
[----:B------:R-:W-:Y:S02]  /*0c10*/  HADD2.F32 R20, -RZ, R20.H0_H0 ;  /* 0x20000014ff147230 */ /* 0x000fe40000004100 */
[----:B------:R-:W-:Y:S02]  /*0c20*/  HADD2.F32 R21, -RZ, R21.H0_H0 ;  /* 0x20000015ff157230 */ /* 0x000fe40000004100 */
[----:B------:R-:W-:Y:S02]  /*0c30*/  HADD2.F32 R22, -RZ, R22.H0_H0 ;  /* 0x20000016ff167230 */ /* 0x000fe40000004100 */
[----:B------:R-:W-:Y:S02]  /*0c40*/  HADD2.F32 R23, -RZ, R23.H0_H0 ;  /* 0x20000017ff177230 */ /* 0x000fe40000004100 */
[----:B------:R-:W-:-:S02]  /*0c50*/  HADD2.F32 R24, -RZ, R24.H0_H0 ;  /* 0x20000018ff187230 */ /* 0x000fc40000004100 */
[----:B------:R-:W-:Y:S02]  /*0c60*/  HADD2.F32 R25, -RZ, R25.H0_H0 ;  /* 0x20000019ff197230 */ /* 0x000fe40000004100 */
[----:B------:R-:W-:Y:S02]  /*0c70*/  HADD2.F32 R26, -RZ, R26.H0_H0 ;  /* 0x2000001aff1a7230 */ /* 0x000fe40000004100 */
[----:B------:R-:W-:Y:S02]  /*0c80*/  HADD2.F32 R27, -RZ, R27.H0_H0 ;  /* 0x2000001bff1b7230 */ /* 0x000fe40000004100 */
[----:B------:R-:W-:Y:S02]  /*0c90*/  HADD2.F32 R169, -RZ, R169.H0_H0 ;  /* 0x200000a9ffa97230 */ /* 0x000fe40000004100 */
[----:B0-----:R-:W-:Y:S02]  /*0ca0*/  HADD2.F32 R168, -RZ, R168.H0_H0 ;  /* 0x200000a8ffa87230 */ /* 0x001fe40000004100 */
.L_x_1716:
        /* <DEDUP_REMOVED lines=16> */
[CC--:B------:R-:W-:Y:S01]  /*0db0*/  IMAD.WIDE.U32 R160, R191.reuse, R164.reuse, c[0x0][0x210] ;  /* 0x00008400bfa07625 */ /* 0x0c0fe200078e00a4 */
[C---:B------:R-:W-:Y:S02]  /*0dc0*/  LEA.HI.X R157, R191.reuse, c[0x0][0x18c], RZ, 0x4, P0 ;  /* 0x00006300bf9d7a11 */ /* 0x040fe400000f24ff */
[----:B------:R-:W-:Y:S01]  /*0dd0*/  ISETP.NE.AND P0, PT, R188, RZ, PT ;  /* 0x000000ffbc00720c */ /* 0x000fe20003f05270 */
[----:B------:R-:W-:Y:S02]  /*0de0*/  IMAD.WIDE.U32 R164, R191, R164, c[0x0][0x208] ;  /* 0x00008200bfa47625 */ /* 0x000fe400078e00a4 */
[----:B------:R-:W2:Y:S01]  /*0df0*/  LDG.E.128 R160, [R160.64] ;  /* 0x00000004a0a07981 */ /* 0x000ea2000c1e1d00 */
[----:B-----5:R-:W-:Y:S02]  /*0e00*/  FSEL R205, R243, RZ, !P0 ;  /* 0x000000fff3cd7208 */ /* 0x020fe40004000000 */
[----:B------:R-:W-:Y:S01]  /*0e10*/  ISETP.NE.U32.AND P0, PT, RZ, c[0x0][0x218], PT ;  /* 0x00008600ff007a0c */ /* 0x000fe20003f05070 */
[----:B------:R-:W3:Y:S03]  /*0e20*/  LDG.E.128 R156, [R156.64] ;  /* 0x000000049c9c7981 */ /* 0x000ee6000c1e1d00 */
[----:B------:R-:W-:Y:S01]  /*0e30*/  ISETP.NE.AND.EX P0, PT, RZ, c[0x0][0x21c], PT, P0 ;  /* 0x00008700ff007a0c */ /* 0x000fe20003f05300 */
[----:B------:R-:W4:-:S12]  /*0e40*/  LDG.E.128 R164, [R164.64] ;  /* 0x00000004a4a47981 */ /* 0x000f18000c1e1d00 */
[----:B------:R-:W-:-:S04]  /*0e50*/  @P0 LEA R218, P6, R191, c[0x0][0x218], 0x4 ;  /* 0x00008600bfda0a11 */ /* 0x000fc800078c20ff */
[----:B------:R-:W-:-:S05]  /*0e60*/  @P0 LEA.HI.X R219, R191, c[0x0][0x21c], RZ, 0x4, P6 ;  /* 0x00008700bfdb0a11 */ /* 0x000fca00030f24ff */
[----:B------:R0:W5:Y:S01]  /*0e70*/  @P0 LDG.E.128 R124, [R218.64] ;  /* 0x00000004da7c0981 */ /* 0x000162000c1e1d00 */
[----:B------:R-:W-:Y:S01]  /*0e80*/  IADD3 R246, R191, 0x20, RZ ;  /* 0x00000020bff67810 */ /* 0x000fe20007ffe0ff */
[----:B--2---:R-:W-:Y:S02]  /*0e90*/  FMUL.FTZ R206, R187, R160 ;  /* 0x000000a0bbce7220 */ /* 0x004fe40000410000 */
[C---:B---3--:R-:W-:Y:S02]  /*0ea0*/  FADD.FTZ R217, -R205.reuse, R156 ;  /* 0x0000009ccdd97221 */ /* 0x048fe40000010100 */
[C---:B------:R-:W-:Y:S02]  /*0eb0*/  FADD.FTZ R241, -R205.reuse, R157 ;  /* 0x0000009dcdf17221 */ /* 0x040fe40000010100 */
[C---:B------:R-:W-:Y:S02]  /*0ec0*/  FADD.FTZ R245, -R205.reuse, R158 ;  /* 0x0000009ecdf57221 */ /* 0x040fe40000010100 */
[----:B------:R-:W-:-:S02]  /*0ed0*/  FADD.FTZ R159, -R205, R159 ;  /* 0x0000009fcd9f7221 */ /* 0x000fc40000010100 */
[----:B------:R-:W-:Y:S02]  /*0ee0*/  FMUL.FTZ R205, R194, R217 ;  /* 0x000000d9c2cd7220 */ /* 0x000fe40000410000 */
[----:B----4-:R-:W-:Y:S02]  /*0ef0*/  FFMA.FTZ R206, R189, R164, R206 ;  /* 0x000000a4bdce7223 */ /* 0x010fe400000100ce */
[----:B0-----:R-:W-:Y:S02]  /*0f00*/  FMUL.FTZ R219, R184, R161 ;  /* 0x000000a1b8db7220 */ /* 0x001fe40000410000 */
[----:B------:R-:W-:Y:S02]  /*0f10*/  FMUL.FTZ R218, R194, R241 ;  /* 0x000000f1c2da7220 */ /* 0x000fe40000410000 */
[----:B------:R-:W-:Y:S02]  /*0f20*/  FFMA.FTZ R219, R186, R165, R219 ;  /* 0x000000a5badb7223 */ /* 0x000fe400000100db */
[----:B------:R-:W-:-:S02]  /*0f30*/  FMUL.FTZ R220, R183, R162 ;  /* 0x000000a2b7dc7220 */ /* 0x000fc40000410000 */
[----:B------:R-:W-:Y:S02]  /*0f40*/  FADD.FTZ R156, RZ, R206 ;  /* 0x000000ceff9c7221 */ /* 0x000fe40000010000 */
[----:B------:R-:W-:Y:S02]  /*0f50*/  FFMA.FTZ R157, R205, R206, RZ ;  /* 0x000000cecd9d7223 */ /* 0x000fe400000100ff */
[C---:B------:R-:W-:Y:S02]  /*0f60*/  FMUL.FTZ R242, R194.reuse, R159 ;  /* 0x0000009fc2f27220 */ /* 0x040fe40000410000 */
[----:B------:R-:W-:Y:S02]  /*0f70*/  FMUL.FTZ R217, R194, R245 ;  /* 0x000000f5c2d97220 */ /* 0x000fe40000410000 */
        /* <DEDUP_REMOVED lines=25> */
.L_x_1691:
[----:B0-----:R-:W-:Y:S05]  /*1110*/  BSYNC B1 ;  /* 0x0000000000017941 */ /* 0x001fea0003800000 */
.L_x_1690:
[----:B------:R-:W-:Y:S01]  /*1120*/  BSSY B1, `(.L_x_1692) ;  /* 0x000003a000017945 */ /* 0x000fe20003800000 */
[----:B------:R-:W-:Y:S05]  /*1130*/  @!P2 BRA `(.L_x_1693) ;  /* 0x000003800000a947 */ /* 0x000fea0003800000 */
[----:B------:R-:W-:Y:S01]  /*1140*/  HFMA2.MMA R165, -RZ, RZ, 0, 9.5367431640625e-07 ;  /* 0x00000010ffa57435 */ /* 0x000fe200000001ff */
[----:B------:R-:W-:-:S04]  /*1150*/  LEA R156, P0, R246, c[0x0][0x188], 0x4 ;  /* 0x00006200f69c7a11 */ /* 0x000fc800078020ff */
[----:B------:R-:W-:Y:S02]  /*1160*/  LEA.HI.X R157, R246, c[0x0][0x18c], RZ, 0x4, P0 ;  /* 0x00006300f69d7a11 */ /* 0x000fe400000f24ff */
[----:B------:R-:W-:-:S03]  /*1170*/  ISETP.NE.AND P0, PT, R188, RZ, PT ;  /* 0x000000ffbc00720c */ /* 0x000fc60003f05270 */
[CC--:B------:R-:W-:Y:S01]  /*1180*/  IMAD.WIDE.U32 R160, R246.reuse, R165.reuse, c[0x0][0x210] ;  /* 0x00008400f6a07625 */ /* 0x0c0fe200078e00a5 */
[----:B-----5:R-:W-:Y:S01]  /*1190*/  FSEL R204, R243, RZ, !P0 ;  /* 0x000000fff3cc7208 */ /* 0x020fe20004000000 */
[----:B------:R-:W2:Y:S01]  /*11a0*/  LDG.E.128 R156, [R156.64] ;  /* 0x000000049c9c7981 */ /* 0x000ea2000c1e1d00 */
[----:B------:R-:W-:Y:S01]  /*11b0*/  ISETP.NE.U32.AND P0, PT, RZ, c[0x0][0x218], PT ;  /* 0x00008600ff007a0c */ /* 0x000fe20003f05070 */
[----:B------:R-:W-:Y:S02]  /*11c0*/  IMAD.WIDE.U32 R164, R246, R165, c[0x0][0x208] ;  /* 0x00008200f6a47625 */ /* 0x000fe400078e00a5 */
[----:B------:R-:W3:Y:S01]  /*11d0*/  LDG.E.128 R160, [R160.64] ;  /* 0x00000004a0a07981 */ /* 0x000ee2000c1e1d00 */
[----:B------:R-:W-:-:S03]  /*11e0*/  ISETP.NE.AND.EX P0, PT, RZ, c[0x0][0x21c], PT, P0 ;  /* 0x00008700ff007a0c */ /* 0x000fc60003f05300 */
[----:B------:R-:W4:Y:S10]  /*11f0*/  LDG.E.128 R164, [R164.64] ;  /* 0x00000004a4a47981 */ /* 0x000f34000c1e1d00 */
[----:B------:R-:W-:-:S04]  /*1200*/  @P0 LEA R248, P6, R246, c[0x0][0x218], 0x4 ;  /* 0x00008600f6f80a11 */ /* 0x000fc800078c20ff */
[----:B------:R-:W-:-:S05]  /*1210*/  @P0 LEA.HI.X R249, R246, c[0x0][0x21c], RZ, 0x4, P6 ;  /* 0x00008700f6f90a11 */ /* 0x000fca00030f24ff */
[----:B------:R0:W5:Y:S01]  /*1220*/  @P0 LDG.E.128 R28, [R248.64] ;  /* 0x00000004f81c0981 */ /* 0x000162000c1e1d00 */
[----:B------:R-:W-:Y:S01]  /*1230*/  IADD3 R246, R246, 0x20, RZ ;  /* 0x00000020f6f67810 */ /* 0x000fe20007ffe0ff */
[C---:B--2---:R-:W-:Y:S02]  /*1240*/  FADD.FTZ R203, -R204.reuse, R156 ;  /* 0x0000009ccccb7221 */ /* 0x044fe40000010100 */
[C---:B------:R-:W-:Y:S02]  /*1250*/  FADD.FTZ R215, -R204.reuse, R157 ;  /* 0x0000009dccd77221 */ /* 0x040fe40000010100 */
[C---:B------:R-:W-:Y:S02]  /*1260*/  FADD.FTZ R229, -R204.reuse, R158 ;  /* 0x0000009ecce57221 */ /* 0x040fe40000010100 */
[----:B------:R-:W-:Y:S02]  /*1270*/  FADD.FTZ R159, -R204, R159 ;  /* 0x0000009fcc9f7221 */ /* 0x000fe40000010100 */
[----:B---3--:R-:W-:-:S02]  /*1280*/  FMUL.FTZ R204, R179, R160 ;  /* 0x000000a0b3cc7220 */ /* 0x008fc40000410000 */
[C---:B------:R-:W-:Y:S02]  /*1290*/  FMUL.FTZ R216, R194.reuse, R215 ;  /* 0x000000d7c2d87220 */ /* 0x040fe40000410000 */
[----:B------:R-:W-:Y:S02]  /*12a0*/  FMUL.FTZ R203, R194, R203 ;  /* 0x000000cbc2cb7220 */ /* 0x000fe40000410000 */
[----:B----4-:R-:W-:Y:S02]  /*12b0*/  FFMA.FTZ R204, R181, R164, R204 ;  /* 0x000000a4b5cc7223 */ /* 0x010fe400000100cc */
[----:B------:R-:W-:Y:S02]  /*12c0*/  FMUL.FTZ R215, R176, R161 ;  /* 0x000000a1b0d77220 */ /* 0x000fe40000410000 */
[----:B------:R-:W-:Y:S02]  /*12d0*/  FMUL.FTZ R232, R175, R162 ;  /* 0x000000a2afe87220 */ /* 0x000fe40000410000 */
[----:B------:R-:W-:-:S02]  /*12e0*/  FFMA.FTZ R215, R178, R165, R215 ;  /* 0x000000a5b2d77223 */ /* 0x000fc400000100d7 */
[----:B------:R-:W-:Y:S02]  /*12f0*/  FADD.FTZ R156, R245, R204 ;  /* 0x000000ccf59c7221 */ /* 0x000fe40000010000 */
[----:B------:R-:W-:Y:S02]  /*1300*/  FFMA.FTZ R244, R203, R204, R244 ;  /* 0x000000cccbf47223 */ /* 0x000fe400000100f4 */
[----:B------:R-:W-:Y:S02]  /*1310*/  FMUL.FTZ R229, R194, R229 ;  /* 0x000000e5c2e57220 */ /* 0x000fe40000410000 */
[----:B------:R-:W-:Y:S02]  /*1320*/  FFMA.FTZ R232, R177, R166, R232 ;  /* 0x000000a6b1e87223 */ /* 0x000fe400000100e8 */
        /* <DEDUP_REMOVED lines=25> */
.L_x_1693:
[----:B0-----:R-:W-:Y:S05]  /*14c0*/  BSYNC B1 ;  /* 0x0000000000017941 */ /* 0x001fea0003800000 */
.L_x_1692:
[----:B------:R-:W-:Y:S01]  /*14d0*/  BSSY B1, `(.L_x_1694) ;  /* 0x000003a000017945 */ /* 0x000fe20003800000 */
[----:B------:R-:W-:Y:S05]  /*14e0*/  @!P3 BRA `(.L_x_1695) ;  /* 0x000003800000b947 */ /* 0x000fea0003800000 */
[----:B------:R-:W-:Y:S02]  /*14f0*/  LEA R156, P0, R246, c[0x0][0x188], 0x4 ;  /* 0x00006200f69c7a11 */ /* 0x000fe400078020ff */
[----:B------:R-:W-:-:S02]  /*1500*/  MOV R165, 0x10 ;  /* 0x0000001000a57802 */ /* 0x000fc40000000f00 */
[----:B------:R-:W-:Y:S02]  /*1510*/  LEA.HI.X R157, R246, c[0x0][0x18c], RZ, 0x4, P0 ;  /* 0x00006300f69d7a11 */ /* 0x000fe400000f24ff */
[----:B------:R-:W-:Y:S01]  /*1520*/  ISETP.NE.AND P0, PT, R188, RZ, PT ;  /* 0x000000ffbc00720c */ /* 0x000fe20003f05270 */
[----:B------:R-:W-:-:S03]  /*1530*/  IMAD.WIDE.U32 R160, R246, R165, c[0x0][0x210] ;  /* 0x00008400f6a07625 */ /* 0x000fc600078e00a5 */
[----:B-----5:R-:W-:Y:S01]  /*1540*/  FSEL R202, R243, RZ, !P0 ;  /* 0x000000fff3ca7208 */ /* 0x020fe20004000000 */
[C---:B------:R-:W-:Y:S01]  /*1550*/  IMAD.WIDE.U32 R164, R246.reuse, R165, c[0x0][0x208] ;  /* 0x00008200f6a47625 */ /* 0x040fe200078e00a5 */
[----:B------:R-:W-:Y:S01]  /*1560*/  ISETP.NE.U32.AND P0, PT, RZ, c[0x0][0x218], PT ;  /* 0x00008600ff007a0c */ /* 0x000fe20003f05070 */
[----:B------:R-:W2:Y:S03]  /*1570*/  LDG.E.128 R156, [R156.64] ;  /* 0x000000049c9c7981 */ /* 0x000ea6000c1e1d00 */
[----:B------:R-:W-:Y:S01]  /*1580*/  ISETP.NE.AND.EX P0, PT, RZ, c[0x0][0x21c], PT, P0 ;  /* 0x00008700ff007a0c */ /* 0x000fe20003f05300 */
[----:B------:R-:W3:Y:S04]  /*1590*/  LDG.E.128 R160, [R160.64] ;  /* 0x00000004a0a07981 */ /* 0x000ee8000c1e1d00 */
[----:B------:R-:W4:Y:S08]  /*15a0*/  LDG.E.128 R164, [R164.64] ;  /* 0x00000004a4a47981 */ /* 0x000f30000c1e1d00 */
        /* <DEDUP_REMOVED lines=44> */
.L_x_1695:
[----:B0-----:R-:W-:Y:S05]  /*1870*/  BSYNC B1 ;  /* 0x0000000000017941 */ /* 0x001fea0003800000 */
.L_x_1694:
        /* <DEDUP_REMOVED lines=23> */
[----:B------:R-:W-:Y:S02]  /*19f0*/  FMUL.FTZ R156, R11, R161 ;  /* 0x000000a10b9c7220 */ /* 0x000fe40000410000 */
[----:B------:R-:W-:Y:S02]  /*1a00*/  FMUL.FTZ R199, R194, R199 ;  /* 0x000000c7c2c77220 */ /* 0x000fe40000410000 */
[----:B----4-:R-:W-:Y:S02]  /*1a10*/  FFMA.FTZ R200, R6, R164, R159 ;  /* 0x000000a406c87223 */ /* 0x010fe4000001009f */
[----:B------:R-:W-:Y:S02]  /*1a20*/  FMUL.FTZ R212, R194, R211 ;  /* 0x000000d3c2d47220 */ /* 0x000fe40000410000 */
[----:B------:R-:W-:Y:S02]  /*1a30*/  FFMA.FTZ R211, R7, R165, R156 ;  /* 0x000000a507d37223 */ /* 0x000fe4000001009c */
[----:B------:R-:W-:-:S02]  /*1a40*/  FMUL.FTZ R157, R12, R162 ;  /* 0x000000a20c9d7220 */ /* 0x000fc40000410000 */
        /* <DEDUP_REMOVED lines=29> */
.L_x_1697:
[----:B0-----:R-:W-:Y:S05]  /*1c20*/  BSYNC B1 ;  /* 0x0000000000017941 */ /* 0x001fea0003800000 */
.L_x_1696:
        /* <DEDUP_REMOVED lines=58> */
.L_x_1699:
[----:B0-----:R-:W-:Y:S05]  /*1fd0*/  BSYNC B1 ;  /* 0x0000000000017941 */ /* 0x001fea0003800000 */
.L_x_1698:
[----:B------:R-:W-:Y:S01]  /*1fe0*/  ISETP.GE.U32.AND P0, PT, R193, 0xc0, PT ;  /* 0x000000c0c100780c */ /* 0x000fe20003f06070 */
[----:B------:R-:W-:-:S12]  /*1ff0*/  BSSY B1, `(.L_x_1700) ;  /* 0x0000039000017945 */ /* 0x000fd80003800000 */
[----:B------:R-:W-:Y:S05]  /*2000*/  @!P0 BRA `(.L_x_1701) ;  /* 0x0000037000008947 */ /* 0x000fea0003800000 */
[----:B------:R-:W-:Y:S01]  /*2010*/  ISETP.NE.AND P0, PT, R188, RZ, PT ;  /* 0x000000ffbc00720c */ /* 0x000fe20003f05270 */
[----:B------:R-:W-:-:S03]  /*2020*/  HFMA2.MMA R165, -RZ, RZ, 0, 9.5367431640625e-07 ;  /* 0x00000010ffa57435 */ /* 0x000fc600000001ff */
[----:B-----5:R-:W-:Y:S02]  /*2030*/  FSEL R231, R243, RZ, !P0 ;  /* 0x000000fff3e77208 */ /* 0x020fe40004000000 */
[----:B------:R-:W-:-:S04]  /*2040*/  LEA R156, P0, R246, c[0x0][0x188], 0x4 ;  /* 0x00006200f69c7a11 */ /* 0x000fc800078020ff */
[C---:B------:R-:W-:Y:S01]  /*2050*/  LEA.HI.X R157, R246.reuse, c[0x0][0x18c], RZ, 0x4, P0 ;  /* 0x00006300f69d7a11 */ /* 0x040fe200000f24ff */
[----:B------:R-:W-:Y:S01]  /*2060*/  IMAD.WIDE.U32 R160, R246, R165, c[0x0][0x210] ;  /* 0x00008400f6a07625 */ /* 0x000fe200078e00a5 */
[----:B------:R-:W-:-:S03]  /*2070*/  ISETP.NE.U32.AND P0, PT, RZ, c[0x0][0x218], PT ;  /* 0x00008600ff007a0c */ /* 0x000fc60003f05070 */
[----:B------:R-:W-:Y:S01]  /*2080*/  IMAD.WIDE.U32 R164, R246, R165, c[0x0][0x208] ;  /* 0x00008200f6a47625 */ /* 0x000fe200078e00a5 */
[----:B------:R-:W2:Y:S01]  /*2090*/  LDG.E.128 R156, [R156.64] ;  /* 0x000000049c9c7981 */ /* 0x000ea2000c1e1d00 */
[----:B------:R-:W-:-:S03]  /*20a0*/  ISETP.NE.AND.EX P0, PT, RZ, c[0x0][0x21c], PT, P0 ;  /* 0x00008700ff007a0c */ /* 0x000fc60003f05300 */
[----:B------:R-:W3:Y:S04]  /*20b0*/  LDG.E.128 R160, [R160.64] ;  /* 0x00000004a0a07981 */ /* 0x000ee8000c1e1d00 */
[----:B------:R-:W4:Y:S06]  /*20c0*/  LDG.E.128 R164, [R164.64] ;  /* 0x00000004a4a47981 */ /* 0x000f2c000c1e1d00 */
[----:B------:R-:W-:-:S04]  /*20d0*/  @P0 LEA R248, P6, R246, c[0x0][0x218], 0x4 ;  /* 0x00008600f6f80a11 */ /* 0x000fc800078c20ff */
[----:B------:R-:W-:-:S05]  /*20e0*/  @P0 LEA.HI.X R249, R246, c[0x0][0x21c], RZ, 0x4, P6 ;  /* 0x00008700f6f90a11 */ /* 0x000fca00030f24ff */
[----:B------:R0:W5:Y:S01]  /*20f0*/  @P0 LDG.E.128 R144, [R248.64] ;  /* 0x00000004f8900981 */ /* 0x000162000c1e1d00 */
[C---:B--2---:R-:W-:Y:S02]  /*2100*/  FADD.FTZ R195, -R231.reuse, R156 ;  /* 0x0000009ce7c37221 */ /* 0x044fe40000010100 */
[C---:B------:R-:W-:Y:S02]  /*2110*/  FADD.FTZ R207, -R231.reuse, R157 ;  /* 0x0000009de7cf7221 */ /* 0x040fe40000010100 */
[C---:B------:R-:W-:Y:S02]  /*2120*/  FADD.FTZ R221, -R231.reuse, R158 ;  /* 0x0000009ee7dd7221 */ /* 0x040fe40000010100 */
[----:B------:R-:W-:Y:S02]  /*2130*/  FADD.FTZ R231, -R231, R159 ;  /* 0x0000009fe7e77221 */ /* 0x000fe40000010100 */
[----:B---3--:R-:W-:Y:S02]  /*2140*/  FMUL.FTZ R159, R26, R160 ;  /* 0x000000a01a9f7220 */ /* 0x008fe40000410000 */
[----:B------:R-:W-:-:S02]  /*2150*/  FMUL.FTZ R156, R27, R161 ;  /* 0x000000a11b9c7220 */ /* 0x000fc40000410000 */
[----:B------:R-:W-:Y:S02]  /*2160*/  FMUL.FTZ R195, R194, R195 ;  /* 0x000000c3c2c37220 */ /* 0x000fe40000410000 */
[----:B----4-:R-:W-:Y:S02]  /*2170*/  FFMA.FTZ R196, R22, R164, R159 ;  /* 0x000000a416c47223 */ /* 0x010fe4000001009f */
[----:B------:R-:W-:Y:S02]  /*2180*/  FMUL.FTZ R208, R194, R207 ;  /* 0x000000cfc2d07220 */ /* 0x000fe40000410000 */
[----:B------:R-:W-:Y:S02]  /*2190*/  FFMA.FTZ R207, R23, R165, R156 ;  /* 0x000000a517cf7223 */ /* 0x000fe4000001009c */
[----:B------:R-:W-:Y:S02]  /*21a0*/  FMUL.FTZ R157, R169, R162 ;  /* 0x000000a2a99d7220 */ /* 0x000fe40000410000 */
[----:B------:R-:W-:-:S02]  /*21b0*/  FADD.FTZ R156, R245, R196 ;  /* 0x000000c4f59c7221 */ /* 0x000fc40000010000 */
[----:B------:R-:W-:Y:S02]  /*21c0*/  FFMA.FTZ R244, R195, R196, R244 ;  /* 0x000000c4c3f47223 */ /* 0x000fe400000100f4 */
[----:B------:R-:W-:Y:S02]  /*21d0*/  FFMA.FTZ R224, R24, R166, R157 ;  /* 0x000000a618e07223 */ /* 0x000fe4000001009d */
[----:B------:R-:W-:Y:S02]  /*21e0*/  FMUL.FTZ R221, R194, R221 ;  /* 0x000000ddc2dd7220 */ /* 0x000fe40000410000 */
        /* <DEDUP_REMOVED lines=13> */
[----:B------:R-:W-:Y:S02]  /*22c0*/  FADD.FTZ R121, R121, R161 ;  /* 0x000000a179797221 */ /* 0x000fe40000010000 */
[----:B------:R-:W-:-:S02]  /*22d0*/  FFMA.FTZ R97, R161, R208, R97 ;  /* 0x000000d0a1617223 */ /* 0x000fc40000010061 */
[----:B------:R-:W-:Y:S02]  /*22e0*/  FADD.FTZ R78, R78, R166 ;  /* 0x000000a64e4e7221 */ /* 0x000fe40000010000 */
[-C--:B------:R-:W-:Y:S02]  /*22f0*/  FFMA.FTZ R54, R166, R221.reuse, R54 ;  /* 0x000000dda6367223 */ /* 0x080fe40000010036 */
        /* <DEDUP_REMOVED lines=8> */
.L_x_1701:
[----:B0-----:R-:W-:Y:S05]  /*2380*/  BSYNC B1 ;  /* 0x0000000000017941 */ /* 0x001fea0003800000 */
.L_x_1700:
[----:B------:R-:W-:Y:S05]  /*2390*/  BRA.DIV ~URZ, `(.L_x_1702) ;  /* 0x00002a127f007947 */ /* 0x000fea000b800000 */
[----:B------:R0:W1:Y:S02]  /*23a0*/  SHFL.BFLY PT, R158, R245, 0x1, 0x1f ;  /* 0x0c201f00f59e7f89 */ /* 0x00006400000e0000 */
.L_x_1727:
        /* <DEDUP_REMOVED lines=18> */
.L_x_1728:
[----:B--2---:R-:W-:Y:S01]  /*24d0*/  FADD.FTZ R163, R163, R160 ;  /* 0x000000a0a3a37221 */ /* 0x004fe20000010000 */
[----:B------:R-:W-:Y:S01]  /*24e0*/  ISETP.NE.AND P0, PT, R188, RZ, PT ;  /* 0x000000ffbc00720c */ /* 0x000fe20003f05270 */
[----:B-1----:R-:W-:Y:S01]  /*24f0*/  FADD.FTZ R157, R157, R162 ;  /* 0x000000a29d9d7221 */ /* 0x002fe20000010000 */
[----:B------:R-:W-:Y:S01]  /*2500*/  BSSY B1, `(.L_x_1704) ;  /* 0x000002e000017945 */ /* 0x000fe20003800000 */
[----:B------:R-:W-:Y:S02]  /*2510*/  FMUL.FTZ R161, R163, c[0x0][0x1e0] ;  /* 0x00007800a3a17a20 */ /* 0x000fe40000410000 */
[----:B0-----:R-:W-:-:S03]  /*2520*/  FMUL.FTZ R160, R157, c[0x0][0x1e0] ;  /* 0x000078009da07a20 */ /* 0x001fc60000410000 */
[----:B------:R-:W-:Y:S01]  /*2530*/  FSEL R161, R161, RZ, !P0 ;  /* 0x000000ffa1a17208 */ /* 0x000fe20004000000 */
[----:B------:R-:W-:Y:S05]  /*2540*/  @!P1 BRA `(.L_x_1705) ;  /* 0x0000029000009947 */ /* 0x000fea0003800000 */
[----:B------:R-:W-:Y:S01]  /*2550*/  ISETP.NE.U32.AND P0, PT, RZ, c[0x0][0x218], PT ;  /* 0x00008600ff007a0c */ /* 0x000fe20003f05070 */
[-CC-:B------:R-:W-:Y:S01]  /*2560*/  FFMA.FTZ R157, R205, R160.reuse, R161.reuse ;  /* 0x000000a0cd9d7223 */ /* 0x180fe200000100a1 */
[----:B------:R-:W-:Y:S01]  /*2570*/  MOV R166, 0x10 ;  /* 0x0000001000a67802 */ /* 0x000fe20000000f00 */
[-CC-:B------:R-:W-:Y:S01]  /*2580*/  FFMA.FTZ R156, R218, R160.reuse, R161.reuse ;  /* 0x000000a0da9c7223 */ /* 0x180fe200000100a1 */
[----:B------:R-:W-:Y:S01]  /*2590*/  ISETP.NE.AND.EX P0, PT, RZ, c[0x0][0x21c], PT, P0 ;  /* 0x00008700ff007a0c */ /* 0x000fe20003f05300 */
[-CC-:B------:R-:W-:Y:S02]  /*25a0*/  FFMA.FTZ R163, R217, R160.reuse, R161.reuse ;  /* 0x000000a0d9a37223 */ /* 0x180fe400000100a1 */
[----:B------:R-:W-:Y:S02]  /*25b0*/  FFMA.FTZ R158, R242, R160, R161 ;  /* 0x000000a0f29e7223 */ /* 0x000fe400000100a1 */
[----:B------:R-:W-:-:S02]  /*25c0*/  FADD.FTZ R157, R206, -R157 ;  /* 0x8000009dce9d7221 */ /* 0x000fc40000010000 */
[----:B------:R-:W-:Y:S02]  /*25d0*/  FADD.FTZ R159, R219, -R156 ;  /* 0x8000009cdb9f7221 */ /* 0x000fe40000010000 */
[----:B------:R-:W-:Y:S02]  /*25e0*/  FADD.FTZ R163, R220, -R163 ;  /* 0x800000a3dca37221 */ /* 0x000fe40000010000 */
[----:B------:R-:W-:Y:S02]  /*25f0*/  FADD.FTZ R165, R241, -R158 ;  /* 0x8000009ef1a57221 */ /* 0x000fe40000010000 */
[C---:B-----5:R-:W-:Y:S02]  /*2600*/  FMUL.FTZ R156, R194.reuse, R157 ;  /* 0x0000009dc29c7220 */ /* 0x060fe40000410000 */
[C---:B------:R-:W-:Y:S02]  /*2610*/  FMUL.FTZ R157, R194.reuse, R159 ;  /* 0x0000009fc29d7220 */ /* 0x040fe40000410000 */
[----:B------:R-:W-:-:S02]  /*2620*/  FMUL.FTZ R158, R194, R163 ;  /* 0x000000a3c29e7220 */ /* 0x000fc40000410000 */
[----:B------:R-:W-:Y:S02]  /*2630*/  FMUL.FTZ R159, R194, R165 ;  /* 0x000000a5c29f7220 */ /* 0x000fe40000410000 */
[----:B------:R-:W-:Y:S02]  /*2640*/  @P0 FADD.FTZ R156, R124, R156 ;  /* 0x0000009c7c9c0221 */ /* 0x000fe40000010000 */
[----:B------:R-:W-:Y:S02]  /*2650*/  @P0 FADD.FTZ R157, R125, R157 ;  /* 0x0000009d7d9d0221 */ /* 0x000fe40000010000 */
[----:B------:R-:W-:Y:S02]  /*2660*/  @P0 FADD.FTZ R158, R126, R158 ;  /* 0x0000009e7e9e0221 */ /* 0x000fe40000010000 */
[----:B------:R-:W-:Y:S01]  /*2670*/  @P0 FADD.FTZ R159, R127, R159 ;  /* 0x0000009f7f9f0221 */ /* 0x000fe20000010000 */
[----:B------:R-:W-:-:S04]  /*2680*/  ISETP.NE.U32.AND P0, PT, RZ, c[0x0][0x258], PT ;  /* 0x00009600ff007a0c */ /* 0x000fc80003f05070 */
[----:B------:R-:W-:-:S04]  /*2690*/  ISETP.NE.AND.EX P0, PT, RZ, c[0x0][0x25c], PT, P0 ;  /* 0x00009700ff007a0c */ /* 0x000fc80003f05300 */
[----:B------:R-:W-:Y:S02]  /*26a0*/  SEL R148, R156, R148, P0 ;  /* 0x000000949c947207 */ /* 0x000fe40000000000 */
[----:B------:R-:W-:Y:S02]  /*26b0*/  SEL R149, R157, R149, P0 ;  /* 0x000000959d957207 */ /* 0x000fe40000000000 */
[----:B------:R-:W-:Y:S02]  /*26c0*/  SEL R150, R158, R150, P0 ;  /* 0x000000969e967207 */ /* 0x000fe40000000000 */
[----:B------:R-:W-:-:S03]  /*26d0*/  SEL R151, R159, R151, P0 ;  /* 0x000000979f977207 */ /* 0x000fc60000000000 */
[----:B------:R-:W-:-:S05]  /*26e0*/  @P0 IMAD.WIDE.U32 R164, R191, R166, c[0x0][0x258] ;  /* 0x00009600bfa40625 */ /* 0x000fca00078e00a6 */
[----:B------:R0:W-:Y:S01]  /*26f0*/  @P0 STG.E.128 [R164.64], R148 ;  /* 0x00000094a4000986 */ /* 0x0001e2000c101d04 */
[----:B------:R-:W-:-:S04]  /*2700*/  ISETP.NE.U32.AND P0, PT, RZ, c[0x0][0x250], PT ;  /* 0x00009400ff007a0c */ /* 0x000fc80003f05070 */
[----:B------:R-:W-:-:S04]  /*2710*/  ISETP.NE.AND.EX P0, PT, RZ, c[0x0][0x254], PT, P0 ;  /* 0x00009500ff007a0c */ /* 0x000fc80003f05300 */
[----:B------:R-:W-:Y:S02]  /*2720*/  SEL R152, R156, R152, P0 ;  /* 0x000000989c987207 */ /* 0x000fe40000000000 */
[----:B------:R-:W-:Y:S02]  /*2730*/  SEL R153, R157, R153, P0 ;  /* 0x000000999d997207 */ /* 0x000fe40000000000 */
[----:B------:R-:W-:Y:S02]  /*2740*/  SEL R154, R158, R154, P0 ;  /* 0x0000009a9e9a7207 */ /* 0x000fe40000000000 */
[----:B------:R-:W-:Y:S02]  /*2750*/  SEL R155, R159, R155, P0 ;  /* 0x0000009b9f9b7207 */ /* 0x000fe40000000000 */
[----:B------:R-:W-:Y:S01]  /*2760*/  ISETP.NE.U32.AND P0, PT, RZ, c[0x0][0x250], PT ;  /* 0x00009400ff007a0c */ /* 0x000fe20003f05070 */
[----:B0-----:R-:W-:-:S03]  /*2770*/  IMAD.WIDE.U32 R164, R191, R166, c[0x0][0x248] ;  /* 0x00009200bfa47625 */ /* 0x001fc600078e00a6 */
[----:B------:R-:W-:Y:S02]  /*2780*/  ISETP.NE.AND.EX P0, PT, RZ, c[0x0][0x254], PT, P0 ;  /* 0x00009500ff007a0c */ /* 0x000fe40003f05300 */
[----:B------:R0:W-:Y:S11]  /*2790*/  STG.E.128 [R164.64], R156 ;  /* 0x0000009ca4007986 */ /* 0x0001f6000c101d04 */
[----:B------:R-:W-:-:S04]  /*27a0*/  @P0 LEA R162, P6, R191, c[0x0][0x250], 0x4 ;  /* 0x00009400bfa20a11 */ /* 0x000fc800078c20ff */
[C---:B------:R-:W-:Y:S02]  /*27b0*/  @P0 LEA.HI.X R163, R191.reuse, c[0x0][0x254], RZ, 0x4, P6 ;  /* 0x00009500bfa30a11 */ /* 0x040fe400030f24ff */
[----:B------:R-:W-:-:S03]  /*27c0*/  IADD3 R191, R191, 0x20, RZ ;  /* 0x00000020bfbf7810 */ /* 0x000fc60007ffe0ff */
[----:B------:R0:W-:Y:S04]  /*27d0*/  @P0 STG.E.128 [R162.64], R152 ;  /* 0x00000098a2000986 */ /* 0x0001e8000c101d04 */
.L_x_1705:
[----:B------:R-:W-:Y:S05]  /*27e0*/  BSYNC B1 ;  /* 0x0000000000017941 */ /* 0x000fea0003800000 */
.L_x_1704:
[----:B------:R-:W-:Y:S01]  /*27f0*/  BSSY B1, `(.L_x_1706) ;  /* 0x000002b000017945 */ /* 0x000fe20003800000 */
[----:B------:R-:W-:Y:S05]  /*2800*/  @!P2 BRA `(.L_x_1707) ;  /* 0x000002900000a947 */ /* 0x000fea0003800000 */
[----:B------:R-:W-:Y:S01]  /*2810*/  ISETP.NE.U32.AND P0, PT, RZ, c[0x0][0x218], PT ;  /* 0x00008600ff007a0c */ /* 0x000fe20003f05070 */
[-CC-:B0-----:R-:W-:Y:S01]  /*2820*/  FFMA.FTZ R157, R203, R160.reuse, R161.reuse ;  /* 0x000000a0cb9d7223 */ /* 0x181fe200000100a1 */
[----:B------:R-:W-:Y:S01]  /*2830*/  HFMA2.MMA R166, -RZ, RZ, 0, 9.5367431640625e-07 ;  /* 0x00000010ffa67435 */ /* 0x000fe200000001ff */
        /* <DEDUP_REMOVED lines=38> */
.L_x_1707:
[----:B------:R-:W-:Y:S05]  /*2aa0*/  BSYNC B1 ;  /* 0x0000000000017941 */ /* 0x000fea0003800000 */
.L_x_1706:
[----:B------:R-:W-:Y:S01]  /*2ab0*/  BSSY B1, `(.L_x_1708) ;  /* 0x000002b000017945 */ /* 0x000fe20003800000 */
[----:B------:R-:W-:Y:S05]  /*2ac0*/  @!P3 BRA `(.L_x_1709) ;  /* 0x000002900000b947 */ /* 0x000fea0003800000 */
[----:B------:R-:W-:Y:S01]  /*2ad0*/  ISETP.NE.U32.AND P0, PT, RZ, c[0x0][0x218], PT ;  /* 0x00008600ff007a0c */ /* 0x000fe20003f05070 */
[-CC-:B0-----:R-:W-:Y:S01]  /*2ae0*/  FFMA.FTZ R157, R201, R160.reuse, R161.reuse ;  /* 0x000000a0c99d7223 */ /* 0x181fe200000100a1 */
        /* <DEDUP_REMOVED lines=39> */
.L_x_1709:
[----:B------:R-:W-:Y:S05]  /*2d60*/  BSYNC B1 ;  /* 0x0000000000017941 */ /* 0x000fea0003800000 */
.L_x_1708:
        /* <DEDUP_REMOVED lines=43> */
.L_x_1711:
[----:B------:R-:W-:Y:S05]  /*3020*/  BSYNC B1 ;  /* 0x0000000000017941 */ /* 0x000fea0003800000 */
.L_x_1710:
        /* <DEDUP_REMOVED lines=43> */
.L_x_1713:
[----:B------:R-:W-:Y:S05]  /*32e0*/  BSYNC B1 ;  /* 0x0000000000017941 */ /* 0x000fea0003800000 */
.L_x_1712:
[----:B------:R-:W-:Y:S01]  /*32f0*/  ISETP.GE.U32.AND P0, PT, R193, 0xc0, PT ;  /* 0x000000c0c100780c */ /* 0x000fe20003f06070 */
[----:B------:R-:W-:-:S12]  /*3300*/  BSSY B1, `(.L_x_1714) ;  /* 0x000002a000017945 */ /* 0x000fd80003800000 */
        /* <DEDUP_REMOVED lines=8> */
[----:B------:R-:W-:Y:S02]  /*3390*/  FADD.FTZ R157, R196, -R157 ;  /* 0x8000009dc49d7221 */ /* 0x000fe40000010000 */
[----:B------:R-:W-:-:S02]  /*33a0*/  FADD.FTZ R159, R207, -R156 ;  /* 0x8000009ccf9f7221 */ /* 0x000fc40000010000 */
[----:B------:R-:W-:Y:S02]  /*33b0*/  FADD.FTZ R163, R224, -R163 ;  /* 0x800000a3e0a37221 */ /* 0x000fe40000010000 */
[----:B------:R-:W-:Y:S02]  /*33c0*/  FADD.FTZ R161, R231, -R160 ;  /* 0x800000a0e7a17221 */ /* 0x000fe40000010000 */
[C---:B-----5:R-:W-:Y:S02]  /*33d0*/  FMUL.FTZ R156, R194.reuse, R157 ;  /* 0x0000009dc29c7220 */ /* 0x060fe40000410000 */
[C---:B------:R-:W-:Y:S02]  /*33e0*/  FMUL.FTZ R157, R194.reuse, R159 ;  /* 0x0000009fc29d7220 */ /* 0x040fe40000410000 */
[C---:B------:R-:W-:Y:S02]  /*33f0*/  FMUL.FTZ R158, R194.reuse, R163 ;  /* 0x000000a3c29e7220 */ /* 0x040fe40000410000 */
[----:B------:R-:W-:-:S02]  /*3400*/  FMUL.FTZ R159, R194, R161 ;  /* 0x000000a1c29f7220 */ /* 0x000fc40000410000 */
        /* <DEDUP_REMOVED lines=23> */
[----:B------:R-:W-:-:S05]  /*3580*/  @P0 LEA.HI.X R161, R191, c[0x0][0x254], RZ, 0x4, P6 ;  /* 0x00009500bfa10a11 */ /* 0x000fca00030f24ff */
[----:B------:R0:W-:Y:S04]  /*3590*/  @P0 STG.E.128 [R160.64], R152 ;  /* 0x00000098a0000986 */ /* 0x0001e8000c101d04 */
.L_x_1715:
[----:B------:R-:W-:Y:S05]  /*35a0*/  BSYNC B1 ;  /* 0x0000000000017941 */ /* 0x000fea0003800000 */
.L_x_1714:
[----:B0-----:R-:W-:-:S04]  /*35b0*/  MOV R157, c[0x0][0x160] ;  /* 0x00005800009d7a02 */ /* 0x001fc80000000f00 */
[----:B------:R-:W-:-:S04]  /*35c0*/  LEA R192, R157, R192, 0x2 ;  /* 0x000000c09dc07211 */ /* 0x000fc800078e10ff */
[----:B------:R-:W-:-:S13]  /*35d0*/  ISETP.GE.AND P0, PT, R192, c[0x0][0x164], PT ;  /* 0x00005900c0007a0c */ /* 0x000fda0003f06270 */
[----:B-----5:R-:W-:Y:S01]  /*35e0*/  @P0 CALL.REL.NOINC `(.L_x_1689) ;  /* 0x0000001000000944 */ /* 0x020fe20003c00000 */
[----:B------:R-:W-:Y:S05]  /*35f0*/  BRA `(.L_x_1716) ;  /* 0xffffd6b000007947 */ /* 0x000fea000383ffff */
.L_x_1689:
[----:B-1----:R-:W-:Y:S05]  /*3600*/  BSYNC B0 ;  /* 0x0000000000007941 */ /* 0x002fea0003800000 */
.L_x_1688:
[----:B-----5:R-:W-:Y:S01]  /*3610*/  SHF.R.U32.HI R2, RZ, 0x5, R190 ;  /* 0x00000005ff027819 */ /* 0x020fe200000116be */
[----:B------:R-:W-:Y:S01]  /*3620*/  WARPSYNC 0xffffffff ;  /* 0xffffffff00007948 */ /* 0x000fe20003800000 */
[C---:B------:R-:W-:Y:S01]  /*3630*/  LOP3.LUT R3, R190.reuse, 0x1f, RZ, 0xc0, !PT ;  /* 0x0000001fbe037812 */ /* 0x040fe200078ec0ff */
[----:B------:R-:W-:Y:S01]  /*3640*/  BSSY B0, `(.L_x_1717) ;  /* 0x0000107000007945 */ /* 0x000fe20003800000 */
[----:B------:R-:W-:-:S03]  /*3650*/  IADD3 R22, -R190, 0x7f, RZ ;  /* 0x0000007fbe167810 */ /* 0x000fc60007ffe1ff */
[----:B------:R-:W-:Y:S01]  /*3660*/  IMAD R2, R2, 0xc0, R3 ;  /* 0x000000c002027824 */ /* 0x000fe200078e0203 */
[----:B------:R-:W-:-:S04]  /*3670*/  IADD3 R22, R22, c[0x0][0x168], RZ ;  /* 0x00005a0016167a10 */ /* 0x000fc80007ffe0ff */
[----:B------:R-:W-:Y:S01]  /*3680*/  STS.128 [R2.X16], R56 ;  /* 0x0000003802007388 */ /* 0x000fe2000000cc00 */
[C---:B------:R-:W-:Y:S02]  /*3690*/  LOP3.LUT P5, RZ, R22.reuse, 0xffffff80, RZ, 0xc0, !PT ;  /* 0xffffff8016ff7812 */ /* 0x040fe400078ac0ff */
[C---:B------:R-:W-:Y:S01]  /*36a0*/  ISETP.GE.U32.AND P0, PT, R22.reuse, 0x100, PT ;  /* 0x000001001600780c */ /* 0x040fe20003f06070 */
[----:B------:R-:W-:Y:S01]  /*36b0*/  STS.128 [R2.X16+0x200], R36 ;  /* 0x0002002402007388 */ /* 0x000fe2000000cc00 */
[C---:B------:R-:W-:Y:S02]  /*36c0*/  ISETP.GE.U32.AND P1, PT, R22.reuse, 0x180, PT ;  /* 0x000001801600780c */ /* 0x040fe40003f26070 */
[C---:B------:R-:W-:Y:S01]  /*36d0*/  ISETP.GE.U32.AND P2, PT, R22.reuse, 0x200, PT ;  /* 0x000002001600780c */ /* 0x040fe20003f46070 */
[----:B------:R-:W-:Y:S01]  /*36e0*/  STS.128 [R2.X16+0x400], R64 ;  /* 0x0004004002007388 */ /* 0x000fe2000000cc00 */
[C---:B------:R-:W-:Y:S02]  /*36f0*/  ISETP.GE.U32.AND P3, PT, R22.reuse, 0x280, PT ;  /* 0x000002801600780c */ /* 0x040fe40003f66070 */
[----:B------:R-:W-:Y:S01]  /*3700*/  ISETP.GE.U32.AND P4, PT, R22, 0x300, PT ;  /* 0x000003001600780c */ /* 0x000fe20003f86070 */
[----:B------:R-:W-:Y:S04]  /*3710*/  STS.128 [R2.X16+0x600], R68 ;  /* 0x0006004402007388 */ /* 0x000fe8000000cc00 */
[----:B------:R-:W-:Y:S04]  /*3720*/  STS.128 [R2.X16+0x800], R72 ;  /* 0x0008004802007388 */ /* 0x000fe8000000cc00 */
[----:B------:R-:W-:Y:S04]  /*3730*/  STS.128 [R2.X16+0xa00], R76 ;  /* 0x000a004c02007388 */ /* 0x000fe8000000cc00 */
        /* <DEDUP_REMOVED lines=46> */
[----:B------:R-:W-:Y:S01]  /*3a20*/  STS.128 [R2.X16], R32 ;  /* 0x0000002002007388 */ /* 0x000fe2000000cc00 */
[----:B------:R-:W-:-:S03]  /*3a30*/  FADD.FTZ R11, R5, R8 ;  /* 0x00000008050b7221 */ /* 0x000fc60000010000 */
[----:B------:R-:W-:Y:S01]  /*3a40*/  STS.128 [R2.X16+0x200], R60 ;  /* 0x0002003c02007388 */ /* 0x000fe2000000cc00 */
[----:B0-----:R-:W-:-:S03]  /*3a50*/  FADD.FTZ R13, R6, R13 ;  /* 0x0000000d060d7221 */ /* 0x001fc60000010000 */
[----:B------:R-:W-:Y:S01]  /*3a60*/  STS.128 [R2.X16+0x400], R40 ;  /* 0x0004002802007388 */ /* 0x000fe2000000cc00 */
[----:B------:R-:W-:-:S03]  /*3a70*/  FADD.FTZ R9, R4, R3 ;  /* 0x0000000304097221 */ /* 0x000fc60000010000 */
[----:B------:R-:W-:Y:S01]  /*3a80*/  STS.128 [R2.X16+0x600], R44 ;  /* 0x0006002c02007388 */ /* 0x000fe2000000cc00 */
[----:B-1----:R-:W-:-:S03]  /*3a90*/  FADD.FTZ R15, R7, R10 ;  /* 0x0000000a070f7221 */ /* 0x002fc60000010000 */
        /* <DEDUP_REMOVED lines=51> */
[----:B------:R-:W-:-:S03]  /*3dd0*/  FADD.FTZ R17, R17, R28 ;  /* 0x0000001c11117221 */ /* 0x000fc60000010000 */
[----:B------:R-:W-:Y:S01]  /*3de0*/  STS.128 [R2.X16+0x400], R108 ;  /* 0x0004006c02007388 */ /* 0x000fe2000000cc00 */
[----:B0-----:R-:W-:-:S03]  /*3df0*/  FADD.FTZ R45, R18, R45 ;  /* 0x0000002d122d7221 */ /* 0x001fc60000010000 */
[----:B------:R-:W-:Y:S01]  /*3e00*/  STS.128 [R2.X16+0x600], R112 ;  /* 0x0006007002007388 */ /* 0x000fe2000000cc00 */
[----:B-1----:R-:W-:-:S03]  /*3e10*/  FADD.FTZ R19, R19, R30 ;  /* 0x0000001e13137221 */ /* 0x002fc60000010000 */
[----:B------:R-:W-:Y:S04]  /*3e20*/  STS.128 [R2.X16+0x800], R116 ;  /* 0x0008007402007388 */ /* 0x000fe8000000cc00 */
[----:B------:R-:W-:Y:S04]  /*3e30*/  STS.128 [R2.X16+0xa00], R120 ;  /* 0x000a007802007388 */ /* 0x000fe8000000cc00 */
        /* <DEDUP_REMOVED lines=46> */
[----:B------:R-:W-:Y:S01]  /*4120*/  STS.128 [R2.X16], R80 ;  /* 0x0000005002007388 */ /* 0x000fe2000000cc00 */
[----:B------:R-:W-:-:S03]  /*4130*/  FADD.FTZ R31, R4, R31 ;  /* 0x0000001f041f7221 */ /* 0x000fc60000010000 */
[----:B------:R-:W-:Y:S01]  /*4140*/  STS.128 [R2.X16+0x200], R104 ;  /* 0x0002006802007388 */ /* 0x000fe2000000cc00 */
[----:B---3--:R-:W-:-:S03]  /*4150*/  IMAD R27, R23, c[0x0][0x168], RZ ;  /* 0x00005a00171b7a24 */ /* 0x008fc600078e02ff */
[----:B------:R-:W-:Y:S01]  /*4160*/  STS.128 [R2.X16+0x400], R84 ;  /* 0x0004005402007388 */ /* 0x000fe2000000cc00 */
[----:B------:R-:W-:Y:S01]  /*4170*/  FADD.FTZ R23, R3, R18 ;  /* 0x0000001203177221 */ /* 0x000fe20000010000 */
[----:B------:R-:W-:Y:S02]  /*4180*/  IADD3 R10, P6, R27, R190, RZ ;  /* 0x000000be1b0a7210 */ /* 0x000fe40007fde0ff */
[----:B------:R-:W-:Y:S01]  /*4190*/  STS.128 [R2.X16+0x600], R88 ;  /* 0x0006005802007388 */ /* 0x000fe2000000cc00 */
[----:B0-----:R-:W-:Y:S01]  /*41a0*/  FADD.FTZ R27, R5, R20 ;  /* 0x00000014051b7221 */ /* 0x001fe20000010000 */
[----:B------:R-:W-:Y:S02]  /*41b0*/  IADD3.X R3, RZ, RZ, RZ, P6, !PT ;  /* 0x000000ffff037210 */ /* 0x000fe400037fe4ff */
[----:B------:R-:W-:Y:S01]  /*41c0*/  STS.128 [R2.X16+0x800], R92 ;  /* 0x0008005c02007388 */ /* 0x000fe2000000cc00 */
[----:B-1----:R-:W-:Y:S02]  /*41d0*/  FADD.FTZ R33, R6, R33 ;  /* 0x0000002106217221 */ /* 0x002fe40000010000 */
[----:B--2---:R-:W-:Y:S01]  /*41e0*/  FADD.FTZ R29, R7, R22 ;  /* 0x00000016071d7221 */ /* 0x004fe20000010000 */
        /* <DEDUP_REMOVED lines=76> */
.L_x_1718:
[----:B-1----:R-:W-:Y:S05]  /*46b0*/  BSYNC B0 ;  /* 0x0000000000007941 */ /* 0x002fea0003800000 */
.L_x_1717:
        /* <DEDUP_REMOVED lines=23> */
.L_x_1720:
[----:B------:R-:W-:Y:S05]  /*4830*/  BSYNC B0 ;  /* 0x0000000000007941 */ /* 0x000fea0003800000 */
.L_x_1719:
        /* <DEDUP_REMOVED lines=23> */
.L_x_1722:
[----:B------:R-:W-:Y:S05]  /*49b0*/  BSYNC B0 ;  /* 0x0000000000007941 */ /* 0x000fea0003800000 */
.L_x_1721:
        /* <DEDUP_REMOVED lines=23> */
.L_x_1724:
[----:B------:R-:W-:Y:S05]  /*4b30*/  BSYNC B0 ;  /* 0x0000000000007941 */ /* 0x000fea0003800000 */
.L_x_1723:
        /* <DEDUP_REMOVED lines=23> */
.L_x_1726:
[----:B------:R-:W-:Y:S05]  /*4cb0*/  BSYNC B0 ;  /* 0x0000000000007941 */ /* 0x000fea0003800000 */
.L_x_1725:
        /* <DEDUP_REMOVED lines=15> */
.L_x_1702:
[----:B------:R-:W-:Y:S01]  /*4db0*/  HFMA2.MMA R164, -RZ, RZ, 0, 5.9604644775390625e-08 ;  /* 0x00000001ffa47435 */ /* 0x000fe200000001ff */
[----:B------:R-:W-:Y:S02]  /*4dc0*/  MOV R159, R245 ;  /* 0x000000f5009f7202 */ /* 0x000fe40000000f00 */
[----:B------:R-:W-:Y:S02]  /*4dd0*/  MOV R161, 0x1f ;  /* 0x0000001f00a17802 */ /* 0x000fe40000000f00 */
[----:B------:R-:W-:-:S02]  /*4de0*/  MOV R166, 0xffffffff ;  /* 0xffffffff00a67802 */ /* 0x000fc40000000f00 */
[----:B------:R-:W-:Y:S02]  /*4df0*/  MOV R156, 0x4e10 ;  /* 0x00004e10009c7802 */ /* 0x000fe40000000f00 */
[----:B-----5:R-:W-:Y:S05]  /*4e00*/  CALL.REL.NOINC `($__internal_96_$__cuda_sm70_shflsync_bfly_p) ;  /* 0x0000046000007944 */ /* 0x020fea0003c00000 */
[----:B-1----:R-:W-:Y:S01]  /*4e10*/  MOV R158, R159 ;  /* 0x0000009f009e7202 */ /* 0x002fe20000000f00 */
[----:B0-----:R-:W-:Y:S05]  /*4e20*/  BRA `(.L_x_1727) ;  /* 0xffffd58000007947 */ /* 0x001fea000383ffff */
.L_x_1703:
[----:B------:R-:W-:Y:S01]  /*4e30*/  HFMA2.MMA R164, -RZ, RZ, 0, 5.9604644775390625e-08 ;  /* 0x00000001ffa47435 */ /* 0x000fe200000001ff */
[----:B------:R-:W-:Y:S02]  /*4e40*/  MOV R159, R244 ;  /* 0x000000f4009f7202 */ /* 0x000fe40000000f00 */
[----:B------:R-:W-:Y:S02]  /*4e50*/  MOV R161, 0x1f ;  /* 0x0000001f00a17802 */ /* 0x000fe40000000f00 */
[----:B------:R-:W-:Y:S02]  /*4e60*/  MOV R166, 0xffffffff ;  /* 0xffffffff00a67802 */ /* 0x000fe40000000f00 */
[----:B------:R-:W-:Y:S02]  /*4e70*/  MOV R156, 0x4e90 ;  /* 0x00004e90009c7802 */ /* 0x000fe40000000f00 */
[----:B01---5:R-:W-:Y:S05]  /*4e80*/  CALL.REL.NOINC `($__internal_96_$__cuda_sm70_shflsync_bfly_p) ;  /* 0x000003e000007944 */ /* 0x023fea0003c00000 */
[----:B------:R-:W-:Y:S01]  /*4e90*/  FADD.FTZ R245, R158, R245 ;  /* 0x000000f59ef57221 */ /* 0x000fe20000010000 */
[----:B0-----:R-:W-:Y:S01]  /*4ea0*/  HFMA2.MMA R164, -RZ, RZ, 0, 1.1920928955078125e-07 ;  /* 0x00000002ffa47435 */ /* 0x001fe200000001ff */
[----:B-1----:R-:W-:Y:S01]  /*4eb0*/  FADD.FTZ R244, R244, R159 ;  /* 0x0000009ff4f47221 */ /* 0x002fe20000010000 */
[----:B------:R-:W-:-:S02]  /*4ec0*/  MOV R161, 0x1f ;  /* 0x0000001f00a17802 */ /* 0x000fc40000000f00 */
[----:B------:R-:W-:Y:S02]  /*4ed0*/  MOV R166, 0xffffffff ;  /* 0xffffffff00a67802 */ /* 0x000fe40000000f00 */
[----:B------:R-:W-:Y:S02]  /*4ee0*/  MOV R159, R245 ;  /* 0x000000f5009f7202 */ /* 0x000fe40000000f00 */
[----:B------:R-:W-:Y:S02]  /*4ef0*/  MOV R156, 0x4f10 ;  /* 0x00004f10009c7802 */ /* 0x000fe40000000f00 */
[----:B------:R-:W-:Y:S05]  /*4f00*/  CALL.REL.NOINC `($__internal_96_$__cuda_sm70_shflsync_bfly_p) ;  /* 0x0000036000007944 */ /* 0x000fea0003c00000 */
[----:B0-----:R-:W-:Y:S01]  /*4f10*/  HFMA2.MMA R164, -RZ, RZ, 0, 1.1920928955078125e-07 ;  /* 0x00000002ffa47435 */ /* 0x001fe200000001ff */
[----:B-1----:R-:W-:Y:S02]  /*4f20*/  MOV R158, R159 ;  /* 0x0000009f009e7202 */ /* 0x002fe40000000f00 */
[----:B------:R-:W-:Y:S02]  /*4f30*/  MOV R159, R244 ;  /* 0x000000f4009f7202 */ /* 0x000fe40000000f00 */
[----:B------:R-:W-:Y:S02]  /*4f40*/  MOV R161, 0x1f ;  /* 0x0000001f00a17802 */ /* 0x000fe40000000f00 */
[----:B------:R-:W-:-:S02]  /*4f50*/  MOV R166, 0xffffffff ;  /* 0xffffffff00a67802 */ /* 0x000fc40000000f00 */
[----:B------:R-:W-:Y:S02]  /*4f60*/  MOV R156, 0x4f80 ;  /* 0x00004f80009c7802 */ /* 0x000fe40000000f00 */
[----:B------:R-:W-:Y:S05]  /*4f70*/  CALL.REL.NOINC `($__internal_96_$__cuda_sm70_shflsync_bfly_p) ;  /* 0x000002f000007944 */ /* 0x000fea0003c00000 */
[----:B------:R-:W-:Y:S01]  /*4f80*/  FADD.FTZ R245, R158, R245 ;  /* 0x000000f59ef57221 */ /* 0x000fe20000010000 */
[----:B0-----:R-:W-:Y:S01]  /*4f90*/  HFMA2.MMA R164, -RZ, RZ, 0, 2.384185791015625e-07 ;  /* 0x00000004ffa47435 */ /* 0x001fe200000001ff */
[----:B-1----:R-:W-:Y:S01]  /*4fa0*/  FADD.FTZ R244, R244, R159 ;  /* 0x0000009ff4f47221 */ /* 0x002fe20000010000 */
[----:B------:R-:W-:Y:S02]  /*4fb0*/  MOV R161, 0x1f ;  /* 0x0000001f00a17802 */ /* 0x000fe40000000f00 */
[----:B------:R-:W-:Y:S02]  /*4fc0*/  MOV R166, 0xffffffff ;  /* 0xffffffff00a67802 */ /* 0x000fe40000000f00 */
[----:B------:R-:W-:Y:S02]  /*4fd0*/  MOV R159, R245 ;  /* 0x000000f5009f7202 */ /* 0x000fe40000000f00 */
[----:B------:R-:W-:Y:S02]  /*4fe0*/  MOV R156, 0x5000 ;  /* 0x00005000009c7802 */ /* 0x000fe40000000f00 */
[----:B------:R-:W-:Y:S05]  /*4ff0*/  CALL.REL.NOINC `($__internal_96_$__cuda_sm70_shflsync_bfly_p) ;  /* 0x0000027000007944 */ /* 0x000fea0003c00000 */
[----:B0-----:R-:W-:Y:S01]  /*5000*/  HFMA2.MMA R164, -RZ, RZ, 0, 2.384185791015625e-07 ;  /* 0x00000004ffa47435 */ /* 0x001fe200000001ff */
[----:B-1----:R-:W-:-:S02]  /*5010*/  MOV R158, R159 ;  /* 0x0000009f009e7202 */ /* 0x002fc40000000f00 */
[----:B------:R-:W-:Y:S02]  /*5020*/  MOV R159, R244 ;  /* 0x000000f4009f7202 */ /* 0x000fe40000000f00 */
[----:B------:R-:W-:Y:S02]  /*5030*/  MOV R161, 0x1f ;  /* 0x0000001f00a17802 */ /* 0x000fe40000000f00 */
[----:B------:R-:W-:Y:S02]  /*5040*/  MOV R166, 0xffffffff ;  /* 0xffffffff00a67802 */ /* 0x000fe40000000f00 */
[----:B------:R-:W-:Y:S02]  /*5050*/  MOV R156, 0x5070 ;  /* 0x00005070009c7802 */ /* 0x000fe40000000f00 */
[----:B------:R-:W-:Y:S05]  /*5060*/  CALL.REL.NOINC `($__internal_96_$__cuda_sm70_shflsync_bfly_p) ;  /* 0x0000020000007944 */ /* 0x000fea0003c00000 */
[----:B------:R-:W-:Y:S01]  /*5070*/  FADD.FTZ R245, R158, R245 ;  /* 0x000000f59ef57221 */ /* 0x000fe20000010000 */
[----:B0-----:R-:W-:Y:S01]  /*5080*/  HFMA2.MMA R164, -RZ, RZ, 0, 4.76837158203125e-07 ;  /* 0x00000008ffa47435 */ /* 0x001fe200000001ff */
[----:B-1----:R-:W-:Y:S01]  /*5090*/  FADD.FTZ R162, R244, R159 ;  /* 0x0000009ff4a27221 */ /* 0x002fe20000010000 */
[----:B------:R-:W-:Y:S02]  /*50a0*/  MOV R161, 0x1f ;  /* 0x0000001f00a17802 */ /* 0x000fe40000000f00 */
[----:B------:R-:W-:-:S02]  /*50b0*/  MOV R166, 0xffffffff ;  /* 0xffffffff00a67802 */ /* 0x000fc40000000f00 */
[----:B------:R-:W-:Y:S02]  /*50c0*/  MOV R159, R245 ;  /* 0x000000f5009f7202 */ /* 0x000fe40000000f00 */
[----:B------:R-:W-:Y:S02]  /*50d0*/  MOV R156, 0x50f0 ;  /* 0x000050f0009c7802 */ /* 0x000fe40000000f00 */
[----:B------:R-:W-:Y:S05]  /*50e0*/  CALL.REL.NOINC `($__internal_96_$__cuda_sm70_shflsync_bfly_p) ;  /* 0x0000018000007944 */ /* 0x000fea0003c00000 */
[----:B0-----:R-:W-:Y:S01]  /*50f0*/  HFMA2.MMA R164, -RZ, RZ, 0, 4.76837158203125e-07 ;  /* 0x00000008ffa47435 */ /* 0x001fe200000001ff */
[----:B-1----:R-:W-:Y:S02]  /*5100*/  MOV R158, R159 ;  /* 0x0000009f009e7202 */ /* 0x002fe40000000f00 */
[----:B------:R-:W-:Y:S02]  /*5110*/  MOV R159, R162 ;  /* 0x000000a2009f7202 */ /* 0x000fe40000000f00 */
[----:B------:R-:W-:Y:S02]  /*5120*/  MOV R161, 0x1f ;  /* 0x0000001f00a17802 */ /* 0x000fe40000000f00 */
[----:B------:R-:W-:Y:S02]  /*5130*/  MOV R166, 0xffffffff ;  /* 0xffffffff00a67802 */ /* 0x000fe40000000f00 */
[----:B------:R-:W-:-:S02]  /*5140*/  MOV R156, 0x5160 ;  /* 0x00005160009c7802 */ /* 0x000fc40000000f00 */
[----:B------:R-:W-:Y:S05]  /*5150*/  CALL.REL.NOINC `($__internal_96_$__cuda_sm70_shflsync_bfly_p) ;  /* 0x0000011000007944 */ /* 0x000fea0003c00000 */
[----:B------:R-:W-:Y:S01]  /*5160*/  FADD.FTZ R160, R158, R245 ;  /* 0x000000f59ea07221 */ /* 0x000fe20000010000 */
[----:B0-----:R-:W-:Y:S01]  /*5170*/  HFMA2.MMA R164, -RZ, RZ, 0, 9.5367431640625e-07 ;  /* 0x00000010ffa47435 */ /* 0x001fe200000001ff */
[----:B-1----:R-:W-:Y:S01]  /*5180*/  FADD.FTZ R162, R162, R159 ;  /* 0x0000009fa2a27221 */ /* 0x002fe20000010000 */
[----:B------:R-:W-:-:S02]  /*5190*/  MOV R161, 0x1f ;  /* 0x0000001f00a17802 */ /* 0x000fc40000000f00 */
[----:B------:R-:W-:Y:S02]  /*51a0*/  MOV R166, 0xffffffff ;  /* 0xffffffff00a67802 */ /* 0x000fe40000000f00 */
[----:B------:R-:W-:Y:S02]  /*51b0*/  MOV R159, R160 ;  /* 0x000000a0009f7202 */ /* 0x000fe40000000f00 */
[----:B------:R-:W-:Y:S02]  /*51c0*/  MOV R156, 0x51e0 ;  /* 0x000051e0009c7802 */ /* 0x000fe40000000f00 */
[----:B------:R-:W-:Y:S05]  /*51d0*/  CALL.REL.NOINC `($__internal_96_$__cuda_sm70_shflsync_bfly_p) ;  /* 0x0000009000007944 */ /* 0x000fea0003c00000 */
[----:B0-----:R-:W-:Y:S01]  /*51e0*/  HFMA2.MMA R164, -RZ, RZ, 0, 9.5367431640625e-07 ;  /* 0x00000010ffa47435 */ /* 0x001fe200000001ff */
[----:B-1----:R-:W-:Y:S02]  /*51f0*/  MOV R163, R159 ;  /* 0x0000009f00a37202 */ /* 0x002fe40000000f00 */
[----:B------:R-:W-:Y:S02]  /*5200*/  MOV R159, R162 ;  /* 0x000000a2009f7202 */ /* 0x000fe40000000f00 */
[----:B------:R-:W-:Y:S02]  /*5210*/  MOV R161, 0x1f ;  /* 0x0000001f00a17802 */ /* 0x000fe40000000f00 */
[----:B------:R-:W-:-:S02]  /*5220*/  MOV R166, 0xffffffff ;  /* 0xffffffff00a67802 */ /* 0x000fc40000000f00 */
[----:B------:R-:W-:Y:S02]  /*5230*/  MOV R156, 0x5250 ;  /* 0x00005250009c7802 */ /* 0x000fe40000000f00 */
[----:B------:R-:W-:Y:S05]  /*5240*/  CALL.REL.NOINC `($__internal_96_$__cuda_sm70_shflsync_bfly_p) ;  /* 0x0000002000007944 */ /* 0x000fea0003c00000 */
[----:B-1----:R-:W-:Y:S01]  /*5250*/  MOV R157, R159 ;  /* 0x0000009f009d7202 */ /* 0x002fe20000000f00 */
[----:B0-----:R-:W-:Y:S05]  /*5260*/  BRA `(.L_x_1728) ;  /* 0xffffd26000007947 */ /* 0x001fea000383ffff */
        .weak           $__internal_96_$__cuda_sm70_shflsync_bfly_p
        .type           $__internal_96_$__cuda_sm70_shflsync_bfly_p,@function
        .size           $__internal_96_$__cuda_sm70_shflsync_bfly_p,(.L_x_2333 - $__internal_96_$__cuda_sm70_shflsync_bfly_p)
$__internal_96_$__cuda_sm70_shflsync_bfly_p:
[----:B------:R-:W-:Y:S01]  /*5270*/  HFMA2.MMA R157, -RZ, RZ, 0, 0 ;  /* 0x00000000ff9d7435 */ /* 0x000fe200000001ff */
[----:B------:R-:W-:Y:S04]  /*5280*/  WARPSYNC R166 ;  /* 0x000000a600007348 */ /* 0x000fe80003800000 */
[----:B------:R0:W1:Y:S01]  /*5290*/  SHFL.BFLY PT, R159, R159, R164, R161 ;  /* 0x0c0000a49f9f7389 */ /* 0x00006200000e00a1 */
[----:B------:R-:W-:Y:S05]  /*52a0*/  RET.REL.NODEC R156 `(_ZN10layer_norm31ln_parallel_residual_bwd_kernelINS_13Kernel_traitsI6__halfffffjLj768ELj1ELj4ELj1ELj16ENS_18Kernel_traits_baseILj768ES2_ffffjLj128EEEEELb0ELb0ELb0EEEvNS_9BwdParamsE) ;  /* 0xffffad509c007950 */ /* 0x000fea0003c3ffff */
.L_x_1729:
        /* <DEDUP_REMOVED lines=13> */
.L_x_2333:


//--------------------- .text._ZN10layer_norm31ln_parallel_residual_bwd_kernelINS_13Kernel_traitsI6__halfffffjLj768ELj1ELj4ELj1ELj16ENS_18Kernel_traits_baseILj768ES2_ffffjLj128EEEEELb0ELb0ELb1EEEvNS_9BwdParamsE --------------------------
	.section	.text._ZN10layer_norm31ln_parallel_residual_bwd_kernelINS_13Kernel_traitsI6__halfffffjLj768ELj1ELj4ELj1ELj16ENS_18Kernel_traits_baseILj768ES2_ffffjLj128EEEEELb0ELb0ELb1EEEvNS_9BwdParamsE,"ax",@progbits
	.sectioninfo	@"SHI_REGISTERS=255"
	.align	128
        .global         _ZN10layer_norm31ln_parallel_residual_bwd_kernelINS_13Kernel_traitsI6__halfffffjLj768ELj1ELj4ELj1ELj16ENS_18Kernel_traits_baseILj768ES2_ffffjLj128EEEEELb0ELb0ELb1EEEvNS_9BwdParamsE
        .type           _ZN10layer_norm31ln_parallel_residual_bwd_kernelINS_13Kernel_traitsI6__halfffffjLj768ELj1ELj4ELj1ELj16ENS_18Kernel_traits_baseILj768ES2_ffffjLj128EEEEELb0ELb0ELb1EEEvNS_9BwdParamsE,@function
        .size           _ZN10layer_norm31ln_parallel_residual_bwd_kernelINS_13Kernel_traitsI6__halfffffjLj768ELj1ELj4ELj1ELj16ENS_18Kernel_traits_baseILj768ES2_ffffjLj128EEEEELb0ELb0ELb1EEEvNS_9BwdParamsE,(.L_x_2334 - _ZN10layer_norm31ln_parallel_residual_bwd_kernelINS_13Kernel_traitsI6__halfffffjLj768ELj1ELj4ELj1ELj16ENS_18Kernel_traits_baseILj768ES2_ffffjLj128EEEEELb0ELb0ELb1EEEvNS_9BwdParamsE)
        .other          _ZN10layer_norm31ln_parallel_residual_bwd_kernelINS_13Kernel_traitsI6__halfffffjLj768ELj1ELj4ELj1ELj16ENS_18Kernel_traits_baseILj768ES2_ffffjLj128EEEEELb0ELb0ELb1EEEvNS_9BwdParamsE,@"STO_CUDA_ENTRY STV_DEFAULT"
_ZN10layer_norm31ln_parallel_residual_bwd_kernelINS_13Kernel_traitsI6__halfffffjLj768ELj1ELj4ELj1ELj16ENS_18Kernel_traits_baseILj768ES2_ffffjLj128EEEEELb0ELb0ELb1EEEvNS_9BwdParamsE:
.text._ZN10layer_norm31ln_parallel_residual_bwd_kernelINS_13Kernel_traitsI6__halfffffjLj768ELj1ELj4ELj1ELj16ENS_18Kernel_traits_baseILj768ES2_ffffjLj128EEEEELb0ELb0ELb1EEEvNS_9BwdParamsE:
[----:B------:R-:W-:Y:S02]  /*0000*/  MOV R1, c[0x0][0x28] ;  /* 0x00000a0000017a02 */ /* 0x000fe40000000f00 */
[----:B------:R-:W0:Y:S01]  /*0010*/  S2R R2, SR_TID.X ;  /* 0x0000000000027919 */ /* 0x000e220000002100 */
[----:B------:R-:W-:Y:S01]  /*0020*/  ULDC.64 UR4, c[0x0][0x118] ;  /* 0x0000460000047ab9 */ /* 0x000fe20000000a00 */
[----:B------:R-:W-:Y:S01]  /*0030*/  BSSY B0, `(.L_x_1730) ;  /* 0x0000349000007945 */ /* 0x000fe20003800000 */
[----:B------:R-:W-:Y:S01]  /*0040*/  IADD3 R1, R1, -0x18, RZ ;  /* 0xffffffe801017810 */ /* 0x000fe20007ffe0ff */
        /* <DEDUP_REMOVED lines=54> */
.L_x_1731:
[----:B------:R-:W-:-:S04]  /*03b0*/  SHF.L.U32 R2, R2, 0x3, RZ ;  /* 0x0000000302027819 */ /* 0x000fc800000006ff */
[----:B------:R-:W-:-:S04]  /*03c0*/  LOP3.LUT R4, R2, 0xf8, RZ, 0xc0, !PT ;  /* 0x000000f802047812 */ /* 0x000fc800078ec0ff */
[----:B------:R-:W-:-:S04]  /*03d0*/  IADD3 R2, P0, R4, c[0x0][0x1b0], RZ ;  /* 0x00006c0004027a10 */ /* 0x000fc80007f1e0ff */
[----:B------:R-:W-:Y:S02]  /*03e0*/  IADD3.X R3, RZ, c[0x0][0x1b4], RZ, P0, !PT ;  /* 0x00006d00ff037a10 */ /* 0x000fe400007fe4ff */
[----:B------:R-:W-:-:S03]  /*03f0*/  IADD3 R4, P0, R4, c[0x0][0x1b8], RZ ;  /* 0x00006e0004047a10 */ /* 0x000fc60007f1e0ff */
[----:B------:R-:W2:Y:S01]  /*0400*/  LDG.E.64 R6, [R2.64] ;  /* 0x0000000402067981 */ /* 0x000ea2000c1e1b00 */
[----:B------:R-:W-:-:S03]  /*0410*/  IADD3.X R5, RZ, c[0x0][0x1bc], RZ, P0, !PT ;  /* 0x00006f00ff057a10 */ /* 0x000fc600007fe4ff */
[----:B------:R2:W3:Y:S04]  /*0420*/  LDG.E.64 R244, [R2.64+0x100] ;  /* 0x0001000402f47981 */ /* 0x0004e8000c1e1b00 */
[----:B------:R0:W4:Y:S04]  /*0430*/  LDG.E.64 R8, [R4.64] ;  /* 0x0000000404087981 */ /* 0x000128000c1e1b00 */
[----:B------:R2:W5:Y:S04]  /*0440*/  LDG.E.64 R234, [R2.64+0x200] ;  /* 0x0002000402ea7981 */ /* 0x000568000c1e1b00 */
[----:B------:R2:W3:Y:S04]  /*0450*/  LDG.E.64 R220, [R2.64+0x300] ;  /* 0x0003000402dc7981 */ /* 0x0004e8000c1e1b00 */
[----:B------:R2:W3:Y:S04]  /*0460*/  LDG.E.64 R212, [R2.64+0x400] ;  /* 0x0004000402d47981 */ /* 0x0004e8000c1e1b00 */
[----:B------:R2:W3:Y:S04]  /*0470*/  LDG.E.64 R202, [R2.64+0x500] ;  /* 0x0005000402ca7981 */ /* 0x0004e8000c1e1b00 */
[----:B------:R0:W3:Y:S04]  /*0480*/  LDG.E.64 R10, [R4.64+0x100] ;  /* 0x00010004040a7981 */ /* 0x0000e8000c1e1b00 */
[----:B------:R0:W3:Y:S04]  /*0490*/  LDG.E.64 R12, [R4.64+0x200] ;  /* 0x00020004040c7981 */ /* 0x0000e8000c1e1b00 */
[----:B------:R0:W5:Y:S04]  /*04a0*/  LDG.E.64 R226, [R4.64+0x300] ;  /* 0x0003000404e27981 */ /* 0x000168000c1e1b00 */
[----:B------:R0:W5:Y:S04]  /*04b0*/  LDG.E.64 R14, [R4.64+0x400] ;  /* 0x00040004040e7981 */ /* 0x000168000c1e1b00 */
[----:B------:R0:W5:Y:S01]  /*04c0*/  LDG.E.64 R16, [R4.64+0x500] ;  /* 0x0005000404107981 */ /* 0x000162000c1e1b00 */
[----:B------:R-:W-:Y:S01]  /*04d0*/  HFMA2.MMA R184, -RZ, RZ, 0, 0 ;  /* 0x00000000ffb87435 */ /* 0x000fe200000001ff */
[----:B------:R-:W-:Y:S01]  /*04e0*/  BSSY B1, `(.L_x_1733) ;  /* 0x000029f000017945 */ /* 0x000fe20003800000 */
[----:B------:R-:W-:-:S02]  /*04f0*/  HFMA2.MMA R179, -RZ, RZ, 0, 0 ;  /* 0x00000000ffb37435 */ /* 0x000fc400000001ff */
[----:B------:R-:W-:Y:S01]  /*0500*/  HFMA2.MMA R170, -RZ, RZ, 0, 0 ;  /* 0x00000000ffaa7435 */ /* 0x000fe200000001ff */
[----:B------:R-:W-:Y:S01]  /*0510*/  CS2R R182, SRZ ;  /* 0x0000000000b67805 */ /* 0x000fe2000001ff00 */
[----:B------:R-:W-:Y:S01]  /*0520*/  MOV R181, RZ ;  /* 0x000000ff00b57202 */ /* 0x000fe20000000f00 */
[----:B------:R-:W-:Y:S01]  /*0530*/  CS2R R176, SRZ ;  /* 0x0000000000b07805 */ /* 0x000fe2000001ff00 */
[----:B------:R-:W-:Y:S01]  /*0540*/  MOV R175, RZ ;  /* 0x000000ff00af7202 */ /* 0x000fe20000000f00 */
[----:B------:R-:W-:Y:S01]  /*0550*/  CS2R R166, SRZ ;  /* 0x0000000000a67805 */ /* 0x000fe2000001ff00 */
[----:B------:R-:W-:Y:S01]  /*0560*/  MOV R168, RZ ;  /* 0x000000ff00a87202 */ /* 0x000fe20000000f00 */
        /* <DEDUP_REMOVED lines=36> */
[----:B------:R-:W-:Y:S01]  /*07b0*/  HADD2.F32 R2, -RZ, R7.H0_H0 ;  /* 0x20000007ff027230 */ /* 0x000fe20000004100 */
[----:B------:R-:W-:Y:S02]  /*07c0*/  SHF.R.U64 R45, R6, 0x10, R7 ;  /* 0x00000010062d7819 */ /* 0x000fe40000001207 */
[----:B------:R-:W-:Y:S01]  /*07d0*/  STL [R1+0x10], R3 ;  /* 0x0000100301007387 */ /* 0x000fe20000100800 */
[----:B----4-:R-:W-:-:S03]  /*07e0*/  SHF.R.U64 R44, R8, 0x10, R9 ;  /* 0x00000010082c7819 */ /* 0x010fc60000001209 */
[----:B------:R0:W-:Y:S01]  /*07f0*/  STL [R1], R2 ;  /* 0x0000000201007387 */ /* 0x0001e20000100800 */
[----:B------:R-:W-:Y:S02]  /*0800*/  HADD2.F32 R45, -RZ, R45.H0_H0 ;  /* 0x2000002dff2d7230 */ /* 0x000fe40000004100 */
[----:B------:R-:W-:Y:S02]  /*0810*/  HADD2.F32 R44, -RZ, R44.H0_H0 ;  /* 0x2000002cff2c7230 */ /* 0x000fe40000004100 */
[----:B0-----:R-:W-:-:S05]  /*0820*/  HADD2.F32 R2, -RZ, R8.H0_H0 ;  /* 0x20000008ff027230 */ /* 0x001fca0000004100 */
[----:B------:R0:W-:Y:S04]  /*0830*/  STL [R1+0xc], R2 ;  /* 0x00000c0201007387 */ /* 0x0001e80000100800 */
[----:B------:R1:W-:Y:S04]  /*0840*/  STL [R1+0x8], R45 ;  /* 0x0000082d01007387 */ /* 0x0003e80000100800 */
[----:B------:R1:W-:Y:S01]  /*0850*/  STL [R1+0x4], R44 ;  /* 0x0000042c01007387 */ /* 0x0003e20000100800 */
[----:B------:R-:W-:Y:S02]  /*0860*/  SHF.R.U32.HI R251, RZ, 0x10, R7 ;  /* 0x00000010fffb7819 */ /* 0x000fe40000011607 */
[----:B---3--:R-:W-:-:S02]  /*0870*/  SHF.R.U64 R247, R244, 0x10, R245 ;  /* 0x00000010f4f77819 */ /* 0x008fc400000012f5 */
[----:B------:R-:W-:Y:S02]  /*0880*/  SHF.R.U32.HI R243, RZ, 0x10, R245 ;  /* 0x00000010fff37819 */ /* 0x000fe400000116f5 */
[--C-:B-----5:R-:W-:Y:S02]  /*0890*/  SHF.R.U64 R237, R234, 0x10, R235.reuse ;  /* 0x00000010eaed7819 */ /* 0x120fe400000012eb */
[----:B------:R-:W-:Y:S02]  /*08a0*/  SHF.R.U32.HI R233, RZ, 0x10, R235 ;  /* 0x00000010ffe97819 */ /* 0x000fe400000116eb */
[--C-:B------:R-:W-:Y:S02]  /*08b0*/  SHF.R.U64 R223, R220, 0x10, R221.reuse ;  /* 0x00000010dcdf7819 */ /* 0x100fe400000012dd */
[----:B------:R-:W-:Y:S02]  /*08c0*/  SHF.R.U32.HI R219, RZ, 0x10, R221 ;  /* 0x00000010ffdb7819 */ /* 0x000fe400000116dd */
[----:B------:R-:W-:-:S02]  /*08d0*/  SHF.R.U64 R215, R212, 0x10, R213 ;  /* 0x00000010d4d77819 */ /* 0x000fc400000012d5 */
[----:B------:R-:W-:Y:S02]  /*08e0*/  SHF.R.U32.HI R211, RZ, 0x10, R213 ;  /* 0x00000010ffd37819 */ /* 0x000fe400000116d5 */
[--C-:B------:R-:W-:Y:S02]  /*08f0*/  SHF.R.U64 R205, R202, 0x10, R203.reuse ;  /* 0x00000010cacd7819 */ /* 0x100fe400000012cb */
[----:B------:R-:W-:Y:S02]  /*0900*/  SHF.R.U32.HI R186, RZ, 0x10, R203 ;  /* 0x00000010ffba7819 */ /* 0x000fe400000116cb */
[----:B------:R-:W-:Y:S02]  /*0910*/  SHF.R.U32.HI R250, RZ, 0x10, R9 ;  /* 0x00000010fffa7819 */ /* 0x000fe40000011609 */
[--C-:B------:R-:W-:Y:S02]  /*0920*/  SHF.R.U64 R246, R10, 0x10, R11.reuse ;  /* 0x000000100af67819 */ /* 0x100fe4000000120b */
[----:B------:R-:W-:-:S02]  /*0930*/  SHF.R.U32.HI R242, RZ, 0x10, R11 ;  /* 0x00000010fff27819 */ /* 0x000fc4000001160b */
[--C-:B------:R-:W-:Y:S02]  /*0940*/  SHF.R.U64 R236, R12, 0x10, R13.reuse ;  /* 0x000000100cec7819 */ /* 0x100fe4000000120d */
[----:B------:R-:W-:Y:S02]  /*0950*/  SHF.R.U32.HI R232, RZ, 0x10, R13 ;  /* 0x00000010ffe87819 */ /* 0x000fe4000001160d */
[--C-:B------:R-:W-:Y:S02]  /*0960*/  SHF.R.U64 R222, R226, 0x10, R227.reuse ;  /* 0x00000010e2de7819 */ /* 0x100fe400000012e3 */
[----:B------:R-:W-:Y:S02]  /*0970*/  SHF.R.U32.HI R218, RZ, 0x10, R227 ;  /* 0x00000010ffda7819 */ /* 0x000fe400000116e3 */
[--C-:B------:R-:W-:Y:S02]  /*0980*/  SHF.R.U64 R214, R14, 0x10, R15.reuse ;  /* 0x000000100ed67819 */ /* 0x100fe4000000120f */
[----:B------:R-:W-:-:S02]  /*0990*/  SHF.R.U32.HI R208, RZ, 0x10, R15 ;  /* 0x00000010ffd07819 */ /* 0x000fc4000001160f */
[--C-:B------:R-:W-:Y:S02]  /*09a0*/  SHF.R.U64 R204, R16, 0x10, R17.reuse ;  /* 0x0000001010cc7819 */ /* 0x100fe40000001211 */
[----:B------:R-:W-:Y:S01]  /*09b0*/  SHF.R.U32.HI R185, RZ, 0x10, R17 ;  /* 0x00000010ffb97819 */ /* 0x000fe20000011611 */
[----:B------:R-:W-:Y:S02]  /*09c0*/  HADD2.F32 R249, -RZ, R244.H0_H0 ;  /* 0x200000f4fff97230 */ /* 0x000fe40000004100 */
[----:B------:R-:W-:Y:S02]  /*09d0*/  HADD2.F32 R239, -RZ, R234.H0_H0 ;  /* 0x200000eaffef7230 */ /* 0x000fe40000004100 */
[----:B------:R-:W-:Y:S02]  /*09e0*/  HADD2.F32 R217, -RZ, R212.H0_H0 ;  /* 0x200000d4ffd97230 */ /* 0x000fe40000004100 */
[----:B------:R-:W-:Y:S01]  /*09f0*/  HADD2.F32 R207, -RZ, R202.H0_H0 ;  /* 0x200000caffcf7230 */ /* 0x000fe20000004100 */
[----:B0-----:R-:W-:Y:S01]  /*0a00*/  CS2R R2, SRZ ;  /* 0x0000000000027805 */ /* 0x001fe2000001ff00 */
[----:B------:R-:W-:Y:S01]  /*0a10*/  HADD2.F32 R229, -RZ, R220.H0_H0 ;  /* 0x200000dcffe57230 */ /* 0x000fe20000004100 */
[----:B------:R-:W-:Y:S01]  /*0a20*/  CS2R R6, SRZ ;  /* 0x0000000000067805 */ /* 0x000fe2000001ff00 */
[----:B------:R-:W-:Y:S01]  /*0a30*/  HADD2.F32 R252, -RZ, R9.H0_H0 ;  /* 0x20000009fffc7230 */ /* 0x000fe20000004100 */
[----:B------:R-:W-:Y:S01]  /*0a40*/  CS2R R8, SRZ ;  /* 0x0000000000087805 */ /* 0x000fe2000001ff00 */
[----:B------:R-:W-:-:S02]  /*0a50*/  HADD2.F32 R248, -RZ, R10.H0_H0 ;  /* 0x2000000afff87230 */ /* 0x000fc40000004100 */
[----:B------:R-:W-:Y:S01]  /*0a60*/  HADD2.F32 R244, -RZ, R11.H0_H0 ;  /* 0x2000000bfff47230 */ /* 0x000fe20000004100 */
[----:B------:R-:W-:Y:S01]  /*0a70*/  CS2R R10, SRZ ;  /* 0x00000000000a7805 */ /* 0x000fe2000001ff00 */
[----:B------:R-:W-:Y:S02]  /*0a80*/  HADD2.F32 R238, -RZ, R12.H0_H0 ;  /* 0x2000000cffee7230 */ /* 0x000fe40000004100 */
[----:B------:R-:W-:Y:S01]  /*0a90*/  HADD2.F32 R234, -RZ, R13.H0_H0 ;  /* 0x2000000dffea7230 */ /* 0x000fe20000004100 */
[----:B------:R-:W-:Y:S01]  /*0aa0*/  CS2R R12, SRZ ;  /* 0x00000000000c7805 */ /* 0x000fe2000001ff00 */
[----:B------:R-:W-:Y:S02]  /*0ab0*/  HADD2.F32 R216, -RZ, R14.H0_H0 ;  /* 0x2000000effd87230 */ /* 0x000fe40000004100 */
[----:B------:R-:W-:Y:S01]  /*0ac0*/  HADD2.F32 R212, -RZ, R15.H0_H0 ;  /* 0x2000000fffd47230 */ /* 0x000fe20000004100 */
[----:B------:R-:W-:Y:S01]  /*0ad0*/  CS2R R14, SRZ ;  /* 0x00000000000e7805 */ /* 0x000fe2000001ff00 */
[----:B------:R-:W-:-:S02]  /*0ae0*/  HADD2.F32 R206, -RZ, R16.H0_H0 ;  /* 0x20000010ffce7230 */ /* 0x000fc40000004100 */
[----:B------:R-:W-:Y:S01]  /*0af0*/  HADD2.F32 R202, -RZ, R17.H0_H0 ;  /* 0x20000011ffca7230 */ /* 0x000fe20000004100 */
[----:B------:R-:W-:Y:S01]  /*0b00*/  CS2R R16, SRZ ;  /* 0x0000000000107805 */ /* 0x000fe2000001ff00 */
        /* <DEDUP_REMOVED lines=28> */
[----:B-1----:R-:W-:-:S02]  /*0cd0*/  HADD2.F32 R185, -RZ, R185.H0_H0 ;  /* 0x200000b9ffb97230 */ /* 0x002fc40000004100 */
.L_x_1739:
[----:B------:R-:W0:Y:S01]  /*0ce0*/  S2R R78, SR_TID.X ;  /* 0x00000000004e7919 */ /* 0x000e220000002100 */
[----:B------:R-:W-:Y:S01]  /*0cf0*/  IMAD R76, R0, c[0x0][0x168], RZ ;  /* 0x00005a00004c7a24 */ /* 0x000fe200078e02ff */
[----:B------:R-:W-:-:S02]  /*0d00*/  MOV R81, 0x4 ;  /* 0x0000000400517802 */ /* 0x000fc40000000f00 */
[----:B------:R-:W2:Y:S02]  /*0d10*/  LDL R112, [R1] ;  /* 0x0000000001707983 */ /* 0x000ea40000100800 */
[----:B------:R-:W-:Y:S02]  /*0d20*/  SHF.R.S32.HI R77, RZ, 0x1f, R76 ;  /* 0x0000001fff4d7819 */ /* 0x000fe4000001144c */
[----:B------:R-:W3:Y:S02]  /*0d30*/  LDL R116, [R1+0xc] ;  /* 0x00000c0001747983 */ /* 0x000ee40000100800 */
[----:B------:R-:W-:Y:S01]  /*0d40*/  LEA.HI R180, R77, R76, RZ, 0x2 ;  /* 0x0000004c4db47211 */ /* 0x000fe200078f10ff */
[----:B------:R-:W-:Y:S01]  /*0d50*/  IMAD.WIDE R76, R0, R81, c[0x0][0x1a0] ;  /* 0x00006800004c7625 */ /* 0x000fe200078e0251 */
[----:B------:R-:W-:Y:S01]  /*0d60*/  MOV R120, 0x10 ;  /* 0x0000001000787802 */ /* 0x000fe20000000f00 */
[----:B------:R-:W4:Y:S04]  /*0d70*/  LDL R115, [R1+0x4] ;  /* 0x0000040001737983 */ /* 0x000f280000100800 */
[----:B------:R1:W2:Y:S04]  /*0d80*/  LDG.E R194, [R76.64] ;  /* 0x000000044cc27981 */ /* 0x0002a8000c1e1900 */
[----:B------:R-:W3:Y:S01]  /*0d90*/  LDL R114, [R1+0x10] ;  /* 0x0000100001727983 */ /* 0x000ee20000100800 */
[----:B0-----:R-:W-:-:S03]  /*0da0*/  LOP3.LUT R79, R78, 0x1f, RZ, 0xc0, !PT ;  /* 0x0000001f4e4f7812 */ /* 0x001fc600078ec0ff */
[----:B------:R-:W3:Y:S01]  /*0db0*/  LDL R113, [R1+0x8] ;  /* 0x0000080001717983 */ /* 0x000ee20000100800 */
[----:B------:R-:W-:-:S05]  /*0dc0*/  LEA.HI.SX32 R180, R180, R79, 0x1e ;  /* 0x0000004fb4b47211 */ /* 0x000fca00078ff2ff */
[C---:B------:R-:W-:Y:S01]  /*0dd0*/  IMAD.WIDE.U32 R88, R180.reuse, R120, c[0x0][0x188] ;  /* 0x00006200b4587625 */ /* 0x040fe200078e0078 */
[----:B------:R-:W-:-:S03]  /*0de0*/  IADD3 R178, R180, 0x20, RZ ;  /* 0x00000020b4b27810 */ /* 0x000fc60007ffe0ff */
[----:B-1----:R-:W-:Y:S02]  /*0df0*/  IMAD.WIDE R76, R0, R81, c[0x0][0x1a8] ;  /* 0x00006a00004c7625 */ /* 0x002fe400078e0251 */
[----:B------:R-:W3:Y:S02]  /*0e00*/  LDG.E.128 R88, [R88.64] ;  /* 0x0000000458587981 */ /* 0x000ee4000c1e1d00 */
[CC--:B------:R-:W-:Y:S02]  /*0e10*/  IMAD.WIDE.U32 R96, R180.reuse, R120.reuse, c[0x0][0x210] ;  /* 0x00008400b4607625 */ /* 0x0c0fe400078e0078 */
[----:B------:R0:W4:Y:S02]  /*0e20*/  LDG.E R169, [R76.64] ;  /* 0x000000044ca97981 */ /* 0x000124000c1e1900 */
[-C--:B------:R-:W-:Y:S02]  /*0e30*/  IMAD.WIDE.U32 R92, R180, R120.reuse, c[0x0][0x208] ;  /* 0x00008200b45c7625 */ /* 0x080fe400078e0078 */
[----:B------:R-:W4:Y:S02]  /*0e40*/  LDG.E.128 R96, [R96.64] ;  /* 0x0000000460607981 */ /* 0x000f24000c1e1d00 */
[----:B------:R-:W-:-:S02]  /*0e50*/  IMAD.WIDE.U32 R100, R178, R120, c[0x0][0x188] ;  /* 0x00006200b2647625 */ /* 0x000fc400078e0078 */
[----:B------:R-:W4:Y:S04]  /*0e60*/  LDG.E.128 R92, [R92.64] ;  /* 0x000000045c5c7981 */ /* 0x000f28000c1e1d00 */
[----:B------:R-:W4:Y:S01]  /*0e70*/  LDG.E.128 R100, [R100.64] ;  /* 0x0000000464647981 */ /* 0x000f22000c1e1d00 */
[----:B------:R-:W-:-:S04]  /*0e80*/  IMAD.WIDE.U32 R108, R178, R120, c[0x0][0x210] ;  /* 0x00008400b26c7625 */ /* 0x000fc800078e0078 */
[----:B------:R-:W-:Y:S02]  /*0e90*/  IMAD.WIDE.U32 R104, R178, R120, c[0x0][0x208] ;  /* 0x00008200b2687625 */ /* 0x000fe400078e0078 */
[----:B------:R-:W4:Y:S04]  /*0ea0*/  LDG.E.128 R108, [R108.64] ;  /* 0x000000046c6c7981 */ /* 0x000f28000c1e1d00 */
[----:B------:R-:W4:Y:S01]  /*0eb0*/  LDG.E.128 R104, [R104.64] ;  /* 0x0000000468687981 */ /* 0x000f22000c1e1d00 */
[----:B------:R-:W1:Y:S01]  /*0ec0*/  LDC.U8 R117, c[0x0][0x1f0] ;  /* 0x00007c00ff757b82 */ /* 0x000e620000000000 */
[----:B------:R-:W-:-:S05]  /*0ed0*/  IADD3 R173, R180, 0x40, RZ ;  /* 0x00000040b4ad7810 */ /* 0x000fca0007ffe0ff */
[----:B0-----:R-:W-:Y:S01]  /*0ee0*/  IMAD.WIDE.U32 R76, R173, R120, c[0x0][0x188] ;  /* 0x00006200ad4c7625 */ /* 0x001fe200078e0078 */
[----:B------:R-:W-:-:S05]  /*0ef0*/  IADD3 R174, R180, 0x60, RZ ;  /* 0x00000060b4ae7810 */ /* 0x000fca0007ffe0ff */
[----:B------:R-:W4:Y:S01]  /*0f00*/  LDG.E.128 R76, [R76.64] ;  /* 0x000000044c4c7981 */ /* 0x000f22000c1e1d00 */
[----:B-1----:R-:W-:Y:S01]  /*0f10*/  ISETP.NE.AND P1, PT, R117, RZ, PT ;  /* 0x000000ff7500720c */ /* 0x002fe20003f25270 */
[----:B------:R-:W-:Y:S01]  /*0f20*/  IMAD.WIDE.U32 R80, R173, R120, c[0x0][0x210] ;  /* 0x00008400ad507625 */ /* 0x000fe200078e0078 */
[----:B------:R-:W-:-:S03]  /*0f30*/  ISETP.NE.U32.AND P0, PT, RZ, c[0x0][0x218], PT ;  /* 0x00008600ff007a0c */ /* 0x000fc60003f05070 */
[----:B------:R-:W-:Y:S01]  /*0f40*/  IMAD.WIDE.U32 R84, R173, R120, c[0x0][0x208] ;  /* 0x00008200ad547625 */ /* 0x000fe200078e0078 */
[----:B------:R-:W-:Y:S01]  /*0f50*/  ISETP.NE.AND.EX P0, PT, RZ, c[0x0][0x21c], PT, P0 ;  /* 0x00008700ff007a0c */ /* 0x000fe20003f05300 */
[----:B------:R-:W4:Y:S04]  /*0f60*/  LDG.E.128 R80, [R80.64] ;  /* 0x0000000450507981 */ /* 0x000f28000c1e1d00 */
[----:B------:R-:W4:Y:S01]  /*0f70*/  LDG.E.128 R84, [R84.64] ;  /* 0x0000000454547981 */ /* 0x000f22000c1e1d00 */
[C---:B------:R-:W-:Y:S02]  /*0f80*/  IADD3 R171, R180.reuse, 0x80, RZ ;  /* 0x00000080b4ab7810 */ /* 0x040fe40007ffe0ff */
[----:B------:R-:W-:Y:S02]  /*0f90*/  IADD3 R172, R180, 0xa0, RZ ;  /* 0x000000a0b4ac7810 */ /* 0x000fe40007ffe0ff */
[----:B--2---:R-:W-:-:S05]  /*0fa0*/  FSEL R194, R194, RZ, !P1 ;  /* 0x000000ffc2c27208 */ /* 0x004fca0004800000 */
[----:B---3--:R-:W-:-:S04]  /*0fb0*/  FADD.FTZ R88, -R194, R88 ;  /* 0x00000058c2587221 */ /* 0x008fc80000010100 */
[----:B----4-:R-:W-:Y:S02]  /*0fc0*/  FMUL.FTZ R193, R169, R88 ;  /* 0x00000058a9c17220 */ /* 0x010fe40000410000 */
[----:B------:R-:W-:Y:S02]  /*0fd0*/  FMUL.FTZ R88, R250, R99 ;  /* 0x00000063fa587220 */ /* 0x000fe40000410000 */
[----:B------:R-:W-:Y:S02]  /*0fe0*/  FADD.FTZ R192, -R194, R89 ;  /* 0x00000059c2c07221 */ /* 0x000fe40000010100 */
[----:B------:R-:W-:Y:S02]  /*0ff0*/  FFMA.FTZ R201, R251, R95, R88 ;  /* 0x0000005ffbc97223 */ /* 0x000fe40000010058 */
[----:B------:R-:W-:Y:S02]  /*1000*/  FMUL.FTZ R89, R252, R98 ;  /* 0x00000062fc597220 */ /* 0x000fe40000410000 */
[----:B------:R-:W-:-:S02]  /*1010*/  FADD.FTZ R88, -R194, R101 ;  /* 0x00000065c2587221 */ /* 0x000fc40000010100 */
[----:B------:R-:W-:Y:S02]  /*1020*/  FFMA.FTZ R200, R112, R94, R89 ;  /* 0x0000005e70c87223 */ /* 0x000fe40000010059 */
[C---:B------:R-:W-:Y:S02]  /*1030*/  FMUL.FTZ R187, R169.reuse, R88 ;  /* 0x00000058a9bb7220 */ /* 0x040fe40000410000 */
[----:B------:R-:W-:Y:S02]  /*1040*/  FADD.FTZ R90, -R194, R90 ;  /* 0x0000005ac25a7221 */ /* 0x000fe40000010100 */
[----:B------:R-:W-:Y:S02]  /*1050*/  FMUL.FTZ R192, R169, R192 ;  /* 0x000000c0a9c07220 */ /* 0x000fe40000410000 */
[----:B------:R-:W-:-:S04]  /*1060*/  IMAD.WIDE.U32 R88, R174, R120, c[0x0][0x188] ;  /* 0x00006200ae587625 */ /* 0x000fc800078e0078 */
[----:B------:R-:W-:Y:S02]  /*1070*/  FADD.FTZ R196, -R194, R91 ;  /* 0x0000005bc2c47221 */ /* 0x000fe40000010100 */
[----:B------:R-:W-:Y:S02]  /*1080*/  FMUL.FTZ R195, R116, R96 ;  /* 0x0000006074c37220 */ /* 0x000fe40000410000 */
[----:B------:R-:W-:Y:S02]  /*1090*/  FMUL.FTZ R198, R115, R97 ;  /* 0x0000006173c67220 */ /* 0x000fe40000410000 */
[C---:B------:R-:W-:Y:S02]  /*10a0*/  FADD.FTZ R11, R96.reuse, R11 ;  /* 0x0000000b600b7221 */ /* 0x040fe40000010000 */
[----:B------:R-:W-:Y:S02]  /*10b0*/  FFMA.FTZ R35, R96, R193, R35 ;  /* 0x000000c160237223 */ /* 0x000fe40000010023 */
[----:B------:R-:W-:-:S02]  /*10c0*/  FADD.FTZ R12, R97, R12 ;  /* 0x0000000c610c7221 */ /* 0x000fc40000010000 */
[----:B------:R-:W-:Y:S02]  /*10d0*/  FFMA.FTZ R36, R97, R192, R36 ;  /* 0x000000c061247223 */ /* 0x000fe40000010024 */
[C---:B------:R-:W-:Y:S02]  /*10e0*/  FMUL.FTZ R197, R169.reuse, R90 ;  /* 0x0000005aa9c57220 */ /* 0x040fe40000410000 */
[----:B------:R-:W-:Y:S01]  /*10f0*/  IMAD.WIDE.U32 R96, R174, R120, c[0x0][0x210] ;  /* 0x00008400ae607625 */ /* 0x000fe200078e0078 */
[----:B------:R-:W2:Y:S03]  /*1100*/  LDG.E.128 R88, [R88.64] ;  /* 0x0000000458587981 */ /* 0x000ea6000c1e1d00 */
[----:B------:R-:W-:Y:S02]  /*1110*/  FMUL.FTZ R196, R169, R196 ;  /* 0x000000c4a9c47220 */ /* 0x000fe40000410000 */
[----:B------:R-:W-:-:S02]  /*1120*/  FADD.FTZ R139, R92, R139 ;  /* 0x0000008b5c8b7221 */ /* 0x000fc40000010000 */
[----:B------:R-:W-:Y:S02]  /*1130*/  FFMA.FTZ R163, R92, R193, R163 ;  /* 0x000000c15ca37223 */ /* 0x000fe400000100a3 */
[----:B------:R-:W-:Y:S02]  /*1140*/  FFMA.FTZ R195, R114, R92, R195 ;  /* 0x0000005c72c37223 */ /* 0x000fe400000100c3 */
[C---:B------:R-:W-:Y:S02]  /*1150*/  FADD.FTZ R140, R93.reuse, R140 ;  /* 0x0000008c5d8c7221 */ /* 0x040fe40000010000 */
[----:B------:R-:W-:Y:S02]  /*1160*/  FFMA.FTZ R164, R93, R192, R164 ;  /* 0x000000c05da47223 */ /* 0x000fe400000100a4 */
[----:B------:R-:W-:Y:S02]  /*1170*/  FFMA.FTZ R198, R113, R93, R198 ;  /* 0x0000005d71c67223 */ /* 0x000fe400000100c6 */
[----:B------:R-:W-:-:S04]  /*1180*/  IMAD.WIDE.U32 R92, R174, R120, c[0x0][0x208] ;  /* 0x00008200ae5c7625 */ /* 0x000fc800078e0078 */
[C---:B------:R-:W-:Y:S02]  /*1190*/  FADD.FTZ R9, R98.reuse, R9 ;  /* 0x0000000962097221 */ /* 0x040fe40000010000 */
[-C--:B------:R-:W-:Y:S02]  /*11a0*/  FFMA.FTZ R33, R98, R197.reuse, R33 ;  /* 0x000000c562217223 */ /* 0x080fe40000010021 */
[C---:B------:R-:W-:Y:S02]  /*11b0*/  FADD.FTZ R10, R99.reuse, R10 ;  /* 0x0000000a630a7221 */ /* 0x040fe40000010000 */
[----:B------:R-:W-:Y:S02]  /*11c0*/  FFMA.FTZ R34, R99, R196, R34 ;  /* 0x000000c463227223 */ /* 0x000fe40000010022 */
[----:B------:R-:W3:Y:S01]  /*11d0*/  LDG.E.128 R96, [R96.64] ;  /* 0x0000000460607981 */ /* 0x000ee2000c1e1d00 */
[C---:B------:R-:W-:Y:S02]  /*11e0*/  FADD.FTZ R137, R94.reuse, R137 ;  /* 0x000000895e897221 */ /* 0x040fe40000010000 */
[----:B------:R-:W-:-:S02]  /*11f0*/  FFMA.FTZ R161, R94, R197, R161 ;  /* 0x000000c55ea17223 */ /* 0x000fc400000100a1 */
[C---:B------:R-:W-:Y:S02]  /*1200*/  FADD.FTZ R138, R95.reuse, R138 ;  /* 0x0000008a5f8a7221 */ /* 0x040fe40000010000 */
[----:B------:R-:W-:Y:S02]  /*1210*/  FFMA.FTZ R162, R95, R196, R162 ;  /* 0x000000c45fa27223 */ /* 0x000fe400000100a2 */
[C---:B------:R-:W-:Y:S01]  /*1220*/  FADD.FTZ R100, -R194.reuse, R100 ;  /* 0x00000064c2647221 */ /* 0x040fe20000010100 */
[----:B------:R-:W4:Y:S01]  /*1230*/  LDG.E.128 R92, [R92.64] ;  /* 0x000000045c5c7981 */ /* 0x000f22000c1e1d00 */
[----:B------:R-:W-:Y:S02]  /*1240*/  FADD.FTZ R102, -R194, R102 ;  /* 0x00000066c2667221 */ /* 0x000fe40000010100 */
[C---:B------:R-:W-:Y:S02]  /*1250*/  FMUL.FTZ R188, R169.reuse, R100 ;  /* 0x00000064a9bc7220 */ /* 0x040fe40000410000 */
[----:B------:R-:W-:-:S02]  /*1260*/  FMUL.FTZ R191, R169, R102 ;  /* 0x00000066a9bf7220 */ /* 0x000fc40000410000 */
[----:B------:R-:W-:Y:S02]  /*1270*/  FMUL.FTZ R199, R244, R110 ;  /* 0x0000006ef4c77220 */ /* 0x000fe40000410000 */
[----:B------:R-:W-:-:S04]  /*1280*/  @P0 IMAD.WIDE.U32 R100, R180, R120, c[0x0][0x218] ;  /* 0x00008600b4640625 */ /* 0x000fc800078e0078 */
[C---:B------:R-:W-:Y:S01]  /*1290*/  FADD.FTZ R133, R106.reuse, R133 ;  /* 0x000000856a857221 */ /* 0x040fe20000010000 */
[----:B------:R0:W5:Y:S01]  /*12a0*/  @P0 LDG.E.128 R44, [R100.64] ;  /* 0x00000004642c0981 */ /* 0x000162000c1e1d00 */
[----:B------:R-:W-:Y:S02]  /*12b0*/  FFMA.FTZ R157, R106, R191, R157 ;  /* 0x000000bf6a9d7223 */ /* 0x000fe4000001009d */
[----:B------:R-:W-:Y:S02]  /*12c0*/  FFMA.FTZ R199, R245, R106, R199 ;  /* 0x0000006af5c77223 */ /* 0x000fe400000100c7 */
[----:B------:R-:W-:Y:S02]  /*12d0*/  FADD.FTZ R106, -R194, R103 ;  /* 0x00000067c26a7221 */ /* 0x000fe40000010100 */
[----:B------:R-:W-:Y:S02]  /*12e0*/  FMUL.FTZ R189, R248, R108 ;  /* 0x0000006cf8bd7220 */ /* 0x000fe40000410000 */
[----:B------:R-:W-:-:S02]  /*12f0*/  FMUL.FTZ R190, R246, R109 ;  /* 0x0000006df6be7220 */ /* 0x000fc40000410000 */
[----:B------:R-:W-:-:S04]  /*1300*/  @P0 IMAD.WIDE.U32 R102, R120, R174, c[0x0][0x218] ;  /* 0x0000860078660625 */ /* 0x000fc800078e00ae */
[----:B0-----:R-:W-:Y:S01]  /*1310*/  @P0 IMAD.WIDE.U32 R100, R120, R171, c[0x0][0x218] ;  /* 0x0000860078640625 */ /* 0x001fe200078e00ab */
[----:B------:R0:W5:Y:S03]  /*1320*/  @P0 LDG.E.128 R56, [R102.64] ;  /* 0x0000000466380981 */ /* 0x000166000c1e1d00 */
[C---:B------:R-:W-:Y:S01]  /*1330*/  FADD.FTZ R135, R104.reuse, R135 ;  /* 0x0000008768877221 */ /* 0x040fe20000010000 */
[----:B------:R1:W5:Y:S01]  /*1340*/  @P0 LDG.E.128 R60, [R100.64] ;  /* 0x00000004643c0981 */ /* 0x000362000c1e1d00 */
[----:B------:R-:W-:Y:S02]  /*1350*/  FFMA.FTZ R159, R104, R188, R159 ;  /* 0x000000bc689f7223 */ /* 0x000fe4000001009f */
[----:B------:R-:W-:Y:S02]  /*1360*/  FFMA.FTZ R189, R249, R104, R189 ;  /* 0x00000068f9bd7223 */ /* 0x000fe400000100bd */
[----:B------:R-:W-:-:S02]  /*1370*/  FADD.FTZ R136, R105, R136 ;  /* 0x0000008869887221 */ /* 0x000fc40000010000 */
[----:B------:R-:W-:Y:S02]  /*1380*/  FFMA.FTZ R160, R105, R187, R160 ;  /* 0x000000bb69a07223 */ /* 0x000fe400000100a0 */
[----:B------:R-:W-:Y:S02]  /*1390*/  FFMA.FTZ R190, R247, R105, R190 ;  /* 0x00000069f7be7223 */ /* 0x000fe400000100be */
[----:B------:R-:W-:-:S04]  /*13a0*/  @P0 IMAD.WIDE.U32 R104, R120, R178, c[0x0][0x218] ;  /* 0x0000860078680625 */ /* 0x000fc800078e00b2 */
[----:B0-----:R-:W-:Y:S01]  /*13b0*/  @P0 IMAD.WIDE.U32 R102, R120, R172, c[0x0][0x218] ;  /* 0x0000860078660625 */ /* 0x001fe200078e00ac */
[----:B------:R0:W5:Y:S03]  /*13c0*/  @P0 LDG.E.128 R48, [R104.64] ;  /* 0x0000000468300981 */ /* 0x000166000c1e1d00 */
[----:B-1----:R-:W-:Y:S01]  /*13d0*/  IMAD.WIDE.U32 R100, R171, R120, c[0x0][0x188] ;  /* 0x00006200ab647625 */ /* 0x002fe200078e0078 */
[----:B------:R1:W5:Y:S03]  /*13e0*/  @P0 LDG.E.128 R64, [R102.64] ;  /* 0x0000000466400981 */ /* 0x000366000c1e1d00 */
[C---:B------:R-:W-:Y:S02]  /*13f0*/  FADD.FTZ R7, R108.reuse, R7 ;  /* 0x000000076c077221 */ /* 0x040fe40000010000 */
[----:B------:R-:W-:-:S02]  /*1400*/  FFMA.FTZ R31, R108, R188, R31 ;  /* 0x000000bc6c1f7223 */ /* 0x000fc4000001001f */
[C---:B------:R-:W-:Y:S02]  /*1410*/  FADD.FTZ R8, R109.reuse, R8 ;  /* 0x000000086d087221 */ /* 0x040fe40000010000 */
[----:B------:R-:W-:Y:S01]  /*1420*/  FFMA.FTZ R32, R109, R187, R32 ;  /* 0x000000bb6d207223 */ /* 0x000fe20000010020 */
[----:B-1----:R-:W4:Y:S01]  /*1430*/  LDG.E.128 R100, [R100.64] ;  /* 0x0000000464647981 */ /* 0x002f22000c1e1d00 */
[----:B------:R-:W-:-:S04]  /*1440*/  @P0 IMAD.WIDE.U32 R108, R120, R173, c[0x0][0x218] ;  /* 0x00008600786c0625 */ /* 0x000fc800078e00ad */
[----:B0-----:R-:W-:Y:S01]  /*1450*/  IMAD.WIDE.U32 R104, R171, R120, c[0x0][0x210] ;  /* 0x00008400ab687625 */ /* 0x001fe200078e0078 */
[----:B------:R0:W5:Y:S03]  /*1460*/  @P0 LDG.E.128 R52, [R108.64] ;  /* 0x000000046c340981 */ /* 0x000166000c1e1d00 */
[----:B------:R-:W-:Y:S02]  /*1470*/  FMUL.FTZ R209, R169, R106 ;  /* 0x0000006aa9d17220 */ /* 0x000fe40000410000 */
[----:B------:R-:W-:Y:S02]  /*1480*/  FMUL.FTZ R210, R242, R111 ;  /* 0x0000006ff2d27220 */ /* 0x000fe40000410000 */
[----:B------:R-:W-:Y:S02]  /*1490*/  FADD.FTZ R134, R107, R134 ;  /* 0x000000866b867221 */ /* 0x000fe40000010000 */
[----:B0-----:R-:W-:-:S04]  /*14a0*/  IMAD.WIDE.U32 R108, R171, R120, c[0x0][0x208] ;  /* 0x00008200ab6c7625 */ /* 0x001fc800078e0078 */
[----:B------:R-:W-:Y:S02]  /*14b0*/  FFMA.FTZ R158, R107, R209, R158 ;  /* 0x000000d16b9e7223 */ /* 0x000fe4000001009e */
[----:B------:R-:W-:Y:S02]  /*14c0*/  FFMA.FTZ R210, R243, R107, R210 ;  /* 0x0000006bf3d27223 */ /* 0x000fe400000100d2 */
[----:B------:R-:W4:Y:S01]  /*14d0*/  LDG.E.128 R104, [R104.64] ;  /* 0x0000000468687981 */ /* 0x000f22000c1e1d00 */
[C---:B------:R-:W-:Y:S02]  /*14e0*/  FADD.FTZ R5, R110.reuse, R5 ;  /* 0x000000056e057221 */ /* 0x040fe40000010000 */
[----:B------:R-:W-:Y:S02]  /*14f0*/  FFMA.FTZ R29, R110, R191, R29 ;  /* 0x000000bf6e1d7223 */ /* 0x000fe4000001001d */
[C---:B------:R-:W-:Y:S02]  /*1500*/  FADD.FTZ R6, R111.reuse, R6 ;  /* 0x000000066f067221 */ /* 0x040fe40000010000 */
[----:B------:R-:W-:-:S02]  /*1510*/  FFMA.FTZ R30, R111, R209, R30 ;  /* 0x000000d16f1e7223 */ /* 0x000fc4000001001e */
[----:B------:R-:W4:Y:S01]  /*1520*/  LDG.E.128 R108, [R108.64] ;  /* 0x000000046c6c7981 */ /* 0x000f22000c1e1d00 */
[----:B------:R-:W-:-:S04]  /*1530*/  IMAD.WIDE.U32 R112, R172, R120, c[0x0][0x188] ;  /* 0x00006200ac707625 */ /* 0x000fc800078e0078 */
[CC--:B------:R-:W-:Y:S02]  /*1540*/  IMAD.WIDE.U32 R116, R172.reuse, R120.reuse, c[0x0][0x210] ;  /* 0x00008400ac747625 */ /* 0x0c0fe400078e0078 */
[----:B------:R-:W4:Y:S02]  /*1550*/  LDG.E.128 R112, [R112.64] ;  /* 0x0000000470707981 */ /* 0x000f24000c1e1d00 */
[----:B------:R-:W-:Y:S02]  /*1560*/  IMAD.WIDE.U32 R120, R172, R120, c[0x0][0x208] ;  /* 0x00008200ac787625 */ /* 0x000fe400078e0078 */
[----:B------:R-:W4:Y:S04]  /*1570*/  LDG.E.128 R116, [R116.64] ;  /* 0x0000000474747981 */ /* 0x000f28000c1e1d00 */
[----:B------:R-:W4:Y:S01]  /*1580*/  LDG.E.128 R120, [R120.64] ;  /* 0x0000000478787981 */ /* 0x000f22000c1e1d00 */
[----:B------:R-:W-:-:S04]  /*1590*/  FADD.FTZ R76, -R194, R76 ;  /* 0x0000004cc24c7221 */ /* 0x000fc80000010100 */
[----:B------:R-:W-:Y:S02]  /*15a0*/  FMUL.FTZ R224, R169, R76 ;  /* 0x0000004ca9e07220 */ /* 0x000fe40000410000 */
[----:B------:R-:W-:-:S04]  /*15b0*/  FADD.FTZ R76, -R194, R77 ;  /* 0x0000004dc24c7221 */ /* 0x000fc80000010100 */
[----:B------:R-:W-:Y:S02]  /*15c0*/  FMUL.FTZ R227, R169, R76 ;  /* 0x0000004ca9e37220 */ /* 0x000fe40000410000 */
[----:B------:R-:W-:-:S04]  /*15d0*/  FMUL.FTZ R76, R232, R83 ;  /* 0x00000053e84c7220 */ /* 0x000fc80000410000 */
[----:B------:R-:W-:Y:S02]  /*15e0*/  FFMA.FTZ R241, R233, R87, R76 ;  /* 0x00000057e9f17223 */ /* 0x000fe4000001004c */
[----:B------:R-:W-:-:S04]  /*15f0*/  FADD.FTZ R78, -R194, R78 ;  /* 0x0000004ec24e7221 */ /* 0x000fc80000010100 */
[----:B------:R-:W-:Y:S02]  /*1600*/  FMUL.FTZ R230, R169, R78 ;  /* 0x0000004ea9e67220 */ /* 0x000fe40000410000 */
[----:B------:R-:W-:Y:S02]  /*1610*/  FADD.FTZ R240, -R194, R79 ;  /* 0x0000004fc2f07221 */ /* 0x000fe40000010100 */
[----:B------:R-:W-:Y:S02]  /*1620*/  FFMA.FTZ R77, R193, R195, RZ ;  /* 0x000000c3c14d7223 */ /* 0x000fe400000100ff */
[----:B------:R-:W-:Y:S02]  /*1630*/  FADD.FTZ R79, RZ, R195 ;  /* 0x000000c3ff4f7221 */ /* 0x000fe40000010000 */
[----:B------:R-:W-:Y:S02]  /*1640*/  FFMA.FTZ R77, R192, R198, R77 ;  /* 0x000000c6c04d7223 */ /* 0x000fe4000001004d */
[----:B------:R-:W-:-:S02]  /*1650*/  FADD.FTZ R79, R198, R79 ;  /* 0x0000004fc64f7221 */ /* 0x000fc40000010000 */
[----:B------:R-:W-:-:S04]  /*1660*/  FFMA.FTZ R77, R197, R200, R77 ;  /* 0x000000c8c54d7223 */ /* 0x000fc8000001004d */
[----:B------:R-:W-:Y:S02]  /*1670*/  FFMA.FTZ R77, R196, R201, R77 ;  /* 0x000000c9c44d7223 */ /* 0x000fe4000001004d */
[----:B------:R-:W-:Y:S02]  /*1680*/  FMUL.FTZ R225, R238, R80 ;  /* 0x00000050eee17220 */ /* 0x000fe40000410000 */
[----:B------:R-:W-:Y:S02]  /*1690*/  FMUL.FTZ R228, R236, R81 ;  /* 0x00000051ece47220 */ /* 0x000fe40000410000 */
[----:B--2---:R-:W-:-:S04]  /*16a0*/  FADD.FTZ R88, -R194, R88 ;  /* 0x00000058c2587221 */ /* 0x004fc80000010100 */
[----:B------:R-:W-:Y:S02]  /*16b0*/  FMUL.FTZ R88, R169, R88 ;  /* 0x00000058a9587220 */ /* 0x000fe40000410000 */
[----:B------:R-:W-:-:S04]  /*16c0*/  FADD.FTZ R90, -R194, R90 ;  /* 0x0000005ac25a7221 */ /* 0x000fc80000010100 */
[----:B------:R-:W-:Y:S02]  /*16d0*/  FMUL.FTZ R90, R169, R90 ;  /* 0x0000005aa95a7220 */ /* 0x000fe40000410000 */
[----:B---3--:R-:W-:Y:S02]  /*16e0*/  FMUL.FTZ R76, R226, R96 ;  /* 0x00000060e24c7220 */ /* 0x008fe40000410000 */
[C---:B----4-:R-:W-:Y:S02]  /*16f0*/  FADD.FTZ R127, R92.reuse, R127 ;  /* 0x0000007f5c7f7221 */ /* 0x050fe40000010000 */
[----:B------:R-:W-:Y:S02]  /*1700*/  FFMA.FTZ R151, R92, R88, R151 ;  /* 0x000000585c977223 */ /* 0x000fe40000010097 */
[----:B------:R-:W-:Y:S02]  /*1710*/  FFMA.FTZ R92, R229, R92, R76 ;  /* 0x0000005ce55c7223 */ /* 0x000fe4000001004c */
[----:B------:R-:W-:-:S04]  /*1720*/  FADD.FTZ R76, -R194, R89 ;  /* 0x00000059c24c7221 */ /* 0x000fc80000010100 */
[----:B------:R-:W-:Y:S02]  /*1730*/  FMUL.FTZ R89, R169, R76 ;  /* 0x0000004ca9597220 */ /* 0x000fe40000410000 */
[----:B------:R-:W-:Y:S02]  /*1740*/  FMUL.FTZ R76, R222, R97 ;  /* 0x00000061de4c7220 */ /* 0x000fe40000410000 */
[C---:B------:R-:W-:Y:S02]  /*1750*/  FADD.FTZ R128, R93.reuse, R128 ;  /* 0x000000805d807221 */ /* 0x040fe40000010000 */
[----:B------:R-:W-:Y:S02]  /*1760*/  FFMA.FTZ R152, R93, R89, R152 ;  /* 0x000000595d987223 */ /* 0x000fe40000010098 */
[----:B------:R-:W-:Y:S02]  /*1770*/  FFMA.FTZ R93, R223, R93, R76 ;  /* 0x0000005ddf5d7223 */ /* 0x000fe4000001004c */
[----:B------:R-:W-:-:S02]  /*1780*/  FMUL.FTZ R76, R220, R98 ;  /* 0x00000062dc4c7220 */ /* 0x000fc40000410000 */
[C---:B------:R-:W-:Y:S02]  /*1790*/  FADD.FTZ R125, R94.reuse, R125 ;  /* 0x0000007d5e7d7221 */ /* 0x040fe40000010000 */
[----:B------:R-:W-:Y:S02]  /*17a0*/  FFMA.FTZ R149, R94, R90, R149 ;  /* 0x0000005a5e957223 */ /* 0x000fe40000010095 */
[----:B------:R-:W-:Y:S02]  /*17b0*/  FFMA.FTZ R94, R221, R94, R76 ;  /* 0x0000005edd5e7223 */ /* 0x000fe4000001004c */
[----:B------:R-:W-:Y:S02]  /*17c0*/  FADD.FTZ R76, -R194, R91 ;  /* 0x0000005bc24c7221 */ /* 0x000fe40000010100 */
[C---:B------:R-:W-:Y:S02]  /*17d0*/  FADD.FTZ R183, R96.reuse, R183 ;  /* 0x000000b760b77221 */ /* 0x040fe40000010000 */
[----:B------:R-:W-:-:S02]  /*17e0*/  FFMA.FTZ R23, R96, R88, R23 ;  /* 0x0000005860177223 */ /* 0x000fc40000010017 */
[----:B------:R-:W-:Y:S02]  /*17f0*/  FMUL.FTZ R91, R169, R76 ;  /* 0x0000004ca95b7220 */ /* 0x000fe40000410000 */
[----:B------:R-:W-:Y:S02]  /*1800*/  FMUL.FTZ R76, R218, R99 ;  /* 0x00000063da4c7220 */ /* 0x000fe40000410000 */
[C---:B------:R-:W-:Y:S02]  /*1810*/  FADD.FTZ R126, R95.reuse, R126 ;  /* 0x0000007e5f7e7221 */ /* 0x040fe40000010000 */
[----:B------:R-:W-:Y:S02]  /*1820*/  FFMA.FTZ R150, R95, R91, R150 ;  /* 0x0000005b5f967223 */ /* 0x000fe40000010096 */
[----:B------:R-:W-:Y:S02]  /*1830*/  FFMA.FTZ R95, R219, R95, R76 ;  /* 0x0000005fdb5f7223 */ /* 0x000fe4000001004c */
[----:B------:R-:W-:-:S02]  /*1840*/  FADD.FTZ R184, R97, R184 ;  /* 0x000000b861b87221 */ /* 0x000fc40000010000 */
[----:B------:R-:W-:Y:S02]  /*1850*/  FFMA.FTZ R24, R97, R89, R24 ;  /* 0x0000005961187223 */ /* 0x000fe40000010018 */
[C---:B------:R-:W-:Y:S02]  /*1860*/  FADD.FTZ R181, R98.reuse, R181 ;  /* 0x000000b562b57221 */ /* 0x040fe40000010000 */
[----:B------:R-:W-:Y:S02]  /*1870*/  FFMA.FTZ R21, R98, R90, R21 ;  /* 0x0000005a62157223 */ /* 0x000fe40000010015 */
[----:B------:R-:W-:-:S04]  /*1880*/  FADD.FTZ R96, -R194, R100 ;  /* 0x00000064c2607221 */ /* 0x000fc80000010100 */
[----:B------:R-:W-:Y:S02]  /*1890*/  FMUL.FTZ R96, R169, R96 ;  /* 0x00000060a9607220 */ /* 0x000fe40000410000 */
[----:B------:R-:W-:-:S04]  /*18a0*/  FADD.FTZ R98, -R194, R102 ;  /* 0x00000066c2627221 */ /* 0x000fc80000010100 */
[----:B------:R-:W-:Y:S02]  /*18b0*/  FMUL.FTZ R98, R169, R98 ;  /* 0x00000062a9627220 */ /* 0x000fe40000410000 */
[----:B------:R-:W-:Y:S02]  /*18c0*/  FMUL.FTZ R76, R216, R104 ;  /* 0x00000068d84c7220 */ /* 0x000fe40000410000 */
[C---:B------:R-:W-:Y:S02]  /*18d0*/  FADD.FTZ R43, R108.reuse, R43 ;  /* 0x0000002b6c2b7221 */ /* 0x040fe40000010000 */
        /* <DEDUP_REMOVED lines=17> */
[----:B------:R-:W-:Y:S02]  /*19f0*/  FADD.FTZ R100, -R194, R112 ;  /* 0x00000070c2647221 */ /* 0x000fe40000010100 */
[C---:B------:R-:W-:Y:S02]  /*1a00*/  FADD.FTZ R42, R111.reuse, R42 ;  /* 0x0000002a6f2a7221 */ /* 0x040fe40000010000 */
[----:B------:R-:W-:Y:S02]  /*1a10*/  FFMA.FTZ R146, R111, R99, R146 ;  /* 0x000000636f927223 */ /* 0x000fe40000010092 */
[----:B------:R-:W-:-:S02]  /*1a20*/  FFMA.FTZ R111, R211, R111, R76 ;  /* 0x0000006fd36f7223 */ /* 0x000fc4000001004c */
[----:B------:R-:W-:Y:S02]  /*1a30*/  FMUL.FTZ R100, R169, R100 ;  /* 0x00000064a9647220 */ /* 0x000fe40000410000 */
[----:B------:R-:W-:Y:S02]  /*1a40*/  FADD.FTZ R78, -R194, R113 ;  /* 0x00000071c24e7221 */ /* 0x000fe40000010100 */
[----:B------:R-:W-:Y:S02]  /*1a50*/  FMUL.FTZ R76, R206, R116 ;  /* 0x00000074ce4c7220 */ /* 0x000fe40000410000 */
        /* <DEDUP_REMOVED lines=16> */
[----:B------:R-:W-:Y:S02]  /*1b60*/  FMUL.FTZ R76, R185, R119 ;  /* 0x00000077b94c7220 */ /* 0x000fe40000410000 */
[C---:B------:R-:W-:Y:S02]  /*1b70*/  FADD.FTZ R38, R123.reuse, R38 ;  /* 0x000000267b267221 */ /* 0x040fe40000010000 */
[----:B------:R-:W-:Y:S02]  /*1b80*/  FFMA.FTZ R142, R123, R103, R142 ;  /* 0x000000677b8e7223 */ /* 0x000fe4000001008e */
[----:B------:R-:W-:Y:S02]  /*1b90*/  FFMA.FTZ R123, R186, R123, R76 ;  /* 0x0000007bba7b7223 */ /* 0x000fe4000001004c */
[----:B------:R-:W-:-:S04]  /*1ba0*/  FADD.FTZ R76, R200, R79 ;  /* 0x0000004fc84c7221 */ /* 0x000fc80000010000 */
        /* <DEDUP_REMOVED lines=11> */
[----:B------:R-:W-:-:S02]  /*1c60*/  FMUL.FTZ R231, R234, R82 ;  /* 0x00000052eae77220 */ /* 0x000fc40000410000 */
[----:B------:R-:W-:Y:S02]  /*1c70*/  FFMA.FTZ R76, R224, R225, R76 ;  /* 0x000000e1e04c7223 */ /* 0x000fe4000001004c */
[----:B------:R-:W-:Y:S02]  /*1c80*/  FADD.FTZ R77, R225, R78 ;  /* 0x0000004ee14d7221 */ /* 0x000fe40000010000 */
[----:B------:R-:W-:Y:S02]  /*1c90*/  FFMA.FTZ R231, R235, R86, R231 ;  /* 0x00000056ebe77223 */ /* 0x000fe400000100e7 */
        /* <DEDUP_REMOVED lines=29> */
[C---:B------:R-:W-:Y:S02]  /*1e70*/  FADD.FTZ R132, R85.reuse, R132 ;  /* 0x0000008455847221 */ /* 0x040fe40000010000 */
[----:B------:R-:W-:Y:S02]  /*1e80*/  FFMA.FTZ R156, R85, R227, R156 ;  /* 0x000000e3559c7223 */ /* 0x000fe4000001009c */
[C---:B------:R-:W-:Y:S02]  /*1e90*/  FADD.FTZ R2, R83.reuse, R2 ;  /* 0x0000000253027221 */ /* 0x040fe40000010000 */
[----:B------:R-:W-:-:S02]  /*1ea0*/  FFMA.FTZ R26, R83, R240, R26 ;  /* 0x000000f0531a7223 */ /* 0x000fc4000001001a */
[C---:B------:R-:W-:Y:S02]  /*1eb0*/  FADD.FTZ R131, R84.reuse, R131 ;  /* 0x0000008354837221 */ /* 0x040fe40000010000 */
[-C--:B------:R-:W-:Y:S02]  /*1ec0*/  FFMA.FTZ R155, R84, R224.reuse, R155 ;  /* 0x000000e0549b7223 */ /* 0x080fe4000001009b */
        /* <DEDUP_REMOVED lines=11> */
[----:B------:R-:W-:Y:S02]  /*1f80*/  FFMA.FTZ R19, R104, R96, R19 ;  /* 0x0000006068137223 */ /* 0x000fe40000010013 */
        /* <DEDUP_REMOVED lines=14> */
[----:B------:R-:W-:Y:S02]  /*2070*/  FFMA.FTZ R85, R103, R123, R78 ;  /* 0x0000007b67557223 */ /* 0x000fe4000001004e */
[----:B------:R-:W-:Y:S01]  /*2080*/  FADD.FTZ R83, R76, R123 ;  /* 0x0000007b4c537221 */ /* 0x000fe20000010000 */
[----:B------:R-:W-:Y:S05]  /*2090*/  BRA.DIV ~URZ, `(.L_x_1734) ;  /* 0x000024e27f007947 */ /* 0x000fea000b800000 */
[----:B------:R0:W1:Y:S02]  /*20a0*/  SHFL.BFLY PT, R82, R83, 0x1, 0x1f ;  /* 0x0c201f0053527f89 */ /* 0x00006400000e0000 */
.L_x_1740:
        /* <DEDUP_REMOVED lines=18> */
.L_x_1741:
[----:B--2---:R-:W-:Y:S01]  /*21d0*/  FADD.FTZ R85, R85, R82 ;  /* 0x0000005255557221 */ /* 0x004fe20000010000 */
[----:B------:R-:W-:Y:S01]  /*21e0*/  ISETP.NE.U32.AND P0, PT, RZ, c[0x0][0x218], PT ;  /* 0x00008600ff007a0c */ /* 0x000fe20003f05070 */
[----:B0-----:R-:W-:Y:S01]  /*21f0*/  FADD.FTZ R76, R76, R83 ;  /* 0x000000534c4c7221 */ /* 0x001fe20000010000 */
[----:B------:R-:W-:Y:S01]  /*2200*/  HFMA2.MMA R112, -RZ, RZ, 0, 9.5367431640625e-07 ;  /* 0x00000010ff707435 */ /* 0x000fe200000001ff */
[----:B------:R-:W-:Y:S01]  /*2210*/  FMUL.FTZ R85, R85, c[0x0][0x1e0] ;  /* 0x0000780055557a20 */ /* 0x000fe20000410000 */
[----:B------:R-:W-:Y:S01]  /*2220*/  ISETP.NE.AND.EX P0, PT, RZ, c[0x0][0x21c], PT, P0 ;  /* 0x00008700ff007a0c */ /* 0x000fe20003f05300 */
[----:B------:R-:W-:-:S03]  /*2230*/  FMUL.FTZ R104, R76, c[0x0][0x1e0] ;  /* 0x000078004c687a20 */ /* 0x000fc60000410000 */
[----:B------:R-:W-:Y:S02]  /*2240*/  FSEL R105, R85, RZ, !P1 ;  /* 0x000000ff55697208 */ /* 0x000fe40004800000 */
[----:B------:R-:W-:Y:S02]  /*2250*/  ISETP.NE.U32.AND P1, PT, RZ, c[0x0][0x258], PT ;  /* 0x00009600ff007a0c */ /* 0x000fe40003f25070 */
[----:B------:R-:W-:Y:S02]  /*2260*/  IMAD.WIDE.U32 R84, R180, R112, c[0x0][0x248] ;  /* 0x00009200b4547625 */ /* 0x000fe400078e0070 */
[----:B------:R-:W-:Y:S02]  /*2270*/  ISETP.NE.AND.EX P1, PT, RZ, c[0x0][0x25c], PT, P1 ;  /* 0x00009700ff007a0c */ /* 0x000fe40003f25310 */
[-CC-:B------:R-:W-:Y:S02]  /*2280*/  FFMA.FTZ R76, R193, R104.reuse, R105.reuse ;  /* 0x00000068c14c7223 */ /* 0x180fe40000010069 */
[----:B------:R-:W-:-:S02]  /*2290*/  FFMA.FTZ R77, R192, R104, R105 ;  /* 0x00000068c04d7223 */ /* 0x000fc40000010069 */
[-CC-:B------:R-:W-:Y:S02]  /*22a0*/  FFMA.FTZ R197, R197, R104.reuse, R105.reuse ;  /* 0x00000068c5c57223 */ /* 0x180fe40000010069 */
[----:B------:R-:W-:Y:S02]  /*22b0*/  FFMA.FTZ R196, R196, R104, R105 ;  /* 0x00000068c4c47223 */ /* 0x000fe40000010069 */
[----:B------:R-:W-:Y:S02]  /*22c0*/  FADD.FTZ R76, R195, -R76 ;  /* 0x8000004cc34c7221 */ /* 0x000fe40000010000 */
[----:B------:R-:W-:Y:S02]  /*22d0*/  FADD.FTZ R198, R198, -R77 ;  /* 0x8000004dc6c67221 */ /* 0x000fe40000010000 */
[----:B------:R-:W-:Y:S02]  /*22e0*/  FADD.FTZ R78, R200, -R197 ;  /* 0x800000c5c84e7221 */ /* 0x000fe40000010000 */
[----:B------:R-:W-:-:S02]  /*22f0*/  FADD.FTZ R196, R201, -R196 ;  /* 0x800000c4c9c47221 */ /* 0x000fc40000010000 */
[C---:B------:R-:W-:Y:S02]  /*2300*/  FMUL.FTZ R76, R169.reuse, R76 ;  /* 0x0000004ca94c7220 */ /* 0x040fe40000410000 */
[C---:B------:R-:W-:Y:S02]  /*2310*/  FMUL.FTZ R77, R169.reuse, R198 ;  /* 0x000000c6a94d7220 */ /* 0x040fe40000410000 */
[C---:B------:R-:W-:Y:S02]  /*2320*/  FMUL.FTZ R78, R169.reuse, R78 ;  /* 0x0000004ea94e7220 */ /* 0x040fe40000410000 */
[----:B------:R-:W-:Y:S02]  /*2330*/  FMUL.FTZ R79, R169, R196 ;  /* 0x000000c4a94f7220 */ /* 0x000fe40000410000 */
[----:B-----5:R-:W-:Y:S02]  /*2340*/  @P0 FADD.FTZ R76, R44, R76 ;  /* 0x0000004c2c4c0221 */ /* 0x020fe40000010000 */
[----:B------:R-:W-:-:S02]  /*2350*/  @P0 FADD.FTZ R77, R45, R77 ;  /* 0x0000004d2d4d0221 */ /* 0x000fc40000010000 */
[----:B------:R-:W-:Y:S02]  /*2360*/  @P0 FADD.FTZ R78, R46, R78 ;  /* 0x0000004e2e4e0221 */ /* 0x000fe40000010000 */
[----:B------:R-:W-:Y:S01]  /*2370*/  @P0 FADD.FTZ R79, R47, R79 ;  /* 0x0000004f2f4f0221 */ /* 0x000fe20000010000 */
[----:B------:R-:W-:Y:S05]  /*2380*/  @!P1 BRA `(.L_x_1736) ;  /* 0x0000009000009947 */ /* 0x000fea0003800000 */
[----:B------:R-:W-:Y:S02]  /*2390*/  ISETP.NE.U32.AND P2, PT, RZ, c[0x0][0x258], PT ;  /* 0x00009600ff007a0c */ /* 0x000fe40003f45070 */
[----:B------:R-:W-:Y:S02]  /*23a0*/  MOV R87, 0x10 ;  /* 0x0000001000577802 */ /* 0x000fe40000000f00 */
[----:B------:R-:W-:-:S03]  /*23b0*/  ISETP.NE.AND.EX P2, PT, RZ, c[0x0][0x25c], PT, P2 ;  /* 0x00009700ff007a0c */ /* 0x000fc60003f45320 */
[----:B------:R-:W-:Y:S01]  /*23c0*/  IMAD.WIDE.U32 R86, R180, R87, c[0x0][0x258] ;  /* 0x00009600b4567625 */ /* 0x000fe200078e0057 */
[----:B-1----:R-:W-:Y:S02]  /*23d0*/  SEL R83, R79, R71, P2 ;  /* 0x000000474f537207 */ /* 0x002fe40001000000 */
[----:B------:R-:W-:Y:S02]  /*23e0*/  SEL R82, R78, R70, P2 ;  /* 0x000000464e527207 */ /* 0x000fe40001000000 */
[----:B------:R-:W-:Y:S02]  /*23f0*/  SEL R81, R77, R69, P2 ;  /* 0x000000454d517207 */ /* 0x000fe40001000000 */
[----:B------:R-:W-:-:S05]  /*2400*/  SEL R80, R76, R68, P2 ;  /* 0x000000444c507207 */ /* 0x000fca0001000000 */
[----:B------:R0:W-:Y:S02]  /*2410*/  STG.E.128 [R86.64], R80 ;  /* 0x0000005056007986 */ /* 0x0001e4000c101d04 */
.L_x_1736:
[----:B------:R2:W-:Y:S01]  /*2420*/  STG.E.128 [R84.64], R76 ;  /* 0x0000004c54007986 */ /* 0x0005e2000c101d04 */
[----:B------:R-:W-:-:S04]  /*2430*/  ISETP.NE.U32.AND P2, PT, RZ, c[0x0][0x250], PT ;  /* 0x00009400ff007a0c */ /* 0x000fc80003f45070 */
[----:B------:R-:W-:-:S13]  /*2440*/  ISETP.NE.AND.EX P2, PT, RZ, c[0x0][0x254], PT, P2 ;  /* 0x00009500ff007a0c */ /* 0x000fda0003f45320 */
[----:B------:R-:W-:Y:S05]  /*2450*/  @!P2 BRA `(.L_x_1737) ;  /* 0x000000800000a947 */ /* 0x000fea0003800000 */
[----:B--2---:R-:W-:Y:S01]  /*2460*/  ISETP.NE.U32.AND P3, PT, RZ, c[0x0][0x250], PT ;  /* 0x00009400ff007a0c */ /* 0x004fe20003f65070 */
[----:B0-----:R-:W-:-:S03]  /*2470*/  IMAD.WIDE.U32 R80, R180, R112, c[0x0][0x250] ;  /* 0x00009400b4507625 */ /* 0x001fc600078e0070 */
[----:B------:R-:W-:-:S04]  /*2480*/  ISETP.NE.AND.EX P3, PT, RZ, c[0x0][0x254], PT, P3 ;  /* 0x00009500ff007a0c */ /* 0x000fc80003f65330 */
[----:B------:R-:W-:Y:S02]  /*2490*/  SEL R79, R79, R75, P3 ;  /* 0x0000004b4f4f7207 */ /* 0x000fe40001800000 */
[----:B------:R-:W-:Y:S02]  /*24a0*/  SEL R78, R78, R74, P3 ;  /* 0x0000004a4e4e7207 */ /* 0x000fe40001800000 */
[----:B------:R-:W-:Y:S02]  /*24b0*/  SEL R77, R77, R73, P3 ;  /* 0x000000494d4d7207 */ /* 0x000fe40001800000 */
[----:B------:R-:W-:-:S05]  /*24c0*/  SEL R76, R76, R72, P3 ;  /* 0x000000484c4c7207 */ /* 0x000fca0001800000 */
[----:B------:R0:W-:Y:S02]  /*24d0*/  STG.E.128 [R80.64], R76 ;  /* 0x0000004c50007986 */ /* 0x0001e4000c101d04 */
.L_x_1737:
[-CC-:B--2---:R-:W-:Y:S01]  /*24e0*/  FFMA.FTZ R187, R187, R104.reuse, R105.reuse ;  /* 0x00000068bbbb7223 */ /* 0x184fe20000010069 */
        /* <DEDUP_REMOVED lines=9> */
[----:B------:R-:W-:Y:S02]  /*2580*/  FADD.FTZ R78, R190, -R187 ;  /* 0x800000bbbe4e7221 */ /* 0x000fe40000010000 */
[----:B------:R-:W-:Y:S02]  /*2590*/  FADD.FTZ R76, R189, -R188 ;  /* 0x800000bcbd4c7221 */ /* 0x000fe40000010000 */
[----:B------:R-:W-:Y:S02]  /*25a0*/  FADD.FTZ R80, R199, -R80 ;  /* 0x80000050c7507221 */ /* 0x000fe40000010000 */
[----:B------:R-:W-:Y:S02]  /*25b0*/  FADD.FTZ R210, R210, -R209 ;  /* 0x800000d1d2d27221 */ /* 0x000fe40000010000 */
[----:B------:R-:W-:Y:S02]  /*25c0*/  FADD.FTZ R114, R92, -R77 ;  /* 0x8000004d5c727221 */ /* 0x000fe40000010000 */
[----:B------:R-:W-:-:S02]  /*25d0*/  FADD.FTZ R118, R94, -R79 ;  /* 0x8000004f5e767221 */ /* 0x000fc40000010000 */
[----:B------:R-:W-:Y:S02]  /*25e0*/  FMUL.FTZ R77, R169, R78 ;  /* 0x0000004ea94d7220 */ /* 0x000fe40000410000 */
[-CC-:B------:R-:W-:Y:S02]  /*25f0*/  FFMA.FTZ R224, R224, R104.reuse, R105.reuse ;  /* 0x00000068e0e07223 */ /* 0x180fe40000010069 */
[-CC-:B------:R-:W-:Y:S02]  /*2600*/  FFMA.FTZ R227, R227, R104.reuse, R105.reuse ;  /* 0x00000068e3e37223 */ /* 0x180fe40000010069 */
[-CC-:B------:R-:W-:Y:S02]  /*2610*/  FFMA.FTZ R230, R230, R104.reuse, R105.reuse ;  /* 0x00000068e6e67223 */ /* 0x180fe40000010069 */
[----:B------:R-:W-:Y:S02]  /*2620*/  FFMA.FTZ R240, R240, R104, R105 ;  /* 0x00000068f0f07223 */ /* 0x000fe40000010069 */
[----:B------:R-:W-:-:S02]  /*2630*/  FMUL.FTZ R76, R169, R76 ;  /* 0x0000004ca94c7220 */ /* 0x000fc40000410000 */
[C---:B------:R-:W-:Y:S02]  /*2640*/  FMUL.FTZ R78, R169.reuse, R80 ;  /* 0x00000050a94e7220 */ /* 0x040fe40000410000 */
[----:B------:R-:W-:Y:S02]  /*2650*/  FMUL.FTZ R79, R169, R210 ;  /* 0x000000d2a94f7220 */ /* 0x000fe40000410000 */
[-CC-:B------:R-:W-:Y:S02]  /*2660*/  FFMA.FTZ R85, R100, R104.reuse, R105.reuse ;  /* 0x0000006864557223 */ /* 0x180fe40000010069 */
[-CC-:B------:R-:W-:Y:S02]  /*2670*/  FFMA.FTZ R84, R101, R104.reuse, R105.reuse ;  /* 0x0000006865547223 */ /* 0x180fe40000010069 */
[-CC-:B------:R-:W-:Y:S02]  /*2680*/  FFMA.FTZ R87, R102, R104.reuse, R105.reuse ;  /* 0x0000006866577223 */ /* 0x180fe40000010069 */
[----:B------:R-:W-:-:S02]  /*2690*/  FFMA.FTZ R81, R96, R104, R105 ;  /* 0x0000006860517223 */ /* 0x000fc40000010069 */
[-CC-:B-1----:R-:W-:Y:S02]  /*26a0*/  FFMA.FTZ R82, R97, R104.reuse, R105.reuse ;  /* 0x0000006861527223 */ /* 0x182fe40000010069 */
[----:B------:R-:W-:Y:S02]  /*26b0*/  FFMA.FTZ R83, R98, R104, R105 ;  /* 0x0000006862537223 */ /* 0x000fe40000010069 */
[----:B------:R-:W-:Y:S02]  /*26c0*/  FADD.FTZ R224, R225, -R224 ;  /* 0x800000e0e1e07221 */ /* 0x000fe40000010000 */
[----:B------:R-:W-:Y:S02]  /*26d0*/  FADD.FTZ R228, R228, -R227 ;  /* 0x800000e3e4e47221 */ /* 0x000fe40000010000 */
[----:B------:R-:W-:Y:S02]  /*26e0*/  FADD.FTZ R230, R231, -R230 ;  /* 0x800000e6e7e67221 */ /* 0x000fe40000010000 */
[----:B------:R-:W-:-:S02]  /*26f0*/  FADD.FTZ R240, R241, -R240 ;  /* 0x800000f0f1f07221 */ /* 0x000fc40000010000 */
[----:B------:R-:W-:Y:S02]  /*2700*/  @P0 FADD.FTZ R76, R48, R76 ;  /* 0x0000004c304c0221 */ /* 0x000fe40000010000 */
[----:B------:R-:W-:Y:S02]  /*2710*/  @P0 FADD.FTZ R77, R49, R77 ;  /* 0x0000004d314d0221 */ /* 0x000fe40000010000 */
[----:B------:R-:W-:Y:S01]  /*2720*/  @P0 FADD.FTZ R78, R50, R78 ;  /* 0x0000004e324e0221 */ /* 0x000fe20000010000 */
[C---:B------:R-:W-:Y:S01]  /*2730*/  @P1 SEL R80, R76.reuse, R68, P4 ;  /* 0x000000444c501207 */ /* 0x040fe20002000000 */
[----:B------:R-:W-:Y:S01]  /*2740*/  @P0 FADD.FTZ R79, R51, R79 ;  /* 0x0000004f334f0221 */ /* 0x000fe20000010000 */
[----:B------:R-:W-:Y:S01]  /*2750*/  SEL R88, R76, R72, P3 ;  /* 0x000000484c587207 */ /* 0x000fe20001800000 */
[----:B------:R-:W-:Y:S01]  /*2760*/  FADD.FTZ R120, R120, -R85 ;  /* 0x8000005578787221 */ /* 0x000fe20000010000 */
[----:B------:R-:W-:Y:S01]  /*2770*/  SEL R90, R78, R74, P3 ;  /* 0x0000004a4e5a7207 */ /* 0x000fe20001800000 */
[----:B------:R-:W-:-:S02]  /*2780*/  FADD.FTZ R121, R121, -R84 ;  /* 0x8000005479797221 */ /* 0x000fc40000010000 */
[----:B------:R-:W-:Y:S02]  /*2790*/  FADD.FTZ R122, R122, -R87 ;  /* 0x800000577a7a7221 */ /* 0x000fe40000010000 */
[-CC-:B------:R-:W-:Y:S01]  /*27a0*/  FFMA.FTZ R116, R89, R104.reuse, R105.reuse ;  /* 0x0000006859747223 */ /* 0x180fe20000010069 */
[----:B------:R-:W-:Y:S01]  /*27b0*/  SEL R89, R77, R73, P3 ;  /* 0x000000494d597207 */ /* 0x000fe20001800000 */
[----:B------:R-:W-:Y:S01]  /*27c0*/  FFMA.FTZ R180, R91, R104, R105 ;  /* 0x000000685bb47223 */ /* 0x000fe20000010069 */
[----:B------:R-:W-:Y:S01]  /*27d0*/  SEL R91, R79, R75, P3 ;  /* 0x0000004b4f5b7207 */ /* 0x000fe20001800000 */
[----:B------:R-:W-:Y:S01]  /*27e0*/  FADD.FTZ R188, R108, -R81 ;  /* 0x800000516cbc7221 */ /* 0x000fe20000010000 */
[----:B------:R-:W-:Y:S01]  /*27f0*/  @P1 SEL R81, R77, R69, P4 ;  /* 0x000000454d511207 */ /* 0x000fe20002000000 */
[----:B------:R-:W-:Y:S01]  /*2800*/  FADD.FTZ R190, R109, -R82 ;  /* 0x800000526dbe7221 */ /* 0x000fe20000010000 */
[----:B------:R-:W-:Y:S01]  /*2810*/  @P1 SEL R82, R78, R70, P4 ;  /* 0x000000464e521207 */ /* 0x000fe20002000000 */
[----:B------:R-:W-:Y:S01]  /*2820*/  FADD.FTZ R110, R110, -R83 ;  /* 0x800000536e6e7221 */ /* 0x000fe20000010000 */
[----:B------:R-:W-:Y:S01]  /*2830*/  @P1 SEL R83, R79, R71, P4 ;  /* 0x000000474f531207 */ /* 0x000fe20002000000 */
[----:B------:R-:W-:-:S02]  /*2840*/  FMUL.FTZ R84, R169, R224 ;  /* 0x000000e0a9547220 */ /* 0x000fc40000410000 */
[C---:B------:R-:W-:Y:S02]  /*2850*/  FMUL.FTZ R85, R169.reuse, R228 ;  /* 0x000000e4a9557220 */ /* 0x040fe40000410000 */
[C---:B------:R-:W-:Y:S02]  /*2860*/  FMUL.FTZ R86, R169.reuse, R230 ;  /* 0x000000e6a9567220 */ /* 0x040fe40000410000 */
[----:B------:R-:W-:Y:S02]  /*2870*/  FMUL.FTZ R87, R169, R240 ;  /* 0x000000f0a9577220 */ /* 0x000fe40000410000 */
[----:B------:R-:W-:Y:S02]  /*2880*/  FFMA.FTZ R192, R99, R104, R105 ;  /* 0x0000006863c07223 */ /* 0x000fe40000010069 */
[----:B------:R-:W-:-:S04]  /*2890*/  @P1 IMAD.WIDE.U32 R96, R178, R112, c[0x0][0x258] ;  /* 0x00009600b2601625 */ /* 0x000fc800078e0070 */
[----:B------:R-:W-:Y:S01]  /*28a0*/  IMAD.WIDE.U32 R98, R178, R112, c[0x0][0x248] ;  /* 0x00009200b2627625 */ /* 0x000fe200078e0070 */
[----:B------:R-:W-:Y:S03]  /*28b0*/  @P1 STG.E.128 [R96.64], R80 ;  /* 0x0000005060001986 */ /* 0x000fe6000c101d04 */
[----:B------:R-:W-:Y:S01]  /*28c0*/  FADD.FTZ R116, R93, -R116 ;  /* 0x800000745d747221 */ /* 0x000fe20000010000 */
[----:B------:R0:W-:Y:S01]  /*28d0*/  STG.E.128 [R98.64], R76 ;  /* 0x0000004c62007986 */ /* 0x0001e2000c101d04 */
[----:B------:R-:W-:Y:S02]  /*28e0*/  FADD.FTZ R180, R95, -R180 ;  /* 0x800000b45fb47221 */ /* 0x000fe40000010000 */
[----:B------:R-:W-:Y:S02]  /*28f0*/  @P0 FADD.FTZ R84, R52, R84 ;  /* 0x0000005434540221 */ /* 0x000fe40000010000 */
[----:B------:R-:W-:-:S02]  /*2900*/  @P0 FADD.FTZ R85, R53, R85 ;  /* 0x0000005535550221 */ /* 0x000fc40000010000 */
[----:B------:R-:W-:Y:S01]  /*2910*/  @P0 FADD.FTZ R86, R54, R86 ;  /* 0x0000005636560221 */ /* 0x000fe20000010000 */
[----:B------:R-:W-:Y:S01]  /*2920*/  @P1 SEL R92, R84, R68, P4 ;  /* 0x00000044545c1207 */ /* 0x000fe20002000000 */
[----:B------:R-:W-:Y:S01]  /*2930*/  @P0 FADD.FTZ R87, R55, R87 ;  /* 0x0000005737570221 */ /* 0x000fe20000010000 */
[----:B------:R-:W-:Y:S01]  /*2940*/  @P1 SEL R93, R85, R69, P4 ;  /* 0x00000045555d1207 */ /* 0x000fe20002000000 */
[----:B------:R-:W-:Y:S01]  /*2950*/  FFMA.FTZ R104, R103, R104, R105 ;  /* 0x0000006867687223 */ /* 0x000fe20000010069 */
[----:B------:R-:W-:Y:S01]  /*2960*/  @P1 SEL R94, R86, R70, P4 ;  /* 0x00000046565e1207 */ /* 0x000fe20002000000 */
[----:B------:R-:W-:Y:S01]  /*2970*/  @P2 IMAD.WIDE.U32 R100, R178, R112, c[0x0][0x250] ;  /* 0x00009400b2642625 */ /* 0x000fe200078e0070 */
[----:B------:R-:W-:-:S03]  /*2980*/  @P1 SEL R95, R87, R71, P4 ;  /* 0x00000047575f1207 */ /* 0x000fc60002000000 */
[----:B------:R-:W-:Y:S01]  /*2990*/  FADD.FTZ R123, R123, -R104 ;  /* 0x800000687b7b7221 */ /* 0x000fe20000010000 */
[----:B------:R1:W-:Y:S01]  /*29a0*/  @P2 STG.E.128 [R100.64], R88 ;  /* 0x0000005864002986 */ /* 0x0003e2000c101d04 */
[C---:B0-----:R-:W-:Y:S02]  /*29b0*/  FMUL.FTZ R76, R169.reuse, R114 ;  /* 0x00000072a94c7220 */ /* 0x041fe40000410000 */
[C---:B------:R-:W-:Y:S02]  /*29c0*/  FMUL.FTZ R77, R169.reuse, R116 ;  /* 0x00000074a94d7220 */ /* 0x040fe40000410000 */
[C---:B------:R-:W-:Y:S02]  /*29d0*/  FMUL.FTZ R78, R169.reuse, R118 ;  /* 0x00000076a94e7220 */ /* 0x040fe40000410000 */
[----:B------:R-:W-:Y:S02]  /*29e0*/  FMUL.FTZ R79, R169, R180 ;  /* 0x000000b4a94f7220 */ /* 0x000fe40000410000 */
[----:B------:R-:W-:-:S04]  /*29f0*/  @P1 IMAD.WIDE.U32 R102, R173, R112, c[0x0][0x258] ;  /* 0x00009600ad661625 */ /* 0x000fc800078e0070 */
[----:B------:R-:W-:Y:S01]  /*2a00*/  IMAD.WIDE.U32 R104, R173, R112, c[0x0][0x248] ;  /* 0x00009200ad687625 */ /* 0x000fe200078e0070 */
[----:B------:R0:W-:Y:S03]  /*2a10*/  @P1 STG.E.128 [R102.64], R92 ;  /* 0x0000005c66001986 */ /* 0x0001e6000c101d04 */
[----:B------:R-:W-:Y:S01]  /*2a20*/  @P0 FADD.FTZ R76, R56, R76 ;  /* 0x0000004c384c0221 */ /* 0x000fe20000010000 */
[----:B------:R2:W-:Y:S01]  /*2a30*/  STG.E.128 [R104.64], R84 ;  /* 0x0000005468007986 */ /* 0x0005e2000c101d04 */
[----:B------:R-:W-:Y:S02]  /*2a40*/  @P0 FADD.FTZ R77, R57, R77 ;  /* 0x0000004d394d0221 */ /* 0x000fe40000010000 */
[----:B------:R-:W-:Y:S01]  /*2a50*/  @P0 FADD.FTZ R78, R58, R78 ;  /* 0x0000004e3a4e0221 */ /* 0x000fe20000010000 */
[----:B-1----:R-:W-:Y:S01]  /*2a60*/  @P1 SEL R88, R76, R68, P4 ;  /* 0x000000444c581207 */ /* 0x002fe20002000000 */
[----:B------:R-:W-:Y:S01]  /*2a70*/  @P0 FADD.FTZ R79, R59, R79 ;  /* 0x0000004f3b4f0221 */ /* 0x000fe20000010000 */
[----:B------:R-:W-:Y:S01]  /*2a80*/  @P1 SEL R89, R77, R69, P4 ;  /* 0x000000454d591207 */ /* 0x000fe20002000000 */
[----:B------:R-:W-:Y:S01]  /*2a90*/  @P2 IMAD.WIDE.U32 R100, R173, R112, c[0x0][0x250] ;  /* 0x00009400ad642625 */ /* 0x000fe200078e0070 */
[----:B------:R-:W-:-:S02]  /*2aa0*/  @P1 SEL R90, R78, R70, P4 ;  /* 0x000000464e5a1207 */ /* 0x000fc40002000000 */
[----:B------:R-:W-:Y:S01]  /*2ab0*/  @P1 SEL R91, R79, R71, P4 ;  /* 0x000000474f5b1207 */ /* 0x000fe20002000000 */
[----:B------:R-:W-:Y:S02]  /*2ac0*/  FADD.FTZ R192, R111, -R192 ;  /* 0x800000c06fc07221 */ /* 0x000fe40000010000 */
[----:B------:R-:W-:Y:S01]  /*2ad0*/  FMUL.FTZ R80, R169, R188 ;  /* 0x000000bca9507220 */ /* 0x000fe20000410000 */
[----:B0-----:R-:W-:Y:S01]  /*2ae0*/  SEL R95, R79, R75, P3 ;  /* 0x0000004b4f5f7207 */ /* 0x001fe20001800000 */
[----:B------:R-:W-:Y:S01]  /*2af0*/  @P1 IMAD.WIDE.U32 R102, R174, R112, c[0x0][0x258] ;  /* 0x00009600ae661625 */ /* 0x000fe200078e0070 */
[----:B------:R-:W-:Y:S02]  /*2b00*/  SEL R94, R78, R74, P3 ;  /* 0x0000004a4e5e7207 */ /* 0x000fe40001800000 */
[----:B--2---:R-:W-:Y:S01]  /*2b10*/  SEL R84, R84, R72, P3 ;  /* 0x0000004854547207 */ /* 0x004fe20001800000 */
[----:B------:R-:W-:Y:S01]  /*2b20*/  IMAD.WIDE.U32 R104, R174, R112, c[0x0][0x248] ;  /* 0x00009200ae687625 */ /* 0x000fe200078e0070 */
[----:B------:R-:W-:-:S02]  /*2b30*/  SEL R85, R85, R73, P3 ;  /* 0x0000004955557207 */ /* 0x000fc40001800000 */
[----:B------:R-:W-:Y:S01]  /*2b40*/  SEL R86, R86, R74, P3 ;  /* 0x0000004a56567207 */ /* 0x000fe20001800000 */
[----:B------:R-:W-:Y:S01]  /*2b50*/  FMUL.FTZ R81, R169, R190 ;  /* 0x000000bea9517220 */ /* 0x000fe20000410000 */
[----:B------:R-:W-:Y:S01]  /*2b60*/  SEL R87, R87, R75, P3 ;  /* 0x0000004b57577207 */ /* 0x000fe20001800000 */
[----:B------:R-:W-:Y:S01]  /*2b70*/  FMUL.FTZ R82, R169, R110 ;  /* 0x0000006ea9527220 */ /* 0x000fe20000410000 */
[----:B------:R-:W-:Y:S01]  /*2b80*/  SEL R93, R77, R73, P3 ;  /* 0x000000494d5d7207 */ /* 0x000fe20001800000 */
[----:B------:R-:W-:Y:S01]  /*2b90*/  FMUL.FTZ R83, R169, R192 ;  /* 0x000000c0a9537220 */ /* 0x000fe20000410000 */
[----:B------:R-:W-:Y:S01]  /*2ba0*/  SEL R92, R76, R72, P3 ;  /* 0x000000484c5c7207 */ /* 0x000fe20001800000 */
[----:B------:R0:W-:Y:S01]  /*2bb0*/  @P2 STG.E.128 [R100.64], R84 ;  /* 0x0000005464002986 */ /* 0x0001e2000c101d04 */
[----:B------:R-:W-:Y:S02]  /*2bc0*/  @P0 FADD.FTZ R80, R60, R80 ;  /* 0x000000503c500221 */ /* 0x000fe40000010000 */
[----:B------:R-:W-:Y:S01]  /*2bd0*/  @P0 FADD.FTZ R81, R61, R81 ;  /* 0x000000513d510221 */ /* 0x000fe20000010000 */
[----:B------:R1:W-:Y:S01]  /*2be0*/  @P1 STG.E.128 [R102.64], R88 ;  /* 0x0000005866001986 */ /* 0x0003e2000c101d04 */
[----:B------:R-:W-:Y:S01]  /*2bf0*/  @P0 FADD.FTZ R82, R62, R82 ;  /* 0x000000523e520221 */ /* 0x000fe20000010000 */
[----:B------:R-:W-:Y:S01]  /*2c00*/  @P1 SEL R96, R80, R68, P4 ;  /* 0x0000004450601207 */ /* 0x000fe20002000000 */
[----:B------:R-:W-:Y:S01]  /*2c10*/  @P0 FADD.FTZ R83, R63, R83 ;  /* 0x000000533f530221 */ /* 0x000fe20000010000 */
[----:B------:R2:W-:Y:S01]  /*2c20*/  STG.E.128 [R104.64], R76 ;  /* 0x0000004c68007986 */ /* 0x0005e2000c101d04 */
[----:B------:R-:W-:Y:S01]  /*2c30*/  @P2 IMAD.WIDE.U32 R106, R174, R112, c[0x0][0x250] ;  /* 0x00009400ae6a2625 */ /* 0x000fe200078e0070 */
[----:B------:R-:W-:-:S02]  /*2c40*/  @P1 SEL R98, R82, R70, P4 ;  /* 0x0000004652621207 */ /* 0x000fc40002000000 */
[----:B------:R-:W-:Y:S01]  /*2c50*/  @P1 SEL R99, R83, R71, P4 ;  /* 0x0000004753631207 */ /* 0x000fe20002000000 */
[----:B------:R-:W-:Y:S01]  /*2c60*/  @P1 IMAD.WIDE.U32 R108, R171, R112, c[0x0][0x258] ;  /* 0x00009600ab6c1625 */ /* 0x000fe200078e0070 */
[----:B------:R-:W-:Y:S01]  /*2c70*/  @P1 SEL R97, R81, R69, P4 ;  /* 0x0000004551611207 */ /* 0x000fe20002000000 */
[----:B------:R-:W-:Y:S01]  /*2c80*/  @P2 STG.E.128 [R106.64], R92 ;  /* 0x0000005c6a002986 */ /* 0x000fe2000c101d04 */
[----:B0-----:R-:W-:-:S03]  /*2c90*/  SEL R87, R83, R75, P3 ;  /* 0x0000004b53577207 */ /* 0x001fc60001800000 */
[----:B------:R0:W-:Y:S01]  /*2ca0*/  @P1 STG.E.128 [R108.64], R96 ;  /* 0x000000606c001986 */ /* 0x0001e2000c101d04 */
[----:B------:R-:W-:Y:S01]  /*2cb0*/  SEL R86, R82, R74, P3 ;  /* 0x0000004a52567207 */ /* 0x000fe20001800000 */
[----:B-1----:R-:W-:Y:S01]  /*2cc0*/  IMAD.WIDE.U32 R88, R171, R112, c[0x0][0x248] ;  /* 0x00009200ab587625 */ /* 0x002fe200078e0070 */
[----:B------:R-:W-:Y:S02]  /*2cd0*/  SEL R85, R81, R73, P3 ;  /* 0x0000004951557207 */ /* 0x000fe40001800000 */
[----:B------:R-:W-:Y:S01]  /*2ce0*/  SEL R84, R80, R72, P3 ;  /* 0x0000004850547207 */ /* 0x000fe20001800000 */
[C---:B--2---:R-:W-:Y:S01]  /*2cf0*/  FMUL.FTZ R76, R169.reuse, R120 ;  /* 0x00000078a94c7220 */ /* 0x044fe20000410000 */
[----:B------:R1:W-:Y:S01]  /*2d00*/  STG.E.128 [R88.64], R80 ;  /* 0x0000005058007986 */ /* 0x0003e2000c101d04 */
[C---:B------:R-:W-:Y:S02]  /*2d10*/  FMUL.FTZ R77, R169.reuse, R121 ;  /* 0x00000079a94d7220 */ /* 0x040fe40000410000 */
[----:B------:R-:W-:-:S02]  /*2d20*/  FMUL.FTZ R78, R169, R122 ;  /* 0x0000007aa94e7220 */ /* 0x000fc40000410000 */
[----:B------:R-:W-:Y:S02]  /*2d30*/  FMUL.FTZ R79, R169, R123 ;  /* 0x0000007ba94f7220 */ /* 0x000fe40000410000 */
[----:B------:R-:W-:Y:S02]  /*2d40*/  @P0 FADD.FTZ R76, R64, R76 ;  /* 0x0000004c404c0221 */ /* 0x000fe40000010000 */
[----:B------:R-:W-:Y:S01]  /*2d50*/  @P0 FADD.FTZ R77, R65, R77 ;  /* 0x0000004d414d0221 */ /* 0x000fe20000010000 */
[----:B0-----:R-:W-:Y:S01]  /*2d60*/  MOV R97, c[0x0][0x160] ;  /* 0x0000580000617a02 */ /* 0x001fe20000000f00 */
[----:B------:R-:W-:Y:S01]  /*2d70*/  @P0 FADD.FTZ R78, R66, R78 ;  /* 0x0000004e424e0221 */ /* 0x000fe20000010000 */
[----:B------:R-:W-:Y:S01]  /*2d80*/  SEL R68, R76, R68, P4 ;  /* 0x000000444c447207 */ /* 0x000fe20002000000 */
        /* <DEDUP_REMOVED lines=8> */
[----:B------:R-:W-:Y:S01]  /*2e10*/  SEL R73, R77, R73, P3 ;  /* 0x000000494d497207 */ /* 0x000fe20001800000 */
[----:B------:R-:W-:Y:S01]  /*2e20*/  IMAD.WIDE.U32 R90, R172, R112, c[0x0][0x248] ;  /* 0x00009200ac5a7625 */ /* 0x000fe200078e0070 */
[----:B------:R-:W-:Y:S01]  /*2e30*/  SEL R74, R78, R74, P3 ;  /* 0x0000004a4e4a7207 */ /* 0x000fe20001800000 */
[----:B------:R1:W-:Y:S01]  /*2e40*/  @P1 STG.E.128 [R92.64], R68 ;  /* 0x000000445c001986 */ /* 0x0003e2000c101d04 */
[----:B------:R-:W-:Y:S01]  /*2e50*/  SEL R75, R79, R75, P3 ;  /* 0x0000004b4f4b7207 */ /* 0x000fe20001800000 */
[----:B------:R-:W-:Y:S01]  /*2e60*/  @P2 IMAD.WIDE.U32 R172, R172, R112, c[0x0][0x250] ;  /* 0x00009400acac2625 */ /* 0x000fe200078e0070 */
[----:B------:R-:W-:Y:S01]  /*2e70*/  LEA R0, R97, R0, 0x2 ;  /* 0x0000000061007211 */ /* 0x000fe200078e10ff */
[----:B------:R1:W-:Y:S03]  /*2e80*/  STG.E.128 [R90.64], R76 ;  /* 0x0000004c5a007986 */ /* 0x0003e6000c101d04 */
[----:B------:R-:W-:Y:S01]  /*2e90*/  ISETP.GE.AND P0, PT, R0, c[0x0][0x164], PT ;  /* 0x0000590000007a0c */ /* 0x000fe20003f06270 */
[----:B------:R1:W-:-:S12]  /*2ea0*/  @P2 STG.E.128 [R172.64], R72 ;  /* 0x00000048ac002986 */ /* 0x0003d8000c101d04 */
[----:B-1----:R-:W-:Y:S01]  /*2eb0*/  @P0 CALL.REL.NOINC `(.L_x_1738) ;  /* 0x0000001000000944 */ /* 0x002fe20003c00000 */
[----:B------:R-:W-:Y:S05]  /*2ec0*/  BRA `(.L_x_1739) ;  /* 0xffffde1000007947 */ /* 0x000fea000383ffff */
.L_x_1738:
[----:B------:R-:W-:Y:S05]  /*2ed0*/  BSYNC B1 ;  /* 0x0000000000017941 */ /* 0x000fea0003800000 */
.L_x_1733:
        /* <DEDUP_REMOVED lines=94> */
.L_x_1732:
[----:B------:R-:W-:Y:S05]  /*34c0*/  BSYNC B0 ;  /* 0x0000000000007941 */ /* 0x000fea0003800000 */
.L_x_1730:
[----:B------:R-:W0:Y:S01]  /*34d0*/  S2R R112, SR_TID.X ;  /* 0x0000000000707919 */ /* 0x000e220000002100 */
[----:B------:R-:W-:Y:S01]  /*34e0*/  WARPSYNC 0xffffffff ;  /* 0xffffffff00007948 */ /* 0x000fe20003800000 */
[----:B0-----:R-:W-:Y:S02]  /*34f0*/  SHF.R.U32.HI R0, RZ, 0x5, R112 ;  /* 0x00000005ff007819 */ /* 0x001fe40000011670 */
[----:B------:R-:W-:-:S05]  /*3500*/  LOP3.LUT R3, R112, 0x1f, RZ, 0xc0, !PT ;  /* 0x0000001f70037812 */ /* 0x000fca00078ec0ff */
[----:B------:R-:W-:-:S05]  /*3510*/  IMAD R0, R0, 0xc0, R3 ;  /* 0x000000c000007824 */ /* 0x000fca00078e0203 */
[----:B------:R-:W-:Y:S04]  /*3520*/  STS.128 [R0.X16], R76 ;  /* 0x0000004c00007388 */ /* 0x000fe8000000cc00 */
[----:B------:R-:W-:Y:S04]  /*3530*/  STS.128 [R0.X16+0x200], R60 ;  /* 0x0002003c00007388 */ /* 0x000fe8000000cc00 */
[----:B------:R-:W-:Y:S04]  /*3540*/  STS.128 [R0.X16+0x400], R44 ;  /* 0x0004002c00007388 */ /* 0x000fe8000000cc00 */
[----:B------:R-:W-:Y:S04]  /*3550*/  STS.128 [R0.X16+0x600], R28 ;  /* 0x0006001c00007388 */ /* 0x000fe8000000cc00 */
[----:B------:R-:W-:Y:S04]  /*3560*/  STS.128 [R0.X16+0x800], R104 ;  /* 0x0008006800007388 */ /* 0x000fe8000000cc00 */
[----:B------:R-:W-:Y:S04]  /*3570*/  STS.128 [R0.X16+0xa00], R108 ;  /* 0x000a006c00007388 */ /* 0x000fe8000000cc00 */
        /* <DEDUP_REMOVED lines=51> */
[----:B-1----:R-:W-:-:S03]  /*38b0*/  FADD.FTZ R45, R14, R45 ;  /* 0x0000002d0e2d7221 */ /* 0x002fc60000010000 */
[----:B------:R-:W-:Y:S01]  /*38c0*/  STS.128 [R0.X16+0x600], R4 ;  /* 0x0006000400007388 */ /* 0x000fe2000000cc00 */
[----:B--2---:R-:W-:-:S03]  /*38d0*/  FADD.FTZ R15, R15, R16 ;  /* 0x000000100f0f7221 */ /* 0x004fc60000010000 */
        /* <DEDUP_REMOVED lines=87> */
[----:B------:R-:W-:-:S03]  /*3e50*/  FADD.FTZ R30, RZ, R30 ;  /* 0x0000001eff1e7221 */ /* 0x000fc60000010000 */
[----:B------:R-:W-:Y:S01]  /*3e60*/  LDS R5, [R112.X4+0x2400] ;  /* 0x0024000070057984 */ /* 0x000fe20000004800 */
[----:B------:R-:W-:-:S03]  /*3e70*/  FADD.FTZ R32, RZ, R32 ;  /* 0x00000020ff207221 */ /* 0x000fc60000010000 */
[----:B------:R-:W5:Y:S01]  /*3e80*/  LDS R25, [R112.X4+0x2600] ;  /* 0x0026000070197984 */ /* 0x000f620000004800 */
[----:B------:R-:W-:-:S03]  /*3e90*/  FADD.FTZ R7, R7, R36 ;  /* 0x0000002407077221 */ /* 0x000fc60000010000 */
[----:B------:R-:W5:Y:S01]  /*3ea0*/  LDS R27, [R112.X4+0x2800] ;  /* 0x00280000701b7984 */ /* 0x000f620000004800 */
[----:B------:R-:W-:-:S03]  /*3eb0*/  FADD.FTZ R30, R30, R35 ;  /* 0x000000231e1e7221 */ /* 0x000fc60000010000 */
[----:B------:R-:W5:Y:S01]  /*3ec0*/  LDS R4, [R112.X4+0x2a00] ;  /* 0x002a000070047984 */ /* 0x000f620000004800 */
[----:B-1----:R-:W-:-:S03]  /*3ed0*/  FADD.FTZ R32, R32, R53 ;  /* 0x0000003520207221 */ /* 0x002fc60000010000 */
[----:B------:R-:W1:Y:S01]  /*3ee0*/  LDS R6, [R112.X4+0x2c00] ;  /* 0x002c000070067984 */ /* 0x000e620000004800 */
[----:B--2---:R-:W-:-:S03]  /*3ef0*/  FADD.FTZ R28, R28, R55 ;  /* 0x000000371c1c7221 */ /* 0x004fc60000010000 */
[----:B------:R-:W2:Y:S01]  /*3f00*/  LDS R31, [R112.X4+0x2e00] ;  /* 0x002e0000701f7984 */ /* 0x000ea20000004800 */
[----:B0-----:R-:W-:-:S03]  /*3f10*/  FADD.FTZ R16, R16, R61 ;  /* 0x0000003d10107221 */ /* 0x001fc60000010000 */
[----:B------:R-:W-:Y:S01]  /*3f20*/  BAR.SYNC.DEFER_BLOCKING 0x0 ;  /* 0x0000000000007b1d */ /* 0x000fe20000010000 */
[----:B---3--:R-:W-:Y:S01]  /*3f30*/  FADD.FTZ R12, R29, R12 ;  /* 0x0000000c1d0c7221 */ /* 0x008fe20000010000 */
[----:B------:R-:W-:Y:S01]  /*3f40*/  IADD3.X R29, RZ, RZ, RZ, P0, !PT ;  /* 0x000000ffff1d7210 */ /* 0x000fe200007fe4ff */
[----:B----4-:R-:W-:-:S03]  /*3f50*/  FADD.FTZ R7, R7, R14 ;  /* 0x0000000e07077221 */ /* 0x010fc60000010000 */
[C---:B------:R-:W-:Y:S02]  /*3f60*/  SHF.L.U64.HI R24, R22.reuse, 0x2, R29 ;  /* 0x0000000216187819 */ /* 0x040fe4000001021d */
[----:B------:R-:W-:Y:S01]  /*3f70*/  SHF.L.U32 R22, R22, 0x2, RZ ;  /* 0x0000000216167819 */ /* 0x000fe200000006ff */
[----:B-----5:R-:W-:-:S03]  /*3f80*/  FADD.FTZ R23, R30, R23 ;  /* 0x000000171e177221 */ /* 0x020fc60000010000 */
[----:B------:R-:W-:Y:S01]  /*3f90*/  IADD3 R2, P0, R22, c[0x0][0x228], RZ ;  /* 0x00008a0016027a10 */ /* 0x000fe20007f1e0ff */
[----:B------:R-:W-:-:S03]  /*3fa0*/  FADD.FTZ R32, R32, R3 ;  /* 0x0000000320207221 */ /* 0x000fc60000010000 */
[----:B------:R-:W-:Y:S01]  /*3fb0*/  IADD3.X R3, R24, c[0x0][0x22c], RZ, P0, !PT ;  /* 0x00008b0018037a10 */ /* 0x000fe200007fe4ff */
[----:B------:R-:W-:Y:S01]  /*3fc0*/  FADD.FTZ R25, R16, R25 ;  /* 0x0000001910197221 */ /* 0x000fe20000010000 */
[----:B------:R-:W-:Y:S01]  /*3fd0*/  STS.128 [R0.X16], R72 ;  /* 0x0000004800007388 */ /* 0x000fe2000000cc00 */
[----:B------:R-:W-:-:S03]  /*3fe0*/  FADD.FTZ R27, R12, R27 ;  /* 0x0000001b0c1b7221 */ /* 0x000fc60000010000 */
[----:B------:R-:W-:Y:S01]  /*3ff0*/  STS.128 [R0.X16+0x200], R56 ;  /* 0x0002003800007388 */ /* 0x000fe2000000cc00 */
[----:B------:R-:W-:Y:S01]  /*4000*/  FADD.FTZ R29, R7, R4 ;  /* 0x00000004071d7221 */ /* 0x000fe20000010000 */
[C---:B------:R-:W-:Y:S02]  /*4010*/  IADD3 R4, P1, R22.reuse, c[0x0][0x220], RZ ;  /* 0x0000880016047a10 */ /* 0x040fe40007f3e0ff */
[----:B------:R0:W-:Y:S01]  /*4020*/  STS.128 [R0.X16+0x400], R8 ;  /* 0x0004000800007388 */ /* 0x0001e2000000cc00 */
[----:B-1----:R-:W-:Y:S01]  /*4030*/  FADD.FTZ R23, R23, R6 ;  /* 0x0000000617177221 */ /* 0x002fe20000010000 */
[----:B------:R-:W-:Y:S02]  /*4040*/  IADD3 R6, P0, R22, c[0x0][0x238], RZ ;  /* 0x00008e0016067a10 */ /* 0x000fe40007f1e0ff */
[----:B------:R-:W-:Y:S01]  /*4050*/  STS.128 [R0.X16+0x600], R84 ;  /* 0x0006005400007388 */ /* 0x000fe2000000cc00 */
[----:B--2---:R-:W-:Y:S01]  /*4060*/  FADD.FTZ R31, R32, R31 ;  /* 0x0000001f201f7221 */ /* 0x004fe20000010000 */
[----:B------:R-:W-:-:S02]  /*4070*/  IADD3.X R7, R24, c[0x0][0x23c], RZ, P0, !PT ;  /* 0x00008f0018077a10 */ /* 0x000fc400007fe4ff */
[----:B------:R-:W-:Y:S04]  /*4080*/  STS.128 [R0.X16+0x800], R92 ;  /* 0x0008005c00007388 */ /* 0x000fe8000000cc00 */
[----:B------:R-:W-:Y:S04]  /*4090*/  STS.128 [R0.X16+0xa00], R100 ;  /* 0x000a006400007388 */ /* 0x000fe8000000cc00 */
[----:B------:R-:W-:Y:S01]  /*40a0*/  BAR.SYNC.DEFER_BLOCKING 0x0 ;  /* 0x0000000000007b1d */ /* 0x000fe20000010000 */
[----:B0-----:R-:W-:Y:S01]  /*40b0*/  FADD.FTZ R11, R28, R5 ;  /* 0x000000051c0b7221 */ /* 0x001fe20000010000 */
[----:B------:R-:W-:-:S04]  /*40c0*/  IADD3.X R5, R24, c[0x0][0x224], RZ, P1, !PT ;  /* 0x0000890018057a10 */ /* 0x000fc80000ffe4ff */
        /* <DEDUP_REMOVED lines=19> */
[----:B----4-:R-:W-:Y:S01]  /*4200*/  FADD.FTZ R9, R8, R9 ;  /* 0x0000000908097221 */ /* 0x010fe20000010000 */
[----:B------:R-:W-:Y:S02]  /*4210*/  IADD3 R8, P1, R22, c[0x0][0x230], RZ ;  /* 0x00008c0016087a10 */ /* 0x000fe40007f3e0ff */
        /* <DEDUP_REMOVED lines=54> */
.L_x_1734:
[----:B------:R-:W-:Y:S01]  /*4580*/  HFMA2.MMA R80, -RZ, RZ, 0, 5.9604644775390625e-08 ;  /* 0x00000001ff507435 */ /* 0x000fe200000001ff */
[----:B------:R-:W-:-:S02]  /*4590*/  MOV R81, R83 ;  /* 0x0000005300517202 */ /* 0x000fc40000000f00 */
[----:B------:R-:W-:Y:S02]  /*45a0*/  MOV R79, 0x1f ;  /* 0x0000001f004f7802 */ /* 0x000fe40000000f00 */
[----:B------:R-:W-:Y:S02]  /*45b0*/  MOV R78, 0xffffffff ;  /* 0xffffffff004e7802 */ /* 0x000fe40000000f00 */
[----:B------:R-:W-:Y:S02]  /*45c0*/  MOV R76, 0x45e0 ;  /* 0x000045e0004c7802 */ /* 0x000fe40000000f00 */
[----:B-----5:R-:W-:Y:S05]  /*45d0*/  CALL.REL.NOINC `($__internal_97_$__cuda_sm70_shflsync_bfly_p) ;  /* 0x0000046000007944 */ /* 0x020fea0003c00000 */
[----:B-1----:R-:W-:Y:S01]  /*45e0*/  MOV R82, R78 ;  /* 0x0000004e00527202 */ /* 0x002fe20000000f00 */
[----:B0-----:R-:W-:Y:S05]  /*45f0*/  BRA `(.L_x_1740) ;  /* 0xffffdab000007947 */ /* 0x001fea000383ffff */
.L_x_1735:
[----:B------:R-:W-:Y:S01]  /*4600*/  HFMA2.MMA R80, -RZ, RZ, 0, 5.9604644775390625e-08 ;  /* 0x00000001ff507435 */ /* 0x000fe200000001ff */
[----:B------:R-:W-:Y:S02]  /*4610*/  MOV R81, R85 ;  /* 0x0000005500517202 */ /* 0x000fe40000000f00 */
[----:B------:R-:W-:Y:S02]  /*4620*/  MOV R79, 0x1f ;  /* 0x0000001f004f7802 */ /* 0x000fe40000000f00 */
[----:B------:R-:W-:-:S02]  /*4630*/  MOV R78, 0xffffffff ;  /* 0xffffffff004e7802 */ /* 0x000fc40000000f00 */
[----:B------:R-:W-:Y:S02]  /*4640*/  MOV R76, 0x4660 ;  /* 0x00004660004c7802 */ /* 0x000fe40000000f00 */
[----:B01---5:R-:W-:Y:S05]  /*4650*/  CALL.REL.NOINC `($__internal_97_$__cuda_sm70_shflsync_bfly_p) ;  /* 0x000003e000007944 */ /* 0x023fea0003c00000 */
[----:B------:R-:W-:Y:S01]  /*4660*/  FADD.FTZ R83, R83, R82 ;  /* 0x0000005253537221 */ /* 0x000fe20000010000 */
[----:B0-----:R-:W-:Y:S01]  /*4670*/  HFMA2.MMA R80, -RZ, RZ, 0, 1.1920928955078125e-07 ;  /* 0x00000002ff507435 */ /* 0x001fe200000001ff */
[----:B-1----:R-:W-:Y:S01]  /*4680*/  FADD.FTZ R85, R85, R78 ;  /* 0x0000004e55557221 */ /* 0x002fe20000010000 */
[----:B------:R-:W-:Y:S02]  /*4690*/  MOV R79, 0x1f ;  /* 0x0000001f004f7802 */ /* 0x000fe40000000f00 */
[----:B------:R-:W-:Y:S02]  /*46a0*/  MOV R78, 0xffffffff ;  /* 0xffffffff004e7802 */ /* 0x000fe40000000f00 */
[----:B------:R-:W-:Y:S02]  /*46b0*/  MOV R81, R83 ;  /* 0x0000005300517202 */ /* 0x000fe40000000f00 */
[----:B------:R-:W-:Y:S02]  /*46c0*/  MOV R76, 0x46e0 ;  /* 0x000046e0004c7802 */ /* 0x000fe40000000f00 */
[----:B------:R-:W-:Y:S05]  /*46d0*/  CALL.REL.NOINC `($__internal_97_$__cuda_sm70_shflsync_bfly_p) ;  /* 0x0000036000007944 */ /* 0x000fea0003c00000 */
[----:B0-----:R-:W-:Y:S01]  /*46e0*/  HFMA2.MMA R80, -RZ, RZ, 0, 1.1920928955078125e-07 ;  /* 0x00000002ff507435 */ /* 0x001fe200000001ff */
[----:B-1----:R-:W-:-:S02]  /*46f0*/  MOV R82, R78 ;  /* 0x0000004e00527202 */ /* 0x002fc40000000f00 */
[----:B------:R-:W-:Y:S02]  /*4700*/  MOV R81, R85 ;  /* 0x0000005500517202 */ /* 0x000fe40000000f00 */
[----:B------:R-:W-:Y:S02]  /*4710*/  MOV R79, 0x1f ;  /* 0x0000001f004f7802 */ /* 0x000fe40000000f00 */
[----:B------:R-:W-:Y:S02]  /*4720*/  MOV R78, 0xffffffff ;  /* 0xffffffff004e7802 */ /* 0x000fe40000000f00 */
[----:B------:R-:W-:Y:S02]  /*4730*/  MOV R76, 0x4750 ;  /* 0x00004750004c7802 */ /* 0x000fe40000000f00 */
[----:B------:R-:W-:Y:S05]  /*4740*/  CALL.REL.NOINC `($__internal_97_$__cuda_sm70_shflsync_bfly_p) ;  /* 0x000002f000007944 */ /* 0x000fea0003c00000 */
[----:B------:R-:W-:Y:S01]  /*4750*/  FADD.FTZ R83, R82, R83 ;  /* 0x0000005352537221 */ /* 0x000fe20000010000 */
[----:B0-----:R-:W-:Y:S01]  /*4760*/  HFMA2.MMA R80, -RZ, RZ, 0, 2.384185791015625e-07 ;  /* 0x00000004ff507435 */ /* 0x001fe200000001ff */
[----:B-1----:R-:W-:Y:S01]  /*4770*/  FADD.FTZ R85, R85, R78 ;  /* 0x0000004e55557221 */ /* 0x002fe20000010000 */
[----:B------:R-:W-:Y:S02]  /*4780*/  MOV R79, 0x1f ;  /* 0x0000001f004f7802 */ /* 0x000fe40000000f00 */
[----:B------:R-:W-:-:S02]  /*4790*/  MOV R78, 0xffffffff ;  /* 0xffffffff004e7802 */ /* 0x000fc40000000f00 */
[----:B------:R-:W-:Y:S02]  /*47a0*/  MOV R81, R83 ;  /* 0x0000005300517202 */ /* 0x000fe40000000f00 */
[----:B------:R-:W-:Y:S02]  /*47b0*/  MOV R76, 0x47d0 ;  /* 0x000047d0004c7802 */ /* 0x000fe40000000f00 */
[----:B------:R-:W-:Y:S05]  /*47c0*/  CALL.REL.NOINC `($__internal_97_$__cuda_sm70_shflsync_bfly_p) ;  /* 0x0000027000007944 */ /* 0x000fea0003c00000 */
[----:B0-----:R-:W-:Y:S01]  /*47d0*/  HFMA2.MMA R80, -RZ, RZ, 0, 2.384185791015625e-07 ;  /* 0x00000004ff507435 */ /* 0x001fe200000001ff */
[----:B-1----:R-:W-:Y:S02]  /*47e0*/  MOV R82, R78 ;  /* 0x0000004e00527202 */ /* 0x002fe40000000f00 */
[----:B------:R-:W-:Y:S02]  /*47f0*/  MOV R81, R85 ;  /* 0x0000005500517202 */ /* 0x000fe40000000f00 */
[----:B------:R-:W-:Y:S02]  /*4800*/  MOV R79, 0x1f ;  /* 0x0000001f004f7802 */ /* 0x000fe40000000f00 */
[----:B------:R-:W-:Y:S02]  /*4810*/  MOV R78, 0xffffffff ;  /* 0xffffffff004e7802 */ /* 0x000fe40000000f00 */
[----:B------:R-:W-:-:S02]  /*4820*/  MOV R76, 0x4840 ;  /* 0x00004840004c7802 */ /* 0x000fc40000000f00 */
[----:B------:R-:W-:Y:S05]  /*4830*/  CALL.REL.NOINC `($__internal_97_$__cuda_sm70_shflsync_bfly_p) ;  /* 0x0000020000007944 */ /* 0x000fea0003c00000 */
[----:B------:R-:W-:Y:S01]  /*4840*/  FADD.FTZ R83, R82, R83 ;  /* 0x0000005352537221 */ /* 0x000fe20000010000 */
[----:B0-----:R-:W-:Y:S01]  /*4850*/  HFMA2.MMA R80, -RZ, RZ, 0, 4.76837158203125e-07 ;  /* 0x00000008ff507435 */ /* 0x001fe200000001ff */
[----:B-1----:R-:W-:Y:S01]  /*4860*/  FADD.FTZ R85, R85, R78 ;  /* 0x0000004e55557221 */ /* 0x002fe20000010000 */
[----:B------:R-:W-:-:S02]  /*4870*/  MOV R79, 0x1f ;  /* 0x0000001f004f7802 */ /* 0x000fc40000000f00 */
[----:B------:R-:W-:Y:S02]  /*4880*/  MOV R78, 0xffffffff ;  /* 0xffffffff004e7802 */ /* 0x000fe40000000f00 */
[----:B------:R-:W-:Y:S02]  /*4890*/  MOV R81, R83 ;  /* 0x0000005300517202 */ /* 0x000fe40000000f00 */
[----:B------:R-:W-:Y:S02]  /*48a0*/  MOV R76, 0x48c0 ;  /* 0x000048c0004c7802 */ /* 0x000fe40000000f00 */
[----:B------:R-:W-:Y:S05]  /*48b0*/  CALL.REL.NOINC `($__internal_97_$__cuda_sm70_shflsync_bfly_p) ;  /* 0x0000018000007944 */ /* 0x000fea0003c00000 */
[----:B0-----:R-:W-:Y:S01]  /*48c0*/  HFMA2.MMA R80, -RZ, RZ, 0, 4.76837158203125e-07 ;  /* 0x00000008ff507435 */ /* 0x001fe200000001ff */
[----:B-1----:R-:W-:Y:S02]  /*48d0*/  MOV R82, R78 ;  /* 0x0000004e00527202 */ /* 0x002fe40000000f00 */
[----:B------:R-:W-:Y:S02]  /*48e0*/  MOV R81, R85 ;  /* 0x0000005500517202 */ /* 0x000fe40000000f00 */
[----:B------:R-:W-:Y:S02]  /*48f0*/  MOV R79, 0x1f ;  /* 0x0000001f004f7802 */ /* 0x000fe40000000f00 */
[----:B------:R-:W-:-:S02]  /*4900*/  MOV R78, 0xffffffff ;  /* 0xffffffff004e7802 */ /* 0x000fc40000000f00 */
[----:B------:R-:W-:Y:S02]  /*4910*/  MOV R76, 0x4930 ;  /* 0x00004930004c7802 */ /* 0x000fe40000000f00 */
[----:B------:R-:W-:Y:S05]  /*4920*/  CALL.REL.NOINC `($__internal_97_$__cuda_sm70_shflsync_bfly_p) ;  /* 0x0000011000007944 */ /* 0x000fea0003c00000 */
[----:B------:R-:W-:Y:S01]  /*4930*/  FADD.FTZ R82, R82, R83 ;  /* 0x0000005352527221 */ /* 0x000fe20000010000 */
[----:B0-----:R-:W-:Y:S01]  /*4940*/  HFMA2.MMA R80, -RZ, RZ, 0, 9.5367431640625e-07 ;  /* 0x00000010ff507435 */ /* 0x001fe200000001ff */
[----:B-1----:R-:W-:Y:S01]  /*4950*/  FADD.FTZ R83, R85, R78 ;  /* 0x0000004e55537221 */ /* 0x002fe20000010000 */
[----:B------:R-:W-:Y:S02]  /*4960*/  MOV R79, 0x1f ;  /* 0x0000001f004f7802 */ /* 0x000fe40000000f00 */
[----:B------:R-:W-:Y:S02]  /*4970*/  MOV R78, 0xffffffff ;  /* 0xffffffff004e7802 */ /* 0x000fe40000000f00 */
[----:B------:R-:W-:Y:S02]  /*4980*/  MOV R81, R82 ;  /* 0x0000005200517202 */ /* 0x000fe40000000f00 */
[----:B------:R-:W-:Y:S02]  /*4990*/  MOV R76, 0x49b0 ;  /* 0x000049b0004c7802 */ /* 0x000fe40000000f00 */
[----:B------:R-:W-:Y:S05]  /*49a0*/  CALL.REL.NOINC `($__internal_97_$__cuda_sm70_shflsync_bfly_p) ;  /* 0x0000009000007944 */ /* 0x000fea0003c00000 */
[----:B0-----:R-:W-:Y:S01]  /*49b0*/  HFMA2.MMA R80, -RZ, RZ, 0, 9.5367431640625e-07 ;  /* 0x00000010ff507435 */ /* 0x001fe200000001ff */
[----:B-1----:R-:W-:-:S02]  /*49c0*/  MOV R85, R78 ;  /* 0x0000004e00557202 */ /* 0x002fc40000000f00 */
[----:B------:R-:W-:Y:S02]  /*49d0*/  MOV R81, R83 ;  /* 0x0000005300517202 */ /* 0x000fe40000000f00 */
[----:B------:R-:W-:Y:S02]  /*49e0*/  MOV R79, 0x1f ;  /* 0x0000001f004f7802 */ /* 0x000fe40000000f00 */
[----:B------:R-:W-:Y:S02]  /*49f0*/  MOV R78, 0xffffffff ;  /* 0xffffffff004e7802 */ /* 0x000fe40000000f00 */
[----:B------:R-:W-:Y:S02]  /*4a00*/  MOV R76, 0x4a20 ;  /* 0x00004a20004c7802 */ /* 0x000fe40000000f00 */
[----:B------:R-:W-:Y:S05]  /*4a10*/  CALL.REL.NOINC `($__internal_97_$__cuda_sm70_shflsync_bfly_p) ;  /* 0x0000002000007944 */ /* 0x000fea0003c00000 */
[----:B-1----:R-:W-:Y:S01]  /*4a20*/  MOV R76, R78 ;  /* 0x0000004e004c7202 */ /* 0x002fe20000000f00 */
[----:B0-----:R-:W-:Y:S05]  /*4a30*/  BRA `(.L_x_1741) ;  /* 0xffffd79000007947 */ /* 0x001fea000383ffff */
        .weak           $__internal_97_$__cuda_sm70_shflsync_bfly_p
        .type           $__internal_97_$__cuda_sm70_shflsync_bfly_p,@function
        .size           $__internal_97_$__cuda_sm70_shflsync_bfly_p,(.L_x_2334 - $__internal_97_$__cuda_sm70_shflsync_bfly_p)
$__internal_97_$__cuda_sm70_shflsync_bfly_p:
[----:B------:R-:W-:Y:S01]  /*4a40*/  HFMA2.MMA R77, -RZ, RZ, 0, 0 ;  /* 0x00000000ff4d7435 */ /* 0x000fe200000001ff */
[----:B------:R-:W-:Y:S04]  /*4a50*/  WARPSYNC R78 ;  /* 0x0000004e00007348 */ /* 0x000fe80003800000 */
[----:B------:R0:W1:Y:S01]  /*4a60*/  SHFL.BFLY PT, R78, R81, R80, R79 ;  /* 0x0c000050514e7389 */ /* 0x00006200000e004f */
[----:B------:R-:W-:Y:S05]  /*4a70*/  RET.REL.NODEC R76 `(_ZN10layer_norm31ln_parallel_residual_bwd_kernelINS_13Kernel_traitsI6__halfffffjLj768ELj1ELj4ELj1ELj16ENS_18Kernel_traits_baseILj768ES2_ffffjLj128EEEEELb0ELb0ELb1EEEvNS_9BwdParamsE) ;  /* 0xffffb5804c007950 */ /* 0x000fea0003c3ffff */
.L_x_1742:
        /* <DEDUP_REMOVED lines=16> */
.L_x_2334:


//--------------------- .text._ZN10layer_norm31ln_parallel_residual_bwd_kernelINS_13Kernel_traitsI6__halfffffjLj768ELj1ELj4ELj1ELj16ENS_18Kernel_traits_baseILj768ES2_ffffjLj128EEEEELb0ELb1ELb0EEEvNS_9BwdParamsE --------------------------
	.section	.text._ZN10layer_norm31ln_parallel_residual_bwd_kernelINS_13Kernel_traitsI6__halfffffjLj768ELj1ELj4ELj1ELj16ENS_18Kernel_traits_baseILj768ES2_ffffjLj128EEEEELb0ELb1ELb0EEEvNS_9BwdParamsE,"ax",@progbits
	.sectioninfo	@"SHI_REGISTERS=177"
	.align	128
        .global         _ZN10layer_norm31ln_parallel_residual_bwd_kernelINS_13Kernel_traitsI6__halfffffjLj768ELj1ELj4ELj1ELj16ENS_18Kernel_traits_baseILj768ES2_ffffjLj128EEEEELb0ELb1ELb0EEEvNS_9BwdParamsE
        .type           _ZN10layer_norm31ln_parallel_residual_bwd_kernelINS_13Kernel_traitsI6__halfffffjLj768ELj1ELj4ELj1ELj16ENS_18Kernel_traits_baseILj768ES2_ffffjLj128EEEEELb0ELb1ELb0EEEvNS_9BwdParamsE,@function
        .size           _ZN10layer_norm31ln_parallel_residual_bwd_kernelINS_13Kernel_traitsI6__halfffffjLj768ELj1ELj4ELj1ELj16ENS_18Kernel_traits_baseILj768ES2_ffffjLj128EEEEELb0ELb1ELb0EEEvNS_9BwdParamsE,(.L_x_2335 - _ZN10layer_norm31ln_parallel_residual_bwd_kernelINS_13Kernel_traitsI6__halfffffjLj768ELj1ELj4ELj1ELj16ENS_18Kernel_traits_baseILj768ES2_ffffjLj128EEEEELb0ELb1ELb0EEEvNS_9BwdParamsE)
        .other          _ZN10layer_norm31ln_parallel_residual_bwd_kernelINS_13Kernel_traitsI6__halfffffjLj768ELj1ELj4ELj1ELj16ENS_18Kernel_traits_baseILj768ES2_ffffjLj128EEEEELb0ELb1ELb0EEEvNS_9BwdParamsE,@"STO_CUDA_ENTRY STV_DEFAULT"
_ZN10layer_norm31ln_parallel_residual_bwd_kernelINS_13Kernel_traitsI6__halfffffjLj768ELj1ELj4ELj1ELj16ENS_18Kernel_traits_baseILj768ES2_ffffjLj128EEEEELb0ELb1ELb0EEEvNS_9BwdParamsE:
.text._ZN10layer_norm31ln_parallel_residual_bwd_kernelINS_13Kernel_traitsI6__halfffffjLj768ELj1ELj4ELj1ELj16ENS_18Kernel_traits_baseILj768ES2_ffffjLj128EEEEELb0ELb1ELb0EEEvNS_9BwdParamsE:
        /* <DEDUP_REMOVED lines=11> */
[C---:B------:R-:W-:Y:S02]  /*00b0*/  ISETP.GE.U32.AND P2, PT, R2.reuse, 0x60, PT ;  /* 0x000000600200780c */ /* 0x040fe40003f46070 */
[C---:B------:R-:W-:Y:S02]  /*00c0*/  ISETP.GE.U32.AND P3, PT, R2.reuse, 0x80, PT ;  /* 0x000000800200780c */ /* 0x040fe40003f66070 */
[C---:B------:R-:W-:Y:S01]  /*00d0*/  ISETP.GE.U32.AND P4, PT, R2.reuse, 0xa0, PT ;  /* 0x000000a00200780c */ /* 0x040fe20003f86070 */
[----:B------:R-:W0:Y:S01]  /*00e0*/  S2R R16, SR_CTAID.X ;  /* 0x0000000000107919 */ /* 0x000e220000002500 */
[----:B------:R-:W-:-:S03]  /*00f0*/  ISETP.GE.U32.AND P5, PT, R2, 0xc0, PT ;  /* 0x000000c00200780c */ /* 0x000fc60003fa6070 */
[----:B------:R-:W-:Y:S02]  /*0100*/  @P0 MOV R5, 0x8 ;  /* 0x0000000800050802 */ /* 0x000fe40000000f00 */
[----:B------:R-:W-:Y:S02]  /*0110*/  @P1 MOV R9, 0x8 ;  /* 0x0000000800091802 */ /* 0x000fe40000000f00 */
[----:B------:R-:W-:Y:S01]  /*0120*/  @P2 MOV R11, 0x8 ;  /* 0x00000008000b2802 */ /* 0x000fe20000000f00 */
[C---:B------:R-:W-:Y:S01]  /*0130*/  @P0 IMAD.WIDE.U32 R4, R6.reuse, R5, c[0x0][0x1b0] ;  /* 0x00006c0006040625 */ /* 0x040fe200078e0005 */
[----:B------:R-:W-:Y:S02]  /*0140*/  @P0 LOP3.LUT R6, R6, 0x20, RZ, 0xfc, !PT ;  /* 0x0000002006060812 */ /* 0x000fe400078efcff */
[----:B------:R-:W-:Y:S02]  /*0150*/  @P3 MOV R13, 0x8 ;  /* 0x00000008000d3802 */ /* 0x000fe40000000f00 */
[----:B------:R-:W-:Y:S01]  /*0160*/  @P4 MOV R15, 0x8 ;  /* 0x00000008000f4802 */ /* 0x000fe20000000f00 */
[C---:B------:R-:W-:Y:S01]  /*0170*/  @P1 IMAD.WIDE.U32 R8, R6.reuse, R9, c[0x0][0x1b0] ;  /* 0x00006c0006081625 */ /* 0x040fe200078e0009 */
[----:B------:R-:W-:Y:S01]  /*0180*/  @P1 IADD3 R6, R6, 0x20, RZ ;  /* 0x0000002006061810 */ /* 0x000fe20007ffe0ff */
[----:B------:R-:W-:Y:S01]  /*0190*/  BSSY B0, `(.L_x_1743) ;  /* 0x000029f000007945 */ /* 0x000fe20003800000 */
[----:B------:R-:W-:Y:S01]  /*01a0*/  @P5 MOV R7, 0x8 ;  /* 0x0000000800075802 */ /* 0x000fe20000000f00 */
[----:B------:R1:W5:Y:S01]  /*01b0*/  @P0 LDG.E.64 R52, [R4.64] ;  /* 0x0000000404340981 */ /* 0x000362000c1e1b00 */
[----:B------:R-:W-:Y:S01]  /*01c0*/  P2R R3, PR, RZ, 0x20 ;  /* 0x00000020ff037803 */ /* 0x000fe20000000000 */
[C---:B------:R-:W-:Y:S01]  /*01d0*/  @P2 IMAD.WIDE.U32 R10, R6.reuse, R11, c[0x0][0x1b0] ;  /* 0x00006c00060a2625 */ /* 0x040fe200078e000b */
[----:B------:R-:W-:Y:S01]  /*01e0*/  @P2 IADD3 R6, R6, 0x20, RZ ;  /* 0x0000002006062810 */ /* 0x000fe20007ffe0ff */
[----:B------:R2:W5:Y:S04]  /*01f0*/  @P1 LDG.E.64 R54, [R8.64] ;  /* 0x0000000408361981 */ /* 0x000568000c1e1b00 */
[C---:B------:R-:W-:Y:S01]  /*0200*/  @P3 IMAD.WIDE.U32 R12, R6.reuse, R13, c[0x0][0x1b0] ;  /* 0x00006c00060c3625 */ /* 0x040fe200078e000d */
[----:B------:R-:W-:Y:S01]  /*0210*/  @P3 IADD3 R6, R6, 0x20, RZ ;  /* 0x0000002006063810 */ /* 0x000fe20007ffe0ff */
[----:B------:R3:W5:Y:S04]  /*0220*/  @P2 LDG.E.64 R56, [R10.64] ;  /* 0x000000040a382981 */ /* 0x000768000c1e1b00 */
[C---:B------:R-:W-:Y:S01]  /*0230*/  @P4 IMAD.WIDE.U32 R14, R6.reuse, R15, c[0x0][0x1b0] ;  /* 0x00006c00060e4625 */ /* 0x040fe200078e000f */
[----:B------:R-:W-:Y:S01]  /*0240*/  @P4 IADD3 R6, R6, 0x20, RZ ;  /* 0x0000002006064810 */ /* 0x000fe20007ffe0ff */
[----:B------:R4:W5:Y:S01]  /*0250*/  @P3 LDG.E.64 R58, [R12.64] ;  /* 0x000000040c3a3981 */ /* 0x000962000c1e1b00 */
[----:B------:R-:W-:-:S03]  /*0260*/  SHF.R.U32.HI R3, RZ, 0x5, R0 ;  /* 0x00000005ff037819 */ /* 0x000fc60000011600 */
[----:B------:R-:W-:Y:S01]  /*0270*/  @P5 IMAD.WIDE.U32 R6, R6, R7, c[0x0][0x1b0] ;  /* 0x00006c0006065625 */ /* 0x000fe200078e0007 */
[----:B0-----:R-:W-:Y:S01]  /*0280*/  LEA R3, R16, R3, 0x2 ;  /* 0x0000000310037211 */ /* 0x001fe200078e10ff */
[----:B------:R0:W5:Y:S04]  /*0290*/  @P4 LDG.E.64 R60, [R14.64] ;  /* 0x000000040e3c4981 */ /* 0x000168000c1e1b00 */
[----:B------:R0:W5:Y:S01]  /*02a0*/  @P5 LDG.E.64 R62, [R6.64] ;  /* 0x00000004063e5981 */ /* 0x000162000c1e1b00 */
        /* <DEDUP_REMOVED lines=19> */
[----:B----4-:R-:W-:Y:S01]  /*03e0*/  CS2R R12, SRZ ;  /* 0x00000000000c7805 */ /* 0x010fe2000001ff00 */
[----:B0-----:R-:W-:Y:S01]  /*03f0*/  CS2R R14, SRZ ;  /* 0x00000000000e7805 */ /* 0x001fe2000001ff00 */
[----:B--2---:R-:W-:Y:S01]  /*0400*/  CS2R R8, SRZ ;  /* 0x0000000000087805 */ /* 0x004fe2000001ff00 */
[----:B---3--:R-:W-:Y:S01]  /*0410*/  CS2R R10, SRZ ;  /* 0x00000000000a7805 */ /* 0x008fe2000001ff00 */
[----:B-1----:R-:W-:Y:S01]  /*0420*/  CS2R R4, SRZ ;  /* 0x0000000000047805 */ /* 0x002fe2000001ff00 */
[----:B------:R-:W-:Y:S01]  /*0430*/  CS2R R6, SRZ ;  /* 0x0000000000067805 */ /* 0x000fe2000001ff00 */
[----:B------:R-:W-:Y:S05]  /*0440*/  @P5 BRA `(.L_x_1744) ;  /* 0x0000273000005947 */ /* 0x000fea0003800000 */
[----:B------:R-:W0:Y:S01]  /*0450*/  LDC.U8 R170, c[0x0][0x1f0] ;  /* 0x00007c00ffaa7b82 */ /* 0x000e220000000000 */
        /* <DEDUP_REMOVED lines=48> */
[----:B0-----:R-:W-:Y:S02]  /*0760*/  HADD2.F32 R114, -RZ, R114.H0_H0 ;  /* 0x20000072ff727230 */ /* 0x001fe40000004100 */
.L_x_1771:
        /* <DEDUP_REMOVED lines=16> */
[C---:B------:R-:W-:Y:S02]  /*0870*/  LEA.HI.X R85, R118.reuse, c[0x0][0x18c], RZ, 0x4, P5 ;  /* 0x0000630076557a11 */ /* 0x040fe400028f24ff */
[----:B------:R-:W-:Y:S01]  /*0880*/  ISETP.NE.U32.AND P5, PT, RZ, c[0x0][0x218], PT ;  /* 0x00008600ff007a0c */ /* 0x000fe20003fa5070 */
[----:B------:R-:W-:-:S03]  /*0890*/  IMAD.WIDE.U32 R88, R118, R89, c[0x0][0x208] ;  /* 0x0000820076587625 */ /* 0x000fc600078e0059 */
[----:B------:R-:W2:Y:S01]  /*08a0*/  LDG.E.128 R84, [R84.64] ;  /* 0x0000000454547981 */ /* 0x000ea2000c1e1d00 */
[----:B------:R-:W-:-:S03]  /*08b0*/  ISETP.NE.AND.EX P5, PT, RZ, c[0x0][0x21c], PT, P5 ;  /* 0x00008700ff007a0c */ /* 0x000fc60003fa5350 */
[----:B------:R-:W3:Y:S10]  /*08c0*/  LDG.E.128 R88, [R88.64] ;  /* 0x0000000458587981 */ /* 0x000ef4000c1e1d00 */
[----:B------:R-:W-:-:S04]  /*08d0*/  @P5 LEA R168, P6, R118, c[0x0][0x218], 0x4 ;  /* 0x0000860076a85a11 */ /* 0x000fc800078c20ff */
[----:B------:R-:W-:-:S05]  /*08e0*/  @P5 LEA.HI.X R169, R118, c[0x0][0x21c], RZ, 0x4, P6 ;  /* 0x0000870076a95a11 */ /* 0x000fca00030f24ff */
[----:B------:R0:W5:Y:S01]  /*08f0*/  @P5 LDG.E.128 R52, [R168.64] ;  /* 0x00000004a8345981 */ /* 0x000162000c1e1d00 */
[----:B------:R-:W-:-:S04]  /*0900*/  ISETP.NE.AND P5, PT, R170, RZ, PT ;  /* 0x000000ffaa00720c */ /* 0x000fc80003fa5270 */
[----:B-----5:R-:W-:-:S05]  /*0910*/  FSEL R136, R165, RZ, !P5 ;  /* 0x000000ffa5887208 */ /* 0x020fca0006800000 */
[C---:B--2---:R-:W-:Y:S02]  /*0920*/  FADD.FTZ R127, -R136.reuse, R84 ;  /* 0x00000054887f7221 */ /* 0x044fe40000010100 */
[----:B------:R-:W-:Y:S02]  /*0930*/  FADD.FTZ R147, -R136, R85 ;  /* 0x0000005588937221 */ /* 0x000fe40000010100 */
[----:B------:R-:W-:Y:S02]  /*0940*/  FMUL.FTZ R127, R116, R127 ;  /* 0x0000007f747f7220 */ /* 0x000fe40000410000 */
[----:B---3--:R-:W-:Y:S02]  /*0950*/  FMUL.FTZ R138, R93, R88 ;  /* 0x000000585d8a7220 */ /* 0x008fe40000410000 */
[C---:B------:R-:W-:Y:S02]  /*0960*/  FADD.FTZ R149, -R136.reuse, R86 ;  /* 0x0000005688957221 */ /* 0x040fe40000010100 */
[----:B------:R-:W-:-:S02]  /*0970*/  FADD.FTZ R167, -R136, R87 ;  /* 0x0000005788a77221 */ /* 0x000fc40000010100 */
[----:B------:R-:W-:Y:S02]  /*0980*/  FMUL.FTZ R136, R116, R147 ;  /* 0x0000009374887220 */ /* 0x000fe40000410000 */
[----:B------:R-:W-:Y:S02]  /*0990*/  FMUL.FTZ R147, R92, R89 ;  /* 0x000000595c937220 */ /* 0x000fe40000410000 */
[----:B------:R-:W-:Y:S02]  /*09a0*/  FADD.FTZ R84, RZ, R138 ;  /* 0x0000008aff547221 */ /* 0x000fe40000010000 */
[----:B------:R-:W-:Y:S02]  /*09b0*/  FFMA.FTZ R85, R127, R138, RZ ;  /* 0x0000008a7f557223 */ /* 0x000fe400000100ff */
[----:B------:R-:W-:Y:S02]  /*09c0*/  FMUL.FTZ R149, R116, R149 ;  /* 0x0000009574957220 */ /* 0x000fe40000410000 */
[----:B------:R-:W-:-:S02]  /*09d0*/  FMUL.FTZ R156, R95, R90 ;  /* 0x0000005a5f9c7220 */ /* 0x000fc40000410000 */
[----:B------:R-:W-:Y:S02]  /*09e0*/  FADD.FTZ R87, R84, R147 ;  /* 0x0000009354577221 */ /* 0x000fe40000010000 */
[----:B------:R-:W-:Y:S02]  /*09f0*/  FFMA.FTZ R85, R136, R147, R85 ;  /* 0x0000009388557223 */ /* 0x000fe40000010055 */
[----:B------:R-:W-:Y:S02]  /*0a00*/  FMUL.FTZ R151, R94, R91 ;  /* 0x0000005b5e977220 */ /* 0x000fe40000410000 */
[----:B------:R-:W-:Y:S02]  /*0a10*/  FMUL.FTZ R158, R116, R167 ;  /* 0x000000a7749e7220 */ /* 0x000fe40000410000 */
        /* <DEDUP_REMOVED lines=11> */
[----:B0-----:R-:W-:Y:S02]  /*0ad0*/  FADD.FTZ R169, R84, R151 ;  /* 0x0000009754a97221 */ /* 0x001fe40000010000 */
[----:B------:R-:W-:Y:S02]  /*0ae0*/  FFMA.FTZ R168, R158, R151, R85 ;  /* 0x000000979ea87223 */ /* 0x000fe40000010055 */
.L_x_1746:
[----:B0-----:R-:W-:Y:S05]  /*0af0*/  BSYNC B1 ;  /* 0x0000000000017941 */ /* 0x001fea0003800000 */
.L_x_1745:
[----:B------:R-:W-:Y:S01]  /*0b00*/  BSSY B1, `(.L_x_1747) ;  /* 0x000002c000017945 */ /* 0x000fe20003800000 */
[----:B------:R-:W-:Y:S05]  /*0b10*/  @!P1 BRA `(.L_x_1748) ;  /* 0x000002a000009947 */ /* 0x000fea0003800000 */
[----:B------:R-:W-:Y:S01]  /*0b20*/  HFMA2.MMA R88, -RZ, RZ, 0, 9.5367431640625e-07 ;  /* 0x00000010ff587435 */ /* 0x000fe200000001ff */
[----:B------:R-:W-:-:S04]  /*0b30*/  LEA R84, P5, R167, c[0x0][0x188], 0x4 ;  /* 0x00006200a7547a11 */ /* 0x000fc800078a20ff */
[----:B------:R-:W-:Y:S02]  /*0b40*/  LEA.HI.X R85, R167, c[0x0][0x18c], RZ, 0x4, P5 ;  /* 0x00006300a7557a11 */ /* 0x000fe400028f24ff */
[----:B------:R-:W-:-:S03]  /*0b50*/  ISETP.NE.U32.AND P5, PT, RZ, c[0x0][0x218], PT ;  /* 0x00008600ff007a0c */ /* 0x000fc60003fa5070 */
[----:B------:R-:W-:Y:S01]  /*0b60*/  IMAD.WIDE.U32 R88, R167, R88, c[0x0][0x208] ;  /* 0x00008200a7587625 */ /* 0x000fe200078e0058 */
[----:B------:R-:W2:Y:S01]  /*0b70*/  LDG.E.128 R84, [R84.64] ;  /* 0x0000000454547981 */ /* 0x000ea2000c1e1d00 */
[----:B------:R-:W-:-:S04]  /*0b80*/  ISETP.NE.AND.EX P5, PT, RZ, c[0x0][0x21c], PT, P5 ;  /* 0x00008700ff007a0c */ /* 0x000fc80003fa5350 */
[----:B------:R-:W3:Y:S09]  /*0b90*/  LDG.E.128 R88, [R88.64] ;  /* 0x0000000458587981 */ /* 0x000ef2000c1e1d00 */
[----:B------:R-:W-:-:S04]  /*0ba0*/  @P5 LEA R172, P6, R167, c[0x0][0x218], 0x4 ;  /* 0x00008600a7ac5a11 */ /* 0x000fc800078c20ff */
[----:B------:R-:W-:-:S05]  /*0bb0*/  @P5 LEA.HI.X R173, R167, c[0x0][0x21c], RZ, 0x4, P6 ;  /* 0x00008700a7ad5a11 */ /* 0x000fca00030f24ff */
[----:B------:R0:W5:Y:S01]  /*0bc0*/  @P5 LDG.E.128 R56, [R172.64] ;  /* 0x00000004ac385981 */ /* 0x000162000c1e1d00 */
[----:B------:R-:W-:-:S04]  /*0bd0*/  ISETP.NE.AND P5, PT, R170, RZ, PT ;  /* 0x000000ffaa00720c */ /* 0x000fc80003fa5270 */
[----:B-----5:R-:W-:Y:S02]  /*0be0*/  FSEL R140, R165, RZ, !P5 ;  /* 0x000000ffa58c7208 */ /* 0x020fe40006800000 */
[----:B------:R-:W-:-:S03]  /*0bf0*/  IADD3 R167, R167, 0x20, RZ ;  /* 0x00000020a7a77810 */ /* 0x000fc60007ffe0ff */
        /* <DEDUP_REMOVED lines=28> */
.L_x_1748:
[----:B0-----:R-:W-:Y:S05]  /*0dc0*/  BSYNC B1 ;  /* 0x0000000000017941 */ /* 0x001fea0003800000 */
.L_x_1747:
[----:B------:R-:W-:Y:S01]  /*0dd0*/  BSSY B1, `(.L_x_1749) ;  /* 0x000002c000017945 */ /* 0x000fe20003800000 */
[----:B------:R-:W-:Y:S05]  /*0de0*/  @!P2 BRA `(.L_x_1750) ;  /* 0x000002a00000a947 */ /* 0x000fea0003800000 */
[C---:B------:R-:W-:Y:S02]  /*0df0*/  LEA R88, P5, R167.reuse, c[0x0][0x188], 0x4 ;  /* 0x00006200a7587a11 */ /* 0x040fe400078a20ff */
[----:B------:R-:W-:Y:S02]  /*0e00*/  MOV R84, 0x10 ;  /* 0x0000001000547802 */ /* 0x000fe40000000f00 */
[----:B------:R-:W-:-:S02]  /*0e10*/  LEA.HI.X R89, R167, c[0x0][0x18c], RZ, 0x4, P5 ;  /* 0x00006300a7597a11 */ /* 0x000fc400028f24ff */
        /* <DEDUP_REMOVED lines=17> */
[----:B------:R-:W-:Y:S02]  /*0f30*/  FADD.FTZ R16, R16, R84 ;  /* 0x0000005410107221 */ /* 0x000fe40000010000 */
[----:B------:R-:W-:Y:S02]  /*0f40*/  FMUL.FTZ R120, R116, R129 ;  /* 0x0000008174787220 */ /* 0x000fe40000410000 */
[----:B------:R-:W-:Y:S02]  /*0f50*/  FFMA.FTZ R40, R84, R119, R40 ;  /* 0x0000007754287223 */ /* 0x000fe40000010028 */
        /* <DEDUP_REMOVED lines=19> */
.L_x_1750:
[----:B0-----:R-:W-:Y:S05]  /*1090*/  BSYNC B1 ;  /* 0x0000000000017941 */ /* 0x001fea0003800000 */
.L_x_1749:
        /* <DEDUP_REMOVED lines=44> */
.L_x_1752:
[----:B0-----:R-:W-:Y:S05]  /*1360*/  BSYNC B1 ;  /* 0x0000000000017941 */ /* 0x001fea0003800000 */
.L_x_1751:
        /* <DEDUP_REMOVED lines=44> */
.L_x_1754:
[----:B0-----:R-:W-:Y:S05]  /*1630*/  BSYNC B1 ;  /* 0x0000000000017941 */ /* 0x001fea0003800000 */
.L_x_1753:
        /* <DEDUP_REMOVED lines=9> */
[----:B------:R-:W-:-:S04]  /*16d0*/  ISETP.NE.U32.AND P5, PT, RZ, c[0x0][0x218], PT ;  /* 0x00008600ff007a0c */ /* 0x000fc80003fa5070 */
[----:B------:R-:W2:Y:S01]  /*16e0*/  LDG.E.128 R84, [R84.64] ;  /* 0x0000000454547981 */ /* 0x000ea2000c1e1d00 */
[----:B------:R-:W-:-:S03]  /*16f0*/  ISETP.NE.AND.EX P5, PT, RZ, c[0x0][0x21c], PT, P5 ;  /* 0x00008700ff007a0c */ /* 0x000fc60003fa5350 */
[----:B------:R-:W3:Y:S10]  /*1700*/  LDG.E.128 R88, [R88.64] ;  /* 0x0000000458587981 */ /* 0x000ef4000c1e1d00 */
[----:B------:R-:W-:-:S04]  /*1710*/  @P5 LEA R164, P6, R167, c[0x0][0x218], 0x4 ;  /* 0x00008600a7a45a11 */ /* 0x000fc800078c20ff */
[----:B------:R-:W-:-:S05]  /*1720*/  @P5 LEA.HI.X R165, R167, c[0x0][0x21c], RZ, 0x4, P6 ;  /* 0x00008700a7a55a11 */ /* 0x000fca00030f24ff */
[----:B------:R0:W5:Y:S01]  /*1730*/  @P5 LDG.E.128 R72, [R164.64] ;  /* 0x00000004a4485981 */ /* 0x000162000c1e1d00 */
        /* <DEDUP_REMOVED lines=11> */
[----:B0-----:R-:W-:-:S02]  /*17f0*/  FMUL.FTZ R164, R115, R90 ;  /* 0x0000005a73a47220 */ /* 0x001fc40000410000 */
        /* <DEDUP_REMOVED lines=16> */
.L_x_1756:
[----:B------:R-:W-:Y:S05]  /*1900*/  BSYNC B1 ;  /* 0x0000000000017941 */ /* 0x000fea0003800000 */
.L_x_1755:
[----:B------:R-:W-:Y:S05]  /*1910*/  BRA.DIV ~URZ, `(.L_x_1757) ;  /* 0x00001e627f007947 */ /* 0x000fea000b800000 */
[----:B------:R0:W1:Y:S02]  /*1920*/  SHFL.BFLY PT, R86, R169, 0x1, 0x1f ;  /* 0x0c201f00a9567f89 */ /* 0x00006400000e0000 */
.L_x_1772:
        /* <DEDUP_REMOVED lines=18> */
.L_x_1773:
[----:B--2---:R-:W-:Y:S01]  /*1a50*/  FADD.FTZ R91, R91, R88 ;  /* 0x000000585b5b7221 */ /* 0x004fe20000010000 */
[----:B------:R-:W-:Y:S01]  /*1a60*/  ISETP.NE.AND P5, PT, R170, RZ, PT ;  /* 0x000000ffaa00720c */ /* 0x000fe20003fa5270 */
[----:B01----:R-:W-:Y:S01]  /*1a70*/  FADD.FTZ R90, R85, R90 ;  /* 0x0000005a555a7221 */ /* 0x003fe20000010000 */
[----:B------:R-:W-:Y:S01]  /*1a80*/  BSSY B1, `(.L_x_1759) ;  /* 0x000002e000017945 */ /* 0x000fe20003800000 */
[----:B------:R-:W-:Y:S02]  /*1a90*/  FMUL.FTZ R91, R91, c[0x0][0x1e0] ;  /* 0x000078005b5b7a20 */ /* 0x000fe40000410000 */
[----:B------:R-:W-:-:S03]  /*1aa0*/  FMUL.FTZ R90, R90, c[0x0][0x1e0] ;  /* 0x000078005a5a7a20 */ /* 0x000fc60000410000 */
[----:B------:R-:W-:Y:S01]  /*1ab0*/  FSEL R91, R91, RZ, !P5 ;  /* 0x000000ff5b5b7208 */ /* 0x000fe20006800000 */
[----:B------:R-:W-:Y:S05]  /*1ac0*/  @!P0 BRA `(.L_x_1760) ;  /* 0x0000029000008947 */ /* 0x000fea0003800000 */
[----:B------:R-:W-:Y:S01]  /*1ad0*/  ISETP.NE.U32.AND P5, PT, RZ, c[0x0][0x250], PT ;  /* 0x00009400ff007a0c */ /* 0x000fe20003fa5070 */
[-CC-:B------:R-:W-:Y:S01]  /*1ae0*/  FFMA.FTZ R85, R127, R90.reuse, R91.reuse ;  /* 0x0000005a7f557223 */ /* 0x180fe2000001005b */
[----:B------:R-:W-:Y:S01]  /*1af0*/  MOV R173, 0x10 ;  /* 0x0000001000ad7802 */ /* 0x000fe20000000f00 */
[-CC-:B------:R-:W-:Y:S01]  /*1b00*/  FFMA.FTZ R84, R136, R90.reuse, R91.reuse ;  /* 0x0000005a88547223 */ /* 0x180fe2000001005b */
[----:B------:R-:W-:Y:S01]  /*1b10*/  ISETP.NE.AND.EX P5, PT, RZ, c[0x0][0x254], PT, P5 ;  /* 0x00009500ff007a0c */ /* 0x000fe20003fa5350 */
[-CC-:B-----5:R-:W-:Y:S02]  /*1b20*/  FFMA.FTZ R165, R149, R90.reuse, R91.reuse ;  /* 0x0000005a95a57223 */ /* 0x1a0fe4000001005b */
[----:B------:R-:W-:Y:S02]  /*1b30*/  FFMA.FTZ R86, R158, R90, R91 ;  /* 0x0000005a9e567223 */ /* 0x000fe4000001005b */
[----:B------:R-:W-:-:S02]  /*1b40*/  FADD.FTZ R85, R138, -R85 ;  /* 0x800000558a557221 */ /* 0x000fc40000010000 */
[----:B------:R-:W-:Y:S02]  /*1b50*/  FADD.FTZ R87, R147, -R84 ;  /* 0x8000005493577221 */ /* 0x000fe40000010000 */
[----:B------:R-:W-:Y:S02]  /*1b60*/  FADD.FTZ R165, R156, -R165 ;  /* 0x800000a59ca57221 */ /* 0x000fe40000010000 */
[----:B------:R-:W-:Y:S02]  /*1b70*/  FADD.FTZ R167, R151, -R86 ;  /* 0x8000005697a77221 */ /* 0x000fe40000010000 */
[----:B------:R-:W-:Y:S01]  /*1b80*/  @P5 LEA R88, P6, R118, c[0x0][0x250], 0x4 ;  /* 0x0000940076585a11 */ /* 0x000fe200078c20ff */
[C---:B------:R-:W-:Y:S02]  /*1b90*/  FMUL.FTZ R84, R116.reuse, R85 ;  /* 0x0000005574547220 */ /* 0x040fe40000410000 */
[----:B------:R-:W-:Y:S01]  /*1ba0*/  FMUL.FTZ R85, R116, R87 ;  /* 0x0000005774557220 */ /* 0x000fe20000410000 */
[----:B------:R-:W-:Y:S01]  /*1bb0*/  @P5 LEA.HI.X R89, R118, c[0x0][0x254], RZ, 0x4, P6 ;  /* 0x0000950076595a11 */ /* 0x000fe200030f24ff */
[C---:B------:R-:W-:Y:S01]  /*1bc0*/  FMUL.FTZ R86, R116.reuse, R165 ;  /* 0x000000a574567220 */ /* 0x040fe20000410000 */
[----:B------:R-:W-:Y:S01]  /*1bd0*/  ISETP.NE.U32.AND P6, PT, RZ, c[0x0][0x218], PT ;  /* 0x00008600ff007a0c */ /* 0x000fe20003fc5070 */
[----:B------:R-:W-:-:S03]  /*1be0*/  FMUL.FTZ R87, R116, R167 ;  /* 0x000000a774577220 */ /* 0x000fc60000410000 */
[----:B------:R-:W-:-:S13]  /*1bf0*/  ISETP.NE.AND.EX P6, PT, RZ, c[0x0][0x21c], PT, P6 ;  /* 0x00008700ff007a0c */ /* 0x000fda0003fc5360 */
        /* <DEDUP_REMOVED lines=10> */
[----:B------:R-:W-:-:S04]  /*1ca0*/  @P6 IMAD.WIDE.U32 R168, R118, R173, c[0x0][0x258] ;  /* 0x0000960076a86625 */ /* 0x000fc800078e00ad */
[C---:B------:R-:W-:Y:S01]  /*1cb0*/  IMAD.WIDE.U32 R172, R118.reuse, R173, c[0x0][0x248] ;  /* 0x0000920076ac7625 */ /* 0x040fe200078e00ad */
[----:B------:R0:W-:Y:S01]  /*1cc0*/  @P6 STG.E.128 [R168.64], R76 ;  /* 0x0000004ca8006986 */ /* 0x0001e2000c101d04 */
[----:B------:R-:W-:Y:S02]  /*1cd0*/  ISETP.NE.U32.AND P6, PT, RZ, c[0x0][0x250], PT ;  /* 0x00009400ff007a0c */ /* 0x000fe40003fc5070 */
[----:B------:R-:W-:Y:S01]  /*1ce0*/  IADD3 R118, R118, 0x20, RZ ;  /* 0x0000002076767810 */ /* 0x000fe20007ffe0ff */
[----:B------:R0:W-:Y:S01]  /*1cf0*/  STG.E.128 [R172.64], R84 ;  /* 0x00000054ac007986 */ /* 0x0001e2000c101d04 */
[----:B------:R-:W-:-:S04]  /*1d00*/  ISETP.NE.AND.EX P6, PT, RZ, c[0x0][0x254], PT, P6 ;  /* 0x00009500ff007a0c */ /* 0x000fc80003fc5360 */
[----:B------:R-:W-:Y:S02]  /*1d10*/  SEL R80, R84, R80, P6 ;  /* 0x0000005054507207 */ /* 0x000fe40003000000 */
[----:B------:R-:W-:Y:S02]  /*1d20*/  SEL R81, R85, R81, P6 ;  /* 0x0000005155517207 */ /* 0x000fe40003000000 */
[----:B------:R-:W-:Y:S02]  /*1d30*/  SEL R82, R86, R82, P6 ;  /* 0x0000005256527207 */ /* 0x000fe40003000000 */
[----:B------:R-:W-:-:S05]  /*1d40*/  SEL R83, R87, R83, P6 ;  /* 0x0000005357537207 */ /* 0x000fca0003000000 */
[----:B------:R0:W-:Y:S02]  /*1d50*/  @P5 STG.E.128 [R88.64], R80 ;  /* 0x0000005058005986 */ /* 0x0001e4000c101d04 */
.L_x_1760:
[----:B------:R-:W-:Y:S05]  /*1d60*/  BSYNC B1 ;  /* 0x0000000000017941 */ /* 0x000fea0003800000 */
.L_x_1759:
[----:B------:R-:W-:Y:S01]  /*1d70*/  BSSY B1, `(.L_x_1761) ;  /* 0x000002b000017945 */ /* 0x000fe20003800000 */
[----:B------:R-:W-:Y:S05]  /*1d80*/  @!P1 BRA `(.L_x_1762) ;  /* 0x0000029000009947 */ /* 0x000fea0003800000 */
[----:B------:R-:W-:Y:S01]  /*1d90*/  ISETP.NE.U32.AND P5, PT, RZ, c[0x0][0x250], PT ;  /* 0x00009400ff007a0c */ /* 0x000fe20003fa5070 */
[-CC-:B0-----:R-:W-:Y:S01]  /*1da0*/  FFMA.FTZ R85, R117, R90.reuse, R91.reuse ;  /* 0x0000005a75557223 */ /* 0x181fe2000001005b */
[----:B------:R-:W-:Y:S01]  /*1db0*/  HFMA2.MMA R173, -RZ, RZ, 0, 9.5367431640625e-07 ;  /* 0x00000010ffad7435 */ /* 0x000fe200000001ff */
        /* <DEDUP_REMOVED lines=38> */
.L_x_1762:
[----:B------:R-:W-:Y:S05]  /*2020*/  BSYNC B1 ;  /* 0x0000000000017941 */ /* 0x000fea0003800000 */
.L_x_1761:
[----:B------:R-:W-:Y:S01]  /*2030*/  BSSY B1, `(.L_x_1763) ;  /* 0x000002b000017945 */ /* 0x000fe20003800000 */
[----:B------:R-:W-:Y:S05]  /*2040*/  @!P2 BRA `(.L_x_1764) ;  /* 0x000002900000a947 */ /* 0x000fea0003800000 */
[----:B------:R-:W-:Y:S01]  /*2050*/  ISETP.NE.U32.AND P5, PT, RZ, c[0x0][0x250], PT ;  /* 0x00009400ff007a0c */ /* 0x000fe20003fa5070 */
[-CC-:B0-----:R-:W-:Y:S01]  /*2060*/  FFMA.FTZ R85, R119, R90.reuse, R91.reuse ;  /* 0x0000005a77557223 */ /* 0x181fe2000001005b */
        /* <DEDUP_REMOVED lines=39> */
.L_x_1764:
[----:B------:R-:W-:Y:S05]  /*22e0*/  BSYNC B1 ;  /* 0x0000000000017941 */ /* 0x000fea0003800000 */
.L_x_1763:
        /* <DEDUP_REMOVED lines=43> */
.L_x_1766:
[----:B------:R-:W-:Y:S05]  /*25a0*/  BSYNC B1 ;  /* 0x0000000000017941 */ /* 0x000fea0003800000 */
.L_x_1765:
        /* <DEDUP_REMOVED lines=43> */
.L_x_1768:
[----:B------:R-:W-:Y:S05]  /*2860*/  BSYNC B1 ;  /* 0x0000000000017941 */ /* 0x000fea0003800000 */
.L_x_1767:
        /* <DEDUP_REMOVED lines=10> */
[----:B------:R-:W-:Y:S02]  /*2910*/  FADD.FTZ R85, R134, -R85 ;  /* 0x8000005586557221 */ /* 0x000fe40000010000 */
[----:B------:R-:W-:-:S02]  /*2920*/  FADD.FTZ R87, R159, -R84 ;  /* 0x800000549f577221 */ /* 0x000fc40000010000 */
        /* <DEDUP_REMOVED lines=21> */
[----:B------:R-:W-:Y:S01]  /*2a80*/  IMAD.WIDE.U32 R168, R118, R169, c[0x0][0x248] ;  /* 0x0000920076a87625 */ /* 0x000fe200078e00a9 */
[----:B------:R0:W-:Y:S01]  /*2a90*/  @P6 STG.E.128 [R90.64], R76 ;  /* 0x0000004c5a006986 */ /* 0x0001e2000c101d04 */
[----:B------:R-:W-:-:S03]  /*2aa0*/  ISETP.NE.U32.AND P6, PT, RZ, c[0x0][0x250], PT ;  /* 0x00009400ff007a0c */ /* 0x000fc60003fc5070 */
[----:B------:R0:W-:Y:S01]  /*2ab0*/  STG.E.128 [R168.64], R84 ;  /* 0x00000054a8007986 */ /* 0x0001e2000c101d04 */
[----:B------:R-:W-:-:S04]  /*2ac0*/  ISETP.NE.AND.EX P6, PT, RZ, c[0x0][0x254], PT, P6 ;  /* 0x00009500ff007a0c */ /* 0x000fc80003fc5360 */
[----:B------:R-:W-:Y:S02]  /*2ad0*/  SEL R80, R84, R80, P6 ;  /* 0x0000005054507207 */ /* 0x000fe40003000000 */
[----:B------:R-:W-:Y:S02]  /*2ae0*/  SEL R81, R85, R81, P6 ;  /* 0x0000005155517207 */ /* 0x000fe40003000000 */
[----:B------:R-:W-:Y:S02]  /*2af0*/  SEL R82, R86, R82, P6 ;  /* 0x0000005256527207 */ /* 0x000fe40003000000 */
[----:B------:R-:W-:-:S05]  /*2b00*/  SEL R83, R87, R83, P6 ;  /* 0x0000005357537207 */ /* 0x000fca0003000000 */
[----:B------:R0:W-:Y:S02]  /*2b10*/  @P5 STG.E.128 [R88.64], R80 ;  /* 0x0000005058005986 */ /* 0x0001e4000c101d04 */
.L_x_1770:
[----:B------:R-:W-:Y:S05]  /*2b20*/  BSYNC B1 ;  /* 0x0000000000017941 */ /* 0x000fea0003800000 */
.L_x_1769:
[----:B0-----:R-:W-:-:S04]  /*2b30*/  MOV R84, c[0x0][0x160] ;  /* 0x0000580000547a02 */ /* 0x001fc80000000f00 */
[----:B------:R-:W-:-:S04]  /*2b40*/  LEA R3, R84, R3, 0x2 ;  /* 0x0000000354037211 */ /* 0x000fc800078e10ff */
[----:B------:R-:W-:-:S13]  /*2b50*/  ISETP.GE.AND P5, PT, R3, c[0x0][0x164], PT ;  /* 0x0000590003007a0c */ /* 0x000fda0003fa6270 */
[----:B-----5:R-:W-:Y:S01]  /*2b60*/  @P5 CALL.REL.NOINC `(.L_x_1744) ;  /* 0x0000001000005944 */ /* 0x020fe20003c00000 */
[----:B------:R-:W-:Y:S05]  /*2b70*/  BRA `(.L_x_1771) ;  /* 0xffffdbf000007947 */ /* 0x000fea000383ffff */
.L_x_1744:
[----:B------:R-:W-:Y:S05]  /*2b80*/  BSYNC B0 ;  /* 0x0000000000007941 */ /* 0x000fea0003800000 */
.L_x_1743:
[----:B------:R-:W-:Y:S01]  /*2b90*/  SHF.R.U32.HI R2, RZ, 0x5, R0 ;  /* 0x00000005ff027819 */ /* 0x000fe20000011600 */
[----:B------:R-:W-:Y:S01]  /*2ba0*/  WARPSYNC 0xffffffff ;  /* 0xffffffff00007948 */ /* 0x000fe20003800000 */
[----:B------:R-:W-:-:S05]  /*2bb0*/  LOP3.LUT R3, R0, 0x1f, RZ, 0xc0, !PT ;  /* 0x0000001f00037812 */ /* 0x000fca00078ec0ff */
[----:B------:R-:W-:-:S05]  /*2bc0*/  IMAD R2, R2, 0xc0, R3 ;  /* 0x000000c002027824 */ /* 0x000fca00078e0203 */
[----:B------:R-:W-:Y:S04]  /*2bd0*/  STS.128 [R2.X16], R24 ;  /* 0x0000001802007388 */ /* 0x000fe8000000cc00 */
[----:B------:R-:W-:Y:S04]  /*2be0*/  STS.128 [R2.X16+0x200], R20 ;  /* 0x0002001402007388 */ /* 0x000fe8000000cc00 */
[----:B------:R-:W-:Y:S04]  /*2bf0*/  STS.128 [R2.X16+0x400], R16 ;  /* 0x0004001002007388 */ /* 0x000fe8000000cc00 */
[----:B------:R0:W-:Y:S04]  /*2c00*/  STS.128 [R2.X16+0x600], R12 ;  /* 0x0006000c02007388 */ /* 0x0001e8000000cc00 */
[----:B------:R-:W-:Y:S04]  /*2c10*/  STS.128 [R2.X16+0x800], R8 ;  /* 0x0008000802007388 */ /* 0x000fe8000000cc00 */
[----:B------:R-:W-:Y:S04]  /*2c20*/  STS.128 [R2.X16+0xa00], R4 ;  /* 0x000a000402007388 */ /* 0x000fe8000000cc00 */
        /* <DEDUP_REMOVED lines=39> */
[----:B------:R-:W-:Y:S01]  /*2ea0*/  LDS R22, [R0.X4+0x2800] ;  /* 0x0028000000167984 */ /* 0x000fe20000004800 */
        /* <DEDUP_REMOVED lines=14> */
[----:B------:R-:W-:Y:S04]  /*2f90*/  STS.128 [R2.X16], R48 ;  /* 0x0000003002007388 */ /* 0x000fe8000000cc00 */
[----:B------:R-:W-:Y:S01]  /*2fa0*/  STS.128 [R2.X16+0x200], R44 ;  /* 0x0002002c02007388 */ /* 0x000fe2000000cc00 */
[----:B0-----:R-:W-:-:S02]  /*2fb0*/  FADD.FTZ R21, R7, R24 ;  /* 0x0000001807157221 */ /* 0x001fc40000010000 */
[----:B---3--:R-:W-:Y:S01]  /*2fc0*/  IMAD R19, R15, c[0x0][0x168], RZ ;  /* 0x00005a000f137a24 */ /* 0x008fe200078e02ff */
[----:B------:R-:W-:Y:S01]  /*2fd0*/  STS.128 [R2.X16+0x400], R40 ;  /* 0x0004002802007388 */ /* 0x000fe2000000cc00 */
[----:B------:R-:W-:Y:S02]  /*2fe0*/  FADD.FTZ R15, R3, R20 ;  /* 0x00000014030f7221 */ /* 0x000fe40000010000 */
[----:B-1----:R-:W-:Y:S01]  /*2ff0*/  FADD.FTZ R23, R4, R23 ;  /* 0x0000001704177221 */ /* 0x002fe20000010000 */
[----:B------:R-:W-:Y:S01]  /*3000*/  STS.128 [R2.X16+0x600], R36 ;  /* 0x0006002402007388 */ /* 0x000fe2000000cc00 */
[----:B--2---:R-:W-:-:S03]  /*3010*/  FADD.FTZ R25, R5, R26 ;  /* 0x0000001a05197221 */ /* 0x004fc60000010000 */
[----:B------:R-:W-:Y:S04]  /*3020*/  STS.128 [R2.X16+0x800], R32 ;  /* 0x0008002002007388 */ /* 0x000fe8000000cc00 */
[----:B------:R0:W-:Y:S04]  /*3030*/  STS.128 [R2.X16+0xa00], R28 ;  /* 0x000a001c02007388 */ /* 0x0001e8000000cc00 */
[----:B------:R-:W-:Y:S01]  /*3040*/  BAR.SYNC.DEFER_BLOCKING 0x0 ;  /* 0x0000000000007b1d */ /* 0x000fe20000010000 */
[----:B0-----:R-:W-:Y:S01]  /*3050*/  IADD3 R2, P6, R19, R0, RZ ;  /* 0x0000000013027210 */ /* 0x001fe20007fde0ff */
[----:B------:R-:W-:-:S03]  /*3060*/  FADD.FTZ R19, R11, R22 ;  /* 0x000000160b137221 */ /* 0x000fc60000010000 */
[----:B------:R-:W-:Y:S02]  /*3070*/  IADD3.X R47, RZ, RZ, RZ, P6, !PT ;  /* 0x000000ffff2f7210 */ /* 0x000fe400037fe4ff */
[C---:B------:R-:W-:Y:S02]  /*3080*/  SHF.L.U32 R24, R2.reuse, 0x2, RZ ;  /* 0x0000000202187819 */ /* 0x040fe400000006ff */
[----:B------:R-:W-:Y:S02]  /*3090*/  SHF.L.U64.HI R47, R2, 0x2, R47 ;  /* 0x00000002022f7819 */ /* 0x000fe4000001022f */
[C---:B------:R-:W-:Y:S01]  /*30a0*/  IADD3 R26, P6, R24.reuse, c[0x0][0x228], RZ ;  /* 0x00008a00181a7a10 */ /* 0x040fe20007fde0ff */
[----:B------:R-:W0:Y:S03]  /*30b0*/  LDS R27, [R0.X4] ;  /* 0x00000000001b7984 */ /* 0x000e260000004800 */
[----:B------:R-:W-:Y:S01]  /*30c0*/  IADD3.X R49, R47, c[0x0][0x22c], RZ, P6, !PT ;  /* 0x00008b002f317a10 */ /* 0x000fe200037fe4ff */
[----:B------:R-:W1:Y:S01]  /*30d0*/  LDS R44, [R0.X4+0xc00] ;  /* 0x000c0000002c7984 */ /* 0x000e620000004800 */
[----:B------:R-:W-:-:S02]  /*30e0*/  IADD3 R24, P6, R24, c[0x0][0x220], RZ ;  /* 0x0000880018187a10 */ /* 0x000fc40007fde0ff */
[----:B------:R-:W-:Y:S01]  /*30f0*/  @P5 MOV R2, R26 ;  /* 0x0000001a00025202 */ /* 0x000fe20000000f00 */
[----:B------:R-:W2:Y:S01]  /*3100*/  LDS R6, [R0.X4+0x200] ;  /* 0x0002000000067984 */ /* 0x000ea20000004800 */
[----:B------:R-:W-:Y:S02]  /*3110*/  IADD3.X R47, R47, c[0x0][0x224], RZ, P6, !PT ;  /* 0x000089002f2f7a10 */ /* 0x000fe400037fe4ff */
[----:B------:R-:W-:Y:S01]  /*3120*/  @P5 IADD3 R26, P6, R26, 0x200, RZ ;  /* 0x000002001a1a5810 */ /* 0x000fe20007fde0ff */
[----:B------:R-:W3:Y:S01]  /*3130*/  LDS R12, [R0.X4+0x1800] ;  /* 0x00180000000c7984 */ /* 0x000ee20000004800 */
[-C--:B------:R-:W-:Y:S02]  /*3140*/  @P5 MOV R3, R49.reuse ;  /* 0x0000003100035202 */ /* 0x080fe40000000f00 */
[----:B------:R-:W-:Y:S01]  /*3150*/  @P5 MOV R4, R24 ;  /* 0x0000001800045202 */ /* 0x000fe20000000f00 */
[----:B------:R-:W4:Y:S01]  /*3160*/  LDS R29, [R0.X4+0xe00] ;  /* 0x000e0000001d7984 */ /* 0x000f220000004800 */
[----:B------:R-:W-:-:S02]  /*3170*/  @P5 IADD3.X R49, RZ, R49, RZ, P6, !PT ;  /* 0x00000031ff315210 */ /* 0x000fc400037fe4ff */
[----:B------:R-:W-:Y:S01]  /*3180*/  @P5 IADD3 R24, P6, R24, 0x200, RZ ;  /* 0x0000020018185810 */ /* 0x000fe20007fde0ff */
[----:B------:R-:W4:Y:S01]  /*3190*/  LDS R8, [R0.X4+0x400] ;  /* 0x0004000000087984 */ /* 0x000f220000004800 */
[-C--:B------:R-:W-:Y:S02]  /*31a0*/  @P5 MOV R5, R47.reuse ;  /* 0x0000002f00055202 */ /* 0x080fe40000000f00 */
[----:B------:R-:W-:Y:S01]  /*31b0*/  @P5 IADD3.X R47, RZ, R47, RZ, P6, !PT ;  /* 0x0000002fff2f5210 */ /* 0x000fe200037fe4ff */
[----:B------:R-:W4:Y:S01]  /*31c0*/  LDS R31, [R0.X4+0x1000] ;  /* 0x00100000001f7984 */ /* 0x000f220000004800 */
[----:B------:R-:W-:-:S03]  /*31d0*/  @P4 MOV R7, R49 ;  /* 0x0000003100074202 */ /* 0x000fc60000000f00 */
        /* <DEDUP_REMOVED lines=13> */
[----:B------:R-:W-:Y:S02]  /*32b0*/  @P4 MOV R6, R26 ;  /* 0x0000001a00064202 */ /* 0x000fe40000000f00 */
[----:B------:R-:W4:Y:S01]  /*32c0*/  LDS R16, [R0.X4+0x1600] ;  /* 0x0016000000107984 */ /* 0x000f220000004800 */
[----:B------:R-:W-:Y:S01]  /*32d0*/  FADD.FTZ R8, RZ, R8 ;  /* 0x00000008ff087221 */ /* 0x000fe20000010000 */
[----:B------:R-:W-:Y:S02]  /*32e0*/  @P4 IADD3 R26, P6, R26, 0x200, RZ ;  /* 0x000002001a1a4810 */ /* 0x000fe40007fde0ff */
[----:B------:R-:W4:Y:S01]  /*32f0*/  LDS R20, [R0.X4+0x1c00] ;  /* 0x001c000000147984 */ /* 0x000f220000004800 */
[----:B------:R-:W-:Y:S01]  /*3300*/  FADD.FTZ R31, R8, R31 ;  /* 0x0000001f081f7221 */ /* 0x000fe20000010000 */
[----:B------:R-:W-:-:S02]  /*3310*/  @P4 MOV R8, R24 ;  /* 0x0000001800084202 */ /* 0x000fc40000000f00 */
[----:B------:R-:W4:Y:S01]  /*3320*/  LDS R39, [R0.X4+0x2600] ;  /* 0x0026000000277984 */ /* 0x000f220000004800 */
[----:B------:R-:W-:Y:S01]  /*3330*/  FADD.FTZ R9, RZ, R9 ;  /* 0x00000009ff097221 */ /* 0x000fe20000010000 */
[----:B------:R-:W-:Y:S02]  /*3340*/  @P4 IADD3.X R49, RZ, R49, RZ, P6, !PT ;  /* 0x00000031ff314210 */ /* 0x000fe400037fe4ff */
[----:B------:R-:W4:Y:S01]  /*3350*/  LDS R41, [R0.X4+0x2800] ;  /* 0x0028000000297984 */ /* 0x000f220000004800 */
[----:B------:R-:W-:Y:S01]  /*3360*/  FADD.FTZ R10, RZ, R10 ;  /* 0x0000000aff0a7221 */ /* 0x000fe20000010000 */
[----:B------:R-:W-:Y:S02]  /*3370*/  @P4 IADD3 R24, P6, R24, 0x200, RZ ;  /* 0x0000020018184810 */ /* 0x000fe40007fde0ff */
[----:B------:R-:W4:Y:S01]  /*3380*/  LDS R22, [R0.X4+0x2000] ;  /* 0x0020000000167984 */ /* 0x000f220000004800 */
[----:B------:R-:W-:Y:S01]  /*3390*/  FADD.FTZ R14, R9, R14 ;  /* 0x0000000e090e7221 */ /* 0x000fe20000010000 */
[----:B------:R-:W-:-:S02]  /*33a0*/  @P4 MOV R9, R47 ;  /* 0x0000002f00094202 */ /* 0x000fc40000000f00 */
[----:B------:R-:W4:Y:S01]  /*33b0*/  LDS R43, [R0.X4+0x2a00] ;  /* 0x002a0000002b7984 */ /* 0x000f220000004800 */
[----:B------:R-:W-:Y:S01]  /*33c0*/  FADD.FTZ R33, R10, R33 ;  /* 0x000000210a217221 */ /* 0x000fe20000010000 */
[----:B------:R-:W-:Y:S02]  /*33d0*/  @P4 IADD3.X R47, RZ, R47, RZ, P6, !PT ;  /* 0x0000002fff2f4210 */ /* 0x000fe400037fe4ff */
[----:B------:R-:W4:Y:S01]  /*33e0*/  LDS R45, [R0.X4+0x2c00] ;  /* 0x002c0000002d7984 */ /* 0x000f220000004800 */
[----:B------:R-:W-:Y:S01]  /*33f0*/  @P3 MOV R10, R26 ;  /* 0x0000001a000a3202 */ /* 0x000fe20000000f00 */
[----:B0-----:R-:W-:Y:S01]  /*3400*/  FADD.FTZ R14, R14, R11 ;  /* 0x0000000b0e0e7221 */ /* 0x001fe20000010000 */
[----:B------:R-:W-:Y:S01]  /*3410*/  @P3 IADD3 R26, P6, R26, 0x200, RZ ;  /* 0x000002001a1a3810 */ /* 0x000fe20007fde0ff */
[----:B------:R-:W0:Y:S01]  /*3420*/  LDS R35, [R0.X4+0x2200] ;  /* 0x0022000000237984 */ /* 0x000e220000004800 */
[----:B-1----:R-:W-:Y:S01]  /*3430*/  FADD.FTZ R37, R12, R37 ;  /* 0x000000250c257221 */ /* 0x002fe20000010000 */
[----:B------:R-:W-:-:S02]  /*3440*/  @P3 MOV R11, R49 ;  /* 0x00000031000b3202 */ /* 0x000fc40000000f00 */
[----:B------:R-:W1:Y:S01]  /*3450*/  LDS R27, [R0.X4+0x2e00] ;  /* 0x002e0000001b7984 */ /* 0x000e620000004800 */
[----:B--2---:R-:W-:Y:S01]  /*3460*/  FADD.FTZ R13, RZ, R13 ;  /* 0x0000000dff0d7221 */ /* 0x004fe20000010000 */
[----:B------:R-:W-:Y:S02]  /*3470*/  @P3 MOV R12, R24 ;  /* 0x00000018000c3202 */ /* 0x000fe40000000f00 */
[----:B------:R-:W-:Y:S01]  /*3480*/  @P3 IADD3.X R49, RZ, R49, RZ, P6, !PT ;  /* 0x00000031ff313210 */ /* 0x000fe200037fe4ff */
[----:B---3--:R-:W-:Y:S01]  /*3490*/  FADD.FTZ R18, R29, R18 ;  /* 0x000000121d127221 */ /* 0x008fe20000010000 */
[----:B------:R-:W-:Y:S01]  /*34a0*/  @P3 IADD3 R24, P6, R24, 0x200, RZ ;  /* 0x0000020018183810 */ /* 0x000fe20007fde0ff */
[----:B------:R2:W-:Y:S01]  /*34b0*/  @P5 STG.E [R2.64], R37 ;  /* 0x0000002502005986 */ /* 0x0005e2000c101904 */
[----:B----4-:R-:W-:Y:S01]  /*34c0*/  FADD.FTZ R16, R13, R16 ;  /* 0x000000100d107221 */ /* 0x010fe20000010000 */
[-C--:B------:R-:W-:Y:S02]  /*34d0*/  @P3 MOV R13, R47.reuse ;  /* 0x0000002f000d3202 */ /* 0x080fe40000000f00 */
[----:B------:R3:W-:Y:S01]  /*34e0*/  @P5 STG.E [R4.64], R15 ;  /* 0x0000000f04005986 */ /* 0x0007e2000c101904 */
[----:B------:R-:W-:Y:S01]  /*34f0*/  FADD.FTZ R20, R31, R20 ;  /* 0x000000141f147221 */ /* 0x000fe20000010000 */
[----:B------:R-:W-:Y:S01]  /*3500*/  @P3 IADD3.X R47, RZ, R47, RZ, P6, !PT ;  /* 0x0000002fff2f3210 */ /* 0x000fe200037fe4ff */
[----:B------:R-:W-:Y:S01]  /*3510*/  FADD.FTZ R39, R18, R39 ;  /* 0x0000002712277221 */ /* 0x000fe20000010000 */
[----:B--2---:R-:W-:Y:S01]  /*3520*/  @P2 MOV R2, R26 ;  /* 0x0000001a00022202 */ /* 0x004fe20000000f00 */
[----:B------:R-:W-:Y:S01]  /*3530*/  FADD.FTZ R41, R20, R41 ;  /* 0x0000002914297221 */ /* 0x000fe20000010000 */
[----:B------:R-:W-:-:S02]  /*3540*/  @P2 IADD3 R26, P5, R26, 0x200, RZ ;  /* 0x000002001a1a2810 */ /* 0x000fc40007fbe0ff */
[----:B------:R2:W-:Y:S01]  /*3550*/  @P4 STG.E [R6.64], R39 ;  /* 0x0000002706004986 */ /* 0x0005e2000c101904 */
[----:B---3--:R-:W-:Y:S01]  /*3560*/  @P2 MOV R4, R24 ;  /* 0x0000001800042202 */ /* 0x008fe20000000f00 */
        /* <DEDUP_REMOVED lines=10> */
[----:B------:R-:W-:Y:S01]  /*3610*/  @P3 STG.E [R12.64], R19 ;  /* 0x000000130c003986 */ /* 0x000fe2000c101904 */
[----:B--2---:R-:W-:Y:S01]  /*3620*/  @P1 MOV R6, R26 ;  /* 0x0000001a00061202 */ /* 0x004fe20000000f00 */
[----:B0-----:R-:W-:Y:S01]  /*3630*/  FADD.FTZ R16, R16, R35 ;  /* 0x0000002310107221 */ /* 0x001fe20000010000 */
[----:B------:R-:W-:Y:S01]  /*3640*/  @P1 MOV R7, R49 ;  /* 0x0000003100071202 */ /* 0x000fe20000000f00 */
[----:B------:R0:W-:Y:S01]  /*3650*/  @P2 STG.E [R2.64], R43 ;  /* 0x0000002b02002986 */ /* 0x0001e2000c101904 */
[----:B---3--:R-:W-:Y:S01]  /*3660*/  @P1 MOV R8, R24 ;  /* 0x0000001800081202 */ /* 0x008fe20000000f00 */
[----:B-1----:R-:W-:Y:S01]  /*3670*/  FADD.FTZ R27, R16, R27 ;  /* 0x0000001b101b7221 */ /* 0x002fe20000010000 */
[----:B------:R-:W-:Y:S01]  /*3680*/  @P1 MOV R9, R47 ;  /* 0x0000002f00091202 */ /* 0x000fe20000000f00 */
[----:B------:R1:W-:Y:S01]  /*3690*/  @P2 STG.E [R4.64], R21 ;  /* 0x0000001504002986 */ /* 0x0003e2000c101904 */
[----:B------:R-:W-:-:S02]  /*36a0*/  @P1 IADD3 R26, P3, R26, 0x200, RZ ;  /* 0x000002001a1a1810 */ /* 0x000fc40007f7e0ff */
[----:B------:R-:W-:Y:S01]  /*36b0*/  @P1 IADD3 R24, P4, R24, 0x200, RZ ;  /* 0x0000020018181810 */ /* 0x000fe20007f9e0ff */
[----:B------:R2:W-:Y:S01]  /*36c0*/  @P1 STG.E [R6.64], R45 ;  /* 0x0000002d06001986 */ /* 0x0005e2000c101904 */
[----:B------:R-:W-:Y:S02]  /*36d0*/  @P1 IADD3.X R49, RZ, R49, RZ, P3, !PT ;  /* 0x00000031ff311210 */ /* 0x000fe40001ffe4ff */
[----:B------:R-:W-:Y:S01]  /*36e0*/  @P1 IADD3.X R47, RZ, R47, RZ, P4, !PT ;  /* 0x0000002fff2f1210 */ /* 0x000fe200027fe4ff */
[----:B------:R2:W-:Y:S01]  /*36f0*/  @P1 STG.E [R8.64], R23 ;  /* 0x0000001708001986 */ /* 0x0005e2000c101904 */
[----:B0-----:R-:W-:Y:S02]  /*3700*/  MOV R2, R26 ;  /* 0x0000001a00027202 */ /* 0x001fe40000000f00 */
[----:B------:R-:W-:Y:S02]  /*3710*/  MOV R3, R49 ;  /* 0x0000003100037202 */ /* 0x000fe40000000f00 */
[----:B-1----:R-:W-:-:S02]  /*3720*/  MOV R4, R24 ;  /* 0x0000001800047202 */ /* 0x002fc40000000f00 */
[----:B------:R-:W-:Y:S01]  /*3730*/  MOV R5, R47 ;  /* 0x0000002f00057202 */ /* 0x000fe20000000f00 */
[----:B------:R-:W-:Y:S06]  /*3740*/  @!P0 EXIT ;  /* 0x000000000000894d */ /* 0x000fec0003800000 */
[----:B------:R-:W-:Y:S04]  /*3750*/  STG.E [R2.64], R27 ;  /* 0x0000001b02007986 */ /* 0x000fe8000c101904 */
[----:B------:R-:W-:Y:S01]  /*3760*/  STG.E [R4.64], R25 ;  /* 0x0000001904007986 */ /* 0x000fe2000c101904 */
[----:B------:R-:W-:Y:S05]  /*3770*/  EXIT ;  /* 0x000000000000794d */ /* 0x000fea0003800000 */
.L_x_1757:
[----:B------:R-:W-:Y:S01]  /*3780*/  HFMA2.MMA R172, -RZ, RZ, 0, 5.9604644775390625e-08 ;  /* 0x00000001ffac7435 */ /* 0x000fe200000001ff */
[----:B------:R-:W-:Y:S02]  /*3790*/  MOV R87, R169 ;  /* 0x000000a900577202 */ /* 0x000fe40000000f00 */
[----:B------:R-:W-:Y:S02]  /*37a0*/  MOV R89, 0x1f ;  /* 0x0000001f00597802 */ /* 0x000fe40000000f00 */
[----:B------:R-:W-:-:S02]  /*37b0*/  MOV R174, 0xffffffff ;  /* 0xffffffff00ae7802 */ /* 0x000fc40000000f00 */
[----:B------:R-:W-:Y:S02]  /*37c0*/  MOV R84, 0x37e0 ;  /* 0x000037e000547802 */ /* 0x000fe40000000f00 */
[----:B-----5:R-:W-:Y:S05]  /*37d0*/  CALL.REL.NOINC `($__internal_98_$__cuda_sm70_shflsync_bfly_p) ;  /* 0x0000046000007944 */ /* 0x020fea0003c00000 */
[----:B-1----:R-:W-:Y:S01]  /*37e0*/  MOV R86, R87 ;  /* 0x0000005700567202 */ /* 0x002fe20000000f00 */
[----:B0-----:R-:W-:Y:S05]  /*37f0*/  BRA `(.L_x_1772) ;  /* 0xffffe13000007947 */ /* 0x001fea000383ffff */
.L_x_1758:
[----:B------:R-:W-:Y:S01]  /*3800*/  HFMA2.MMA R172, -RZ, RZ, 0, 5.9604644775390625e-08 ;  /* 0x00000001ffac7435 */ /* 0x000fe200000001ff */
[----:B------:R-:W-:Y:S02]  /*3810*/  MOV R87, R168 ;  /* 0x000000a800577202 */ /* 0x000fe40000000f00 */
[----:B------:R-:W-:Y:S02]  /*3820*/  MOV R89, 0x1f ;  /* 0x0000001f00597802 */ /* 0x000fe40000000f00 */
[----:B------:R-:W-:Y:S02]  /*3830*/  MOV R174, 0xffffffff ;  /* 0xffffffff00ae7802 */ /* 0x000fe40000000f00 */
[----:B------:R-:W-:Y:S02]  /*3840*/  MOV R84, 0x3860 ;  /* 0x0000386000547802 */ /* 0x000fe40000000f00 */
[----:B01---5:R-:W-:Y:S05]  /*3850*/  CALL.REL.NOINC `($__internal_98_$__cuda_sm70_shflsync_bfly_p) ;  /* 0x000003e000007944 */ /* 0x023fea0003c00000 */
[----:B------:R-:W-:Y:S01]  /*3860*/  FADD.FTZ R169, R86, R169 ;  /* 0x000000a956a97221 */ /* 0x000fe20000010000 */
[----:B0-----:R-:W-:Y:S01]  /*3870*/  HFMA2.MMA R172, -RZ, RZ, 0, 1.1920928955078125e-07 ;  /* 0x00000002ffac7435 */ /* 0x001fe200000001ff */
[----:B-1----:R-:W-:Y:S01]  /*3880*/  FADD.FTZ R168, R168, R87 ;  /* 0x00000057a8a87221 */ /* 0x002fe20000010000 */
[----:B------:R-:W-:-:S02]  /*3890*/  MOV R89, 0x1f ;  /* 0x0000001f00597802 */ /* 0x000fc40000000f00 */
[----:B------:R-:W-:Y:S02]  /*38a0*/  MOV R174, 0xffffffff ;  /* 0xffffffff00ae7802 */ /* 0x000fe40000000f00 */
[----:B------:R-:W-:Y:S02]  /*38b0*/  MOV R87, R169 ;  /* 0x000000a900577202 */ /* 0x000fe40000000f00 */
[----:B------:R-:W-:Y:S02]  /*38c0*/  MOV R84, 0x38e0 ;  /* 0x000038e000547802 */ /* 0x000fe40000000f00 */
[----:B------:R-:W-:Y:S05]  /*38d0*/  CALL.REL.NOINC `($__internal_98_$__cuda_sm70_shflsync_bfly_p) ;  /* 0x0000036000007944 */ /* 0x000fea0003c00000 */
[----:B0-----:R-:W-:Y:S01]  /*38e0*/  HFMA2.MMA R172, -RZ, RZ, 0, 1.1920928955078125e-07 ;  /* 0x00000002ffac7435 */ /* 0x001fe200000001ff */
[----:B-1----:R-:W-:Y:S02]  /*38f0*/  MOV R86, R87 ;  /* 0x0000005700567202 */ /* 0x002fe40000000f00 */
[----:B------:R-:W-:Y:S02]  /*3900*/  MOV R87, R168 ;  /* 0x000000a800577202 */ /* 0x000fe40000000f00 */
[----:B------:R-:W-:Y:S02]  /*3910*/  MOV R89, 0x1f ;  /* 0x0000001f00597802 */ /* 0x000fe40000000f00 */
[----:B------:R-:W-:-:S02]  /*3920*/  MOV R174, 0xffffffff ;  /* 0xffffffff00ae7802 */ /* 0x000fc40000000f00 */
[----:B------:R-:W-:Y:S02]  /*3930*/  MOV R84, 0x3950 ;  /* 0x0000395000547802 */ /* 0x000fe40000000f00 */
[----:B------:R-:W-:Y:S05]  /*3940*/  CALL.REL.NOINC `($__internal_98_$__cuda_sm70_shflsync_bfly_p) ;  /* 0x000002f000007944 */ /* 0x000fea0003c00000 */
[----:B------:R-:W-:Y:S01]  /*3950*/  FADD.FTZ R169, R86, R169 ;  /* 0x000000a956a97221 */ /* 0x000fe20000010000 */
[----:B0-----:R-:W-:Y:S01]  /*3960*/  HFMA2.MMA R172, -RZ, RZ, 0, 2.384185791015625e-07 ;  /* 0x00000004ffac7435 */ /* 0x001fe200000001ff */
[----:B-1----:R-:W-:Y:S01]  /*3970*/  FADD.FTZ R168, R168, R87 ;  /* 0x00000057a8a87221 */ /* 0x002fe20000010000 */
[----:B------:R-:W-:Y:S02]  /*3980*/  MOV R89, 0x1f ;  /* 0x0000001f00597802 */ /* 0x000fe40000000f00 */
[----:B------:R-:W-:Y:S02]  /*3990*/  MOV R174, 0xffffffff ;  /* 0xffffffff00ae7802 */ /* 0x000fe40000000f00 */
[----:B------:R-:W-:Y:S02]  /*39a0*/  MOV R87, R169 ;  /* 0x000000a900577202 */ /* 0x000fe40000000f00 */
[----:B------:R-:W-:Y:S02]  /*39b0*/  MOV R84, 0x39d0 ;  /* 0x000039d000547802 */ /* 0x000fe40000000f00 */
[----:B------:R-:W-:Y:S05]  /*39c0*/  CALL.REL.NOINC `($__internal_98_$__cuda_sm70_shflsync_bfly_p) ;  /* 0x0000027000007944 */ /* 0x000fea0003c00000 */
[----:B0-----:R-:W-:Y:S01]  /*39d0*/  HFMA2.MMA R172, -RZ, RZ, 0, 2.384185791015625e-07 ;  /* 0x00000004ffac7435 */ /* 0x001fe200000001ff */
[----:B-1----:R-:W-:-:S02]  /*39e0*/  MOV R86, R87 ;  /* 0x0000005700567202 */ /* 0x002fc40000000f00 */
[----:B------:R-:W-:Y:S02]  /*39f0*/  MOV R87, R168 ;  /* 0x000000a800577202 */ /* 0x000fe40000000f00 */
[----:B------:R-:W-:Y:S02]  /*3a00*/  MOV R89, 0x1f ;  /* 0x0000001f00597802 */ /* 0x000fe40000000f00 */
[----:B------:R-:W-:Y:S02]  /*3a10*/  MOV R174, 0xffffffff ;  /* 0xffffffff00ae7802 */ /* 0x000fe40000000f00 */
[----:B------:R-:W-:Y:S02]  /*3a20*/  MOV R84, 0x3a40 ;  /* 0x00003a4000547802 */ /* 0x000fe40000000f00 */
[----:B------:R-:W-:Y:S05]  /*3a30*/  CALL.REL.NOINC `($__internal_98_$__cuda_sm70_shflsync_bfly_p) ;  /* 0x0000020000007944 */ /* 0x000fea0003c00000 */
[----:B------:R-:W-:Y:S01]  /*3a40*/  FADD.FTZ R169, R86, R169 ;  /* 0x000000a956a97221 */ /* 0x000fe20000010000 */
[----:B0-----:R-:W-:Y:S01]  /*3a50*/  HFMA2.MMA R172, -RZ, RZ, 0, 4.76837158203125e-07 ;  /* 0x00000008ffac7435 */ /* 0x001fe200000001ff */
[----:B-1----:R-:W-:Y:S01]  /*3a60*/  FADD.FTZ R90, R168, R87 ;  /* 0x00000057a85a7221 */ /* 0x002fe20000010000 */
[----:B------:R-:W-:Y:S02]  /*3a70*/  MOV R89, 0x1f ;  /* 0x0000001f00597802 */ /* 0x000fe40000000f00 */
[----:B------:R-:W-:-:S02]  /*3a80*/  MOV R174, 0xffffffff ;  /* 0xffffffff00ae7802 */ /* 0x000fc40000000f00 */
[----:B------:R-:W-:Y:S02]  /*3a90*/  MOV R87, R169 ;  /* 0x000000a900577202 */ /* 0x000fe40000000f00 */
[----:B------:R-:W-:Y:S02]  /*3aa0*/  MOV R84, 0x3ac0 ;  /* 0x00003ac000547802 */ /* 0x000fe40000000f00 */
[----:B------:R-:W-:Y:S05]  /*3ab0*/  CALL.REL.NOINC `($__internal_98_$__cuda_sm70_shflsync_bfly_p) ;  /* 0x0000018000007944 */ /* 0x000fea0003c00000 */
[----:B0-----:R-:W-:Y:S01]  /*3ac0*/  HFMA2.MMA R172, -RZ, RZ, 0, 4.76837158203125e-07 ;  /* 0x00000008ffac7435 */ /* 0x001fe200000001ff */
[----:B-1----:R-:W-:Y:S02]  /*3ad0*/  MOV R86, R87 ;  /* 0x0000005700567202 */ /* 0x002fe40000000f00 */
[----:B------:R-:W-:Y:S02]  /*3ae0*/  MOV R87, R90 ;  /* 0x0000005a00577202 */ /* 0x000fe40000000f00 */
[----:B------:R-:W-:Y:S02]  /*3af0*/  MOV R89, 0x1f ;  /* 0x0000001f00597802 */ /* 0x000fe40000000f00 */
[----:B------:R-:W-:Y:S02]  /*3b00*/  MOV R174, 0xffffffff ;  /* 0xffffffff00ae7802 */ /* 0x000fe40000000f00 */
[----:B------:R-:W-:-:S02]  /*3b10*/  MOV R84, 0x3b30 ;  /* 0x00003b3000547802 */ /* 0x000fc40000000f00 */
[----:B------:R-:W-:Y:S05]  /*3b20*/  CALL.REL.NOINC `($__internal_98_$__cuda_sm70_shflsync_bfly_p) ;  /* 0x0000011000007944 */ /* 0x000fea0003c00000 */
[----:B------:R-:W-:Y:S01]  /*3b30*/  FADD.FTZ R88, R86, R169 ;  /* 0x000000a956587221 */ /* 0x000fe20000010000 */
[----:B0-----:R-:W-:Y:S01]  /*3b40*/  HFMA2.MMA R172, -RZ, RZ, 0, 9.5367431640625e-07 ;  /* 0x00000010ffac7435 */ /* 0x001fe200000001ff */
[----:B-1----:R-:W-:Y:S01]  /*3b50*/  FADD.FTZ R90, R90, R87 ;  /* 0x000000575a5a7221 */ /* 0x002fe20000010000 */
[----:B------:R-:W-:-:S02]  /*3b60*/  MOV R89, 0x1f ;  /* 0x0000001f00597802 */ /* 0x000fc40000000f00 */
[----:B------:R-:W-:Y:S02]  /*3b70*/  MOV R174, 0xffffffff ;  /* 0xffffffff00ae7802 */ /* 0x000fe40000000f00 */
[----:B------:R-:W-:Y:S02]  /*3b80*/  MOV R87, R88 ;  /* 0x0000005800577202 */ /* 0x000fe40000000f00 */
[----:B------:R-:W-:Y:S02]  /*3b90*/  MOV R84, 0x3bb0 ;  /* 0x00003bb000547802 */ /* 0x000fe40000000f00 */
[----:B------:R-:W-:Y:S05]  /*3ba0*/  CALL.REL.NOINC `($__internal_98_$__cuda_sm70_shflsync_bfly_p) ;  /* 0x0000009000007944 */ /* 0x000fea0003c00000 */
[----:B0-----:R-:W-:Y:S01]  /*3bb0*/  HFMA2.MMA R172, -RZ, RZ, 0, 9.5367431640625e-07 ;  /* 0x00000010ffac7435 */ /* 0x001fe200000001ff */
[----:B-1----:R-:W-:Y:S02]  /*3bc0*/  MOV R91, R87 ;  /* 0x00000057005b7202 */ /* 0x002fe40000000f00 */
[----:B------:R-:W-:Y:S02]  /*3bd0*/  MOV R87, R90 ;  /* 0x0000005a00577202 */ /* 0x000fe40000000f00 */
[----:B------:R-:W-:Y:S02]  /*3be0*/  MOV R89, 0x1f ;  /* 0x0000001f00597802 */ /* 0x000fe40000000f00 */
[----:B------:R-:W-:-:S02]  /*3bf0*/  MOV R174, 0xffffffff ;  /* 0xffffffff00ae7802 */ /* 0x000fc40000000f00 */
[----:B------:R-:W-:Y:S02]  /*3c00*/  MOV R84, 0x3c20 ;  /* 0x00003c2000547802 */ /* 0x000fe40000000f00 */
[----:B------:R-:W-:Y:S05]  /*3c10*/  CALL.REL.NOINC `($__internal_98_$__cuda_sm70_shflsync_bfly_p) ;  /* 0x0000002000007944 */ /* 0x000fea0003c00000 */
[----:B-1----:R-:W-:Y:S01]  /*3c20*/  MOV R85, R87 ;  /* 0x0000005700557202 */ /* 0x002fe20000000f00 */
[----:B0-----:R-:W-:Y:S05]  /*3c30*/  BRA `(.L_x_1773) ;  /* 0xffffde1000007947 */ /* 0x001fea000383ffff */
        .weak           $__internal_98_$__cuda_sm70_shflsync_bfly_p
        .type           $__internal_98_$__cuda_sm70_shflsync_bfly_p,@function
        .size           $__internal_98_$__cuda_sm70_shflsync_bfly_p,(.L_x_2335 - $__internal_98_$__cuda_sm70_shflsync_bfly_p)
$__internal_98_$__cuda_sm70_shflsync_bfly_p:
[----:B------:R-:W-:Y:S01]  /*3c40*/  HFMA2.MMA R85, -RZ, RZ, 0, 0 ;  /* 0x00000000ff557435 */ /* 0x000fe200000001ff */
[----:B------:R-:W-:Y:S04]  /*3c50*/  WARPSYNC R174 ;  /* 0x000000ae00007348 */ /* 0x000fe80003800000 */
[----:B------:R0:W1:Y:S01]  /*3c60*/  SHFL.BFLY PT, R87, R87, R172, R89 ;  /* 0x0c0000ac57577389 */ /* 0x00006200000e0059 */
[----:B------:R-:W-:Y:S05]  /*3c70*/  RET.REL.NODEC R84 `(_ZN10layer_norm31ln_parallel_residual_bwd_kernelINS_13Kernel_traitsI6__halfffffjLj768ELj1ELj4ELj1ELj16ENS_18Kernel_traits_baseILj768ES2_ffffjLj128EEEEELb0ELb1ELb0EEEvNS_9BwdParamsE) ;  /* 0xffffc38054007950 */ /* 0x000fea0003c3ffff */
.L_x_1774:
        /* <DEDUP_REMOVED lines=16> */
.L_x_2335:


//--------------------- .text._ZN10layer_norm31ln_parallel_residual_bwd_kernelINS_13Kernel_traitsI6__halfffffjLj768ELj1ELj4ELj1ELj16ENS_18Kernel_traits_baseILj768ES2_ffffjLj128EEEEELb0ELb1ELb1EEEvNS_9BwdParamsE --------------------------
	.section	.text._ZN10layer_norm31ln_parallel_residual_bwd_kernelINS_13Kernel_traitsI6__halfffffjLj768ELj1ELj4ELj1ELj16ENS_18Kernel_traits_baseILj768ES2_ffffjLj128EEEEELb0ELb1ELb1EEEvNS_9BwdParamsE,"ax",@progbits
	.sectioninfo	@"SHI_REGISTERS=179"
	.align	128
        .global         _ZN10layer_norm31ln_parallel_residual_bwd_kernelINS_13Kernel_traitsI6__halfffffjLj768ELj1ELj4ELj1ELj16ENS_18Kernel_traits_baseILj768ES2_ffffjLj128EEEEELb0ELb1ELb1EEEvNS_9BwdParamsE
        .type           _ZN10layer_norm31ln_parallel_residual_bwd_kernelINS_13Kernel_traitsI6__halfffffjLj768ELj1ELj4ELj1ELj16ENS_18Kernel_traits_baseILj768ES2_ffffjLj128EEEEELb0ELb1ELb1EEEvNS_9BwdParamsE,@function
        .size           _ZN10layer_norm31ln_parallel_residual_bwd_kernelINS_13Kernel_traitsI6__halfffffjLj768ELj1ELj4ELj1ELj16ENS_18Kernel_traits_baseILj768ES2_ffffjLj128EEEEELb0ELb1ELb1EEEvNS_9BwdParamsE,(.L_x_2336 - _ZN10layer_norm31ln_parallel_residual_bwd_kernelINS_13Kernel_traitsI6__halfffffjLj768ELj1ELj4ELj1ELj16ENS_18Kernel_traits_baseILj768ES2_ffffjLj128EEEEELb0ELb1ELb1EEEvNS_9BwdParamsE)
        .other          _ZN10layer_norm31ln_parallel_residual_bwd_kernelINS_13Kernel_traitsI6__halfffffjLj768ELj1ELj4ELj1ELj16ENS_18Kernel_traits_baseILj768ES2_ffffjLj128EEEEELb0ELb1ELb1EEEvNS_9BwdParamsE,@"STO_CUDA_ENTRY STV_DEFAULT"
_ZN10layer_norm31ln_parallel_residual_bwd_kernelINS_13Kernel_traitsI6__halfffffjLj768ELj1ELj4ELj1ELj16ENS_18Kernel_traits_baseILj768ES2_ffffjLj128EEEEELb0ELb1ELb1EEEvNS_9BwdParamsE:
.text._ZN10layer_norm31ln_parallel_residual_bwd_kernelINS_13Kernel_traitsI6__halfffffjLj768ELj1ELj4ELj1ELj16ENS_18Kernel_traits_baseILj768ES2_ffffjLj128EEEEELb0ELb1ELb1EEEvNS_9BwdParamsE:
        /* <DEDUP_REMOVED lines=34> */
.L_x_1776:
[----:B------:R-:W-:-:S04]  /*0220*/  SHF.L.U32 R0, R164, 0x3, RZ ;  /* 0x00000003a4007819 */ /* 0x000fc800000006ff */
[----:B------:R-:W-:-:S04]  /*0230*/  LOP3.LUT R0, R0, 0xf8, RZ, 0xc0, !PT ;  /* 0x000000f800007812 */ /* 0x000fc800078ec0ff */
[----:B------:R-:W-:-:S04]  /*0240*/  IADD3 R2, P0, R0, c[0x0][0x1b0], RZ ;  /* 0x00006c0000027a10 */ /* 0x000fc80007f1e0ff */
[----:B------:R-:W-:-:S05]  /*0250*/  IADD3.X R3, RZ, c[0x0][0x1b4], RZ, P0, !PT ;  /* 0x00006d00ff037a10 */ /* 0x000fca00007fe4ff */
[----:B------:R-:W2:Y:S04]  /*0260*/  LDG.E.64 R160, [R2.64] ;  /* 0x0000000402a07981 */ /* 0x000ea8000c1e1b00 */
[----:B------:R-:W3:Y:S04]  /*0270*/  LDG.E.64 R156, [R2.64+0x100] ;  /* 0x00010004029c7981 */ /* 0x000ee8000c1e1b00 */
[----:B------:R-:W4:Y:S04]  /*0280*/  LDG.E.64 R152, [R2.64+0x200] ;  /* 0x0002000402987981 */ /* 0x000f28000c1e1b00 */
[----:B------:R-:W5:Y:S04]  /*0290*/  LDG.E.64 R148, [R2.64+0x300] ;  /* 0x0003000402947981 */ /* 0x000f68000c1e1b00 */
[----:B------:R-:W5:Y:S04]  /*02a0*/  LDG.E.64 R144, [R2.64+0x400] ;  /* 0x0004000402907981 */ /* 0x000f68000c1e1b00 */
[----:B------:R-:W5:Y:S01]  /*02b0*/  LDG.E.64 R140, [R2.64+0x500] ;  /* 0x00050004028c7981 */ /* 0x000f62000c1e1b00 */
[----:B------:R-:W0:Y:S01]  /*02c0*/  LDC.U8 R172, c[0x0][0x1f0] ;  /* 0x00007c00ffac7b82 */ /* 0x000e220000000000 */
[----:B------:R-:W-:Y:S01]  /*02d0*/  HFMA2.MMA R111, -RZ, RZ, 0, 0 ;  /* 0x00000000ff6f7435 */ /* 0x000fe200000001ff */
[----:B------:R-:W-:Y:S01]  /*02e0*/  BSSY B1, `(.L_x_1778) ;  /* 0x000020b000017945 */ /* 0x000fe20003800000 */
[----:B------:R-:W-:Y:S01]  /*02f0*/  HFMA2.MMA R107, -RZ, RZ, 0, 0 ;  /* 0x00000000ff6b7435 */ /* 0x000fe200000001ff */
[----:B------:R-:W-:Y:S01]  /*0300*/  CS2R R138, SRZ ;  /* 0x00000000008a7805 */ /* 0x000fe2000001ff00 */
[----:B------:R-:W-:Y:S01]  /*0310*/  HFMA2.MMA R103, -RZ, RZ, 0, 0 ;  /* 0x00000000ff677435 */ /* 0x000fe200000001ff */
[----:B------:R-:W-:Y:S01]  /*0320*/  CS2R R136, SRZ ;  /* 0x0000000000887805 */ /* 0x000fe2000001ff00 */
[----:B------:R-:W-:Y:S01]  /*0330*/  HFMA2.MMA R99, -RZ, RZ, 0, 0 ;  /* 0x00000000ff637435 */ /* 0x000fe200000001ff */
[----:B------:R-:W-:Y:S01]  /*0340*/  MOV R158, RZ ;  /* 0x000000ff009e7202 */ /* 0x000fe20000000f00 */
[----:B------:R-:W-:Y:S01]  /*0350*/  HFMA2.MMA R95, -RZ, RZ, 0, 0 ;  /* 0x00000000ff5f7435 */ /* 0x000fe200000001ff */
[----:B------:R-:W-:Y:S01]  /*0360*/  CS2R R134, SRZ ;  /* 0x0000000000867805 */ /* 0x000fe2000001ff00 */
[----:B------:R-:W-:Y:S01]  /*0370*/  CS2R R132, SRZ ;  /* 0x0000000000847805 */ /* 0x000fe2000001ff00 */
[----:B------:R-:W-:Y:S01]  /*0380*/  MOV R154, RZ ;  /* 0x000000ff009a7202 */ /* 0x000fe20000000f00 */
        /* <DEDUP_REMOVED lines=11> */
[----:B------:R-:W-:Y:S01]  /*0440*/  CS2R R114, SRZ ;  /* 0x0000000000727805 */ /* 0x000fe2000001ff00 */
[----:B------:R-:W-:-:S02]  /*0450*/  MOV R113, RZ ;  /* 0x000000ff00717202 */ /* 0x000fc40000000f00 */
[----:B------:R-:W-:Y:S02]  /*0460*/  MOV R109, RZ ;  /* 0x000000ff006d7202 */ /* 0x000fe40000000f00 */
[----:B------:R-:W-:Y:S02]  /*0470*/  MOV R105, RZ ;  /* 0x000000ff00697202 */ /* 0x000fe40000000f00 */
[----:B------:R-:W-:Y:S02]  /*0480*/  MOV R101, RZ ;  /* 0x000000ff00657202 */ /* 0x000fe40000000f00 */
[----:B------:R-:W-:Y:S02]  /*0490*/  MOV R97, RZ ;  /* 0x000000ff00617202 */ /* 0x000fe40000000f00 */
[----:B------:R-:W-:Y:S02]  /*04a0*/  MOV R93, RZ ;  /* 0x000000ff005d7202 */ /* 0x000fe40000000f00 */
[--C-:B--2---:R-:W-:Y:S01]  /*04b0*/  SHF.R.U64 R112, R160, 0x10, R161.reuse ;  /* 0x00000010a0707819 */ /* 0x104fe200000012a1 */
[----:B------:R-:W-:Y:S01]  /*04c0*/  HADD2.F32 R163, -RZ, R160.H0_H0 ;  /* 0x200000a0ffa37230 */ /* 0x000fe20000004100 */
[----:B------:R-:W-:Y:S01]  /*04d0*/  SHF.R.U32.HI R110, RZ, 0x10, R161 ;  /* 0x00000010ff6e7819 */ /* 0x000fe200000116a1 */
[----:B------:R-:W-:Y:S01]  /*04e0*/  HFMA2.MMA R160, -RZ, RZ, 0, 0 ;  /* 0x00000000ffa07435 */ /* 0x000fe200000001ff */
[--C-:B---3--:R-:W-:Y:S01]  /*04f0*/  SHF.R.U64 R108, R156, 0x10, R157.reuse ;  /* 0x000000109c6c7819 */ /* 0x108fe2000000129d */
[----:B------:R-:W-:Y:S01]  /*0500*/  HADD2.F32 R159, -RZ, R156.H0_H0 ;  /* 0x2000009cff9f7230 */ /* 0x000fe20000004100 */
[----:B------:R-:W-:Y:S01]  /*0510*/  SHF.R.U32.HI R106, RZ, 0x10, R157 ;  /* 0x00000010ff6a7819 */ /* 0x000fe2000001169d */
[----:B------:R-:W-:Y:S01]  /*0520*/  HFMA2.MMA R156, -RZ, RZ, 0, 0 ;  /* 0x00000000ff9c7435 */ /* 0x000fe200000001ff */
[--C-:B----4-:R-:W-:Y:S01]  /*0530*/  SHF.R.U64 R104, R152, 0x10, R153.reuse ;  /* 0x0000001098687819 */ /* 0x110fe20000001299 */
[----:B------:R-:W-:Y:S01]  /*0540*/  HADD2.F32 R155, -RZ, R152.H0_H0 ;  /* 0x20000098ff9b7230 */ /* 0x000fe20000004100 */
[----:B------:R-:W-:Y:S01]  /*0550*/  SHF.R.U32.HI R102, RZ, 0x10, R153 ;  /* 0x00000010ff667819 */ /* 0x000fe20000011699 */
[----:B------:R-:W-:Y:S01]  /*0560*/  HFMA2.MMA R152, -RZ, RZ, 0, 0 ;  /* 0x00000000ff987435 */ /* 0x000fe200000001ff */
[--C-:B-----5:R-:W-:Y:S01]  /*0570*/  SHF.R.U64 R100, R148, 0x10, R149.reuse ;  /* 0x0000001094647819 */ /* 0x120fe20000001295 */
[----:B------:R-:W-:Y:S01]  /*0580*/  HADD2.F32 R151, -RZ, R148.H0_H0 ;  /* 0x20000094ff977230 */ /* 0x000fe20000004100 */
[----:B------:R-:W-:Y:S01]  /*0590*/  SHF.R.U32.HI R98, RZ, 0x10, R149 ;  /* 0x00000010ff627819 */ /* 0x000fe20000011695 */
[----:B------:R-:W-:Y:S01]  /*05a0*/  HFMA2.MMA R148, -RZ, RZ, 0, 0 ;  /* 0x00000000ff947435 */ /* 0x000fe200000001ff */
[--C-:B------:R-:W-:Y:S01]  /*05b0*/  SHF.R.U64 R96, R144, 0x10, R145.reuse ;  /* 0x0000001090607819 */ /* 0x100fe20000001291 */
[----:B------:R-:W-:Y:S01]  /*05c0*/  HADD2.F32 R147, -RZ, R144.H0_H0 ;  /* 0x20000090ff937230 */ /* 0x000fe20000004100 */
[----:B------:R-:W-:Y:S01]  /*05d0*/  SHF.R.U32.HI R94, RZ, 0x10, R145 ;  /* 0x00000010ff5e7819 */ /* 0x000fe20000011691 */
[----:B------:R-:W-:Y:S01]  /*05e0*/  HFMA2.MMA R144, -RZ, RZ, 0, 0 ;  /* 0x00000000ff907435 */ /* 0x000fe200000001ff */
[--C-:B------:R-:W-:Y:S01]  /*05f0*/  SHF.R.U64 R92, R140, 0x10, R141.reuse ;  /* 0x000000108c5c7819 */ /* 0x100fe2000000128d */
[----:B------:R-:W-:Y:S01]  /*0600*/  HADD2.F32 R143, -RZ, R140.H0_H0 ;  /* 0x2000008cff8f7230 */ /* 0x000fe20000004100 */
[----:B------:R-:W-:Y:S01]  /*0610*/  SHF.R.U32.HI R0, RZ, 0x10, R141 ;  /* 0x00000010ff007819 */ /* 0x000fe2000001168d */
[----:B------:R-:W-:Y:S01]  /*0620*/  HFMA2.MMA R140, -RZ, RZ, 0, 0 ;  /* 0x00000000ff8c7435 */ /* 0x000fe200000001ff */
        /* <DEDUP_REMOVED lines=18> */
.L_x_1784:
[----:B------:R-:W-:Y:S01]  /*0750*/  IMAD R2, R162, c[0x0][0x168], RZ ;  /* 0x00005a00a2027a24 */ /* 0x000fe200078e02ff */
[----:B------:R-:W-:Y:S02]  /*0760*/  MOV R57, 0x4 ;  /* 0x0000000400397802 */ /* 0x000fe40000000f00 */
[----:B------:R-:W-:-:S02]  /*0770*/  LOP3.LUT R36, R164, 0x1f, RZ, 0xc0, !PT ;  /* 0x0000001fa4247812 */ /* 0x000fc400078ec0ff */
[----:B------:R-:W-:Y:S02]  /*0780*/  SHF.R.S32.HI R3, RZ, 0x1f, R2 ;  /* 0x0000001fff037819 */ /* 0x000fe40000011402 */
[----:B------:R-:W-:Y:S02]  /*0790*/  MOV R90, 0x10 ;  /* 0x00000010005a7802 */ /* 0x000fe40000000f00 */
[----:B------:R-:W-:Y:S01]  /*07a0*/  LEA.HI R171, R3, R2, RZ, 0x2 ;  /* 0x0000000203ab7211 */ /* 0x000fe200078f10ff */
[----:B------:R-:W-:-:S03]  /*07b0*/  IMAD.WIDE R2, R162, R57, c[0x0][0x1a0] ;  /* 0x00006800a2027625 */ /* 0x000fc600078e0239 */
[----:B------:R-:W-:Y:S02]  /*07c0*/  LEA.HI.SX32 R171, R171, R36, 0x1e ;  /* 0x00000024abab7211 */ /* 0x000fe400078ff2ff */
[----:B------:R0:W2:Y:S01]  /*07d0*/  LDG.E R173, [R2.64] ;  /* 0x0000000402ad7981 */ /* 0x0000a2000c1e1900 */
[----:B------:R-:W-:-:S04]  /*07e0*/  IMAD.WIDE R56, R162, R57, c[0x0][0x1a8] ;  /* 0x00006a00a2387625 */ /* 0x000fc800078e0239 */
[CC--:B------:R-:W-:Y:S01]  /*07f0*/  IMAD.WIDE.U32 R36, R171.reuse, R90.reuse, c[0x0][0x188] ;  /* 0x00006200ab247625 */ /* 0x0c0fe200078e005a */
[C---:B------:R-:W-:Y:S01]  /*0800*/  IADD3 R170, R171.reuse, 0x20, RZ ;  /* 0x00000020abaa7810 */ /* 0x040fe20007ffe0ff */
[----:B------:R1:W3:Y:S02]  /*0810*/  LDG.E R167, [R56.64] ;  /* 0x0000000438a77981 */ /* 0x0002e4000c1e1900 */
[CC--:B------:R-:W-:Y:S02]  /*0820*/  IMAD.WIDE.U32 R40, R171.reuse, R90.reuse, c[0x0][0x208] ;  /* 0x00008200ab287625 */ /* 0x0c0fe400078e005a */
[----:B------:R-:W4:Y:S02]  /*0830*/  LDG.E.128 R36, [R36.64] ;  /* 0x0000000424247981 */ /* 0x000f24000c1e1d00 */
[CC--:B------:R-:W-:Y:S02]  /*0840*/  IMAD.WIDE.U32 R44, R170.reuse, R90.reuse, c[0x0][0x188] ;  /* 0x00006200aa2c7625 */ /* 0x0c0fe400078e005a */
[----:B------:R-:W3:Y:S01]  /*0850*/  LDG.E.128 R40, [R40.64] ;  /* 0x0000000428287981 */ /* 0x000ee2000c1e1d00 */
[----:B------:R-:W-:Y:S01]  /*0860*/  IADD3 R169, R171, 0x40, RZ ;  /* 0x00000040aba97810 */ /* 0x000fe20007ffe0ff */
[----:B------:R-:W-:-:S02]  /*0870*/  IMAD.WIDE.U32 R48, R170, R90, c[0x0][0x208] ;  /* 0x00008200aa307625 */ /* 0x000fc400078e005a */
[----:B------:R-:W3:Y:S01]  /*0880*/  LDG.E.128 R44, [R44.64] ;  /* 0x000000042c2c7981 */ /* 0x000ee2000c1e1d00 */
[----:B------:R-:W-:Y:S01]  /*0890*/  IADD3 R168, R171, 0x60, RZ ;  /* 0x00000060aba87810 */ /* 0x000fe20007ffe0ff */
[CC--:B------:R-:W-:Y:S02]  /*08a0*/  IMAD.WIDE.U32 R52, R169.reuse, R90.reuse, c[0x0][0x188] ;  /* 0x00006200a9347625 */ /* 0x0c0fe400078e005a */
[----:B------:R-:W3:Y:S02]  /*08b0*/  LDG.E.128 R48, [R48.64] ;  /* 0x0000000430307981 */ /* 0x000ee4000c1e1d00 */
[-C--:B------:R-:W-:Y:S02]  /*08c0*/  IMAD.WIDE.U32 R60, R168, R90.reuse, c[0x0][0x188] ;  /* 0x00006200a83c7625 */ /* 0x080fe400078e005a */
[----:B------:R-:W3:Y:S04]  /*08d0*/  LDG.E.128 R52, [R52.64] ;  /* 0x0000000434347981 */ /* 0x000ee8000c1e1d00 */
[----:B------:R-:W3:Y:S01]  /*08e0*/  LDG.E.128 R60, [R60.64] ;  /* 0x000000043c3c7981 */ /* 0x000ee2000c1e1d00 */
[----:B------:R-:W-:-:S06]  /*08f0*/  IMAD.WIDE.U32 R58, R169, R90, c[0x0][0x208] ;  /* 0x00008200a93a7625 */ /* 0x000fcc00078e005a */
[----:B-1----:R-:W3:Y:S01]  /*0900*/  LDG.E.128 R56, [R58.64] ;  /* 0x000000043a387981 */ /* 0x002ee2000c1e1d00 */
[----:B------:R-:W-:Y:S01]  /*0910*/  IMAD.WIDE.U32 R64, R168, R90, c[0x0][0x208] ;  /* 0x00008200a8407625 */ /* 0x000fe200078e005a */
[----:B------:R-:W-:-:S05]  /*0920*/  IADD3 R166, R171, 0x80, RZ ;  /* 0x00000080aba67810 */ /* 0x000fca0007ffe0ff */
[----:B------:R-:W3:Y:S01]  /*0930*/  LDG.E.128 R64, [R64.64] ;  /* 0x0000000440407981 */ /* 0x000ee2000c1e1d00 */
[----:B------:R-:W-:Y:S01]  /*0940*/  IMAD.WIDE.U32 R68, R166, R90, c[0x0][0x188] ;  /* 0x00006200a6447625 */ /* 0x000fe200078e005a */
[----:B------:R-:W-:-:S03]  /*0950*/  IADD3 R165, R171, 0xa0, RZ ;  /* 0x000000a0aba57810 */ /* 0x000fc60007ffe0ff */
[-C--:B------:R-:W-:Y:S02]  /*0960*/  IMAD.WIDE.U32 R72, R166, R90.reuse, c[0x0][0x208] ;  /* 0x00008200a6487625 */ /* 0x080fe400078e005a */
[----:B------:R-:W3:Y:S02]  /*0970*/  LDG.E.128 R68, [R68.64] ;  /* 0x0000000444447981 */ /* 0x000ee4000c1e1d00 */
[CC--:B------:R-:W-:Y:S02]  /*0980*/  IMAD.WIDE.U32 R76, R165.reuse, R90.reuse, c[0x0][0x188] ;  /* 0x00006200a54c7625 */ /* 0x0c0fe400078e005a */
[----:B------:R-:W3:Y:S02]  /*0990*/  LDG.E.128 R72, [R72.64] ;  /* 0x0000000448487981 */ /* 0x000ee4000c1e1d00 */
[----:B------:R-:W-:Y:S02]  /*09a0*/  IMAD.WIDE.U32 R80, R165, R90, c[0x0][0x208] ;  /* 0x00008200a5507625 */ /* 0x000fe400078e005a */
[----:B------:R-:W3:Y:S04]  /*09b0*/  LDG.E.128 R76, [R76.64] ;  /* 0x000000044c4c7981 */ /* 0x000ee8000c1e1d00 */
[----:B------:R-:W3:Y:S01]  /*09c0*/  LDG.E.128 R80, [R80.64] ;  /* 0x0000000450507981 */ /* 0x000ee2000c1e1d00 */
[----:B------:R-:W-:-:S04]  /*09d0*/  ISETP.NE.U32.AND P0, PT, RZ, c[0x0][0x218], PT ;  /* 0x00008600ff007a0c */ /* 0x000fc80003f05070 */
[----:B------:R-:W-:-:S13]  /*09e0*/  ISETP.NE.AND.EX P0, PT, RZ, c[0x0][0x21c], PT, P0 ;  /* 0x00008700ff007a0c */ /* 0x000fda0003f05300 */
[----:B------:R-:W-:-:S04]  /*09f0*/  @P0 IMAD.WIDE.U32 R174, R171, R90, c[0x0][0x218] ;  /* 0x00008600abae0625 */ /* 0x000fc800078e005a */
[C---:B0-----:R-:W-:Y:S01]  /*0a00*/  @P0 IMAD.WIDE.U32 R2, R90.reuse, R170, c[0x0][0x218] ;  /* 0x000086005a020625 */ /* 0x041fe200078e00aa */
[----:B------:R0:W5:Y:S03]  /*0a10*/  @P0 LDG.E.128 R4, [R174.64] ;  /* 0x00000004ae040981 */ /* 0x000166000c1e1d00 */
[C---:B------:R-:W-:Y:S01]  /*0a20*/  @P0 IMAD.WIDE.U32 R84, R90.reuse, R169, c[0x0][0x218] ;  /* 0x000086005a540625 */ /* 0x040fe200078e00a9 */
[----:B------:R1:W5:Y:S03]  /*0a30*/  @P0 LDG.E.128 R8, [R2.64] ;  /* 0x0000000402080981 */ /* 0x000366000c1e1d00 */
[C---:B------:R-:W-:Y:S01]  /*0a40*/  @P0 IMAD.WIDE.U32 R86, R90.reuse, R168, c[0x0][0x218] ;  /* 0x000086005a560625 */ /* 0x040fe200078e00a8 */
[----:B------:R0:W5:Y:S03]  /*0a50*/  @P0 LDG.E.128 R12, [R84.64] ;  /* 0x00000004540c0981 */ /* 0x000166000c1e1d00 */
[C---:B------:R-:W-:Y:S01]  /*0a60*/  @P0 IMAD.WIDE.U32 R88, R90.reuse, R166, c[0x0][0x218] ;  /* 0x000086005a580625 */ /* 0x040fe200078e00a6 */
[----:B------:R0:W5:Y:S03]  /*0a70*/  @P0 LDG.E.128 R16, [R86.64] ;  /* 0x0000000456100981 */ /* 0x000166000c1e1d00 */
[----:B------:R-:W-:Y:S01]  /*0a80*/  @P0 IMAD.WIDE.U32 R90, R90, R165, c[0x0][0x218] ;  /* 0x000086005a5a0625 */ /* 0x000fe200078e00a5 */
[----:B------:R0:W5:Y:S04]  /*0a90*/  @P0 LDG.E.128 R20, [R88.64] ;  /* 0x0000000458140981 */ /* 0x000168000c1e1d00 */
[----:B------:R0:W5:Y:S01]  /*0aa0*/  @P0 LDG.E.128 R24, [R90.64] ;  /* 0x000000045a180981 */ /* 0x000162000c1e1d00 */
[----:B------:R-:W-:-:S04]  /*0ab0*/  ISETP.NE.AND P0, PT, R172, RZ, PT ;  /* 0x000000ffac00720c */ /* 0x000fc80003f05270 */
[----:B--2---:R-:W-:-:S05]  /*0ac0*/  FSEL R173, R173, RZ, !P0 ;  /* 0x000000ffadad7208 */ /* 0x004fca0004000000 */
[C---:B----4-:R-:W-:Y:S02]  /*0ad0*/  FADD.FTZ R36, -R173.reuse, R36 ;  /* 0x00000024ad247221 */ /* 0x050fe40000010100 */
[----:B0-----:R-:W-:Y:S02]  /*0ae0*/  FADD.FTZ R174, -R173, R37 ;  /* 0x00000025adae7221 */ /* 0x001fe40000010100 */
[C---:B---3--:R-:W-:Y:S02]  /*0af0*/  FMUL.FTZ R36, R167.reuse, R36 ;  /* 0x00000024a7247220 */ /* 0x048fe40000410000 */
[----:B------:R-:W-:Y:S02]  /*0b00*/  FMUL.FTZ R37, R167, R174 ;  /* 0x000000aea7257220 */ /* 0x000fe40000410000 */
[----:B-1----:R-:W-:Y:S02]  /*0b10*/  FADD.FTZ R2, -R173, R39 ;  /* 0x00000027ad027221 */ /* 0x002fe40000010100 */
[----:B------:R-:W-:-:S02]  /*0b20*/  FADD.FTZ R117, R40, R117 ;  /* 0x0000007528757221 */ /* 0x000fc40000010000 */
[----:B------:R-:W-:Y:S02]  /*0b30*/  FFMA.FTZ R93, R40, R36, R93 ;  /* 0x00000024285d7223 */ /* 0x000fe4000001005d */
[----:B------:R-:W-:Y:S02]  /*0b40*/  FMUL.FTZ R39, R163, R40 ;  /* 0x00000028a3277220 */ /* 0x000fe40000410000 */
[C---:B------:R-:W-:Y:S02]  /*0b50*/  FADD.FTZ R138, R41.reuse, R138 ;  /* 0x0000008a298a7221 */ /* 0x040fe40000010000 */
[----:B------:R-:W-:Y:S02]  /*0b60*/  FFMA.FTZ R114, R41, R37, R114 ;  /* 0x0000002529727223 */ /* 0x000fe40000010072 */
[----:B------:R-:W-:Y:S02]  /*0b70*/  FMUL.FTZ R40, R112, R41 ;  /* 0x0000002970287220 */ /* 0x000fe40000410000 */
[----:B------:R-:W-:-:S02]  /*0b80*/  FADD.FTZ R44, -R173, R44 ;  /* 0x0000002cad2c7221 */ /* 0x000fc40000010100 */
[----:B------:R-:W-:Y:S02]  /*0b90*/  FMUL.FTZ R41, R167, R2 ;  /* 0x00000002a7297220 */ /* 0x000fe40000410000 */
[C---:B------:R-:W-:Y:S02]  /*0ba0*/  FADD.FTZ R2, -R173.reuse, R45 ;  /* 0x0000002dad027221 */ /* 0x040fe40000010100 */
[----:B------:R-:W-:Y:S02]  /*0bb0*/  FADD.FTZ R84, -R173, R46 ;  /* 0x0000002ead547221 */ /* 0x000fe40000010100 */
[----:B------:R-:W-:Y:S02]  /*0bc0*/  FMUL.FTZ R46, R167, R44 ;  /* 0x0000002ca72e7220 */ /* 0x000fe40000410000 */
[----:B------:R-:W-:Y:S02]  /*0bd0*/  FADD.FTZ R44, -R173, R47 ;  /* 0x0000002fad2c7221 */ /* 0x000fe40000010100 */
[----:B------:R-:W-:-:S02]  /*0be0*/  FMUL.FTZ R47, R167, R2 ;  /* 0x00000002a72f7220 */ /* 0x000fc40000410000 */
[C---:B------:R-:W-:Y:S02]  /*0bf0*/  FADD.FTZ R121, R48.reuse, R121 ;  /* 0x0000007930797221 */ /* 0x040fe40000010000 */
[----:B------:R-:W-:Y:S02]  /*0c00*/  FFMA.FTZ R97, R48, R46, R97 ;  /* 0x0000002e30617223 */ /* 0x000fe40000010061 */
[----:B------:R-:W-:Y:S02]  /*0c10*/  FMUL.FTZ R85, R159, R48 ;  /* 0x000000309f557220 */ /* 0x000fe40000410000 */
[----:B------:R-:W-:Y:S02]  /*0c20*/  FMUL.FTZ R48, R167, R84 ;  /* 0x00000054a7307220 */ /* 0x000fe40000410000 */
[C---:B------:R-:W-:Y:S02]  /*0c30*/  FADD.FTZ R142, R49.reuse, R142 ;  /* 0x0000008e318e7221 */ /* 0x040fe40000010000 */
[----:B------:R-:W-:-:S02]  /*0c40*/  FFMA.FTZ R118, R49, R47, R118 ;  /* 0x0000002f31767223 */ /* 0x000fc40000010076 */
[----:B------:R-:W-:Y:S02]  /*0c50*/  FMUL.FTZ R84, R108, R49 ;  /* 0x000000316c547220 */ /* 0x000fe40000410000 */
[----:B------:R-:W-:Y:S02]  /*0c60*/  FMUL.FTZ R49, R167, R44 ;  /* 0x0000002ca7317220 */ /* 0x000fe40000410000 */
[C---:B------:R-:W-:Y:S02]  /*0c70*/  FADD.FTZ R52, -R173.reuse, R52 ;  /* 0x00000034ad347221 */ /* 0x040fe40000010100 */
[----:B------:R-:W-:Y:S02]  /*0c80*/  FADD.FTZ R2, -R173, R53 ;  /* 0x00000035ad027221 */ /* 0x000fe40000010100 */
[C---:B------:R-:W-:Y:S02]  /*0c90*/  FADD.FTZ R123, R50.reuse, R123 ;  /* 0x0000007b327b7221 */ /* 0x040fe40000010000 */
[----:B------:R-:W-:-:S02]  /*0ca0*/  FFMA.FTZ R99, R50, R48, R99 ;  /* 0x0000003032637223 */ /* 0x000fc40000010063 */
[----:B------:R-:W-:Y:S02]  /*0cb0*/  FMUL.FTZ R87, R157, R50 ;  /* 0x000000329d577220 */ /* 0x000fe40000410000 */
[C---:B------:R-:W-:Y:S02]  /*0cc0*/  FADD.FTZ R144, R51.reuse, R144 ;  /* 0x0000009033907221 */ /* 0x040fe40000010000 */
[----:B------:R-:W-:Y:S02]  /*0cd0*/  FFMA.FTZ R120, R51, R49, R120 ;  /* 0x0000003133787223 */ /* 0x000fe40000010078 */
[----:B------:R-:W-:Y:S02]  /*0ce0*/  FMUL.FTZ R50, R106, R51 ;  /* 0x000000336a327220 */ /* 0x000fe40000410000 */
[C---:B------:R-:W-:Y:S02]  /*0cf0*/  FMUL.FTZ R51, R167.reuse, R52 ;  /* 0x00000034a7337220 */ /* 0x040fe40000410000 */
[----:B------:R-:W-:-:S02]  /*0d00*/  FMUL.FTZ R52, R167, R2 ;  /* 0x00000002a7347220 */ /* 0x000fc40000410000 */
[C---:B------:R-:W-:Y:S02]  /*0d10*/  FADD.FTZ R60, -R173.reuse, R60 ;  /* 0x0000003cad3c7221 */ /* 0x040fe40000010100 */
[C---:B------:R-:W-:Y:S02]  /*0d20*/  FADD.FTZ R2, -R173.reuse, R61 ;  /* 0x0000003dad027221 */ /* 0x040fe40000010100 */
[C---:B------:R-:W-:Y:S02]  /*0d30*/  FADD.FTZ R54, -R173.reuse, R54 ;  /* 0x00000036ad367221 */ /* 0x040fe40000010100 */
[C---:B------:R-:W-:Y:S02]  /*0d40*/  FADD.FTZ R44, -R173.reuse, R55 ;  /* 0x00000037ad2c7221 */ /* 0x040fe40000010100 */
[----:B------:R-:W-:Y:S02]  /*0d50*/  FADD.FTZ R38, -R173, R38 ;  /* 0x00000026ad267221 */ /* 0x000fe40000010100 */
[----:B------:R-:W-:-:S02]  /*0d60*/  FMUL.FTZ R55, R167, R60 ;  /* 0x0000003ca7377220 */ /* 0x000fc40000410000 */
[C---:B------:R-:W-:Y:S02]  /*0d70*/  FMUL.FTZ R60, R167.reuse, R2 ;  /* 0x00000002a73c7220 */ /* 0x040fe40000410000 */
[----:B------:R-:W-:Y:S02]  /*0d80*/  FADD.FTZ R3, RZ, R39 ;  /* 0x00000027ff037221 */ /* 0x000fe40000010000 */
[----:B------:R-:W-:Y:S02]  /*0d90*/  FFMA.FTZ R2, R36, R39, RZ ;  /* 0x0000002724027223 */ /* 0x000fe400000100ff */
[C---:B------:R-:W-:Y:S02]  /*0da0*/  FMUL.FTZ R53, R167.reuse, R54 ;  /* 0x00000036a7357220 */ /* 0x040fe40000410000 */
[C---:B------:R-:W-:Y:S02]  /*0db0*/  FMUL.FTZ R38, R167.reuse, R38 ;  /* 0x00000026a7267220 */ /* 0x040fe40000410000 */
[----:B------:R-:W-:-:S02]  /*0dc0*/  FMUL.FTZ R54, R167, R44 ;  /* 0x0000002ca7367220 */ /* 0x000fc40000410000 */
[----:B------:R-:W-:Y:S02]  /*0dd0*/  FMUL.FTZ R89, R161, R42 ;  /* 0x0000002aa1597220 */ /* 0x000fe40000410000 */
[----:B------:R-:W-:Y:S02]  /*0de0*/  FADD.FTZ R44, R3, R40 ;  /* 0x00000028032c7221 */ /* 0x000fe40000010000 */
[----:B------:R-:W-:Y:S02]  /*0df0*/  FFMA.FTZ R2, R37, R40, R2 ;  /* 0x0000002825027223 */ /* 0x000fe40000010002 */
[C---:B------:R-:W-:Y:S02]  /*0e00*/  FADD.FTZ R119, R42.reuse, R119 ;  /* 0x000000772a777221 */ /* 0x040fe40000010000 */
[----:B------:R-:W-:Y:S02]  /*0e10*/  FFMA.FTZ R95, R42, R38, R95 ;  /* 0x000000262a5f7223 */ /* 0x000fe4000001005f */
        /* <DEDUP_REMOVED lines=11> */
[C---:B------:R-:W-:Y:S02]  /*0ed0*/  FADD.FTZ R125, R56.reuse, R125 ;  /* 0x0000007d387d7221 */ /* 0x040fe40000010000 */
[----:B------:R-:W-:-:S02]  /*0ee0*/  FFMA.FTZ R101, R56, R51, R101 ;  /* 0x0000003338657223 */ /* 0x000fc40000010065 */
[C---:B------:R-:W-:Y:S02]  /*0ef0*/  FADD.FTZ R140, R43.reuse, R140 ;  /* 0x0000008c2b8c7221 */ /* 0x040fe40000010000 */
[----:B------:R-:W-:Y:S02]  /*0f00*/  FFMA.FTZ R116, R43, R41, R116 ;  /* 0x000000292b747223 */ /* 0x000fe40000010074 */
[----:B------:R-:W-:Y:S02]  /*0f10*/  FMUL.FTZ R56, R155, R56 ;  /* 0x000000389b387220 */ /* 0x000fe40000410000 */
[----:B------:R-:W-:Y:S02]  /*0f20*/  FADD.FTZ R3, R3, R50 ;  /* 0x0000003203037221 */ /* 0x000fe40000010000 */
[----:B------:R-:W-:Y:S02]  /*0f30*/  FFMA.FTZ R43, R49, R50, R2 ;  /* 0x00000032312b7223 */ /* 0x000fe40000010002 */
[----:B------:R-:W-:-:S02]  /*0f40*/  FADD.FTZ R146, R57, R146 ;  /* 0x0000009239927221 */ /* 0x000fc40000010000 */
[----:B------:R-:W-:Y:S02]  /*0f50*/  FFMA.FTZ R122, R57, R52, R122 ;  /* 0x00000034397a7223 */ /* 0x000fe4000001007a */
[----:B------:R-:W-:Y:S02]  /*0f60*/  FADD.FTZ R2, R3, R56 ;  /* 0x0000003803027221 */ /* 0x000fe40000010000 */
[----:B------:R-:W-:Y:S02]  /*0f70*/  FMUL.FTZ R57, R104, R57 ;  /* 0x0000003968397220 */ /* 0x000fe40000410000 */
[----:B------:R-:W-:Y:S02]  /*0f80*/  FFMA.FTZ R3, R51, R56, R43 ;  /* 0x0000003833037223 */ /* 0x000fe4000001002b */
[C---:B------:R-:W-:Y:S02]  /*0f90*/  FADD.FTZ R127, R58.reuse, R127 ;  /* 0x0000007f3a7f7221 */ /* 0x040fe40000010000 */
[----:B------:R-:W-:-:S02]  /*0fa0*/  FFMA.FTZ R103, R58, R53, R103 ;  /* 0x000000353a677223 */ /* 0x000fc40000010067 */
        /* <DEDUP_REMOVED lines=8> */
[----:B------:R-:W-:Y:S02]  /*1030*/  FADD.FTZ R62, -R173, R62 ;  /* 0x0000003ead3e7221 */ /* 0x000fe40000010100 */
        /* <DEDUP_REMOVED lines=9> */
[----:B------:R-:W-:Y:S02]  /*10d0*/  FMUL.FTZ R65, R100, R65 ;  /* 0x0000004164417220 */ /* 0x000fe40000410000 */
[----:B------:R-:W-:Y:S02]  /*10e0*/  FADD.FTZ R2, R43, R64 ;  /* 0x000000402b027221 */ /* 0x000fe40000010000 */
[----:B------:R-:W-:Y:S02]  /*10f0*/  FFMA.FTZ R3, R55, R64, R3 ;  /* 0x0000004037037223 */ /* 0x000fe40000010003 */
[C---:B------:R-:W-:Y:S02]  /*1100*/  FADD.FTZ R131, R66.reuse, R131 ;  /* 0x0000008342837221 */ /* 0x040fe40000010000 */
[----:B------:R-:W-:Y:S02]  /*1110*/  FFMA.FTZ R107, R66, R61, R107 ;  /* 0x0000003d426b7223 */ /* 0x000fe4000001006b */
[----:B------:R-:W-:-:S02]  /*1120*/  FMUL.FTZ R62, R167, R86 ;  /* 0x00000056a73e7220 */ /* 0x000fc40000410000 */
[----:B------:R-:W-:Y:S02]  /*1130*/  FADD.FTZ R68, -R173, R68 ;  /* 0x00000044ad447221 */ /* 0x000fe40000010100 */
[----:B------:R-:W-:Y:S02]  /*1140*/  FMUL.FTZ R66, R149, R66 ;  /* 0x0000004295427220 */ /* 0x000fe40000410000 */
[----:B------:R-:W-:Y:S02]  /*1150*/  FADD.FTZ R43, R2, R65 ;  /* 0x00000041022b7221 */ /* 0x000fe40000010000 */
[----:B------:R-:W-:Y:S02]  /*1160*/  FFMA.FTZ R3, R60, R65, R3 ;  /* 0x000000413c037223 */ /* 0x000fe40000010003 */
[C---:B------:R-:W-:Y:S02]  /*1170*/  FADD.FTZ R152, R67.reuse, R152 ;  /* 0x0000009843987221 */ /* 0x040fe40000010000 */
[----:B------:R-:W-:-:S02]  /*1180*/  FFMA.FTZ R128, R67, R62, R128 ;  /* 0x0000003e43807223 */ /* 0x000fc40000010080 */
[----:B------:R-:W-:Y:S02]  /*1190*/  FADD.FTZ R86, -R173, R69 ;  /* 0x00000045ad567221 */ /* 0x000fe40000010100 */
[----:B------:R-:W-:Y:S02]  /*11a0*/  FMUL.FTZ R63, R167, R68 ;  /* 0x00000044a73f7220 */ /* 0x000fe40000410000 */
[----:B------:R-:W-:Y:S02]  /*11b0*/  FMUL.FTZ R67, R98, R67 ;  /* 0x0000004362437220 */ /* 0x000fe40000410000 */
[----:B------:R-:W-:Y:S02]  /*11c0*/  FADD.FTZ R2, R43, R66 ;  /* 0x000000422b027221 */ /* 0x000fe40000010000 */
[----:B------:R-:W-:Y:S02]  /*11d0*/  FFMA.FTZ R3, R61, R66, R3 ;  /* 0x000000423d037223 */ /* 0x000fe40000010003 */
[----:B------:R-:W-:-:S02]  /*11e0*/  FADD.FTZ R70, -R173, R70 ;  /* 0x00000046ad467221 */ /* 0x000fc40000010100 */
[C---:B------:R-:W-:Y:S02]  /*11f0*/  FADD.FTZ R133, R72.reuse, R133 ;  /* 0x0000008548857221 */ /* 0x040fe40000010000 */
[----:B------:R-:W-:Y:S02]  /*1200*/  FFMA.FTZ R109, R72, R63, R109 ;  /* 0x0000003f486d7223 */ /* 0x000fe4000001006d */
[----:B------:R-:W-:Y:S02]  /*1210*/  FMUL.FTZ R68, R167, R86 ;  /* 0x00000056a7447220 */ /* 0x000fe40000410000 */
[----:B------:R-:W-:Y:S02]  /*1220*/  FMUL.FTZ R72, R147, R72 ;  /* 0x0000004893487220 */ /* 0x000fe40000410000 */
[----:B------:R-:W-:Y:S02]  /*1230*/  FADD.FTZ R43, R2, R67 ;  /* 0x00000043022b7221 */ /* 0x000fe40000010000 */
[----:B------:R-:W-:-:S02]  /*1240*/  FFMA.FTZ R3, R62, R67, R3 ;  /* 0x000000433e037223 */ /* 0x000fc40000010003 */
[----:B------:R-:W-:Y:S02]  /*1250*/  FMUL.FTZ R70, R167, R70 ;  /* 0x00000046a7467220 */ /* 0x000fe40000410000 */
[----:B------:R-:W-:Y:S02]  /*1260*/  FADD.FTZ R88, -R173, R71 ;  /* 0x00000047ad587221 */ /* 0x000fe40000010100 */
[C---:B------:R-:W-:Y:S02]  /*1270*/  FADD.FTZ R154, R73.reuse, R154 ;  /* 0x0000009a499a7221 */ /* 0x040fe40000010000 */
[----:B------:R-:W-:Y:S02]  /*1280*/  FFMA.FTZ R130, R73, R68, R130 ;  /* 0x0000004449827223 */ /* 0x000fe40000010082 */
[----:B------:R-:W-:Y:S02]  /*1290*/  FMUL.FTZ R73, R96, R73 ;  /* 0x0000004960497220 */ /* 0x000fe40000410000 */
[----:B------:R-:W-:-:S02]  /*12a0*/  FADD.FTZ R2, R43, R72 ;  /* 0x000000482b027221 */ /* 0x000fc40000010000 */
[----:B------:R-:W-:Y:S02]  /*12b0*/  FFMA.FTZ R3, R63, R72, R3 ;  /* 0x000000483f037223 */ /* 0x000fe40000010003 */
[C---:B------:R-:W-:Y:S02]  /*12c0*/  FADD.FTZ R135, R74.reuse, R135 ;  /* 0x000000874a877221 */ /* 0x040fe40000010000 */
[----:B------:R-:W-:Y:S02]  /*12d0*/  FFMA.FTZ R111, R74, R70, R111 ;  /* 0x000000464a6f7223 */ /* 0x000fe4000001006f */
[----:B------:R-:W-:Y:S02]  /*12e0*/  FMUL.FTZ R71, R145, R74 ;  /* 0x0000004a91477220 */ /* 0x000fe40000410000 */
[----:B------:R-:W-:Y:S02]  /*12f0*/  FMUL.FTZ R74, R167, R88 ;  /* 0x00000058a74a7220 */ /* 0x000fe40000410000 */
[----:B------:R-:W-:-:S02]  /*1300*/  FADD.FTZ R76, -R173, R76 ;  /* 0x0000004cad4c7221 */ /* 0x000fc40000010100 */
        /* <DEDUP_REMOVED lines=9> */
[----:B------:R-:W-:Y:S02]  /*13a0*/  FADD.FTZ R86, -R173, R78 ;  /* 0x0000004ead567221 */ /* 0x000fe40000010100 */
[C---:B------:R-:W-:Y:S02]  /*13b0*/  FADD.FTZ R137, R80.reuse, R137 ;  /* 0x0000008950897221 */ /* 0x040fe40000010000 */
[----:B------:R-:W-:-:S02]  /*13c0*/  FFMA.FTZ R113, R80, R77, R113 ;  /* 0x0000004d50717223 */ /* 0x000fc40000010071 */
[----:B------:R-:W-:Y:S02]  /*13d0*/  FMUL.FTZ R78, R167, R44 ;  /* 0x0000002ca74e7220 */ /* 0x000fe40000410000 */
[----:B------:R-:W-:Y:S02]  /*13e0*/  FMUL.FTZ R80, R143, R80 ;  /* 0x000000508f507220 */ /* 0x000fe40000410000 */
        /* <DEDUP_REMOVED lines=14> */
[----:B------:R-:W-:Y:S02]  /*14d0*/  FMUL.FTZ R76, R0, R83 ;  /* 0x00000053004c7220 */ /* 0x000fe40000410000 */
[----:B------:R-:W-:-:S02]  /*14e0*/  FMUL.FTZ R91, R167, R88 ;  /* 0x00000058a75b7220 */ /* 0x000fc40000410000 */
[----:B------:R-:W-:Y:S02]  /*14f0*/  FADD.FTZ R43, R43, R82 ;  /* 0x000000522b2b7221 */ /* 0x000fe40000010000 */
[----:B------:R-:W-:Y:S02]  /*1500*/  FFMA.FTZ R3, R79, R82, R3 ;  /* 0x000000524f037223 */ /* 0x000fe40000010003 */
[C---:B------:R-:W-:Y:S02]  /*1510*/  FADD.FTZ R160, R83.reuse, R160 ;  /* 0x000000a053a07221 */ /* 0x040fe40000010000 */
[----:B------:R-:W-:Y:S02]  /*1520*/  FFMA.FTZ R136, R83, R91, R136 ;  /* 0x0000005b53887223 */ /* 0x000fe40000010088 */
[----:B------:R-:W-:Y:S02]  /*1530*/  FADD.FTZ R88, R43, R76 ;  /* 0x0000004c2b587221 */ /* 0x000fe40000010000 */
[----:B------:R-:W-:Y:S01]  /*1540*/  FFMA.FTZ R45, R91, R76, R3 ;  /* 0x0000004c5b2d7223 */ /* 0x000fe20000010003 */
[----:B------:R-:W-:Y:S05]  /*1550*/  BRA.DIV ~URZ, `(.L_x_1779) ;  /* 0x000019f27f007947 */ /* 0x000fea000b800000 */
[----:B------:R0:W1:Y:S02]  /*1560*/  SHFL.BFLY PT, R43, R88, 0x1, 0x1f ;  /* 0x0c201f00582b7f89 */ /* 0x00006400000e0000 */
.L_x_1785:
        /* <DEDUP_REMOVED lines=18> */
.L_x_1786:
[----:B--2---:R-:W-:Y:S01]  /*1690*/  FADD.FTZ R88, R88, R45 ;  /* 0x0000002d58587221 */ /* 0x004fe20000010000 */
[----:B------:R-:W-:Y:S01]  /*16a0*/  ISETP.NE.U32.AND P1, PT, RZ, c[0x0][0x258], PT ;  /* 0x00009600ff007a0c */ /* 0x000fe20003f25070 */
[----:B-1----:R-:W-:Y:S01]  /*16b0*/  FADD.FTZ R2, R2, R69 ;  /* 0x0000004502027221 */ /* 0x002fe20000010000 */
[----:B0-----:R-:W-:Y:S01]  /*16c0*/  HFMA2.MMA R69, -RZ, RZ, 0, 9.5367431640625e-07 ;  /* 0x00000010ff457435 */ /* 0x001fe200000001ff */
        /* <DEDUP_REMOVED lines=28> */
[----:B------:R-:W-:Y:S02]  /*1890*/  SEL R43, R39, R31, P2 ;  /* 0x0000001f272b7207 */ /* 0x000fe40001000000 */
[----:B------:R-:W-:Y:S02]  /*18a0*/  SEL R42, R38, R30, P2 ;  /* 0x0000001e262a7207 */ /* 0x000fe40001000000 */
[----:B------:R-:W-:Y:S02]  /*18b0*/  SEL R41, R37, R29, P2 ;  /* 0x0000001d25297207 */ /* 0x000fe40001000000 */
[----:B------:R-:W-:-:S05]  /*18c0*/  SEL R40, R36, R28, P2 ;  /* 0x0000001c24287207 */ /* 0x000fca0001000000 */
[----:B------:R0:W-:Y:S02]  /*18d0*/  STG.E.128 [R44.64], R40 ;  /* 0x000000282c007986 */ /* 0x0001e4000c101d04 */
.L_x_1781:
[----:B------:R1:W-:Y:S01]  /*18e0*/  STG.E.128 [R2.64], R36 ;  /* 0x0000002402007986 */ /* 0x0003e2000c101d04 */
[----:B------:R-:W-:-:S04]  /*18f0*/  ISETP.NE.U32.AND P2, PT, RZ, c[0x0][0x250], PT ;  /* 0x00009400ff007a0c */ /* 0x000fc80003f45070 */
[----:B------:R-:W-:-:S13]  /*1900*/  ISETP.NE.AND.EX P2, PT, RZ, c[0x0][0x254], PT, P2 ;  /* 0x00009500ff007a0c */ /* 0x000fda0003f45320 */
[----:B------:R-:W-:Y:S05]  /*1910*/  @!P2 BRA `(.L_x_1782) ;  /* 0x000000800000a947 */ /* 0x000fea0003800000 */
[----:B-1----:R-:W-:Y:S01]  /*1920*/  ISETP.NE.U32.AND P3, PT, RZ, c[0x0][0x250], PT ;  /* 0x00009400ff007a0c */ /* 0x002fe20003f65070 */
[----:B------:R-:W-:-:S03]  /*1930*/  IMAD.WIDE.U32 R2, R171, R69, c[0x0][0x250] ;  /* 0x00009400ab027625 */ /* 0x000fc600078e0045 */
[----:B------:R-:W-:-:S04]  /*1940*/  ISETP.NE.AND.EX P3, PT, RZ, c[0x0][0x254], PT, P3 ;  /* 0x00009500ff007a0c */ /* 0x000fc80003f65330 */
[----:B------:R-:W-:Y:S02]  /*1950*/  SEL R39, R39, R35, P3 ;  /* 0x0000002327277207 */ /* 0x000fe40001800000 */
[----:B------:R-:W-:Y:S02]  /*1960*/  SEL R38, R38, R34, P3 ;  /* 0x0000002226267207 */ /* 0x000fe40001800000 */
[----:B------:R-:W-:Y:S02]  /*1970*/  SEL R37, R37, R33, P3 ;  /* 0x0000002125257207 */ /* 0x000fe40001800000 */
[----:B------:R-:W-:-:S05]  /*1980*/  SEL R36, R36, R32, P3 ;  /* 0x0000002024247207 */ /* 0x000fca0001800000 */
[----:B------:R1:W-:Y:S02]  /*1990*/  STG.E.128 [R2.64], R36 ;  /* 0x0000002402007986 */ /* 0x0003e4000c101d04 */
.L_x_1782:
[-CC-:B-1----:R-:W-:Y:S01]  /*19a0*/  FFMA.FTZ R46, R46, R83.reuse, R88.reuse ;  /* 0x000000532e2e7223 */ /* 0x182fe20000010058 */
[----:B------:R-:W-:Y:S01]  /*19b0*/  ISETP.NE.U32.AND P4, PT, RZ, c[0x0][0x258], PT ;  /* 0x00009600ff007a0c */ /* 0x000fe20003f85070 */
[-CC-:B------:R-:W-:Y:S01]  /*19c0*/  FFMA.FTZ R47, R47, R83.reuse, R88.reuse ;  /* 0x000000532f2f7223 */ /* 0x180fe20000010058 */
[----:B------:R-:W-:Y:S01]  /*19d0*/  ISETP.NE.U32.AND P3, PT, RZ, c[0x0][0x250], PT ;  /* 0x00009400ff007a0c */ /* 0x000fe20003f65070 */
[-CC-:B------:R-:W-:Y:S01]  /*19e0*/  FFMA.FTZ R48, R48, R83.reuse, R88.reuse ;  /* 0x0000005330307223 */ /* 0x180fe20000010058 */
[----:B------:R-:W-:Y:S01]  /*19f0*/  ISETP.NE.AND.EX P4, PT, RZ, c[0x0][0x25c], PT, P4 ;  /* 0x00009700ff007a0c */ /* 0x000fe20003f85340 */
[-CC-:B------:R-:W-:Y:S01]  /*1a00*/  FFMA.FTZ R49, R49, R83.reuse, R88.reuse ;  /* 0x0000005331317223 */ /* 0x180fe20000010058 */
[----:B------:R-:W-:Y:S01]  /*1a10*/  ISETP.NE.AND.EX P3, PT, RZ, c[0x0][0x254], PT, P3 ;  /* 0x00009500ff007a0c */ /* 0x000fe20003f65330 */
[----:B------:R-:W-:Y:S02]  /*1a20*/  FFMA.FTZ R38, R74, R83, R88 ;  /* 0x000000534a267223 */ /* 0x000fe40000010058 */
[----:B------:R-:W-:-:S02]  /*1a30*/  FADD.FTZ R36, R85, -R46 ;  /* 0x8000002e55247221 */ /* 0x000fc40000010000 */
[----:B------:R-:W-:Y:S02]  /*1a40*/  FADD.FTZ R84, R84, -R47 ;  /* 0x8000002f54547221 */ /* 0x000fe40000010000 */
[----:B------:R-:W-:Y:S02]  /*1a50*/  FADD.FTZ R48, R87, -R48 ;  /* 0x8000003057307221 */ /* 0x000fe40000010000 */
[----:B------:R-:W-:Y:S02]  /*1a60*/  FADD.FTZ R50, R50, -R49 ;  /* 0x8000003132327221 */ /* 0x000fe40000010000 */
[-CC-:B------:R-:W-:Y:S02]  /*1a70*/  FFMA.FTZ R51, R51, R83.reuse, R88.reuse ;  /* 0x0000005333337223 */ /* 0x180fe40000010058 */
[-CC-:B------:R-:W-:Y:S02]  /*1a80*/  FFMA.FTZ R52, R52, R83.reuse, R88.reuse ;  /* 0x0000005334347223 */ /* 0x180fe40000010058 */
[----:B------:R-:W-:-:S02]  /*1a90*/  FFMA.FTZ R53, R53, R83, R88 ;  /* 0x0000005335357223 */ /* 0x000fc40000010058 */
[----:B------:R-:W-:Y:S02]  /*1aa0*/  FFMA.FTZ R54, R54, R83, R88 ;  /* 0x0000005336367223 */ /* 0x000fe40000010058 */
[----:B------:R-:W-:Y:S02]  /*1ab0*/  FADD.FTZ R174, R75, -R38 ;  /* 0x800000264bae7221 */ /* 0x000fe40000010000 */
[C---:B------:R-:W-:Y:S02]  /*1ac0*/  FMUL.FTZ R36, R167.reuse, R36 ;  /* 0x00000024a7247220 */ /* 0x040fe40000410000 */
[C---:B------:R-:W-:Y:S02]  /*1ad0*/  FMUL.FTZ R37, R167.reuse, R84 ;  /* 0x00000054a7257220 */ /* 0x040fe40000410000 */
[C---:B------:R-:W-:Y:S02]  /*1ae0*/  FMUL.FTZ R38, R167.reuse, R48 ;  /* 0x00000030a7267220 */ /* 0x040fe40000410000 */
[----:B------:R-:W-:-:S02]  /*1af0*/  FMUL.FTZ R39, R167, R50 ;  /* 0x00000032a7277220 */ /* 0x000fc40000410000 */
[----:B0-----:R-:W-:Y:S02]  /*1b00*/  FADD.FTZ R40, R56, -R51 ;  /* 0x8000003338287221 */ /* 0x001fe40000010000 */
[----:B------:R-:W-:Y:S02]  /*1b10*/  FADD.FTZ R52, R57, -R52 ;  /* 0x8000003439347221 */ /* 0x000fe40000010000 */
[----:B------:R-:W-:Y:S02]  /*1b20*/  FADD.FTZ R42, R58, -R53 ;  /* 0x800000353a2a7221 */ /* 0x000fe40000010000 */
[----:B------:R-:W-:Y:S02]  /*1b30*/  FADD.FTZ R54, R59, -R54 ;  /* 0x800000363b367221 */ /* 0x000fe40000010000 */
[----:B------:R-:W-:Y:S02]  /*1b40*/  FFMA.FTZ R2, R68, R83, R88 ;  /* 0x0000005344027223 */ /* 0x000fe40000010058 */
[----:B------:R-:W-:-:S02]  /*1b50*/  @P0 FADD.FTZ R36, R8, R36 ;  /* 0x0000002408240221 */ /* 0x000fc40000010000 */
[----:B------:R-:W-:Y:S02]  /*1b60*/  @P0 FADD.FTZ R37, R9, R37 ;  /* 0x0000002509250221 */ /* 0x000fe40000010000 */
[----:B------:R-:W-:Y:S01]  /*1b70*/  @P0 FADD.FTZ R38, R10, R38 ;  /* 0x000000260a260221 */ /* 0x000fe20000010000 */
[----:B------:R-:W-:Y:S01]  /*1b80*/  @P1 SEL R48, R36, R28, P4 ;  /* 0x0000001c24301207 */ /* 0x000fe20002000000 */
[----:B------:R-:W-:Y:S01]  /*1b90*/  @P0 FADD.FTZ R39, R11, R39 ;  /* 0x000000270b270221 */ /* 0x000fe20000010000 */
[----:B------:R-:W-:Y:S01]  /*1ba0*/  @P1 SEL R49, R37, R29, P4 ;  /* 0x0000001d25311207 */ /* 0x000fe20002000000 */
[C---:B------:R-:W-:Y:S01]  /*1bb0*/  FMUL.FTZ R40, R167.reuse, R40 ;  /* 0x00000028a7287220 */ /* 0x040fe20000410000 */
[C---:B------:R-:W-:Y:S01]  /*1bc0*/  @P1 SEL R50, R38.reuse, R30, P4 ;  /* 0x0000001e26321207 */ /* 0x040fe20002000000 */
[----:B------:R-:W-:Y:S01]  /*1bd0*/  FMUL.FTZ R41, R167, R52 ;  /* 0x00000034a7297220 */ /* 0x000fe20000410000 */
[----:B------:R-:W-:Y:S01]  /*1be0*/  @P1 SEL R51, R39, R31, P4 ;  /* 0x0000001f27331207 */ /* 0x000fe20002000000 */
[----:B------:R-:W-:Y:S01]  /*1bf0*/  FMUL.FTZ R42, R167, R42 ;  /* 0x0000002aa72a7220 */ /* 0x000fe20000410000 */
[----:B------:R-:W-:Y:S01]  /*1c00*/  SEL R53, R37, R33, P3 ;  /* 0x0000002125357207 */ /* 0x000fe20001800000 */
[----:B------:R-:W-:Y:S01]  /*1c10*/  FMUL.FTZ R43, R167, R54 ;  /* 0x00000036a72b7220 */ /* 0x000fe20000410000 */
[----:B------:R-:W-:Y:S01]  /*1c20*/  SEL R54, R38, R34, P3 ;  /* 0x0000002226367207 */ /* 0x000fe20001800000 */
[-CC-:B------:R-:W-:Y:S01]  /*1c30*/  FFMA.FTZ R55, R55, R83.reuse, R88.reuse ;  /* 0x0000005337377223 */ /* 0x180fe20000010058 */
[----:B------:R-:W-:Y:S01]  /*1c40*/  SEL R52, R36, R32, P3 ;  /* 0x0000002024347207 */ /* 0x000fe20001800000 */
        /* <DEDUP_REMOVED lines=8> */
[----:B------:R-:W-:Y:S02]  /*1cd0*/  FFMA.FTZ R91, R91, R83, R88 ;  /* 0x000000535b5b7223 */ /* 0x000fe40000010058 */
[----:B------:R-:W-:Y:S02]  /*1ce0*/  FADD.FTZ R88, R73, -R2 ;  /* 0x8000000249587221 */ /* 0x000fe40000010000 */
[----:B------:R-:W-:-:S04]  /*1cf0*/  @P1 IMAD.WIDE.U32 R2, R170, R69, c[0x0][0x258] ;  /* 0x00009600aa021625 */ /* 0x000fc800078e0045 */
[----:B------:R-:W-:Y:S01]  /*1d00*/  IMAD.WIDE.U32 R46, R170, R69, c[0x0][0x248] ;  /* 0x00009200aa2e7625 */ /* 0x000fe200078e0045 */
[----:B------:R-:W-:Y:S03]  /*1d10*/  @P1 STG.E.128 [R2.64], R48 ;  /* 0x0000003002001986 */ /* 0x000fe6000c101d04 */
[----:B------:R-:W-:Y:S01]  /*1d20*/  @P0 FADD.FTZ R40, R12, R40 ;  /* 0x000000280c280221 */ /* 0x000fe20000010000 */
[----:B------:R0:W-:Y:S01]  /*1d30*/  STG.E.128 [R46.64], R36 ;  /* 0x000000242e007986 */ /* 0x0001e2000c101d04 */
[----:B------:R-:W-:Y:S02]  /*1d40*/  @P0 FADD.FTZ R41, R13, R41 ;  /* 0x000000290d290221 */ /* 0x000fe40000010000 */
[----:B------:R-:W-:Y:S01]  /*1d50*/  @P0 FADD.FTZ R42, R14, R42 ;  /* 0x0000002a0e2a0221 */ /* 0x000fe20000010000 */
[----:B------:R-:W-:Y:S01]  /*1d60*/  @P1 SEL R56, R40, R28, P4 ;  /* 0x0000001c28381207 */ /* 0x000fe20002000000 */
[----:B------:R-:W-:Y:S01]  /*1d70*/  @P0 FADD.FTZ R43, R15, R43 ;  /* 0x0000002b0f2b0221 */ /* 0x000fe20000010000 */
[----:B------:R-:W-:Y:S01]  /*1d80*/  @P1 SEL R57, R41, R29, P4 ;  /* 0x0000001d29391207 */ /* 0x000fe20002000000 */
[----:B------:R-:W-:Y:S01]  /*1d90*/  FADD.FTZ R44, R64, -R55 ;  /* 0x80000037402c7221 */ /* 0x000fe20000010000 */
[----:B------:R-:W-:Y:S01]  /*1da0*/  SEL R55, R39, R35, P3 ;  /* 0x0000002327377207 */ /* 0x000fe20001800000 */
[----:B------:R-:W-:Y:S01]  /*1db0*/  FADD.FTZ R68, R65, -R60 ;  /* 0x8000003c41447221 */ /* 0x000fe20000010000 */
[----:B------:R-:W-:Y:S01]  /*1dc0*/  @P1 SEL R59, R43, R31, P4 ;  /* 0x0000001f2b3b1207 */ /* 0x000fe20002000000 */
[----:B------:R-:W-:Y:S01]  /*1dd0*/  FADD.FTZ R74, R66, -R61 ;  /* 0x8000003d424a7221 */ /* 0x000fe20000010000 */
[----:B------:R-:W-:Y:S01]  /*1de0*/  @P1 SEL R58, R42, R30, P4 ;  /* 0x0000001e2a3a1207 */ /* 0x000fe20002000000 */
[----:B------:R-:W-:-:S02]  /*1df0*/  FADD.FTZ R78, R67, -R62 ;  /* 0x8000003e434e7221 */ /* 0x000fc40000010000 */
[----:B------:R-:W-:-:S04]  /*1e00*/  @P2 IMAD.WIDE.U32 R170, R170, R69, c[0x0][0x250] ;  /* 0x00009400aaaa2625 */ /* 0x000fc800078e0045 */
[----:B------:R-:W-:Y:S01]  /*1e10*/  FADD.FTZ R86, R72, -R63 ;  /* 0x8000003f48567221 */ /* 0x000fe20000010000 */
[----:B------:R-:W-:Y:S01]  /*1e20*/  @P2 STG.E.128 [R170.64], R52 ;  /* 0x00000034aa002986 */ /* 0x000fe2000c101d04 */
[----:B------:R-:W-:Y:S02]  /*1e30*/  FADD.FTZ R90, R71, -R70 ;  /* 0x80000046475a7221 */ /* 0x000fe40000010000 */
[----:B------:R-:W-:-:S04]  /*1e40*/  @P1 IMAD.WIDE.U32 R60, R169, R69, c[0x0][0x258] ;  /* 0x00009600a93c1625 */ /* 0x000fc800078e0045 */
[----:B------:R-:W-:Y:S01]  /*1e50*/  IMAD.WIDE.U32 R62, R169, R69, c[0x0][0x248] ;  /* 0x00009200a93e7625 */ /* 0x000fe200078e0045 */
[----:B------:R-:W-:Y:S03]  /*1e60*/  @P1 STG.E.128 [R60.64], R56 ;  /* 0x000000383c001986 */ /* 0x000fe6000c101d04 */
[C---:B------:R-:W-:Y:S01]  /*1e70*/  FMUL.FTZ R44, R167.reuse, R44 ;  /* 0x0000002ca72c7220 */ /* 0x040fe20000410000 */
[----:B------:R1:W-:Y:S01]  /*1e80*/  STG.E.128 [R62.64], R40 ;  /* 0x000000283e007986 */ /* 0x0003e2000c101d04 */
[C---:B------:R-:W-:Y:S02]  /*1e90*/  FMUL.FTZ R45, R167.reuse, R68 ;  /* 0x00000044a72d7220 */ /* 0x040fe40000410000 */
[C---:B0-----:R-:W-:Y:S02]  /*1ea0*/  FMUL.FTZ R46, R167.reuse, R74 ;  /* 0x0000004aa72e7220 */ /* 0x041fe40000410000 */
[----:B------:R-:W-:-:S02]  /*1eb0*/  FMUL.FTZ R47, R167, R78 ;  /* 0x0000004ea72f7220 */ /* 0x000fc40000410000 */
[----:B------:R-:W-:Y:S02]  /*1ec0*/  FADD.FTZ R80, R80, -R77 ;  /* 0x8000004d50507221 */ /* 0x000fe40000010000 */
[----:B------:R-:W-:Y:S02]  /*1ed0*/  FADD.FTZ R176, R81, -R176 ;  /* 0x800000b051b07221 */ /* 0x000fe40000010000 */
[----:B------:R-:W-:Y:S02]  /*1ee0*/  FADD.FTZ R82, R82, -R79 ;  /* 0x8000004f52527221 */ /* 0x000fe40000010000 */
[----:B------:R-:W-:Y:S02]  /*1ef0*/  FADD.FTZ R76, R76, -R91 ;  /* 0x8000005b4c4c7221 */ /* 0x000fe40000010000 */
[C---:B------:R-:W-:Y:S02]  /*1f00*/  FMUL.FTZ R36, R167.reuse, R86 ;  /* 0x00000056a7247220 */ /* 0x040fe40000410000 */
[C---:B------:R-:W-:Y:S01]  /*1f10*/  FMUL.FTZ R37, R167.reuse, R88 ;  /* 0x00000058a7257220 */ /* 0x040fe20000410000 */
[----:B-1----:R-:W-:Y:S01]  /*1f20*/  SEL R40, R40, R32, P3 ;  /* 0x0000002028287207 */ /* 0x002fe20001800000 */
[----:B------:R-:W-:Y:S01]  /*1f30*/  FMUL.FTZ R38, R167, R90 ;  /* 0x0000005aa7267220 */ /* 0x000fe20000410000 */
[----:B------:R-:W-:Y:S01]  /*1f40*/  SEL R41, R41, R33, P3 ;  /* 0x0000002129297207 */ /* 0x000fe20001800000 */
[----:B------:R-:W-:Y:S01]  /*1f50*/  FMUL.FTZ R39, R167, R174 ;  /* 0x000000aea7277220 */ /* 0x000fe20000410000 */
[----:B------:R-:W-:Y:S01]  /*1f60*/  SEL R42, R42, R34, P3 ;  /* 0x000000222a2a7207 */ /* 0x000fe20001800000 */
[----:B------:R-:W-:Y:S01]  /*1f70*/  @P0 FADD.FTZ R44, R16, R44 ;  /* 0x0000002c102c0221 */ /* 0x000fe20000010000 */
[----:B------:R-:W-:Y:S01]  /*1f80*/  SEL R43, R43, R35, P3 ;  /* 0x000000232b2b7207 */ /* 0x000fe20001800000 */
[----:B------:R-:W-:-:S02]  /*1f90*/  @P0 FADD.FTZ R45, R17, R45 ;  /* 0x0000002d112d0221 */ /* 0x000fc40000010000 */
        /* <DEDUP_REMOVED lines=12> */
[----:B------:R-:W-:Y:S01]  /*2060*/  @P0 FADD.FTZ R36, R20, R36 ;  /* 0x0000002414240221 */ /* 0x000fe20000010000 */
[----:B------:R-:W-:Y:S01]  /*2070*/  SEL R53, R45, R33, P3 ;  /* 0x000000212d357207 */ /* 0x000fe20001800000 */
[----:B------:R-:W-:Y:S01]  /*2080*/  @P0 FADD.FTZ R37, R21, R37 ;  /* 0x0000002515250221 */ /* 0x000fe20000010000 */
[----:B------:R-:W-:Y:S01]  /*2090*/  SEL R52, R44, R32, P3 ;  /* 0x000000202c347207 */ /* 0x000fe20001800000 */
[----:B------:R-:W-:Y:S01]  /*20a0*/  @P0 FADD.FTZ R38, R22, R38 ;  /* 0x0000002616260221 */ /* 0x000fe20000010000 */
[----:B------:R-:W-:Y:S01]  /*20b0*/  @P1 SEL R56, R36, R28, P4 ;  /* 0x0000001c24381207 */ /* 0x000fe20002000000 */
[----:B------:R-:W-:Y:S01]  /*20c0*/  @P0 FADD.FTZ R39, R23, R39 ;  /* 0x0000002717270221 */ /* 0x000fe20000010000 */
[----:B------:R-:W-:Y:S01]  /*20d0*/  @P1 SEL R57, R37, R29, P4 ;  /* 0x0000001d25391207 */ /* 0x000fe20002000000 */
[----:B------:R-:W-:Y:S01]  /*20e0*/  @P2 IMAD.WIDE.U32 R64, R169, R69, c[0x0][0x250] ;  /* 0x00009400a9402625 */ /* 0x000fe200078e0045 */
[----:B------:R-:W-:-:S02]  /*20f0*/  @P1 SEL R58, R38, R30, P4 ;  /* 0x0000001e263a1207 */ /* 0x000fc40002000000 */
[----:B------:R-:W-:Y:S01]  /*2100*/  @P1 SEL R59, R39, R31, P4 ;  /* 0x0000001f273b1207 */ /* 0x000fe20002000000 */
[CC--:B------:R-:W-:Y:S01]  /*2110*/  @P1 IMAD.WIDE.U32 R66, R168.reuse, R69.reuse, c[0x0][0x258] ;  /* 0x00009600a8421625 */ /* 0x0c0fe200078e0045 */
[----:B------:R0:W-:Y:S03]  /*2120*/  @P2 STG.E.128 [R64.64], R40 ;  /* 0x0000002840002986 */ /* 0x0001e6000c101d04 */
[----:B------:R-:W-:Y:S01]  /*2130*/  IMAD.WIDE.U32 R70, R168, R69, c[0x0][0x248] ;  /* 0x00009200a8467625 */ /* 0x000fe200078e0045 */
[----:B------:R1:W-:Y:S03]  /*2140*/  @P1 STG.E.128 [R66.64], R48 ;  /* 0x0000003042001986 */ /* 0x0003e6000c101d04 */
[----:B------:R-:W-:Y:S01]  /*2150*/  @P0 FADD.FTZ R60, R24, R60 ;  /* 0x0000003c183c0221 */ /* 0x000fe20000010000 */
[----:B------:R2:W-:Y:S01]  /*2160*/  STG.E.128 [R70.64], R44 ;  /* 0x0000002c46007986 */ /* 0x0005e2000c101d04 */
[----:B------:R-:W-:-:S02]  /*2170*/  @P0 FADD.FTZ R61, R25, R61 ;  /* 0x0000003d193d0221 */ /* 0x000fc40000010000 */
[----:B------:R-:W-:Y:S01]  /*2180*/  @P0 FADD.FTZ R62, R26, R62 ;  /* 0x0000003e1a3e0221 */ /* 0x000fe20000010000 */
[----:B------:R-:W-:Y:S01]  /*2190*/  SEL R28, R60, R28, P4 ;  /* 0x0000001c3c1c7207 */ /* 0x000fe20002000000 */
[----:B------:R-:W-:Y:S01]  /*21a0*/  @P0 FADD.FTZ R63, R27, R63 ;  /* 0x0000003f1b3f0221 */ /* 0x000fe20000010000 */
[----:B------:R-:W-:Y:S01]  /*21b0*/  SEL R29, R61, R29, P4 ;  /* 0x0000001d3d1d7207 */ /* 0x000fe20002000000 */
[----:B------:R-:W-:Y:S01]  /*21c0*/  @P2 IMAD.WIDE.U32 R168, R168, R69, c[0x0][0x250] ;  /* 0x00009400a8a82625 */ /* 0x000fe200078e0045 */
[----:B------:R-:W-:Y:S02]  /*21d0*/  SEL R30, R62, R30, P4 ;  /* 0x0000001e3e1e7207 */ /* 0x000fe40002000000 */
[----:B0-----:R-:W-:Y:S01]  /*21e0*/  SEL R43, R39, R35, P3 ;  /* 0x00000023272b7207 */ /* 0x001fe20001800000 */
[----:B------:R-:W-:Y:S01]  /*21f0*/  @P1 IMAD.WIDE.U32 R72, R166, R69, c[0x0][0x258] ;  /* 0x00009600a6481625 */ /* 0x000fe200078e0045 */
[----:B------:R-:W-:Y:S01]  /*2200*/  SEL R42, R38, R34, P3 ;  /* 0x00000022262a7207 */ /* 0x000fe20001800000 */
[----:B------:R0:W-:Y:S01]  /*2210*/  @P2 STG.E.128 [R168.64], R52 ;  /* 0x00000034a8002986 */ /* 0x0001e2000c101d04 */
[----:B------:R-:W-:Y:S01]  /*2220*/  SEL R41, R37, R33, P3 ;  /* 0x0000002125297207 */ /* 0x000fe20001800000 */
[----:B------:R-:W-:Y:S01]  /*2230*/  IMAD.WIDE.U32 R2, R166, R69, c[0x0][0x248] ;  /* 0x00009200a6027625 */ /* 0x000fe200078e0045 */
[-C--:B------:R-:W-:Y:S01]  /*2240*/  SEL R40, R36, R32.reuse, P3 ;  /* 0x0000002024287207 */ /* 0x080fe20001800000 */
[----:B------:R0:W-:Y:S01]  /*2250*/  @P1 STG.E.128 [R72.64], R56 ;  /* 0x0000003848001986 */ /* 0x0001e2000c101d04 */
[----:B------:R-:W-:Y:S01]  /*2260*/  SEL R31, R63, R31, P4 ;  /* 0x0000001f3f1f7207 */ /* 0x000fe20002000000 */
[----:B------:R-:W-:Y:S01]  /*2270*/  @P2 IMAD.WIDE.U32 R166, R166, R69, c[0x0][0x250] ;  /* 0x00009400a6a62625 */ /* 0x000fe200078e0045 */
[----:B------:R-:W-:Y:S01]  /*2280*/  SEL R32, R60, R32, P3 ;  /* 0x000000203c207207 */ /* 0x000fe20001800000 */
[----:B------:R0:W-:Y:S01]  /*2290*/  STG.E.128 [R2.64], R36 ;  /* 0x0000002402007986 */ /* 0x0001e2000c101d04 */
[----:B------:R-:W-:Y:S01]  /*22a0*/  SEL R33, R61, R33, P3 ;  /* 0x000000213d217207 */ /* 0x000fe20001800000 */
[----:B------:R-:W-:Y:S01]  /*22b0*/  @P1 IMAD.WIDE.U32 R64, R165, R69, c[0x0][0x258] ;  /* 0x00009600a5401625 */ /* 0x000fe200078e0045 */
[----:B------:R-:W-:Y:S01]  /*22c0*/  SEL R34, R62, R34, P3 ;  /* 0x000000223e227207 */ /* 0x000fe20001800000 */
[----:B------:R0:W-:Y:S01]  /*22d0*/  @P2 STG.E.128 [R166.64], R40 ;  /* 0x00000028a6002986 */ /* 0x0001e2000c101d04 */
[----:B------:R-:W-:Y:S01]  /*22e0*/  SEL R35, R63, R35, P3 ;  /* 0x000000233f237207 */ /* 0x000fe20001800000 */
[CC--:B-1----:R-:W-:Y:S01]  /*22f0*/  IMAD.WIDE.U32 R48, R165.reuse, R69.reuse, c[0x0][0x248] ;  /* 0x00009200a5307625 */ /* 0x0c2fe200078e0045 */
[----:B--2---:R-:W-:Y:S01]  /*2300*/  MOV R47, c[0x0][0x160] ;  /* 0x00005800002f7a02 */ /* 0x004fe20000000f00 */
[----:B------:R0:W-:Y:S02]  /*2310*/  @P1 STG.E.128 [R64.64], R28 ;  /* 0x0000001c40001986 */ /* 0x0001e4000c101d04 */
[----:B------:R-:W-:Y:S01]  /*2320*/  @P2 IMAD.WIDE.U32 R44, R165, R69, c[0x0][0x250] ;  /* 0x00009400a52c2625 */ /* 0x000fe200078e0045 */
[----:B------:R-:W-:Y:S01]  /*2330*/  LEA R162, R47, R162, 0x2 ;  /* 0x000000a22fa27211 */ /* 0x000fe200078e10ff */
[----:B------:R0:W-:Y:S03]  /*2340*/  STG.E.128 [R48.64], R60 ;  /* 0x0000003c30007986 */ /* 0x0001e6000c101d04 */
[----:B------:R-:W-:Y:S01]  /*2350*/  ISETP.GE.AND P0, PT, R162, c[0x0][0x164], PT ;  /* 0x00005900a2007a0c */ /* 0x000fe20003f06270 */
[----:B------:R0:W-:-:S12]  /*2360*/  @P2 STG.E.128 [R44.64], R32 ;  /* 0x000000202c002986 */ /* 0x0001d8000c101d04 */
[----:B0-----:R-:W-:Y:S01]  /*2370*/  @P0 CALL.REL.NOINC `(.L_x_1783) ;  /* 0x0000001000000944 */ /* 0x001fe20003c00000 */
[----:B------:R-:W-:Y:S05]  /*2380*/  BRA `(.L_x_1784) ;  /* 0xffffe3c000007947 */ /* 0x000fea000383ffff */
.L_x_1783:
[----:B------:R-:W-:Y:S05]  /*2390*/  BSYNC B1 ;  /* 0x0000000000017941 */ /* 0x000fea0003800000 */
.L_x_1778:
        /* <DEDUP_REMOVED lines=48> */
.L_x_1777:
[----:B------:R-:W-:Y:S05]  /*26a0*/  BSYNC B0 ;  /* 0x0000000000007941 */ /* 0x000fea0003800000 */
.L_x_1775:
[----:B------:R-:W-:Y:S01]  /*26b0*/  SHF.R.U32.HI R0, RZ, 0x5, R164 ;  /* 0x00000005ff007819 */ /* 0x000fe200000116a4 */
[----:B------:R-:W-:Y:S01]  /*26c0*/  WARPSYNC 0xffffffff ;  /* 0xffffffff00007948 */ /* 0x000fe20003800000 */
[----:B------:R-:W-:-:S05]  /*26d0*/  LOP3.LUT R3, R164, 0x1f, RZ, 0xc0, !PT ;  /* 0x0000001fa4037812 */ /* 0x000fca00078ec0ff */
[----:B------:R-:W-:-:S05]  /*26e0*/  IMAD R0, R0, 0xc0, R3 ;  /* 0x000000c000007824 */ /* 0x000fca00078e0203 */
[----:B------:R-:W-:Y:S04]  /*26f0*/  STS.128 [R0.X16], R24 ;  /* 0x0000001800007388 */ /* 0x000fe8000000cc00 */
[----:B------:R-:W-:Y:S04]  /*2700*/  STS.128 [R0.X16+0x200], R28 ;  /* 0x0002001c00007388 */ /* 0x000fe8000000cc00 */
[----:B------:R-:W-:Y:S04]  /*2710*/  STS.128 [R0.X16+0x400], R32 ;  /* 0x0004002000007388 */ /* 0x000fe8000000cc00 */
[----:B------:R-:W-:Y:S04]  /*2720*/  STS.128 [R0.X16+0x600], R36 ;  /* 0x0006002400007388 */ /* 0x000fe8000000cc00 */
[----:B------:R-:W-:Y:S04]  /*2730*/  STS.128 [R0.X16+0x800], R40 ;  /* 0x0008002800007388 */ /* 0x000fe8000000cc00 */
[----:B------:R0:W-:Y:S04]  /*2740*/  STS.128 [R0.X16+0xa00], R48 ;  /* 0x000a003000007388 */ /* 0x0001e8000000cc00 */
        /* <DEDUP_REMOVED lines=46> */
[----:B------:R0:W-:Y:S01]  /*2a30*/  STS.128 [R0.X16], R4 ;  /* 0x0000000400007388 */ /* 0x0001e2000000cc00 */
[----:B------:R-:W-:-:S03]  /*2a40*/  FADD.FTZ R37, R24, R37 ;  /* 0x0000002518257221 */ /* 0x000fc60000010000 */
[----:B------:R-:W-:Y:S01]  /*2a50*/  STS.128 [R0.X16+0x200], R8 ;  /* 0x0002000800007388 */ /* 0x000fe2000000cc00 */
[----:B-1----:R-:W-:-:S03]  /*2a60*/  FADD.FTZ R25, R25, R38 ;  /* 0x0000002619197221 */ /* 0x002fc60000010000 */
[----:B------:R-:W-:Y:S01]  /*2a70*/  STS.128 [R0.X16+0x400], R12 ;  /* 0x0004000c00007388 */ /* 0x000fe2000000cc00 */
[----:B--2---:R-:W-:-:S03]  /*2a80*/  FADD.FTZ R39, R26, R39 ;  /* 0x000000271a277221 */ /* 0x004fc60000010000 */
[----:B------:R-:W-:Y:S01]  /*2a90*/  STS.128 [R0.X16+0x600], R16 ;  /* 0x0006001000007388 */ /* 0x000fe2000000cc00 */
[----:B---3--:R-:W-:-:S03]  /*2aa0*/  FADD.FTZ R27, R27, R40 ;  /* 0x000000281b1b7221 */ /* 0x008fc60000010000 */
[----:B------:R-:W-:Y:S01]  /*2ab0*/  STS.128 [R0.X16+0x800], R20 ;  /* 0x0008001400007388 */ /* 0x000fe2000000cc00 */
[----:B0-----:R-:W-:Y:S02]  /*2ac0*/  FADD.FTZ R7, R3, R36 ;  /* 0x0000002403077221 */ /* 0x001fe40000010000 */
[----:B------:R-:W-:Y:S01]  /*2ad0*/  IMAD R3, R48, c[0x0][0x168], RZ ;  /* 0x00005a0030037a24 */ /* 0x000fe200078e02ff */
[----:B------:R-:W-:Y:S04]  /*2ae0*/  STS.128 [R0.X16+0xa00], R44 ;  /* 0x000a002c00007388 */ /* 0x000fe8000000cc00 */
        /* <DEDUP_REMOVED lines=70> */
.L_x_1779:
[----:B------:R-:W-:Y:S01]  /*2f50*/  HFMA2.MMA R83, -RZ, RZ, 0, 5.9604644775390625e-08 ;  /* 0x00000001ff537435 */ /* 0x000fe200000001ff */
[----:B------:R-:W-:-:S02]  /*2f60*/  MOV R44, R88 ;  /* 0x00000058002c7202 */ /* 0x000fc40000000f00 */
[----:B------:R-:W-:Y:S02]  /*2f70*/  MOV R86, 0x1f ;  /* 0x0000001f00567802 */ /* 0x000fe40000000f00 */
[----:B------:R-:W-:Y:S02]  /*2f80*/  MOV R173, 0xffffffff ;  /* 0xffffffff00ad7802 */ /* 0x000fe40000000f00 */
[----:B------:R-:W-:Y:S02]  /*2f90*/  MOV R2, 0x2fb0 ;  /* 0x00002fb000027802 */ /* 0x000fe40000000f00 */
[----:B-----5:R-:W-:Y:S05]  /*2fa0*/  CALL.REL.NOINC `($__internal_99_$__cuda_sm70_shflsync_bfly_p) ;  /* 0x0000046000007944 */ /* 0x020fea0003c00000 */
[----:B-1----:R-:W-:Y:S01]  /*2fb0*/  MOV R43, R44 ;  /* 0x0000002c002b7202 */ /* 0x002fe20000000f00 */
[----:B0-----:R-:W-:Y:S05]  /*2fc0*/  BRA `(.L_x_1785) ;  /* 0xffffe5a000007947 */ /* 0x001fea000383ffff */
.L_x_1780:
[----:B------:R-:W-:Y:S01]  /*2fd0*/  HFMA2.MMA R83, -RZ, RZ, 0, 5.9604644775390625e-08 ;  /* 0x00000001ff537435 */ /* 0x000fe200000001ff */
[----:B------:R-:W-:Y:S02]  /*2fe0*/  MOV R44, R45 ;  /* 0x0000002d002c7202 */ /* 0x000fe40000000f00 */
[----:B------:R-:W-:Y:S02]  /*2ff0*/  MOV R86, 0x1f ;  /* 0x0000001f00567802 */ /* 0x000fe40000000f00 */
[----:B------:R-:W-:-:S02]  /*3000*/  MOV R173, 0xffffffff ;  /* 0xffffffff00ad7802 */ /* 0x000fc40000000f00 */
[----:B------:R-:W-:Y:S02]  /*3010*/  MOV R2, 0x3030 ;  /* 0x0000303000027802 */ /* 0x000fe40000000f00 */
[----:B01---5:R-:W-:Y:S05]  /*3020*/  CALL.REL.NOINC `($__internal_99_$__cuda_sm70_shflsync_bfly_p) ;  /* 0x000003e000007944 */ /* 0x023fea0003c00000 */
[----:B------:R-:W-:Y:S01]  /*3030*/  FADD.FTZ R88, R88, R43 ;  /* 0x0000002b58587221 */ /* 0x000fe20000010000 */
[----:B0-----:R-:W-:Y:S01]  /*3040*/  HFMA2.MMA R83, -RZ, RZ, 0, 1.1920928955078125e-07 ;  /* 0x00000002ff537435 */ /* 0x001fe200000001ff */
[----:B-1----:R-:W-:Y:S01]  /*3050*/  FADD.FTZ R45, R45, R44 ;  /* 0x0000002c2d2d7221 */ /* 0x002fe20000010000 */
[----:B------:R-:W-:Y:S02]  /*3060*/  MOV R86, 0x1f ;  /* 0x0000001f00567802 */ /* 0x000fe40000000f00 */
[----:B------:R-:W-:Y:S02]  /*3070*/  MOV R173, 0xffffffff ;  /* 0xffffffff00ad7802 */ /* 0x000fe40000000f00 */
[----:B------:R-:W-:Y:S02]  /*3080*/  MOV R44, R88 ;  /* 0x00000058002c7202 */ /* 0x000fe40000000f00 */
[----:B------:R-:W-:Y:S02]  /*3090*/  MOV R2, 0x30b0 ;  /* 0x000030b000027802 */ /* 0x000fe40000000f00 */
[----:B------:R-:W-:Y:S05]  /*30a0*/  CALL.REL.NOINC `($__internal_99_$__cuda_sm70_shflsync_bfly_p) ;  /* 0x0000036000007944 */ /* 0x000fea0003c00000 */
[----:B0-----:R-:W-:Y:S01]  /*30b0*/  HFMA2.MMA R83, -RZ, RZ, 0, 1.1920928955078125e-07 ;  /* 0x00000002ff537435 */ /* 0x001fe200000001ff */
[----:B-1----:R-:W-:-:S02]  /*30c0*/  MOV R43, R44 ;  /* 0x0000002c002b7202 */ /* 0x002fc40000000f00 */
[----:B------:R-:W-:Y:S02]  /*30d0*/  MOV R44, R45 ;  /* 0x0000002d002c7202 */ /* 0x000fe40000000f00 */
[----:B------:R-:W-:Y:S02]  /*30e0*/  MOV R86, 0x1f ;  /* 0x0000001f00567802 */ /* 0x000fe40000000f00 */
[----:B------:R-:W-:Y:S02]  /*30f0*/  MOV R173, 0xffffffff ;  /* 0xffffffff00ad7802 */ /* 0x000fe40000000f00 */
[----:B------:R-:W-:Y:S02]  /*3100*/  MOV R2, 0x3120 ;  /* 0x0000312000027802 */ /* 0x000fe40000000f00 */
[----:B------:R-:W-:Y:S05]  /*3110*/  CALL.REL.NOINC `($__internal_99_$__cuda_sm70_shflsync_bfly_p) ;  /* 0x000002f000007944 */ /* 0x000fea0003c00000 */
[----:B------:R-:W-:Y:S01]  /*3120*/  FADD.FTZ R88, R43, R88 ;  /* 0x000000582b587221 */ /* 0x000fe20000010000 */
[----:B0-----:R-:W-:Y:S01]  /*3130*/  HFMA2.MMA R83, -RZ, RZ, 0, 2.384185791015625e-07 ;  /* 0x00000004ff537435 */ /* 0x001fe200000001ff */
[----:B-1----:R-:W-:Y:S01]  /*3140*/  FADD.FTZ R45, R45, R44 ;  /* 0x0000002c2d2d7221 */ /* 0x002fe20000010000 */
[----:B------:R-:W-:Y:S02]  /*3150*/  MOV R86, 0x1f ;  /* 0x0000001f00567802 */ /* 0x000fe40000000f00 */
[----:B------:R-:W-:-:S02]  /*3160*/  MOV R173, 0xffffffff ;  /* 0xffffffff00ad7802 */ /* 0x000fc40000000f00 */
[----:B------:R-:W-:Y:S02]  /*3170*/  MOV R44, R88 ;  /* 0x00000058002c7202 */ /* 0x000fe40000000f00 */
[----:B------:R-:W-:Y:S02]  /*3180*/  MOV R2, 0x31a0 ;  /* 0x000031a000027802 */ /* 0x000fe40000000f00 */
[----:B------:R-:W-:Y:S05]  /*3190*/  CALL.REL.NOINC `($__internal_99_$__cuda_sm70_shflsync_bfly_p) ;  /* 0x0000027000007944 */ /* 0x000fea0003c00000 */
[----:B0-----:R-:W-:Y:S01]  /*31a0*/  HFMA2.MMA R83, -RZ, RZ, 0, 2.384185791015625e-07 ;  /* 0x00000004ff537435 */ /* 0x001fe200000001ff */
[----:B-1----:R-:W-:Y:S02]  /*31b0*/  MOV R43, R44 ;  /* 0x0000002c002b7202 */ /* 0x002fe40000000f00 */
[----:B------:R-:W-:Y:S02]  /*31c0*/  MOV R44, R45 ;  /* 0x0000002d002c7202 */ /* 0x000fe40000000f00 */
[----:B------:R-:W-:Y:S02]  /*31d0*/  MOV R86, 0x1f ;  /* 0x0000001f00567802 */ /* 0x000fe40000000f00 */
[----:B------:R-:W-:Y:S02]  /*31e0*/  MOV R173, 0xffffffff ;  /* 0xffffffff00ad7802 */ /* 0x000fe40000000f00 */
[----:B------:R-:W-:-:S02]  /*31f0*/  MOV R2, 0x3210 ;  /* 0x0000321000027802 */ /* 0x000fc40000000f00 */
[----:B------:R-:W-:Y:S05]  /*3200*/  CALL.REL.NOINC `($__internal_99_$__cuda_sm70_shflsync_bfly_p) ;  /* 0x0000020000007944 */ /* 0x000fea0003c00000 */
[----:B------:R-:W-:Y:S01]  /*3210*/  FADD.FTZ R88, R43, R88 ;  /* 0x000000582b587221 */ /* 0x000fe20000010000 */
[----:B0-----:R-:W-:Y:S01]  /*3220*/  HFMA2.MMA R83, -RZ, RZ, 0, 4.76837158203125e-07 ;  /* 0x00000008ff537435 */ /* 0x001fe200000001ff */
[----:B-1----:R-:W-:Y:S01]  /*3230*/  FADD.FTZ R69, R45, R44 ;  /* 0x0000002c2d457221 */ /* 0x002fe20000010000 */
[----:B------:R-:W-:-:S02]  /*3240*/  MOV R86, 0x1f ;  /* 0x0000001f00567802 */ /* 0x000fc40000000f00 */
[----:B------:R-:W-:Y:S02]  /*3250*/  MOV R173, 0xffffffff ;  /* 0xffffffff00ad7802 */ /* 0x000fe40000000f00 */
[----:B------:R-:W-:Y:S02]  /*3260*/  MOV R44, R88 ;  /* 0x00000058002c7202 */ /* 0x000fe40000000f00 */
[----:B------:R-:W-:Y:S02]  /*3270*/  MOV R2, 0x3290 ;  /* 0x0000329000027802 */ /* 0x000fe40000000f00 */
[----:B------:R-:W-:Y:S05]  /*3280*/  CALL.REL.NOINC `($__internal_99_$__cuda_sm70_shflsync_bfly_p) ;  /* 0x0000018000007944 */ /* 0x000fea0003c00000 */
[----:B0-----:R-:W-:Y:S01]  /*3290*/  HFMA2.MMA R83, -RZ, RZ, 0, 4.76837158203125e-07 ;  /* 0x00000008ff537435 */ /* 0x001fe200000001ff */
[----:B-1----:R-:W-:Y:S02]  /*32a0*/  MOV R43, R44 ;  /* 0x0000002c002b7202 */ /* 0x002fe40000000f00 */
[----:B------:R-:W-:Y:S02]  /*32b0*/  MOV R44, R69 ;  /* 0x00000045002c7202 */ /* 0x000fe40000000f00 */
[----:B------:R-:W-:Y:S02]  /*32c0*/  MOV R86, 0x1f ;  /* 0x0000001f00567802 */ /* 0x000fe40000000f00 */
[----:B------:R-:W-:-:S02]  /*32d0*/  MOV R173, 0xffffffff ;  /* 0xffffffff00ad7802 */ /* 0x000fc40000000f00 */
[----:B------:R-:W-:Y:S02]  /*32e0*/  MOV R2, 0x3300 ;  /* 0x0000330000027802 */ /* 0x000fe40000000f00 */
[----:B------:R-:W-:Y:S05]  /*32f0*/  CALL.REL.NOINC `($__internal_99_$__cuda_sm70_shflsync_bfly_p) ;  /* 0x0000011000007944 */ /* 0x000fea0003c00000 */
[----:B------:R-:W-:Y:S01]  /*3300*/  FADD.FTZ R45, R43, R88 ;  /* 0x000000582b2d7221 */ /* 0x000fe20000010000 */
[----:B0-----:R-:W-:Y:S01]  /*3310*/  HFMA2.MMA R83, -RZ, RZ, 0, 9.5367431640625e-07 ;  /* 0x00000010ff537435 */ /* 0x001fe200000001ff */
[----:B-1----:R-:W-:Y:S01]  /*3320*/  FADD.FTZ R69, R69, R44 ;  /* 0x0000002c45457221 */ /* 0x002fe20000010000 */
[----:B------:R-:W-:Y:S02]  /*3330*/  MOV R86, 0x1f ;  /* 0x0000001f00567802 */ /* 0x000fe40000000f00 */
[----:B------:R-:W-:Y:S02]  /*3340*/  MOV R173, 0xffffffff ;  /* 0xffffffff00ad7802 */ /* 0x000fe40000000f00 */
[----:B------:R-:W-:Y:S02]  /*3350*/  MOV R44, R45 ;  /* 0x0000002d002c7202 */ /* 0x000fe40000000f00 */
[----:B------:R-:W-:Y:S02]  /*3360*/  MOV R2, 0x3380 ;  /* 0x0000338000027802 */ /* 0x000fe40000000f00 */
[----:B------:R-:W-:Y:S05]  /*3370*/  CALL.REL.NOINC `($__internal_99_$__cuda_sm70_shflsync_bfly_p) ;  /* 0x0000009000007944 */ /* 0x000fea0003c00000 */
[----:B0-----:R-:W-:Y:S01]  /*3380*/  HFMA2.MMA R83, -RZ, RZ, 0, 9.5367431640625e-07 ;  /* 0x00000010ff537435 */ /* 0x001fe200000001ff */
[----:B-1----:R-:W-:-:S02]  /*3390*/  MOV R88, R44 ;  /* 0x0000002c00587202 */ /* 0x002fc40000000f00 */
[----:B------:R-:W-:Y:S02]  /*33a0*/  MOV R44, R69 ;  /* 0x00000045002c7202 */ /* 0x000fe40000000f00 */
[----:B------:R-:W-:Y:S02]  /*33b0*/  MOV R86, 0x1f ;  /* 0x0000001f00567802 */ /* 0x000fe40000000f00 */
[----:B------:R-:W-:Y:S02]  /*33c0*/  MOV R173, 0xffffffff ;  /* 0xffffffff00ad7802 */ /* 0x000fe40000000f00 */
[----:B------:R-:W-:Y:S02]  /*33d0*/  MOV R2, 0x33f0 ;  /* 0x000033f000027802 */ /* 0x000fe40000000f00 */
[----:B------:R-:W-:Y:S05]  /*33e0*/  CALL.REL.NOINC `($__internal_99_$__cuda_sm70_shflsync_bfly_p) ;  /* 0x0000002000007944 */ /* 0x000fea0003c00000 */
[----:B-1----:R-:W-:Y:S01]  /*33f0*/  MOV R2, R44 ;  /* 0x0000002c00027202 */ /* 0x002fe20000000f00 */
[----:B0-----:R-:W-:Y:S05]  /*3400*/  BRA `(.L_x_1786) ;  /* 0xffffe28000007947 */ /* 0x001fea000383ffff */
        .weak           $__internal_99_$__cuda_sm70_shflsync_bfly_p
        .type           $__internal_99_$__cuda_sm70_shflsync_bfly_p,@function
        .size           $__internal_99_$__cuda_sm70_shflsync_bfly_p,(.L_x_2336 - $__internal_99_$__cuda_sm70_shflsync_bfly_p)
$__internal_99_$__cuda_sm70_shflsync_bfly_p:
[----:B------:R-:W-:Y:S01]  /*3410*/  HFMA2.MMA R3, -RZ, RZ, 0, 0 ;  /* 0x00000000ff037435 */ /* 0x000fe200000001ff */
[----:B------:R-:W-:Y:S04]  /*3420*/  WARPSYNC R173 ;  /* 0x000000ad00007348 */ /* 0x000fe80003800000 */
[----:B------:R0:W1:Y:S01]  /*3430*/  SHFL.BFLY PT, R44, R44, R83, R86 ;  /* 0x0c0000532c2c7389 */ /* 0x00006200000e0056 */
[----:B------:R-:W-:Y:S05]  /*3440*/  RET.REL.NODEC R2 `(_ZN10layer_norm31ln_parallel_residual_bwd_kernelINS_13Kernel_traitsI6__halfffffjLj768ELj1ELj4ELj1ELj16ENS_18Kernel_traits_baseILj768ES2_ffffjLj128EEEEELb0ELb1ELb1EEEvNS_9BwdParamsE) ;  /* 0xffffcbb002007950 */ /* 0x000fea0003c3ffff */
.L_x_1787:
        /* <DEDUP_REMOVED lines=11> */
.L_x_2336:


//--------------------- .text._ZN10layer_norm31ln_parallel_residual_bwd_kernelINS_13Kernel_traitsI6__halfffffjLj768ELj1ELj4ELj1ELj16ENS_18Kernel_traits_baseILj768ES2_ffffjLj128EEEEELb1ELb0ELb0EEEvNS_9BwdParamsE --------------------------
	.section	.text._ZN10layer_norm31ln_parallel_residual_bwd_kernelINS_13Kernel_traitsI6__halfffffjLj768ELj1ELj4ELj1ELj16ENS_18Kernel_traits_baseILj768ES2_ffffjLj128EEEEELb1ELb0ELb0EEEvNS_9BwdParamsE,"ax",@progbits
	.sectioninfo	@"SHI_REGISTERS=255"
	.align	128
        .global         _ZN10layer_norm31ln_parallel_residual_bwd_kernelINS_13Kernel_traitsI6__halfffffjLj768ELj1ELj4ELj1ELj16ENS_18Kernel_traits_baseILj768ES2_ffffjLj128EEEEELb1ELb0ELb0EEEvNS_9BwdParamsE
        .type           _ZN10layer_norm31ln_parallel_residual_bwd_kernelINS_13Kernel_traitsI6__halfffffjLj768ELj1ELj4ELj1ELj16ENS_18Kernel_traits_baseILj768ES2_ffffjLj128EEEEELb1ELb0ELb0EEEvNS_9BwdParamsE,@function
        .size           _ZN10layer_norm31ln_parallel_residual_bwd_kernelINS_13Kernel_traitsI6__halfffffjLj768ELj1ELj4ELj1ELj16ENS_18Kernel_traits_baseILj768ES2_ffffjLj128EEEEELb1ELb0ELb0EEEvNS_9BwdParamsE,(.L_x_2337 - _ZN10layer_norm31ln_parallel_residual_bwd_kernelINS_13Kernel_traitsI6__halfffffjLj768ELj1ELj4ELj1ELj16ENS_18Kernel_traits_baseILj768ES2_ffffjLj128EEEEELb1ELb0ELb0EEEvNS_9BwdParamsE)
        .other          _ZN10layer_norm31ln_parallel_residual_bwd_kernelINS_13Kernel_traitsI6__halfffffjLj768ELj1ELj4ELj1ELj16ENS_18Kernel_traits_baseILj768ES2_ffffjLj128EEEEELb1ELb0ELb0EEEvNS_9BwdParamsE,@"STO_CUDA_ENTRY STV_DEFAULT"
_ZN10layer_norm31ln_parallel_residual_bwd_kernelINS_13Kernel_traitsI6__halfffffjLj768ELj1ELj4ELj1ELj16ENS_18Kernel_traits_baseILj768ES2_ffffjLj128EEEEELb1ELb0ELb0EEEvNS_9BwdParamsE:
.text._ZN10layer_norm31ln_parallel_residual_bwd_kernelINS_13Kernel_traitsI6__halfffffjLj768ELj1ELj4ELj1ELj16ENS_18Kernel_traits_baseILj768ES2_ffffjLj128EEEEELb1ELb0ELb0EEEvNS_9BwdParamsE:
[----:B------:R-:W-:Y:S02]  /*0000*/  MOV R1, c[0x0][0x28] ;  /* 0x00000a0000017a02 */ /* 0x000fe40000000f00 */
[----:B------:R-:W0:Y:S01]  /*0010*/  S2R R48, SR_TID.X ;  /* 0x0000000000307919 */ /* 0x000e220000002100 */
[----:B------:R-:W-:Y:S01]  /*0020*/  MOV R0, c[0x0][0x168] ;  /* 0x00005a0000007a02 */ /* 0x000fe20000000f00 */
[----:B------:R-:W-:Y:S01]  /*0030*/  ULDC.64 UR4, c[0x0][0x118] ;  /* 0x0000460000047ab9 */ /* 0x000fe20000000a00 */
[----:B------:R-:W-:Y:S02]  /*0040*/  IADD3 R1, R1, -0x18, RZ ;  /* 0xffffffe801017810 */ /* 0x000fe40007ffe0ff */
        /* <DEDUP_REMOVED lines=12> */
[----:B------:R-:W-:Y:S02]  /*0110*/  @P0 IMAD.MOV.U32 R35, RZ, RZ, 0x8 ;  /* 0x00000008ff230424 */ /* 0x000fe400078e00ff */
[----:B------:R-:W-:Y:S01]  /*0120*/  @P1 MOV R39, 0x8 ;  /* 0x0000000800271802 */ /* 0x000fe20000000f00 */
[CC--:B------:R-:W-:Y:S01]  /*0130*/  @P5 IMAD.WIDE.U32 R10, R0.reuse, R15.reuse, c[0x0][0x1b0] ;  /* 0x00006c00000a5625 */ /* 0x0c0fe200078e000f */
[----:B------:R-:W-:Y:S02]  /*0140*/  @P2 MOV R43, 0x8 ;  /* 0x00000008002b2802 */ /* 0x000fe40000000f00 */
[----:B------:R-:W-:Y:S01]  /*0150*/  @P3 MOV R47, 0x8 ;  /* 0x00000008002f3802 */ /* 0x000fe20000000f00 */
[C---:B------:R-:W-:Y:S01]  /*0160*/  @P5 IMAD.WIDE.U32 R14, R0.reuse, R15, c[0x0][0x1b8] ;  /* 0x00006e00000e5625 */ /* 0x040fe200078e000f */
[----:B------:R-:W-:Y:S01]  /*0170*/  @P5 LOP3.LUT R0, R0, 0x20, RZ, 0xfc, !PT ;  /* 0x0000002000005812 */ /* 0x000fe200078efcff */
[----:B------:R0:W5:Y:S04]  /*0180*/  @P5 LDG.E.64 R12, [R10.64] ;  /* 0x000000040a0c5981 */ /* 0x000168000c1e1b00 */
[CC--:B------:R-:W-:Y:S01]  /*0190*/  @P0 IMAD.WIDE.U32 R32, R0.reuse, R35.reuse, c[0x0][0x1b0] ;  /* 0x00006c0000200625 */ /* 0x0c0fe200078e0023 */
[----:B------:R1:W5:Y:S03]  /*01a0*/  @P5 LDG.E.64 R16, [R14.64] ;  /* 0x000000040e105981 */ /* 0x000366000c1e1b00 */
        /* <DEDUP_REMOVED lines=18> */
[----:B------:R1:W5:Y:S02]  /*02d0*/  @P2 LDG.E.64 R28, [R42.64] ;  /* 0x000000042a1c2981 */ /* 0x000364000c1e1b00 */
[----:B------:R-:W-:Y:S01]  /*02e0*/  @P4 IMAD.MOV.U32 R49, RZ, RZ, 0x8 ;  /* 0x00000008ff314424 */ /* 0x000fe200078e00ff */
[----:B------:R-:W-:Y:S01]  /*02f0*/  CS2R R124, SRZ ;  /* 0x00000000007c7805 */ /* 0x000fe2000001ff00 */
[----:B------:R2:W5:Y:S02]  /*0300*/  @P3 LDG.E.64 R30, [R44.64] ;  /* 0x000000042c1e3981 */ /* 0x000564000c1e1b00 */
[CC--:B0-----:R-:W-:Y:S01]  /*0310*/  @P4 IMAD.WIDE.U32 R10, R0.reuse, R49.reuse, c[0x0][0x1b0] ;  /* 0x00006c00000a4625 */ /* 0x0c1fe200078e0031 */
[----:B------:R-:W-:Y:S01]  /*0320*/  CS2R R126, SRZ ;  /* 0x00000000007e7805 */ /* 0x000fe2000001ff00 */
[----:B------:R0:W5:Y:S02]  /*0330*/  @P3 LDG.E.64 R8, [R46.64] ;  /* 0x000000042e083981 */ /* 0x000164000c1e1b00 */
[----:B-1----:R-:W-:Y:S01]  /*0340*/  @P4 IMAD.WIDE.U32 R14, R0, R49, c[0x0][0x1b8] ;  /* 0x00006e00000e4625 */ /* 0x002fe200078e0031 */
[----:B------:R-:W-:Y:S01]  /*0350*/  SHF.R.U32.HI R0, RZ, 0x5, R48 ;  /* 0x00000005ff007819 */ /* 0x000fe20000011630 */
[----:B------:R1:W5:Y:S03]  /*0360*/  @P4 LDG.E.64 R6, [R10.64] ;  /* 0x000000040a064981 */ /* 0x000366000c1e1b00 */
[----:B--2---:R-:W-:Y:S01]  /*0370*/  LEA R0, R33, R0, 0x2 ;  /* 0x0000000021007211 */ /* 0x004fe200078e10ff */
[----:B------:R1:W5:Y:S03]  /*0380*/  @P4 LDG.E.64 R2, [R14.64] ;  /* 0x000000040e024981 */ /* 0x000366000c1e1b00 */
        /* <DEDUP_REMOVED lines=43> */
[----:B----4-:R-:W-:Y:S01]  /*0640*/  CS2R R36, SRZ ;  /* 0x0000000000247805 */ /* 0x010fe2000001ff00 */
[----:B------:R-:W-:Y:S01]  /*0650*/  CS2R R38, SRZ ;  /* 0x0000000000267805 */ /* 0x000fe2000001ff00 */
[----:B------:R-:W-:Y:S01]  /*0660*/  CS2R R32, SRZ ;  /* 0x0000000000207805 */ /* 0x000fe2000001ff00 */
[----:B---3--:R-:W-:Y:S01]  /*0670*/  CS2R R34, SRZ ;  /* 0x0000000000227805 */ /* 0x008fe2000001ff00 */
[----:B------:R-:W-:Y:S05]  /*0680*/  @P4 BRA `(.L_x_1789) ;  /* 0x00003c6000004947 */ /* 0x000fea0003800000 */
[----:B-1---5:R-:W-:Y:S01]  /*0690*/  MOV R4, R12 ;  /* 0x0000000c00047202 */ /* 0x022fe20000000f00 */
[----:B------:R-:W-:Y:S01]  /*06a0*/  IMAD.MOV.U32 R217, RZ, RZ, R2 ;  /* 0x000000ffffd97224 */ /* 0x000fe200078e0002 */
[----:B------:R-:W-:Y:S01]  /*06b0*/  SHF.R.U64 R14, R12, 0x10, R13 ;  /* 0x000000100c0e7819 */ /* 0x000fe2000000120d */
[----:B------:R-:W-:Y:S01]  /*06c0*/  IMAD.MOV.U32 R10, RZ, RZ, R16 ;  /* 0x000000ffff0a7224 */ /* 0x000fe200078e0010 */
[----:B------:R-:W-:Y:S01]  /*06d0*/  MOV R11, R13 ;  /* 0x0000000d000b7202 */ /* 0x000fe20000000f00 */
[----:B------:R-:W-:Y:S01]  /*06e0*/  HADD2.F32 R4, -RZ, R4.H0_H0 ;  /* 0x20000004ff047230 */ /* 0x000fe20000004100 */
[--C-:B------:R-:W-:Y:S01]  /*06f0*/  SHF.R.U64 R215, R2, 0x10, R3.reuse ;  /* 0x0000001002d77819 */ /* 0x100fe20000001203 */
[----:B------:R-:W-:Y:S01]  /*0700*/  HADD2.F32 R2, -RZ, R14.H0_H0 ;  /* 0x2000000eff027230 */ /* 0x000fe20000004100 */
[----:B------:R-:W-:Y:S01]  /*0710*/  MOV R213, R3 ;  /* 0x0000000300d57202 */ /* 0x000fe20000000f00 */
[----:B------:R-:W-:Y:S01]  /*0720*/  IMAD.MOV.U32 R249, RZ, RZ, R20 ;  /* 0x000000fffff97224 */ /* 0x000fe200078e0014 */
[----:B------:R-:W-:Y:S01]  /*0730*/  SHF.R.U32.HI R211, RZ, 0x10, R3 ;  /* 0x00000010ffd37819 */ /* 0x000fe20000011603 */
[----:B------:R0:W-:Y:S01]  /*0740*/  STL [R1+0x14], R4 ;  /* 0x0000140401007387 */ /* 0x0001e20000100800 */
[----:B------:R-:W-:Y:S01]  /*0750*/  SHF.R.U32.HI R252, RZ, 0x10, R13 ;  /* 0x00000010fffc7819 */ /* 0x000fe2000001160d */
[----:B------:R-:W-:Y:S01]  /*0760*/  IMAD.MOV.U32 R241, RZ, RZ, R24 ;  /* 0x000000fffff17224 */ /* 0x000fe200078e0018 */
[----:B------:R-:W-:Y:S01]  /*0770*/  MOV R3, R0 ;  /* 0x0000000000037202 */ /* 0x000fe20000000f00 */
[----:B------:R-:W-:Y:S01]  /*0780*/  HADD2.F32 R0, -RZ, R11.H0_H0 ;  /* 0x2000000bff007230 */ /* 0x000fe20000004100 */
[--C-:B------:R-:W-:Y:S01]  /*0790*/  SHF.R.U64 R13, R16, 0x10, R17.reuse ;  /* 0x00000010100d7819 */ /* 0x100fe20000001211 */
[----:B------:R1:W-:Y:S01]  /*07a0*/  STL [R1+0xc], R2 ;  /* 0x00000c0201007387 */ /* 0x0003e20000100800 */
[----:B------:R-:W-:Y:S01]  /*07b0*/  MOV R12, R17 ;  /* 0x00000011000c7202 */ /* 0x000fe20000000f00 */
[----:B------:R-:W-:Y:S01]  /*07c0*/  IMAD.MOV.U32 R233, RZ, RZ, R28 ;  /* 0x000000ffffe97224 */ /* 0x000fe200078e001c */
[----:B------:R-:W-:Y:S01]  /*07d0*/  SHF.R.U32.HI R251, RZ, 0x10, R17 ;  /* 0x00000010fffb7819 */ /* 0x000fe20000011611 */
[----:B0-----:R-:W-:Y:S01]  /*07e0*/  HADD2.F32 R4, -RZ, R10.H0_H0 ;  /* 0x2000000aff047230 */ /* 0x001fe20000004100 */
[----:B------:R0:W-:Y:S01]  /*07f0*/  STL [R1+0x4], R0 ;  /* 0x0000040001007387 */ /* 0x0001e20000100800 */
[----:B------:R-:W-:Y:S01]  /*0800*/  MOV R250, R18 ;  /* 0x0000001200fa7202 */ /* 0x000fe20000000f00 */
[----:B------:R-:W-:Y:S01]  /*0810*/  IMAD.MOV.U32 R225, RZ, RZ, R8 ;  /* 0x000000ffffe17224 */ /* 0x000fe200078e0008 */
[--C-:B------:R-:W-:Y:S01]  /*0820*/  SHF.R.U64 R248, R18, 0x10, R19.reuse ;  /* 0x0000001012f87819 */ /* 0x100fe20000001213 */
[----:B------:R2:W-:Y:S01]  /*0830*/  STL [R1+0x10], R4 ;  /* 0x0000100401007387 */ /* 0x0005e20000100800 */
[----:B-1----:R-:W-:Y:S01]  /*0840*/  HADD2.F32 R2, -RZ, R13.H0_H0 ;  /* 0x2000000dff027230 */ /* 0x002fe20000004100 */
[----:B------:R-:W-:Y:S01]  /*0850*/  MOV R246, R19 ;  /* 0x0000001300f67202 */ /* 0x000fe20000000f00 */
[----:B------:R-:W-:Y:S01]  /*0860*/  HFMA2.MMA R125, -RZ, RZ, 0, 0 ;  /* 0x00000000ff7d7435 */ /* 0x000fe200000001ff */
[----:B------:R-:W-:Y:S01]  /*0870*/  SHF.R.U32.HI R244, RZ, 0x10, R19 ;  /* 0x00000010fff47819 */ /* 0x000fe20000011613 */
[----:B------:R-:W-:Y:S01]  /*0880*/  HADD2.F32 R252, -RZ, R252.H0_H0 ;  /* 0x200000fcfffc7230 */ /* 0x000fe20000004100 */
[----:B------:R2:W-:Y:S01]  /*0890*/  STL [R1+0x8], R2 ;  /* 0x0000080201007387 */ /* 0x0005e20000100800 */
[----:B0-----:R-:W-:Y:S01]  /*08a0*/  HADD2.F32 R0, -RZ, R12.H0_H0 ;  /* 0x2000000cff007230 */ /* 0x001fe20000004100 */
[--C-:B------:R-:W-:Y:S01]  /*08b0*/  SHF.R.U64 R247, R20, 0x10, R21.reuse ;  /* 0x0000001014f77819 */ /* 0x100fe20000001215 */
[----:B------:R-:W-:Y:S01]  /*08c0*/  HADD2.F32 R251, -RZ, R251.H0_H0 ;  /* 0x200000fbfffb7230 */ /* 0x000fe20000004100 */
[----:B------:R-:W-:Y:S01]  /*08d0*/  MOV R245, R21 ;  /* 0x0000001500f57202 */ /* 0x000fe20000000f00 */
[----:B------:R-:W-:Y:S01]  /*08e0*/  HADD2.F32 R250, -RZ, R250.H0_H0 ;  /* 0x200000fafffa7230 */ /* 0x000fe20000004100 */
[----:B------:R2:W-:Y:S01]  /*08f0*/  STL [R1], R0 ;  /* 0x0000000001007387 */ /* 0x0005e20000100800 */
        /* <DEDUP_REMOVED lines=64> */
[----:B--2---:R-:W-:Y:S02]  /*0d00*/  HADD2.F32 R211, -RZ, R211.H0_H0 ;  /* 0x200000d3ffd37230 */ /* 0x004fe40000004100 */
.L_x_1816:
[----:B------:R-:W-:-:S04]  /*0d10*/  IMAD.MOV.U32 R156, RZ, RZ, 0x4 ;  /* 0x00000004ff9c7424 */ /* 0x000fc800078e00ff */
[----:B------:R-:W-:-:S04]  /*0d20*/  IMAD.WIDE R196, R3, R156, c[0x0][0x1a0] ;  /* 0x0000680003c47625 */ /* 0x000fc800078e029c */
[C---:B------:R-:W-:Y:S01]  /*0d30*/  IMAD.WIDE R156, R3.reuse, R156, c[0x0][0x1a8] ;  /* 0x00006a00039c7625 */ /* 0x040fe200078e029c */
[----:B------:R-:W0:Y:S04]  /*0d40*/  S2R R158, SR_TID.X ;  /* 0x00000000009e7919 */ /* 0x000e280000002100 */
[----:B------:R1:W5:Y:S01]  /*0d50*/  LDG.E R16, [R156.64] ;  /* 0x000000049c107981 */ /* 0x000362000c1e1900 */
[----:B------:R-:W2:Y:S01]  /*0d60*/  LDC.U8 R204, c[0x0][0x1f0] ;  /* 0x00007c00ffcc7b82 */ /* 0x000ea20000000000 */
[----:B------:R-:W-:Y:S01]  /*0d70*/  IMAD R4, R3, c[0x0][0x168], RZ ;  /* 0x00005a0003047a24 */ /* 0x000fe200078e02ff */
[----:B------:R-:W-:Y:S01]  /*0d80*/  LOP3.LUT P4, RZ, R5, 0xffffffe0, RZ, 0xc0, !PT ;  /* 0xffffffe005ff7812 */ /* 0x000fe2000788c0ff */
[----:B------:R-:W-:Y:S01]  /*0d90*/  BSSY B1, `(.L_x_1790) ;  /* 0x0000051000017945 */ /* 0x000fe20003800000 */
[----:B------:R3:W5:Y:S02]  /*0da0*/  LDG.E R196, [R196.64] ;  /* 0x00000004c4c47981 */ /* 0x000764000c1e1900 */
[----:B------:R-:W-:-:S04]  /*0db0*/  SHF.R.S32.HI R159, RZ, 0x1f, R4 ;  /* 0x0000001fff9f7819 */ /* 0x000fc80000011404 */
[----:B------:R-:W-:Y:S01]  /*0dc0*/  LEA.HI R4, R159, R4, RZ, 0x2 ;  /* 0x000000049f047211 */ /* 0x000fe200078f10ff */
[----:B------:R-:W-:Y:S01]  /*0dd0*/  CS2R R198, SRZ ;  /* 0x0000000000c67805 */ /* 0x000fe2000001ff00 */
[----:B0-----:R-:W-:-:S04]  /*0de0*/  LOP3.LUT R159, R158, 0x1f, RZ, 0xc0, !PT ;  /* 0x0000001f9e9f7812 */ /* 0x001fc800078ec0ff */
[----:B------:R-:W-:-:S04]  /*0df0*/  LEA.HI.SX32 R4, R4, R159, 0x1e ;  /* 0x0000009f04047211 */ /* 0x000fc800078ff2ff */
[----:B---3--:R-:W-:Y:S01]  /*0e00*/  MOV R197, R4 ;  /* 0x0000000400c57202 */ /* 0x008fe20000000f00 */
[----:B------:R-:W-:Y:S05]  /*0e10*/  @!P4 BRA `(.L_x_1791) ;  /* 0x000004800000c947 */ /* 0x000fea0003800000 */
[----:B-12---:R-:W-:Y:S01]  /*0e20*/  ISETP.NE.U32.AND P4, PT, RZ, c[0x0][0x250], PT ;  /* 0x00009400ff007a0c */ /* 0x006fe20003f85070 */
[----:B------:R-:W2:Y:S03]  /*0e30*/  LDL R181, [R1+0x10] ;  /* 0x0000100001b57983 */ /* 0x000ea60000100800 */
[----:B------:R-:W-:Y:S01]  /*0e40*/  ISETP.NE.AND.EX P4, PT, RZ, c[0x0][0x254], PT, P4 ;  /* 0x00009500ff007a0c */ /* 0x000fe20003f85340 */
[----:B------:R-:W3:Y:S01]  /*0e50*/  LDL R203, [R1+0x8] ;  /* 0x0000080001cb7983 */ /* 0x000ee20000100800 */
[C---:B------:R-:W-:Y:S02]  /*0e60*/  SHF.L.U32 R156, R4.reuse, 0x2, RZ ;  /* 0x00000002049c7819 */ /* 0x040fe400000006ff */
[----:B------:R-:W-:Y:S01]  /*0e70*/  SHF.L.U64.HI R7, R4, 0x2, RZ ;  /* 0x0000000204077819 */ /* 0x000fe200000102ff */
[----:B------:R-:W4:Y:S04]  /*0e80*/  LDL R197, [R1+0x14] ;  /* 0x0000140001c57983 */ /* 0x000f280000100800 */
[----:B------:R-:W2:Y:S04]  /*0e90*/  LDL R193, [R1+0xc] ;  /* 0x00000c0001c17983 */ /* 0x000ea80000100800 */
[C---:B------:R-:W-:Y:S01]  /*0ea0*/  @P4 IADD3 R158, P5, R156.reuse, c[0x0][0x198], RZ ;  /* 0x000066009c9e4a10 */ /* 0x040fe20007fbe0ff */
[----:B------:R-:W2:Y:S03]  /*0eb0*/  LDL R187, [R1] ;  /* 0x0000000001bb7983 */ /* 0x000ea60000100800 */
[----:B------:R-:W-:Y:S01]  /*0ec0*/  @P4 IADD3.X R159, R7, c[0x0][0x19c], RZ, P5, !PT ;  /* 0x00006700079f4a10 */ /* 0x000fe20002ffe4ff */
[----:B------:R-:W2:Y:S01]  /*0ed0*/  LDL R205, [R1+0x4] ;  /* 0x0000040001cd7983 */ /* 0x000ea20000100800 */
[----:B------:R-:W-:-:S03]  /*0ee0*/  IADD3 R156, P5, R156, c[0x0][0x190], RZ ;  /* 0x000064009c9c7a10 */ /* 0x000fc60007fbe0ff */
[----:B------:R0:W5:Y:S01]  /*0ef0*/  @P4 LDG.E R6, [R158.64] ;  /* 0x000000049e064981 */ /* 0x000162000c1e1900 */
[C---:B------:R-:W-:Y:S02]  /*0f00*/  LEA R164, P4, R4.reuse, c[0x0][0x188], 0x4 ;  /* 0x0000620004a47a11 */ /* 0x040fe400078820ff */
[----:B------:R-:W-:Y:S02]  /*0f10*/  IADD3.X R157, R7, c[0x0][0x194], RZ, P5, !PT ;  /* 0x00006500079d7a10 */ /* 0x000fe40002ffe4ff */
[C---:B------:R-:W-:Y:S02]  /*0f20*/  LEA.HI.X R165, R4.reuse, c[0x0][0x18c], RZ, 0x4, P4 ;  /* 0x0000630004a57a11 */ /* 0x040fe400020f24ff */
[----:B------:R-:W-:Y:S01]  /*0f30*/  MOV R161, 0x10 ;  /* 0x0000001000a17802 */ /* 0x000fe20000000f00 */
[----:B------:R1:W5:Y:S04]  /*0f40*/  LDG.E R7, [R156.64] ;  /* 0x000000049c077981 */ /* 0x000368000c1e1900 */
[----:B------:R-:W2:Y:S01]  /*0f50*/  LDG.E.128 R164, [R164.64] ;  /* 0x00000004a4a47981 */ /* 0x000ea2000c1e1d00 */
[----:B-1----:R-:W-:-:S04]  /*0f60*/  IMAD.WIDE.U32 R156, R4, R161, c[0x0][0x210] ;  /* 0x00008400049c7625 */ /* 0x002fc800078e00a1 */
[----:B------:R-:W-:Y:S02]  /*0f70*/  IMAD.WIDE.U32 R160, R4, R161, c[0x0][0x208] ;  /* 0x0000820004a07625 */ /* 0x000fe400078e00a1 */
[----:B0-----:R-:W3:Y:S04]  /*0f80*/  LDG.E.128 R156, [R156.64] ;  /* 0x000000049c9c7981 */ /* 0x001ee8000c1e1d00 */
[----:B------:R-:W4:Y:S01]  /*0f90*/  LDG.E.128 R160, [R160.64] ;  /* 0x00000004a0a07981 */ /* 0x000f22000c1e1d00 */
[----:B------:R-:W-:-:S04]  /*0fa0*/  ISETP.NE.AND P4, PT, R204, RZ, PT ;  /* 0x000000ffcc00720c */ /* 0x000fc80003f85270 */
[----:B-----5:R-:W-:Y:S02]  /*0fb0*/  FSEL R15, R196, RZ, !P4 ;  /* 0x000000ffc40f7208 */ /* 0x020fe40006000000 */
[----:B------:R-:W-:-:S04]  /*0fc0*/  ISETP.NE.U32.AND P4, PT, RZ, c[0x0][0x218], PT ;  /* 0x00008600ff007a0c */ /* 0x000fc80003f85070 */
[----:B------:R-:W-:-:S13]  /*0fd0*/  ISETP.NE.AND.EX P4, PT, RZ, c[0x0][0x21c], PT, P4 ;  /* 0x00008700ff007a0c */ /* 0x000fda0003f85340 */
[----:B------:R-:W-:-:S04]  /*0fe0*/  @P4 LEA R198, P5, R4, c[0x0][0x218], 0x4 ;  /* 0x0000860004c64a11 */ /* 0x000fc800078a20ff */
[----:B------:R-:W-:-:S05]  /*0ff0*/  @P4 LEA.HI.X R199, R4, c[0x0][0x21c], RZ, 0x4, P5 ;  /* 0x0000870004c74a11 */ /* 0x000fca00028f24ff */
[----:B------:R0:W5:Y:S01]  /*1000*/  @P4 LDG.E.128 R28, [R198.64] ;  /* 0x00000004c61c4981 */ /* 0x000162000c1e1d00 */
[--C-:B--2---:R-:W-:Y:S02]  /*1010*/  FADD.FTZ R173, R164, -R15.reuse ;  /* 0x8000000fa4ad7221 */ /* 0x104fe40000010000 */
[--C-:B------:R-:W-:Y:S02]  /*1020*/  FADD.FTZ R179, R165, -R15.reuse ;  /* 0x8000000fa5b37221 */ /* 0x100fe40000010000 */
[--C-:B------:R-:W-:Y:S02]  /*1030*/  FADD.FTZ R171, R166, -R15.reuse ;  /* 0x8000000fa6ab7221 */ /* 0x100fe40000010000 */
[----:B------:R-:W-:Y:S02]  /*1040*/  FADD.FTZ R167, R167, -R15 ;  /* 0x8000000fa7a77221 */ /* 0x000fe40000010000 */
[----:B------:R-:W-:Y:S02]  /*1050*/  FMUL.FTZ R15, R16, R173 ;  /* 0x000000ad100f7220 */ /* 0x000fe40000410000 */
[----:B---3--:R-:W-:-:S02]  /*1060*/  FMUL.FTZ R181, R181, R156 ;  /* 0x0000009cb5b57220 */ /* 0x008fc40000410000 */
[----:B------:R-:W-:Y:S02]  /*1070*/  FADD.FTZ R52, R52, R156 ;  /* 0x0000009c34347221 */ /* 0x000fe40000010000 */
[----:B------:R-:W-:Y:S02]  /*1080*/  FFMA.FTZ R76, R156, R15, R76 ;  /* 0x0000000f9c4c7223 */ /* 0x000fe4000001004c */
[----:B------:R-:W-:Y:S02]  /*1090*/  FMUL.FTZ R156, R203, R157 ;  /* 0x0000009dcb9c7220 */ /* 0x000fe40000410000 */
[----:B------:R-:W-:Y:S02]  /*10a0*/  FMUL.FTZ R171, R16, R171 ;  /* 0x000000ab10ab7220 */ /* 0x000fe40000410000 */
[----:B----4-:R-:W-:Y:S02]  /*10b0*/  FFMA.FTZ R181, R197, R160, R181 ;  /* 0x000000a0c5b57223 */ /* 0x010fe400000100b5 */
[----:B------:R-:W-:-:S02]  /*10c0*/  FFMA.FTZ R203, R193, R161, R156 ;  /* 0x000000a1c1cb7223 */ /* 0x000fc4000001009c */
[----:B------:R-:W-:Y:S02]  /*10d0*/  FMUL.FTZ R193, R187, R158 ;  /* 0x0000009ebbc17220 */ /* 0x000fe40000410000 */
[----:B------:R-:W-:Y:S02]  /*10e0*/  FADD.FTZ R54, R54, R158 ;  /* 0x0000009e36367221 */ /* 0x000fe40000010000 */
[----:B------:R-:W-:Y:S02]  /*10f0*/  FFMA.FTZ R78, R158, R171, R78 ;  /* 0x000000ab9e4e7223 */ /* 0x000fe4000001004e */
[----:B------:R-:W-:Y:S02]  /*1100*/  FMUL.FTZ R179, R16, R179 ;  /* 0x000000b310b37220 */ /* 0x000fe40000410000 */
[----:B------:R-:W-:Y:S02]  /*1110*/  FADD.FTZ R156, RZ, R181 ;  /* 0x000000b5ff9c7221 */ /* 0x000fe40000010000 */
[----:B------:R-:W-:-:S02]  /*1120*/  FFMA.FTZ R158, R15, R181, RZ ;  /* 0x000000b50f9e7223 */ /* 0x000fc400000100ff */
[----:B------:R-:W-:Y:S02]  /*1130*/  FFMA.FTZ R193, R205, R162, R193 ;  /* 0x000000a2cdc17223 */ /* 0x000fe400000100c1 */
[----:B------:R-:W-:Y:S02]  /*1140*/  FMUL.FTZ R187, R251, R159 ;  /* 0x0000009ffbbb7220 */ /* 0x000fe40000410000 */
[----:B------:R-:W-:Y:S02]  /*1150*/  FADD.FTZ R156, R156, R203 ;  /* 0x000000cb9c9c7221 */ /* 0x000fe40000010000 */
[----:B------:R-:W-:Y:S02]  /*1160*/  FFMA.FTZ R158, R179, R203, R158 ;  /* 0x000000cbb39e7223 */ /* 0x000fe4000001009e */
[----:B------:R-:W-:Y:S02]  /*1170*/  FMUL.FTZ R173, R16, R167 ;  /* 0x000000a710ad7220 */ /* 0x000fe40000410000 */
[----:B------:R-:W-:-:S02]  /*1180*/  FFMA.FTZ R187, R252, R163, R187 ;  /* 0x000000a3fcbb7223 */ /* 0x000fc400000100bb */
[----:B------:R-:W-:Y:S02]  /*1190*/  FADD.FTZ R156, R156, R193 ;  /* 0x000000c19c9c7221 */ /* 0x000fe40000010000 */
[----:B------:R-:W-:Y:S01]  /*11a0*/  FFMA.FTZ R158, R171, R193, R158 ;  /* 0x000000c1ab9e7223 */ /* 0x000fe2000001009e */
[----:B------:R-:W-:Y:S01]  /*11b0*/  IADD3 R197, R4, 0x20, RZ ;  /* 0x0000002004c57810 */ /* 0x000fe20007ffe0ff */
        /* <DEDUP_REMOVED lines=12> */
[----:B0-----:R-:W-:Y:S02]  /*1280*/  FADD.FTZ R199, R156, R187 ;  /* 0x000000bb9cc77221 */ /* 0x001fe40000010000 */
[----:B------:R-:W-:Y:S02]  /*1290*/  FFMA.FTZ R198, R173, R187, R158 ;  /* 0x000000bbadc67223 */ /* 0x000fe4000001009e */
.L_x_1791:
[----:B-12---:R-:W-:Y:S05]  /*12a0*/  BSYNC B1 ;  /* 0x0000000000017941 */ /* 0x006fea0003800000 */
.L_x_1790:
[----:B------:R-:W-:Y:S01]  /*12b0*/  BSSY B1, `(.L_x_1792) ;  /* 0x0000044000017945 */ /* 0x000fe20003800000 */
[----:B------:R-:W-:Y:S05]  /*12c0*/  @!P0 BRA `(.L_x_1793) ;  /* 0x0000042000008947 */ /* 0x000fea0003800000 */
[C---:B------:R-:W-:Y:S01]  /*12d0*/  IMAD.SHL.U32 R162, R197.reuse, 0x4, RZ ;  /* 0x00000004c5a27824 */ /* 0x040fe200078e00ff */
[----:B------:R-:W-:-:S04]  /*12e0*/  SHF.L.U64.HI R9, R197, 0x2, RZ ;  /* 0x00000002c5097819 */ /* 0x000fc800000102ff */
[----:B------:R-:W-:-:S04]  /*12f0*/  IADD3 R160, P4, R162, c[0x0][0x190], RZ ;  /* 0x00006400a2a07a10 */ /* 0x000fc80007f9e0ff */
[----:B------:R-:W-:Y:S02]  /*1300*/  IADD3.X R161, R9, c[0x0][0x194], RZ, P4, !PT ;  /* 0x0000650009a17a10 */ /* 0x000fe400027fe4ff */
[----:B------:R-:W-:-:S04]  /*1310*/  LEA R156, P4, R197, c[0x0][0x188], 0x4 ;  /* 0x00006200c59c7a11 */ /* 0x000fc800078820ff */
[----:B------:R-:W-:Y:S02]  /*1320*/  LEA.HI.X R157, R197, c[0x0][0x18c], RZ, 0x4, P4 ;  /* 0x00006300c59d7a11 */ /* 0x000fe400020f24ff */
[----:B------:R-:W-:-:S04]  /*1330*/  ISETP.NE.U32.AND P4, PT, RZ, c[0x0][0x250], PT ;  /* 0x00009400ff007a0c */ /* 0x000fc80003f85070 */
[----:B------:R-:W2:Y:S01]  /*1340*/  LDG.E.128 R156, [R156.64] ;  /* 0x000000049c9c7981 */ /* 0x000ea2000c1e1d00 */
[----:B------:R-:W-:-:S13]  /*1350*/  ISETP.NE.AND.EX P4, PT, RZ, c[0x0][0x254], PT, P4 ;  /* 0x00009500ff007a0c */ /* 0x000fda0003f85340 */
[----:B------:R-:W-:-:S04]  /*1360*/  @P4 IADD3 R162, P5, R162, c[0x0][0x198], RZ ;  /* 0x00006600a2a24a10 */ /* 0x000fc80007fbe0ff */
[----:B------:R-:W-:Y:S02]  /*1370*/  @P4 IADD3.X R163, R9, c[0x0][0x19c], RZ, P5, !PT ;  /* 0x0000670009a34a10 */ /* 0x000fe40002ffe4ff */
[----:B------:R0:W5:Y:S04]  /*1380*/  LDG.E R9, [R160.64] ;  /* 0x00000004a0097981 */ /* 0x000168000c1e1900 */
[----:B------:R1:W5:Y:S01]  /*1390*/  @P4 LDG.E R8, [R162.64] ;  /* 0x00000004a2084981 */ /* 0x000362000c1e1900 */
[----:B------:R-:W-:-:S04]  /*13a0*/  ISETP.NE.AND P4, PT, R204, RZ, PT ;  /* 0x000000ffcc00720c */ /* 0x000fc80003f85270 */
[----:B-----5:R-:W-:-:S05]  /*13b0*/  FSEL R174, R196, RZ, !P4 ;  /* 0x000000ffc4ae7208 */ /* 0x020fca0006000000 */
[C---:B--2---:R-:W-:Y:S01]  /*13c0*/  FADD.FTZ R168, -R174.reuse, R158 ;  /* 0x0000009eaea87221 */ /* 0x044fe20000010100 */
[----:B------:R-:W-:Y:S01]  /*13d0*/  HFMA2.MMA R158, -RZ, RZ, 0, 9.5367431640625e-07 ;  /* 0x00000010ff9e7435 */ /* 0x000fe200000001ff */
[C---:B------:R-:W-:Y:S02]  /*13e0*/  FADD.FTZ R17, -R174.reuse, R156 ;  /* 0x0000009cae117221 */ /* 0x040fe40000010100 */
[C---:B------:R-:W-:Y:S02]  /*13f0*/  FADD.FTZ R22, -R174.reuse, R157 ;  /* 0x0000009dae167221 */ /* 0x040fe40000010100 */
[----:B------:R-:W-:-:S05]  /*1400*/  FADD.FTZ R174, -R174, R159 ;  /* 0x0000009faeae7221 */ /* 0x000fca0000010100 */
[----:B------:R-:W-:-:S04]  /*1410*/  IMAD.WIDE.U32 R156, R197, R158, c[0x0][0x210] ;  /* 0x00008400c59c7625 */ /* 0x000fc800078e009e */
[----:B0-----:R-:W-:Y:S02]  /*1420*/  IMAD.WIDE.U32 R160, R197, R158, c[0x0][0x208] ;  /* 0x00008200c5a07625 */ /* 0x001fe400078e009e */
[----:B------:R-:W2:Y:S04]  /*1430*/  LDG.E.128 R156, [R156.64] ;  /* 0x000000049c9c7981 */ /* 0x000ea8000c1e1d00 */
[----:B-1----:R-:W3:Y:S01]  /*1440*/  LDG.E.128 R160, [R160.64] ;  /* 0x00000004a0a07981 */ /* 0x002ee2000c1e1d00 */
[----:B------:R-:W-:-:S04]  /*1450*/  ISETP.NE.U32.AND P4, PT, RZ, c[0x0][0x218], PT ;  /* 0x00008600ff007a0c */ /* 0x000fc80003f85070 */
[----:B------:R-:W-:Y:S01]  /*1460*/  ISETP.NE.AND.EX P4, PT, RZ, c[0x0][0x21c], PT, P4 ;  /* 0x00008700ff007a0c */ /* 0x000fe20003f85340 */
[C---:B------:R-:W-:Y:S02]  /*1470*/  FMUL.FTZ R17, R16.reuse, R17 ;  /* 0x0000001110117220 */ /* 0x040fe40000410000 */
[----:B------:R-:W-:Y:S02]  /*1480*/  FMUL.FTZ R22, R16, R22 ;  /* 0x0000001610167220 */ /* 0x000fe40000410000 */
[----:B--2---:R-:W-:Y:S02]  /*1490*/  FMUL.FTZ R209, R249, R156 ;  /* 0x0000009cf9d17220 */ /* 0x004fe40000410000 */
[----:B------:R-:W-:Y:S02]  /*14a0*/  FMUL.FTZ R202, R247, R157 ;  /* 0x0000009df7ca7220 */ /* 0x000fe40000410000 */
[----:B---3--:R-:W-:Y:S02]  /*14b0*/  FFMA.FTZ R209, R250, R160, R209 ;  /* 0x000000a0fad17223 */ /* 0x008fe400000100d1 */
[----:B------:R-:W-:-:S02]  /*14c0*/  FFMA.FTZ R120, R160, R17, R120 ;  /* 0x00000011a0787223 */ /* 0x000fc40000010078 */
[----:B------:R-:W-:Y:S01]  /*14d0*/  FADD.FTZ R96, R96, R160 ;  /* 0x000000a060607221 */ /* 0x000fe20000010000 */
[----:B------:R-:W-:Y:S01]  /*14e0*/  @P4 LEA R160, P5, R197, c[0x0][0x218], 0x4 ;  /* 0x00008600c5a04a11 */ /* 0x000fe200078a20ff */
[----:B------:R-:W-:Y:S02]  /*14f0*/  FADD.FTZ R97, R97, R161 ;  /* 0x000000a161617221 */ /* 0x000fe40000010000 */
[----:B------:R-:W-:Y:S02]  /*1500*/  FFMA.FTZ R121, R161, R22, R121 ;  /* 0x00000016a1797223 */ /* 0x000fe40000010079 */
[----:B------:R-:W-:Y:S01]  /*1510*/  FFMA.FTZ R202, R248, R161, R202 ;  /* 0x000000a1f8ca7223 */ /* 0x000fe200000100ca */
[----:B------:R-:W-:-:S05]  /*1520*/  @P4 LEA.HI.X R161, R197, c[0x0][0x21c], RZ, 0x4, P5 ;  /* 0x00008700c5a14a11 */ /* 0x000fca00028f24ff */
[----:B------:R0:W5:Y:S01]  /*1530*/  @P4 LDG.E.128 R128, [R160.64] ;  /* 0x00000004a0804981 */ /* 0x000162000c1e1d00 */
[----:B------:R-:W-:Y:S02]  /*1540*/  FADD.FTZ R49, R49, R157 ;  /* 0x0000009d31317221 */ /* 0x000fe40000010000 */
[----:B------:R-:W-:Y:S02]  /*1550*/  FFMA.FTZ R73, R157, R22, R73 ;  /* 0x000000169d497223 */ /* 0x000fe40000010049 */
[----:B------:R-:W-:Y:S02]  /*1560*/  FMUL.FTZ R157, R245, R158 ;  /* 0x0000009ef59d7220 */ /* 0x000fe40000410000 */
[----:B------:R-:W-:Y:S02]  /*1570*/  FADD.FTZ R199, R199, R209 ;  /* 0x000000d1c7c77221 */ /* 0x000fe40000010000 */
[----:B------:R-:W-:Y:S02]  /*1580*/  FFMA.FTZ R192, R246, R162, R157 ;  /* 0x000000a2f6c07223 */ /* 0x000fe4000001009d */
[----:B------:R-:W-:-:S02]  /*1590*/  FFMA.FTZ R157, R17, R209, R198 ;  /* 0x000000d1119d7223 */ /* 0x000fc400000100c6 */
[----:B------:R-:W-:Y:S02]  /*15a0*/  FMUL.FTZ R168, R16, R168 ;  /* 0x000000a810a87220 */ /* 0x000fe40000410000 */
[----:B------:R-:W-:Y:S02]  /*15b0*/  FMUL.FTZ R185, R243, R159 ;  /* 0x0000009ff3b97220 */ /* 0x000fe40000410000 */
[----:B------:R-:W-:Y:S02]  /*15c0*/  FADD.FTZ R199, R199, R202 ;  /* 0x000000cac7c77221 */ /* 0x000fe40000010000 */
[----:B------:R-:W-:Y:S02]  /*15d0*/  FFMA.FTZ R157, R22, R202, R157 ;  /* 0x000000ca169d7223 */ /* 0x000fe4000001009d */
[----:B------:R-:W-:Y:S02]  /*15e0*/  FFMA.FTZ R72, R156, R17, R72 ;  /* 0x000000119c487223 */ /* 0x000fe40000010048 */
[----:B------:R-:W-:-:S02]  /*15f0*/  FADD.FTZ R48, R48, R156 ;  /* 0x0000009c30307221 */ /* 0x000fc40000010000 */
[----:B------:R-:W-:Y:S02]  /*1600*/  FMUL.FTZ R174, R16, R174 ;  /* 0x000000ae10ae7220 */ /* 0x000fe40000410000 */
[----:B------:R-:W-:Y:S02]  /*1610*/  FFMA.FTZ R185, R244, R163, R185 ;  /* 0x000000a3f4b97223 */ /* 0x000fe400000100b9 */
[----:B------:R-:W-:Y:S02]  /*1620*/  FADD.FTZ R156, R199, R192 ;  /* 0x000000c0c79c7221 */ /* 0x000fe40000010000 */
[----:B------:R-:W-:Y:S01]  /*1630*/  FFMA.FTZ R157, R168, R192, R157 ;  /* 0x000000c0a89d7223 */ /* 0x000fe2000001009d */
[----:B------:R-:W-:Y:S01]  /*1640*/  IADD3 R197, R197, 0x20, RZ ;  /* 0x00000020c5c57810 */ /* 0x000fe20007ffe0ff */
[----:B------:R-:W-:Y:S02]  /*1650*/  FADD.FTZ R98, R98, R162 ;  /* 0x000000a262627221 */ /* 0x000fe40000010000 */
[----:B------:R-:W-:-:S02]  /*1660*/  FFMA.FTZ R122, R162, R168, R122 ;  /* 0x000000a8a27a7223 */ /* 0x000fc4000001007a */
[----:B------:R-:W-:Y:S02]  /*1670*/  FFMA.FTZ R74, R158, R168, R74 ;  /* 0x000000a89e4a7223 */ /* 0x000fe4000001004a */
[----:B------:R-:W-:Y:S02]  /*1680*/  FADD.FTZ R50, R50, R158 ;  /* 0x0000009e32327221 */ /* 0x000fe40000010000 */
[----:B------:R-:W-:Y:S02]  /*1690*/  FADD.FTZ R51, R51, R159 ;  /* 0x0000009f33337221 */ /* 0x000fe40000010000 */
[-C--:B------:R-:W-:Y:S02]  /*16a0*/  FFMA.FTZ R75, R159, R174.reuse, R75 ;  /* 0x000000ae9f4b7223 */ /* 0x080fe4000001004b */
[----:B------:R-:W-:Y:S02]  /*16b0*/  FADD.FTZ R99, R99, R163 ;  /* 0x000000a363637221 */ /* 0x000fe40000010000 */
[----:B------:R-:W-:-:S02]  /*16c0*/  FFMA.FTZ R123, R163, R174, R123 ;  /* 0x000000aea37b7223 */ /* 0x000fc4000001007b */
[----:B------:R-:W-:Y:S02]  /*16d0*/  FADD.FTZ R199, R156, R185 ;  /* 0x000000b99cc77221 */ /* 0x000fe40000010000 */
[----:B------:R-:W-:Y:S02]  /*16e0*/  FFMA.FTZ R198, R174, R185, R157 ;  /* 0x000000b9aec67223 */ /* 0x000fe4000001009d */
.L_x_1793:
[----:B0-----:R-:W-:Y:S05]  /*16f0*/  BSYNC B1 ;  /* 0x0000000000017941 */ /* 0x001fea0003800000 */
.L_x_1792:
[----:B------:R-:W-:Y:S01]  /*1700*/  BSSY B1, `(.L_x_1794) ;  /* 0x0000044000017945 */ /* 0x000fe20003800000 */
[----:B------:R-:W-:Y:S05]  /*1710*/  @!P1 BRA `(.L_x_1795) ;  /* 0x0000042000009947 */ /* 0x000fea0003800000 */
[C---:B------:R-:W-:Y:S02]  /*1720*/  SHF.L.U32 R162, R197.reuse, 0x2, RZ ;  /* 0x00000002c5a27819 */ /* 0x040fe400000006ff */
[----:B------:R-:W-:Y:S02]  /*1730*/  SHF.L.U64.HI R11, R197, 0x2, RZ ;  /* 0x00000002c50b7819 */ /* 0x000fe400000102ff */
        /* <DEDUP_REMOVED lines=14> */
[----:B------:R-:W-:Y:S01]  /*1820*/  MOV R158, 0x10 ;  /* 0x00000010009e7802 */ /* 0x000fe20000000f00 */
[C---:B------:R-:W-:Y:S02]  /*1830*/  FADD.FTZ R18, -R175.reuse, R156 ;  /* 0x0000009caf127221 */ /* 0x040fe40000010100 */
[----:B------:R-:W-:Y:S02]  /*1840*/  FADD.FTZ R21, -R175, R157 ;  /* 0x0000009daf157221 */ /* 0x000fe40000010100 */
[----:B------:R-:W-:-:S04]  /*1850*/  IMAD.WIDE.U32 R156, R197, R158, c[0x0][0x210] ;  /* 0x00008400c59c7625 */ /* 0x000fc800078e009e */
[----:B0-----:R-:W-:-:S04]  /*1860*/  IMAD.WIDE.U32 R160, R197, R158, c[0x0][0x208] ;  /* 0x00008200c5a07625 */ /* 0x001fc800078e009e */
[----:B------:R-:W-:Y:S02]  /*1870*/  FADD.FTZ R175, -R175, R159 ;  /* 0x0000009fafaf7221 */ /* 0x000fe40000010100 */
        /* <DEDUP_REMOVED lines=17> */
[----:B------:R-:W-:Y:S02]  /*1990*/  FFMA.FTZ R68, R156, R18, R68 ;  /* 0x000000129c447223 */ /* 0x000fe40000010044 */
[----:B------:R-:W-:Y:S02]  /*19a0*/  FADD.FTZ R44, R44, R156 ;  /* 0x0000009c2c2c7221 */ /* 0x000fe40000010000 */
[----:B------:R-:W-:Y:S02]  /*19b0*/  FMUL.FTZ R191, R237, R158 ;  /* 0x0000009eedbf7220 */ /* 0x000fe40000410000 */
[----:B------:R-:W-:Y:S02]  /*19c0*/  FADD.FTZ R156, R199, R208 ;  /* 0x000000d0c79c7221 */ /* 0x000fe40000010000 */
[----:B------:R-:W-:Y:S02]  /*19d0*/  FFMA.FTZ R198, R18, R208, R198 ;  /* 0x000000d012c67223 */ /* 0x000fe400000100c6 */
[----:B------:R-:W-:-:S02]  /*19e0*/  FMUL.FTZ R27, R16, R27 ;  /* 0x0000001b101b7220 */ /* 0x000fc40000410000 */
        /* <DEDUP_REMOVED lines=21> */
.L_x_1795:
[----:B0-----:R-:W-:Y:S05]  /*1b40*/  BSYNC B1 ;  /* 0x0000000000017941 */ /* 0x001fea0003800000 */
.L_x_1794:
        /* <DEDUP_REMOVED lines=68> */
.L_x_1797:
[----:B0-----:R-:W-:Y:S05]  /*1f90*/  BSYNC B1 ;  /* 0x0000000000017941 */ /* 0x001fea0003800000 */
.L_x_1796:
        /* <DEDUP_REMOVED lines=25> */
[----:B------:R-:W3:Y:S01]  /*2130*/  LDG.E.128 R160, [R160.64] ;  /* 0x00000004a0a07981 */ /* 0x000ee2000c1e1d00 */
        /* <DEDUP_REMOVED lines=42> */
.L_x_1799:
[----:B0-----:R-:W-:Y:S05]  /*23e0*/  BSYNC B1 ;  /* 0x0000000000017941 */ /* 0x001fea0003800000 */
.L_x_1798:
[----:B------:R-:W-:Y:S01]  /*23f0*/  ISETP.GE.U32.AND P4, PT, R5, 0xc0, PT ;  /* 0x000000c00500780c */ /* 0x000fe20003f86070 */
[----:B------:R-:W-:-:S12]  /*2400*/  BSSY B1, `(.L_x_1800) ;  /* 0x0000043000017945 */ /* 0x000fd80003800000 */
[----:B------:R-:W-:Y:S05]  /*2410*/  @!P4 BRA `(.L_x_1801) ;  /* 0x000004100000c947 */ /* 0x000fea0003800000 */
[----:B------:R-:W-:Y:S01]  /*2420*/  ISETP.NE.AND P4, PT, R204, RZ, PT ;  /* 0x000000ffcc00720c */ /* 0x000fe20003f85270 */
[----:B------:R-:W-:-:S03]  /*2430*/  IMAD.MOV.U32 R164, RZ, RZ, 0x10 ;  /* 0x00000010ffa47424 */ /* 0x000fc600078e00ff */
[----:B-----5:R-:W-:Y:S01]  /*2440*/  FSEL R178, R196, RZ, !P4 ;  /* 0x000000ffc4b27208 */ /* 0x020fe20006000000 */
[C---:B------:R-:W-:Y:S01]  /*2450*/  IMAD.WIDE.U32 R160, R197.reuse, R164, c[0x0][0x210] ;  /* 0x00008400c5a07625 */ /* 0x040fe200078e00a4 */
[----:B------:R-:W-:-:S04]  /*2460*/  LEA R156, P4, R197, c[0x0][0x188], 0x4 ;  /* 0x00006200c59c7a11 */ /* 0x000fc800078820ff */
[C---:B------:R-:W-:Y:S01]  /*2470*/  LEA.HI.X R157, R197.reuse, c[0x0][0x18c], RZ, 0x4, P4 ;  /* 0x00006300c59d7a11 */ /* 0x040fe200020f24ff */
[----:B------:R-:W-:Y:S01]  /*2480*/  IMAD.WIDE.U32 R164, R197, R164, c[0x0][0x208] ;  /* 0x00008200c5a47625 */ /* 0x000fe200078e00a4 */
[----:B------:R-:W2:Y:S01]  /*2490*/  LDG.E.128 R160, [R160.64] ;  /* 0x00000004a0a07981 */ /* 0x000ea2000c1e1d00 */
[----:B------:R-:W-:-:S03]  /*24a0*/  ISETP.NE.U32.AND P4, PT, RZ, c[0x0][0x218], PT ;  /* 0x00008600ff007a0c */ /* 0x000fc60003f85070 */
[----:B------:R-:W3:Y:S01]  /*24b0*/  LDG.E.128 R156, [R156.64] ;  /* 0x000000049c9c7981 */ /* 0x000ee2000c1e1d00 */
[----:B------:R-:W-:-:S03]  /*24c0*/  ISETP.NE.AND.EX P4, PT, RZ, c[0x0][0x21c], PT, P4 ;  /* 0x00008700ff007a0c */ /* 0x000fc60003f85340 */
[----:B------:R-:W4:Y:S10]  /*24d0*/  LDG.E.128 R164, [R164.64] ;  /* 0x00000004a4a47981 */ /* 0x000f34000c1e1d00 */
[----:B------:R-:W-:-:S04]  /*24e0*/  @P4 LEA R204, P5, R197, c[0x0][0x218], 0x4 ;  /* 0x00008600c5cc4a11 */ /* 0x000fc800078a20ff */
[----:B------:R-:W-:-:S05]  /*24f0*/  @P4 LEA.HI.X R205, R197, c[0x0][0x21c], RZ, 0x4, P5 ;  /* 0x00008700c5cd4a11 */ /* 0x000fca00028f24ff */
[----:B------:R0:W5:Y:S01]  /*2500*/  @P4 LDG.E.128 R144, [R204.64] ;  /* 0x00000004cc904981 */ /* 0x000162000c1e1d00 */
[C---:B---3--:R-:W-:Y:S02]  /*2510*/  FADD.FTZ R156, -R178.reuse, R156 ;  /* 0x0000009cb29c7221 */ /* 0x048fe40000010100 */
[C---:B------:R-:W-:Y:S02]  /*2520*/  FADD.FTZ R169, -R178.reuse, R157 ;  /* 0x0000009db2a97221 */ /* 0x040fe40000010100 */
[C---:B------:R-:W-:Y:S02]  /*2530*/  FADD.FTZ R172, -R178.reuse, R158 ;  /* 0x0000009eb2ac7221 */ /* 0x040fe40000010100 */
[----:B------:R-:W-:Y:S01]  /*2540*/  FADD.FTZ R178, -R178, R159 ;  /* 0x0000009fb2b27221 */ /* 0x000fe20000010100 */
[----:B------:R-:W-:Y:S01]  /*2550*/  SHF.L.U32 R158, R197, 0x2, RZ ;  /* 0x00000002c59e7819 */ /* 0x000fe200000006ff */
[----:B--2---:R-:W-:Y:S02]  /*2560*/  FMUL.FTZ R159, R217, R160 ;  /* 0x000000a0d99f7220 */ /* 0x004fe40000410000 */
[----:B------:R-:W-:Y:S01]  /*2570*/  FMUL.FTZ R180, R16, R156 ;  /* 0x0000009c10b47220 */ /* 0x000fe20000410000 */
[----:B------:R-:W-:Y:S01]  /*2580*/  IADD3 R156, P4, R158, c[0x0][0x190], RZ ;  /* 0x000064009e9c7a10 */ /* 0x000fe20007f9e0ff */
[----:B----4-:R-:W-:Y:S01]  /*2590*/  FFMA.FTZ R210, R218, R164, R159 ;  /* 0x000000a4dad27223 */ /* 0x010fe2000001009f */
[----:B------:R-:W-:-:S04]  /*25a0*/  SHF.R.U32.HI R159, RZ, 0x1e, R197 ;  /* 0x0000001eff9f7819 */ /* 0x000fc800000116c5 */
[----:B------:R-:W-:Y:S02]  /*25b0*/  IADD3.X R157, R159, c[0x0][0x194], RZ, P4, !PT ;  /* 0x000065009f9d7a10 */ /* 0x000fe400027fe4ff */
[----:B------:R-:W-:Y:S01]  /*25c0*/  ISETP.NE.U32.AND P4, PT, RZ, c[0x0][0x250], PT ;  /* 0x00009400ff007a0c */ /* 0x000fe20003f85070 */
[----:B------:R-:W-:Y:S02]  /*25d0*/  FMUL.FTZ R169, R16, R169 ;  /* 0x000000a910a97220 */ /* 0x000fe40000410000 */
[----:B------:R-:W-:Y:S01]  /*25e0*/  FMUL.FTZ R194, R215, R161 ;  /* 0x000000a1d7c27220 */ /* 0x000fe20000410000 */
[----:B------:R-:W-:Y:S01]  /*25f0*/  ISETP.NE.AND.EX P4, PT, RZ, c[0x0][0x254], PT, P4 ;  /* 0x00009500ff007a0c */ /* 0x000fe20003f85340 */
[----:B------:R-:W-:Y:S01]  /*2600*/  FADD.FTZ R33, R33, R161 ;  /* 0x000000a121217221 */ /* 0x000fe20000010000 */
[----:B------:R1:W5:Y:S11]  /*2610*/  LDG.E R170, [R156.64] ;  /* 0x000000049caa7981 */ /* 0x000376000c1e1900 */
[----:B------:R-:W-:-:S04]  /*2620*/  @P4 IADD3 R158, P5, R158, c[0x0][0x198], RZ ;  /* 0x000066009e9e4a10 */ /* 0x000fc80007fbe0ff */
[----:B------:R-:W-:-:S05]  /*2630*/  @P4 IADD3.X R159, R159, c[0x0][0x19c], RZ, P5, !PT ;  /* 0x000067009f9f4a10 */ /* 0x000fca0002ffe4ff */
[----:B------:R0:W5:Y:S01]  /*2640*/  @P4 LDG.E R14, [R158.64] ;  /* 0x000000049e0e4981 */ /* 0x000162000c1e1900 */
[----:B------:R-:W-:Y:S02]  /*2650*/  FFMA.FTZ R57, R161, R169, R57 ;  /* 0x000000a9a1397223 */ /* 0x000fe40000010039 */
[----:B------:R-:W-:Y:S02]  /*2660*/  FFMA.FTZ R194, R216, R165, R194 ;  /* 0x000000a5d8c27223 */ /* 0x000fe400000100c2 */
[----:B------:R-:W-:Y:S02]  /*2670*/  FMUL.FTZ R161, R213, R162 ;  /* 0x000000a2d5a17220 */ /* 0x000fe40000410000 */
[----:B------:R-:W-:Y:S02]  /*2680*/  FADD.FTZ R199, R199, R210 ;  /* 0x000000d2c7c77221 */ /* 0x000fe40000010000 */
[----:B------:R-:W-:Y:S02]  /*2690*/  FFMA.FTZ R198, R180, R210, R198 ;  /* 0x000000d2b4c67223 */ /* 0x000fe400000100c6 */
[----:B------:R-:W-:-:S02]  /*26a0*/  FMUL.FTZ R172, R16, R172 ;  /* 0x000000ac10ac7220 */ /* 0x000fc40000410000 */
[----:B------:R-:W-:Y:S02]  /*26b0*/  FFMA.FTZ R188, R214, R166, R161 ;  /* 0x000000a6d6bc7223 */ /* 0x000fe400000100a1 */
[----:B------:R-:W-:Y:S02]  /*26c0*/  FMUL.FTZ R186, R211, R163 ;  /* 0x000000a3d3ba7220 */ /* 0x000fe40000410000 */
[----:B------:R-:W-:Y:S02]  /*26d0*/  FADD.FTZ R199, R199, R194 ;  /* 0x000000c2c7c77221 */ /* 0x000fe40000010000 */
[----:B-1----:R-:W-:Y:S02]  /*26e0*/  FFMA.FTZ R157, R169, R194, R198 ;  /* 0x000000c2a99d7223 */ /* 0x002fe400000100c6 */
[----:B------:R-:W-:Y:S02]  /*26f0*/  FMUL.FTZ R178, R16, R178 ;  /* 0x000000b210b27220 */ /* 0x000fe40000410000 */
        /* <DEDUP_REMOVED lines=19> */
.L_x_1801:
[----:B0-----:R-:W-:Y:S05]  /*2830*/  BSYNC B1 ;  /* 0x0000000000017941 */ /* 0x001fea0003800000 */
.L_x_1800:
[----:B------:R-:W-:Y:S05]  /*2840*/  BRA.DIV ~URZ, `(.L_x_1802) ;  /* 0x000032627f007947 */ /* 0x000fea000b800000 */
[----:B------:R0:W1:Y:S02]  /*2850*/  SHFL.BFLY PT, R159, R199, 0x1, 0x1f ;  /* 0x0c201f00c79f7f89 */ /* 0x00006400000e0000 */
.L_x_1827:
        /* <DEDUP_REMOVED lines=18> */
.L_x_1828:
[----:B-----5:R-:W3:Y:S01]  /*2980*/  LDC.U8 R196, c[0x0][0x1f0] ;  /* 0x00007c00ffc47b82 */ /* 0x020ee20000000000 */
[----:B------:R-:W-:Y:S01]  /*2990*/  LOP3.LUT P4, RZ, R5, 0xffffffe0, RZ, 0xc0, !PT ;  /* 0xffffffe005ff7812 */ /* 0x000fe2000788c0ff */
[----:B--2---:R-:W-:Y:S01]  /*29a0*/  FADD.FTZ R159, R159, R199 ;  /* 0x000000c79f9f7221 */ /* 0x004fe20000010000 */
[----:B------:R-:W-:Y:S01]  /*29b0*/  BSSY B1, `(.L_x_1804) ;  /* 0x0000044000017945 */ /* 0x000fe20003800000 */
[----:B-1----:R-:W-:Y:S02]  /*29c0*/  FADD.FTZ R157, R157, R198 ;  /* 0x000000c69d9d7221 */ /* 0x002fe40000010000 */
[----:B------:R-:W-:Y:S02]  /*29d0*/  FMUL.FTZ R162, R159, c[0x0][0x1e0] ;  /* 0x000078009fa27a20 */ /* 0x000fe40000410000 */
[----:B------:R-:W-:-:S06]  /*29e0*/  FMUL.FTZ R163, R157, c[0x0][0x1e0] ;  /* 0x000078009da37a20 */ /* 0x000fcc0000410000 */
[----:B------:R-:W-:Y:S05]  /*29f0*/  @!P4 BRA `(.L_x_1805) ;  /* 0x000003f00000c947 */ /* 0x000fea0003800000 */
[----:B---3--:R-:W-:Y:S02]  /*2a00*/  ISETP.NE.AND P4, PT, R196, RZ, PT ;  /* 0x000000ffc400720c */ /* 0x008fe40003f85270 */
[----:B------:R-:W-:Y:S02]  /*2a10*/  LOP3.LUT P5, RZ, R6, 0xff, RZ, 0xc0, !PT ;  /* 0x000000ff06ff7812 */ /* 0x000fe400078ac0ff */
[----:B------:R-:W-:Y:S02]  /*2a20*/  FSEL R156, R162, RZ, !P4 ;  /* 0x000000ffa29c7208 */ /* 0x000fe40006000000 */
[----:B------:R-:W-:Y:S02]  /*2a30*/  ISETP.NE.U32.AND P4, PT, RZ, c[0x0][0x218], PT ;  /* 0x00008600ff007a0c */ /* 0x000fe40003f85070 */
[----:B------:R-:W-:Y:S01]  /*2a40*/  LOP3.LUT P6, RZ, R6, 0xff0000, RZ, 0xc0, !PT ;  /* 0x00ff000006ff7812 */ /* 0x000fe200078cc0ff */
[-CC-:B------:R-:W-:Y:S01]  /*2a50*/  FFMA.FTZ R158, R15, R163.reuse, R156.reuse ;  /* 0x000000a30f9e7223 */ /* 0x180fe2000001009c */
[----:B------:R-:W-:Y:S01]  /*2a60*/  ISETP.NE.AND.EX P4, PT, RZ, c[0x0][0x21c], PT, P4 ;  /* 0x00008700ff007a0c */ /* 0x000fe20003f85340 */
[----:B------:R-:W-:-:S02]  /*2a70*/  FFMA.FTZ R160, R171, R163, R156 ;  /* 0x000000a3aba07223 */ /* 0x000fc4000001009c */
[----:B------:R-:W-:Y:S02]  /*2a80*/  FADD.FTZ R159, R181, -R158 ;  /* 0x8000009eb59f7221 */ /* 0x000fe40000010000 */
[-CC-:B------:R-:W-:Y:S02]  /*2a90*/  FFMA.FTZ R158, R179, R163.reuse, R156.reuse ;  /* 0x000000a3b39e7223 */ /* 0x180fe4000001009c */
[----:B------:R-:W-:Y:S02]  /*2aa0*/  FFMA.FTZ R156, R173, R163, R156 ;  /* 0x000000a3ad9c7223 */ /* 0x000fe4000001009c */
[----:B------:R-:W-:Y:S02]  /*2ab0*/  FADD.FTZ R161, R203, -R158 ;  /* 0x8000009ecba17221 */ /* 0x000fe40000010000 */
[----:B------:R-:W-:Y:S02]  /*2ac0*/  FADD.FTZ R165, R193, -R160 ;  /* 0x800000a0c1a57221 */ /* 0x000fe40000010000 */
[----:B------:R-:W-:-:S02]  /*2ad0*/  FADD.FTZ R167, R187, -R156 ;  /* 0x8000009cbba77221 */ /* 0x000fc40000010000 */
[C---:B------:R-:W-:Y:S02]  /*2ae0*/  FMUL.FTZ R160, R16.reuse, R161 ;  /* 0x000000a110a07220 */ /* 0x040fe40000410000 */
[C---:B------:R-:W-:Y:S02]  /*2af0*/  FMUL.FTZ R159, R16.reuse, R159 ;  /* 0x0000009f109f7220 */ /* 0x040fe40000410000 */
[C---:B------:R-:W-:Y:S02]  /*2b00*/  FMUL.FTZ R161, R16.reuse, R165 ;  /* 0x000000a510a17220 */ /* 0x040fe40000410000 */
[----:B------:R-:W-:Y:S02]  /*2b10*/  FMUL.FTZ R156, R16, R167 ;  /* 0x000000a7109c7220 */ /* 0x000fe40000410000 */
[----:B------:R-:W-:Y:S02]  /*2b20*/  @P4 FADD.FTZ R159, R28, R159 ;  /* 0x0000009f1c9f4221 */ /* 0x000fe40000010000 */
[----:B------:R-:W-:-:S02]  /*2b30*/  @P4 FADD.FTZ R160, R29, R160 ;  /* 0x000000a01da04221 */ /* 0x000fc40000010000 */
[----:B------:R-:W-:Y:S02]  /*2b40*/  @P4 FADD.FTZ R161, R30, R161 ;  /* 0x000000a11ea14221 */ /* 0x000fe40000010000 */
[----:B------:R-:W-:Y:S01]  /*2b50*/  @P4 FADD.FTZ R156, R31, R156 ;  /* 0x0000009c1f9c4221 */ /* 0x000fe20000010000 */
[----:B------:R-:W-:Y:S01]  /*2b60*/  ISETP.NE.U32.AND P4, PT, RZ, c[0x0][0x258], PT ;  /* 0x00009600ff007a0c */ /* 0x000fe20003f85070 */
[----:B------:R-:W-:-:S03]  /*2b70*/  FMUL.FTZ R164, R159, c[0x0][0x1e8] ;  /* 0x00007a009fa47a20 */ /* 0x000fc60000410000 */
[----:B------:R-:W-:Y:S02]  /*2b80*/  ISETP.NE.AND.EX P4, PT, RZ, c[0x0][0x25c], PT, P4 ;  /* 0x00009700ff007a0c */ /* 0x000fe40003f85340 */
[----:B------:R-:W-:Y:S02]  /*2b90*/  SEL R157, R164, RZ, P5 ;  /* 0x000000ffa49d7207 */ /* 0x000fe40002800000 */
[C---:B------:R-:W-:Y:S01]  /*2ba0*/  SEL R153, R160.reuse, R153, P4 ;  /* 0x00000099a0997207 */ /* 0x040fe20002000000 */
[----:B------:R-:W-:Y:S01]  /*2bb0*/  FMUL.FTZ R160, R160, c[0x0][0x1e8] ;  /* 0x00007a00a0a07a20 */ /* 0x000fe20000410000 */
[----:B------:R-:W-:Y:S02]  /*2bc0*/  LOP3.LUT P5, RZ, R6, 0xff00, RZ, 0xc0, !PT ;  /* 0x0000ff0006ff7812 */ /* 0x000fe400078ac0ff */
[----:B------:R-:W-:Y:S02]  /*2bd0*/  SEL R154, R161, R154, P4 ;  /* 0x0000009aa19a7207 */ /* 0x000fe40002000000 */
[----:B------:R-:W-:-:S02]  /*2be0*/  SEL R158, R160, RZ, P5 ;  /* 0x000000ffa09e7207 */ /* 0x000fc40002800000 */
[----:B------:R-:W-:Y:S02]  /*2bf0*/  ISETP.NE.U32.AND P5, PT, RZ, c[0x0][0x250], PT ;  /* 0x00009400ff007a0c */ /* 0x000fe40003fa5070 */
[----:B------:R-:W-:Y:S01]  /*2c00*/  SEL R152, R159, R152, P4 ;  /* 0x000000989f987207 */ /* 0x000fe20002000000 */
[C---:B------:R-:W-:Y:S01]  /*2c10*/  FMUL.FTZ R159, R156.reuse, c[0x0][0x1e8] ;  /* 0x00007a009c9f7a20 */ /* 0x040fe20000410000 */
[----:B------:R-:W-:Y:S02]  /*2c20*/  ISETP.NE.AND.EX P5, PT, RZ, c[0x0][0x254], PT, P5 ;  /* 0x00009500ff007a0c */ /* 0x000fe40003fa5350 */
[----:B------:R-:W-:Y:S02]  /*2c30*/  SEL R155, R156, R155, P4 ;  /* 0x0000009b9c9b7207 */ /* 0x000fe40002000000 */
[----:B------:R-:W-:Y:S01]  /*2c40*/  SEL R149, R158, R149, P5 ;  /* 0x000000959e957207 */ /* 0x000fe20002800000 */
[----:B------:R-:W-:Y:S01]  /*2c50*/  FMUL.FTZ R158, R161, c[0x0][0x1e8] ;  /* 0x00007a00a19e7a20 */ /* 0x000fe20000410000 */
[----:B------:R-:W-:Y:S01]  /*2c60*/  HFMA2.MMA R161, -RZ, RZ, 0, 9.5367431640625e-07 ;  /* 0x00000010ffa17435 */ /* 0x000fe200000001ff */
[----:B------:R-:W-:-:S03]  /*2c70*/  SEL R148, R157, R148, P5 ;  /* 0x000000949d947207 */ /* 0x000fc60002800000 */
[----:B------:R-:W-:Y:S02]  /*2c80*/  SEL R157, R158, RZ, P6 ;  /* 0x000000ff9e9d7207 */ /* 0x000fe40003000000 */
[----:B------:R-:W-:Y:S02]  /*2c90*/  LOP3.LUT P6, RZ, R6, 0xff000000, RZ, 0xc0, !PT ;  /* 0xff00000006ff7812 */ /* 0x000fe400078cc0ff */
[----:B------:R-:W-:Y:S02]  /*2ca0*/  SEL R150, R157, R150, P5 ;  /* 0x000000969d967207 */ /* 0x000fe40002800000 */
[----:B------:R-:W-:Y:S01]  /*2cb0*/  @P4 IMAD.WIDE.U32 R156, R4, R161, c[0x0][0x258] ;  /* 0x00009600049c4625 */ /* 0x000fe200078e00a1 */
[----:B------:R-:W-:-:S04]  /*2cc0*/  SEL R166, R159, RZ, P6 ;  /* 0x000000ff9fa67207 */ /* 0x000fc80003000000 */
[----:B------:R1:W-:Y:S01]  /*2cd0*/  @P4 STG.E.128 [R156.64], R152 ;  /* 0x000000989c004986 */ /* 0x0003e2000c101d04 */
[C---:B------:R-:W-:Y:S02]  /*2ce0*/  LOP3.LUT P4, RZ, R7.reuse, 0xff, RZ, 0xc0, !PT ;  /* 0x000000ff07ff7812 */ /* 0x040fe4000788c0ff */
[----:B------:R-:W-:Y:S02]  /*2cf0*/  SEL R151, R166, R151, P5 ;  /* 0x00000097a6977207 */ /* 0x000fe40002800000 */
[----:B-1----:R-:W-:Y:S02]  /*2d00*/  SEL R156, R164, RZ, P4 ;  /* 0x000000ffa49c7207 */ /* 0x002fe40002000000 */
[----:B------:R-:W-:-:S04]  /*2d10*/  LOP3.LUT P4, RZ, R7, 0xff00, RZ, 0xc0, !PT ;  /* 0x0000ff0007ff7812 */ /* 0x000fc8000788c0ff */
[----:B------:R-:W-:Y:S01]  /*2d20*/  SEL R157, R160, RZ, P4 ;  /* 0x000000ffa09d7207 */ /* 0x000fe20002000000 */
[----:B------:R-:W-:Y:S01]  /*2d30*/  IMAD.WIDE.U32 R160, R4, R161, c[0x0][0x248] ;  /* 0x0000920004a07625 */ /* 0x000fe200078e00a1 */
[----:B------:R-:W-:-:S04]  /*2d40*/  LOP3.LUT P4, RZ, R7, 0xff0000, RZ, 0xc0, !PT ;  /* 0x00ff000007ff7812 */ /* 0x000fc8000788c0ff */
[----:B------:R-:W-:Y:S02]  /*2d50*/  SEL R158, R158, RZ, P4 ;  /* 0x000000ff9e9e7207 */ /* 0x000fe40002000000 */
[----:B------:R-:W-:-:S04]  /*2d60*/  LOP3.LUT P4, RZ, R7, 0xff000000, RZ, 0xc0, !PT ;  /* 0xff00000007ff7812 */ /* 0x000fc8000788c0ff */
[----:B------:R-:W-:Y:S02]  /*2d70*/  SEL R159, R159, RZ, P4 ;  /* 0x000000ff9f9f7207 */ /* 0x000fe40002000000 */
[----:B------:R-:W-:-:S03]  /*2d80*/  ISETP.NE.U32.AND P4, PT, RZ, c[0x0][0x250], PT ;  /* 0x00009400ff007a0c */ /* 0x000fc60003f85070 */
[----:B------:R1:W-:Y:S01]  /*2d90*/  STG.E.128 [R160.64], R156 ;  /* 0x0000009ca0007986 */ /* 0x0003e2000c101d04 */
[----:B------:R-:W-:-:S13]  /*2da0*/  ISETP.NE.AND.EX P4, PT, RZ, c[0x0][0x254], PT, P4 ;  /* 0x00009500ff007a0c */ /* 0x000fda0003f85340 */
[----:B-1----:R-:W-:-:S04]  /*2db0*/  @P4 LEA R156, P5, R4, c[0x0][0x250], 0x4 ;  /* 0x00009400049c4a11 */ /* 0x002fc800078a20ff */
[C---:B------:R-:W-:Y:S02]  /*2dc0*/  @P4 LEA.HI.X R157, R4.reuse, c[0x0][0x254], RZ, 0x4, P5 ;  /* 0x00009500049d4a11 */ /* 0x040fe400028f24ff */
[----:B------:R-:W-:-:S03]  /*2dd0*/  IADD3 R4, R4, 0x20, RZ ;  /* 0x0000002004047810 */ /* 0x000fc60007ffe0ff */
[----:B------:R1:W-:Y:S04]  /*2de0*/  @P4 STG.E.128 [R156.64], R148 ;  /* 0x000000949c004986 */ /* 0x0003e8000c101d04 */
.L_x_1805:
[----:B------:R-:W-:Y:S05]  /*2df0*/  BSYNC B1 ;  /* 0x0000000000017941 */ /* 0x000fea0003800000 */
.L_x_1804:
[----:B------:R-:W-:Y:S01]  /*2e00*/  BSSY B1, `(.L_x_1806) ;  /* 0x0000041000017945 */ /* 0x000fe20003800000 */
[----:B------:R-:W-:Y:S05]  /*2e10*/  @!P0 BRA `(.L_x_1807) ;  /* 0x000003f000008947 */ /* 0x000fea0003800000 */
[----:B---3--:R-:W-:Y:S02]  /*2e20*/  ISETP.NE.AND P4, PT, R196, RZ, PT ;  /* 0x000000ffc400720c */ /* 0x008fe40003f85270 */
[----:B------:R-:W-:Y:S02]  /*2e30*/  LOP3.LUT P5, RZ, R8, 0xff, RZ, 0xc0, !PT ;  /* 0x000000ff08ff7812 */ /* 0x000fe400078ac0ff */
[----:B------:R-:W-:Y:S02]  /*2e40*/  FSEL R158, R162, RZ, !P4 ;  /* 0x000000ffa29e7208 */ /* 0x000fe40006000000 */
[----:B------:R-:W-:Y:S02]  /*2e50*/  ISETP.NE.U32.AND P4, PT, RZ, c[0x0][0x218], PT ;  /* 0x00008600ff007a0c */ /* 0x000fe40003f85070 */
[----:B------:R-:W-:Y:S01]  /*2e60*/  LOP3.LUT P6, RZ, R8, 0xff0000, RZ, 0xc0, !PT ;  /* 0x00ff000008ff7812 */ /* 0x000fe200078cc0ff */
[-CC-:B-1----:R-:W-:Y:S01]  /*2e70*/  FFMA.FTZ R156, R17, R163.reuse, R158.reuse ;  /* 0x000000a3119c7223 */ /* 0x182fe2000001009e */
        /* <DEDUP_REMOVED lines=32> */
[----:B------:R-:W-:-:S02]  /*3080*/  SEL R148, R157, R148, P5 ;  /* 0x000000949d947207 */ /* 0x000fc40002800000 */
[----:B------:R-:W-:Y:S02]  /*3090*/  MOV R161, 0x10 ;  /* 0x0000001000a17802 */ /* 0x000fe40000000f00 */
[----:B------:R-:W-:Y:S02]  /*30a0*/  SEL R157, R158, RZ, P6 ;  /* 0x000000ff9e9d7207 */ /* 0x000fe40003000000 */
[----:B------:R-:W-:Y:S02]  /*30b0*/  LOP3.LUT P6, RZ, R8, 0xff000000, RZ, 0xc0, !PT ;  /* 0xff00000008ff7812 */ /* 0x000fe400078cc0ff */
[----:B------:R-:W-:Y:S01]  /*30c0*/  SEL R150, R157, R150, P5 ;  /* 0x000000969d967207 */ /* 0x000fe20002800000 */
        /* <DEDUP_REMOVED lines=20> */
.L_x_1807:
[----:B------:R-:W-:Y:S05]  /*3210*/  BSYNC B1 ;  /* 0x0000000000017941 */ /* 0x000fea0003800000 */
.L_x_1806:
        /* <DEDUP_REMOVED lines=40> */
[----:B------:R-:W-:Y:S01]  /*34a0*/  SEL R148, R157, R148, P5 ;  /* 0x000000949d947207 */ /* 0x000fe20002800000 */
[----:B------:R-:W-:-:S03]  /*34b0*/  IMAD.MOV.U32 R161, RZ, RZ, 0x10 ;  /* 0x00000010ffa17424 */ /* 0x000fc600078e00ff */
        /* <DEDUP_REMOVED lines=23> */
.L_x_1809:
[----:B------:R-:W-:Y:S05]  /*3630*/  BSYNC B1 ;  /* 0x0000000000017941 */ /* 0x000fea0003800000 */
.L_x_1808:
        /* <DEDUP_REMOVED lines=65> */
.L_x_1811:
[----:B------:R-:W-:Y:S05]  /*3a50*/  BSYNC B1 ;  /* 0x0000000000017941 */ /* 0x000fea0003800000 */
.L_x_1810:
        /* <DEDUP_REMOVED lines=48> */
[----:B------:R-:W-:Y:S02]  /*3d60*/  LOP3.LUT P4, RZ, R0, 0xff, RZ, 0xc0, !PT ;  /* 0x000000ff00ff7812 */ /* 0x000fe4000788c0ff */
        /* <DEDUP_REMOVED lines=16> */
.L_x_1813:
[----:B------:R-:W-:Y:S05]  /*3e70*/  BSYNC B1 ;  /* 0x0000000000017941 */ /* 0x000fea0003800000 */
.L_x_1812:
[----:B------:R-:W-:Y:S01]  /*3e80*/  ISETP.GE.U32.AND P4, PT, R5, 0xc0, PT ;  /* 0x000000c00500780c */ /* 0x000fe20003f86070 */
[----:B------:R-:W-:-:S12]  /*3e90*/  BSSY B1, `(.L_x_1814) ;  /* 0x0000040000017945 */ /* 0x000fd80003800000 */
[----:B------:R-:W-:Y:S05]  /*3ea0*/  @!P4 BRA `(.L_x_1815) ;  /* 0x000003e00000c947 */ /* 0x000fea0003800000 */
[----:B---3--:R-:W-:Y:S02]  /*3eb0*/  ISETP.NE.AND P4, PT, R196, RZ, PT ;  /* 0x000000ffc400720c */ /* 0x008fe40003f85270 */
[----:B------:R-:W-:Y:S02]  /*3ec0*/  LOP3.LUT P5, RZ, R14, 0xff0000, RZ, 0xc0, !PT ;  /* 0x00ff00000eff7812 */ /* 0x000fe400078ac0ff */
[----:B------:R-:W-:Y:S02]  /*3ed0*/  FSEL R162, R162, RZ, !P4 ;  /* 0x000000ffa2a27208 */ /* 0x000fe40006000000 */
[----:B------:R-:W-:-:S03]  /*3ee0*/  ISETP.NE.U32.AND P4, PT, RZ, c[0x0][0x218], PT ;  /* 0x00008600ff007a0c */ /* 0x000fc60003f85070 */
[-CC-:B-1----:R-:W-:Y:S01]  /*3ef0*/  FFMA.FTZ R157, R180, R163.reuse, R162.reuse ;  /* 0x000000a3b49d7223 */ /* 0x182fe200000100a2 */
        /* <DEDUP_REMOVED lines=8> */
[C---:B------:R-:W-:Y:S02]  /*3f80*/  FMUL.FTZ R157, R16.reuse, R157 ;  /* 0x0000009d109d7220 */ /* 0x040fe40000410000 */
[C---:B------:R-:W-:Y:S02]  /*3f90*/  FMUL.FTZ R156, R16.reuse, R159 ;  /* 0x0000009f109c7220 */ /* 0x040fe40000410000 */
[C---:B------:R-:W-:Y:S02]  /*3fa0*/  FMUL.FTZ R161, R16.reuse, R161 ;  /* 0x000000a110a17220 */ /* 0x040fe40000410000 */
[----:B------:R-:W-:Y:S01]  /*3fb0*/  FMUL.FTZ R162, R16, R163 ;  /* 0x000000a310a27220 */ /* 0x000fe20000410000 */
[----:B------:R-:W-:Y:S01]  /*3fc0*/  HFMA2.MMA R163, -RZ, RZ, 0, 9.5367431640625e-07 ;  /* 0x00000010ffa37435 */ /* 0x000fe200000001ff */
[----:B------:R-:W-:-:S02]  /*3fd0*/  @P4 FADD.FTZ R157, R144, R157 ;  /* 0x0000009d909d4221 */ /* 0x000fc40000010000 */
[----:B------:R-:W-:Y:S02]  /*3fe0*/  @P4 FADD.FTZ R156, R145, R156 ;  /* 0x0000009c919c4221 */ /* 0x000fe40000010000 */
[----:B------:R-:W-:Y:S02]  /*3ff0*/  @P4 FADD.FTZ R161, R146, R161 ;  /* 0x000000a192a14221 */ /* 0x000fe40000010000 */
[----:B------:R-:W-:Y:S01]  /*4000*/  @P4 FADD.FTZ R162, R147, R162 ;  /* 0x000000a293a24221 */ /* 0x000fe20000010000 */
[----:B------:R-:W-:Y:S01]  /*4010*/  LOP3.LUT P4, RZ, R14, 0xff, RZ, 0xc0, !PT ;  /* 0x000000ff0eff7812 */ /* 0x000fe2000788c0ff */
[----:B------:R-:W-:Y:S02]  /*4020*/  FMUL.FTZ R160, R157, c[0x0][0x1e8] ;  /* 0x00007a009da07a20 */ /* 0x000fe40000410000 */
[----:B------:R-:W-:Y:S02]  /*4030*/  FMUL.FTZ R16, R156, c[0x0][0x1e8] ;  /* 0x00007a009c107a20 */ /* 0x000fe40000410000 */
[----:B------:R-:W-:Y:S01]  /*4040*/  FMUL.FTZ R158, R161, c[0x0][0x1e8] ;  /* 0x00007a00a19e7a20 */ /* 0x000fe20000410000 */
[----:B------:R-:W-:-:S02]  /*4050*/  SEL R159, R160, RZ, P4 ;  /* 0x000000ffa09f7207 */ /* 0x000fc40002000000 */
[----:B------:R-:W-:-:S04]  /*4060*/  LOP3.LUT P4, RZ, R14, 0xff00, RZ, 0xc0, !PT ;  /* 0x0000ff000eff7812 */ /* 0x000fc8000788c0ff */
[----:B------:R-:W-:Y:S02]  /*4070*/  SEL R164, R16, RZ, P4 ;  /* 0x000000ff10a47207 */ /* 0x000fe40002000000 */
[----:B------:R-:W-:-:S04]  /*4080*/  ISETP.NE.U32.AND P4, PT, RZ, c[0x0][0x250], PT ;  /* 0x00009400ff007a0c */ /* 0x000fc80003f85070 */
[----:B------:R-:W-:-:S04]  /*4090*/  ISETP.NE.AND.EX P4, PT, RZ, c[0x0][0x254], PT, P4 ;  /* 0x00009500ff007a0c */ /* 0x000fc80003f85340 */
[----:B------:R-:W-:Y:S02]  /*40a0*/  SEL R148, R159, R148, P4 ;  /* 0x000000949f947207 */ /* 0x000fe40002000000 */
[----:B------:R-:W-:Y:S02]  /*40b0*/  SEL R159, R158, RZ, P5 ;  /* 0x000000ff9e9f7207 */ /* 0x000fe40002800000 */
[----:B------:R-:W-:Y:S02]  /*40c0*/  LOP3.LUT P5, RZ, R14, 0xff000000, RZ, 0xc0, !PT ;  /* 0xff0000000eff7812 */ /* 0x000fe400078ac0ff */
[----:B------:R-:W-:Y:S01]  /*40d0*/  SEL R150, R159, R150, P4 ;  /* 0x000000969f967207 */ /* 0x000fe20002000000 */
[----:B------:R-:W-:Y:S01]  /*40e0*/  FMUL.FTZ R159, R162, c[0x0][0x1e8] ;  /* 0x00007a00a29f7a20 */ /* 0x000fe20000410000 */
[----:B------:R-:W-:-:S04]  /*40f0*/  SEL R149, R164, R149, P4 ;  /* 0x00000095a4957207 */ /* 0x000fc80002000000 */
[----:B------:R-:W-:-:S04]  /*4100*/  SEL R164, R159, RZ, P5 ;  /* 0x000000ff9fa47207 */ /* 0x000fc80002800000 */
[----:B------:R-:W-:Y:S02]  /*4110*/  SEL R151, R164, R151, P4 ;  /* 0x00000097a4977207 */ /* 0x000fe40002000000 */
        /* <DEDUP_REMOVED lines=9> */
[----:B------:R-:W-:-:S04]  /*41b0*/  LOP3.LUT P4, RZ, R170, 0xff, RZ, 0xc0, !PT ;  /* 0x000000ffaaff7812 */ /* 0x000fc8000788c0ff */
[----:B-1----:R-:W-:Y:S02]  /*41c0*/  SEL R156, R160, RZ, P4 ;  /* 0x000000ffa09c7207 */ /* 0x002fe40002000000 */
[----:B------:R-:W-:-:S04]  /*41d0*/  LOP3.LUT P4, RZ, R170, 0xff00, RZ, 0xc0, !PT ;  /* 0x0000ff00aaff7812 */ /* 0x000fc8000788c0ff */
[----:B------:R-:W-:Y:S02]  /*41e0*/  SEL R157, R16, RZ, P4 ;  /* 0x000000ff109d7207 */ /* 0x000fe40002000000 */
[----:B------:R-:W-:-:S04]  /*41f0*/  LOP3.LUT P4, RZ, R170, 0xff0000, RZ, 0xc0, !PT ;  /* 0x00ff0000aaff7812 */ /* 0x000fc8000788c0ff */
[----:B------:R-:W-:Y:S02]  /*4200*/  SEL R158, R158, RZ, P4 ;  /* 0x000000ff9e9e7207 */ /* 0x000fe40002000000 */
[----:B------:R-:W-:-:S04]  /*4210*/  LOP3.LUT P4, RZ, R170, 0xff000000, RZ, 0xc0, !PT ;  /* 0xff000000aaff7812 */ /* 0x000fc8000788c0ff */
[----:B------:R-:W-:Y:S02]  /*4220*/  SEL R159, R159, RZ, P4 ;  /* 0x000000ff9f9f7207 */ /* 0x000fe40002000000 */
[----:B------:R-:W-:-:S03]  /*4230*/  ISETP.NE.U32.AND P4, PT, RZ, c[0x0][0x250], PT ;  /* 0x00009400ff007a0c */ /* 0x000fc60003f85070 */
[----:B------:R1:W-:Y:S01]  /*4240*/  STG.E.128 [R162.64], R156 ;  /* 0x0000009ca2007986 */ /* 0x0003e2000c101d04 */
[----:B------:R-:W-:-:S13]  /*4250*/  ISETP.NE.AND.EX P4, PT, RZ, c[0x0][0x254], PT, P4 ;  /* 0x00009500ff007a0c */ /* 0x000fda0003f85340 */
[----:B------:R-:W-:-:S04]  /*4260*/  @P4 LEA R160, P5, R4, c[0x0][0x250], 0x4 ;  /* 0x0000940004a04a11 */ /* 0x000fc800078a20ff */
[----:B------:R-:W-:-:S05]  /*4270*/  @P4 LEA.HI.X R161, R4, c[0x0][0x254], RZ, 0x4, P5 ;  /* 0x0000950004a14a11 */ /* 0x000fca00028f24ff */
[----:B------:R1:W-:Y:S04]  /*4280*/  @P4 STG.E.128 [R160.64], R148 ;  /* 0x00000094a0004986 */ /* 0x0003e8000c101d04 */
.L_x_1815:
[----:B------:R-:W-:Y:S05]  /*4290*/  BSYNC B1 ;  /* 0x0000000000017941 */ /* 0x000fea0003800000 */
.L_x_1814:
[----:B------:R-:W-:-:S05]  /*42a0*/  IMAD.MOV.U32 R4, RZ, RZ, c[0x0][0x160] ;  /* 0x00005800ff047624 */ /* 0x000fca00078e00ff */
[----:B------:R-:W-:-:S04]  /*42b0*/  LEA R3, R4, R3, 0x2 ;  /* 0x0000000304037211 */ /* 0x000fc800078e10ff */
[----:B------:R-:W-:-:S13]  /*42c0*/  ISETP.GE.AND P4, PT, R3, c[0x0][0x164], PT ;  /* 0x0000590003007a0c */ /* 0x000fda0003f86270 */
[----:B01-3--:R-:W-:Y:S01]  /*42d0*/  @P4 CALL.REL.NOINC `(.L_x_1789) ;  /* 0x0000001000004944 */ /* 0x00bfe20003c00000 */
[----:B------:R-:W-:Y:S05]  /*42e0*/  BRA `(.L_x_1816) ;  /* 0xffffca2000007947 */ /* 0x000fea000383ffff */
.L_x_1789:
[----:B-1----:R-:W-:Y:S05]  /*42f0*/  BSYNC B0 ;  /* 0x0000000000007941 */ /* 0x002fea0003800000 */
.L_x_1788:
[----:B------:R-:W0:Y:S01]  /*4300*/  S2R R156, SR_TID.X ;  /* 0x00000000009c7919 */ /* 0x000e220000002100 */
[----:B------:R-:W-:Y:S01]  /*4310*/  WARPSYNC 0xffffffff ;  /* 0xffffffff00007948 */ /* 0x000fe20003800000 */
[----:B------:R-:W-:Y:S01]  /*4320*/  BSSY B0, `(.L_x_1817) ;  /* 0x0000109000007945 */ /* 0x000fe20003800000 */
[----:B0----5:R-:W-:Y:S02]  /*4330*/  SHF.R.U32.HI R2, RZ, 0x5, R156 ;  /* 0x00000005ff027819 */ /* 0x021fe4000001169c */
[C---:B------:R-:W-:Y:S02]  /*4340*/  LOP3.LUT R3, R156.reuse, 0x1f, RZ, 0xc0, !PT ;  /* 0x0000001f9c037812 */ /* 0x040fe400078ec0ff */
        /* <DEDUP_REMOVED lines=176> */
[----:B0-----:R-:W-:Y:S02]  /*4e50*/  FADD.FTZ R25, R5, R20 ;  /* 0x0000001405197221 */ /* 0x001fe40000010000 */
[----:B---3--:R-:W-:Y:S01]  /*4e60*/  IMAD R8, R23, c[0x0][0x168], RZ ;  /* 0x00005a0017087a24 */ /* 0x008fe200078e02ff */
[----:B------:R-:W-:Y:S01]  /*4e70*/  STS.128 [R2.X16+0x400], R68 ;  /* 0x0004004402007388 */ /* 0x000fe2000000cc00 */
[----:B------:R-:W-:Y:S02]  /*4e80*/  FADD.FTZ R23, R3, R10 ;  /* 0x0000000a03177221 */ /* 0x000fe40000010000 */
[----:B-1----:R-:W-:Y:S01]  /*4e90*/  FADD.FTZ R33, R6, R33 ;  /* 0x0000002106217221 */ /* 0x002fe20000010000 */
[----:B------:R-:W-:Y:S01]  /*4ea0*/  STS.128 [R2.X16+0x600], R64 ;  /* 0x0006004002007388 */ /* 0x000fe2000000cc00 */
[----:B------:R-:W-:Y:S01]  /*4eb0*/  IADD3 R10, P6, R8, R156, RZ ;  /* 0x0000009c080a7210 */ /* 0x000fe20007fde0ff */
[----:B--2---:R-:W-:-:S02]  /*4ec0*/  FADD.FTZ R27, R7, R22 ;  /* 0x00000016071b7221 */ /* 0x004fc40000010000 */
[----:B------:R-:W-:Y:S01]  /*4ed0*/  STS.128 [R2.X16+0x800], R60 ;  /* 0x0008003c02007388 */ /* 0x000fe2000000cc00 */
[----:B------:R-:W-:-:S03]  /*4ee0*/  IADD3.X R3, RZ, RZ, RZ, P6, !PT ;  /* 0x000000ffff037210 */ /* 0x000fc600037fe4ff */
        /* <DEDUP_REMOVED lines=59> */
[----:B------:R-:W-:-:S02]  /*52a0*/  MOV R4, R18 ;  /* 0x0000001200047202 */ /* 0x000fc40000000f00 */
        /* <DEDUP_REMOVED lines=16> */
.L_x_1818:
[----:B-1----:R-:W-:Y:S05]  /*53b0*/  BSYNC B0 ;  /* 0x0000000000007941 */ /* 0x002fea0003800000 */
.L_x_1817:
        /* <DEDUP_REMOVED lines=15> */
[----:B------:R-:W-:Y:S01]  /*54b0*/  IMAD.X R41, RZ, RZ, R41, P6 ;  /* 0x000000ffff297224 */ /* 0x000fe200030e0629 */
[----:B------:R-:W-:Y:S02]  /*54c0*/  IADD3.X R39, RZ, R39, RZ, P5, !PT ;  /* 0x00000027ff277210 */ /* 0x000fe40002ffe4ff */
[----:B-1----:R-:W-:Y:S02]  /*54d0*/  MOV R2, R10 ;  /* 0x0000000a00027202 */ /* 0x002fe40000000f00 */
[----:B------:R-:W-:-:S02]  /*54e0*/  MOV R3, R35 ;  /* 0x0000002300037202 */ /* 0x000fc40000000f00 */
[----:B------:R-:W-:Y:S02]  /*54f0*/  IADD3 R10, P6, R10, 0x200, RZ ;  /* 0x000002000a0a7810 */ /* 0x000fe40007fde0ff */
[----:B------:R-:W-:Y:S01]  /*5500*/  IADD3.X R37, RZ, R37, RZ, P0, !PT ;  /* 0x00000025ff257210 */ /* 0x000fe200007fe4ff */
[----:B------:R2:W-:Y:S01]  /*5510*/  STG.E [R2.64], R23 ;  /* 0x0000001702007986 */ /* 0x0005e2000c101904 */
[----:B------:R-:W-:-:S04]  /*5520*/  IADD3.X R35, RZ, R35, RZ, P6, !PT ;  /* 0x00000023ff237210 */ /* 0x000fc800037fe4ff */
.L_x_1820:
[----:B------:R-:W-:Y:S05]  /*5530*/  BSYNC B0 ;  /* 0x0000000000007941 */ /* 0x000fea0003800000 */
.L_x_1819:
[----:B------:R-:W-:Y:S01]  /*5540*/  BSSY B0, `(.L_x_1821) ;  /* 0x0000017000007945 */ /* 0x000fe20003800000 */
[----:B------:R-:W-:Y:S01]  /*5550*/  FADD.FTZ R63, R26, R63 ;  /* 0x0000003f1a3f7221 */ /* 0x000fe20000010000 */
[----:B------:R-:W-:Y:S05]  /*5560*/  @!P1 BRA `(.L_x_1822) ;  /* 0x0000014000009947 */ /* 0x000fea0003800000 */
[----:B--2---:R-:W-:Y:S01]  /*5570*/  MOV R2, R20 ;  /* 0x0000001400027202 */ /* 0x004fe20000000f00 */
[----:B------:R-:W-:Y:S01]  /*5580*/  IMAD.MOV.U32 R3, RZ, RZ, R41 ;  /* 0x000000ffff037224 */ /* 0x000fe200078e0029 */
[----:B------:R-:W-:Y:S02]  /*5590*/  MOV R4, R18 ;  /* 0x0000001200047202 */ /* 0x000fe40000000f00 */
[----:B------:R-:W-:-:S02]  /*55a0*/  MOV R5, R39 ;  /* 0x0000002700057202 */ /* 0x000fc40000000f00 */
        /* <DEDUP_REMOVED lines=10> */
[----:B-1----:R-:W-:Y:S01]  /*5650*/  IMAD.MOV.U32 R2, RZ, RZ, R10 ;  /* 0x000000ffff027224 */ /* 0x002fe200078e000a */
[----:B------:R-:W-:Y:S02]  /*5660*/  MOV R3, R35 ;  /* 0x0000002300037202 */ /* 0x000fe40000000f00 */
[----:B------:R-:W-:Y:S02]  /*5670*/  IADD3 R10, P6, R10, 0x200, RZ ;  /* 0x000002000a0a7810 */ /* 0x000fe40007fde0ff */
[----:B------:R-:W-:Y:S01]  /*5680*/  IADD3.X R37, RZ, R37, RZ, P5, !PT ;  /* 0x00000025ff257210 */ /* 0x000fe20002ffe4ff */
[----:B------:R2:W-:Y:S02]  /*5690*/  STG.E [R2.64], R31 ;  /* 0x0000001f02007986 */ /* 0x0005e4000c101904 */
[----:B------:R-:W-:-:S03]  /*56a0*/  IMAD.X R35, RZ, RZ, R35, P6 ;  /* 0x000000ffff237224 */ /* 0x000fc600030e0623 */
.L_x_1822:
[----:B------:R-:W-:Y:S05]  /*56b0*/  BSYNC B0 ;  /* 0x0000000000007941 */ /* 0x000fea0003800000 */
.L_x_1821:
        /* <DEDUP_REMOVED lines=23> */
.L_x_1824:
[----:B------:R-:W-:Y:S05]  /*5830*/  BSYNC B0 ;  /* 0x0000000000007941 */ /* 0x000fea0003800000 */
.L_x_1823:
        /* <DEDUP_REMOVED lines=16> */
[----:B------:R-:W-:Y:S01]  /*5940*/  IADD3.X R39, RZ, R39, RZ, P1, !PT ;  /* 0x00000027ff277210 */ /* 0x000fe20000ffe4ff */
[----:B0-----:R-:W-:Y:S01]  /*5950*/  IMAD.MOV.U32 R3, RZ, RZ, R35 ;  /* 0x000000ffff037224 */ /* 0x001fe200078e0023 */
[----:B------:R-:W-:-:S02]  /*5960*/  MOV R2, R10 ;  /* 0x0000000a00027202 */ /* 0x000fc40000000f00 */
[----:B------:R-:W-:Y:S02]  /*5970*/  IADD3 R10, P3, R10, 0x200, RZ ;  /* 0x000002000a0a7810 */ /* 0x000fe40007f7e0ff */
[----:B------:R-:W-:Y:S01]  /*5980*/  IADD3.X R37, RZ, R37, RZ, P2, !PT ;  /* 0x00000025ff257210 */ /* 0x000fe200017fe4ff */
[----:B------:R1:W-:Y:S01]  /*5990*/  STG.E [R2.64], R33 ;  /* 0x0000002102007986 */ /* 0x0003e2000c101904 */
[----:B------:R-:W-:-:S04]  /*59a0*/  IADD3.X R35, RZ, R35, RZ, P3, !PT ;  /* 0x00000023ff237210 */ /* 0x000fc80001ffe4ff */
.L_x_1826:
[----:B------:R-:W-:Y:S05]  /*59b0*/  BSYNC B0 ;  /* 0x0000000000007941 */ /* 0x000fea0003800000 */
.L_x_1825:
[----:B-12---:R-:W-:Y:S01]  /*59c0*/  IMAD.MOV.U32 R2, RZ, RZ, R20 ;  /* 0x000000ffff027224 */ /* 0x006fe200078e0014 */
[----:B------:R-:W-:Y:S01]  /*59d0*/  MOV R3, R41 ;  /* 0x0000002900037202 */ /* 0x000fe20000000f00 */
[----:B------:R-:W-:Y:S06]  /*59e0*/  @!P4 EXIT ;  /* 0x000000000000c94d */ /* 0x000fec0003800000 */
[----:B------:R0:W-:Y:S01]  /*59f0*/  STG.E [R2.64], R19 ;  /* 0x0000001302007986 */ /* 0x0001e2000c101904 */
[----:B------:R-:W-:Y:S01]  /*5a00*/  FADD.FTZ R67, R28, R67 ;  /* 0x000000431c437221 */ /* 0x000fe20000010000 */
[----:B------:R-:W-:Y:S02]  /*5a10*/  MOV R4, R10 ;  /* 0x0000000a00047202 */ /* 0x000fe40000000f00 */
[----:B------:R-:W-:-:S02]  /*5a20*/  MOV R5, R35 ;  /* 0x0000002300057202 */ /* 0x000fc40000000f00 */
[----:B0-----:R-:W-:Y:S02]  /*5a30*/  MOV R2, R18 ;  /* 0x0000001200027202 */ /* 0x001fe40000000f00 */
[----:B------:R-:W-:-:S05]  /*5a40*/  MOV R3, R39 ;  /* 0x0000002700037202 */ /* 0x000fca0000000f00 */
[----:B------:R0:W-:Y:S02]  /*5a50*/  STG.E [R2.64], R15 ;  /* 0x0000000f02007986 */ /* 0x0001e4000c101904 */
[----:B0-----:R-:W-:Y:S01]  /*5a60*/  MOV R2, R14 ;  /* 0x0000000e00027202 */ /* 0x001fe20000000f00 */
[----:B------:R-:W-:-:S05]  /*5a70*/  IMAD.MOV.U32 R3, RZ, RZ, R37 ;  /* 0x000000ffff037224 */ /* 0x000fca00078e0025 */
[----:B------:R-:W-:Y:S04]  /*5a80*/  STG.E [R2.64], R67 ;  /* 0x0000004302007986 */ /* 0x000fe8000c101904 */
[----:B------:R-:W-:Y:S01]  /*5a90*/  STG.E [R4.64], R27 ;  /* 0x0000001b04007986 */ /* 0x000fe2000c101904 */
[----:B------:R-:W-:Y:S05]  /*5aa0*/  EXIT ;  /* 0x000000000000794d */ /* 0x000fea0003800000 */
.L_x_1802:
[----:B------:R-:W-:Y:S01]  /*5ab0*/  HFMA2.MMA R158, -RZ, RZ, 0, 5.9604644775390625e-08 ;  /* 0x00000001ff9e7435 */ /* 0x000fe200000001ff */
[----:B------:R-:W-:Y:S01]  /*5ac0*/  MOV R157, R199 ;  /* 0x000000c7009d7202 */ /* 0x000fe20000000f00 */
[----:B------:R-:W-:Y:S01]  /*5ad0*/  IMAD.MOV.U32 R161, RZ, RZ, 0x1f ;  /* 0x0000001fffa17424 */ /* 0x000fe200078e00ff */
[----:B------:R-:W-:Y:S02]  /*5ae0*/  MOV R160, 0xffffffff ;  /* 0xffffffff00a07802 */ /* 0x000fe40000000f00 */
[----:B------:R-:W-:-:S02]  /*5af0*/  MOV R156, 0x5b10 ;  /* 0x00005b10009c7802 */ /* 0x000fc40000000f00 */
[----:B-----5:R-:W-:Y:S05]  /*5b00*/  CALL.REL.NOINC `($__internal_100_$__cuda_sm70_shflsync_bfly_p) ;  /* 0x0000046000007944 */ /* 0x020fea0003c00000 */
[----:B-1----:R-:W-:Y:S01]  /*5b10*/  MOV R159, R158 ;  /* 0x0000009e009f7202 */ /* 0x002fe20000000f00 */
[----:B------:R-:W-:Y:S05]  /*5b20*/  BRA `(.L_x_1827) ;  /* 0xffffcd3000007947 */ /* 0x000fea000383ffff */
.L_x_1803:
[----:B------:R-:W-:Y:S01]  /*5b30*/  HFMA2.MMA R158, -RZ, RZ, 0, 5.9604644775390625e-08 ;  /* 0x00000001ff9e7435 */ /* 0x000fe200000001ff */
[----:B------:R-:W-:Y:S01]  /*5b40*/  MOV R157, R198 ;  /* 0x000000c6009d7202 */ /* 0x000fe20000000f00 */
[----:B------:R-:W-:Y:S01]  /*5b50*/  IMAD.MOV.U32 R161, RZ, RZ, 0x1f ;  /* 0x0000001fffa17424 */ /* 0x000fe200078e00ff */
[----:B------:R-:W-:-:S02]  /*5b60*/  MOV R160, 0xffffffff ;  /* 0xffffffff00a07802 */ /* 0x000fc40000000f00 */
[----:B------:R-:W-:Y:S02]  /*5b70*/  MOV R156, 0x5b90 ;  /* 0x00005b90009c7802 */ /* 0x000fe40000000f00 */
[----:B01---5:R-:W-:Y:S05]  /*5b80*/  CALL.REL.NOINC `($__internal_100_$__cuda_sm70_shflsync_bfly_p) ;  /* 0x000003e000007944 */ /* 0x023fea0003c00000 */
[----:B------:R-:W-:Y:S01]  /*5b90*/  FADD.FTZ R199, R159, R199 ;  /* 0x000000c79fc77221 */ /* 0x000fe20000010000 */
[----:B------:R-:W-:Y:S01]  /*5ba0*/  MOV R161, 0x1f ;  /* 0x0000001f00a17802 */ /* 0x000fe20000000f00 */
[----:B-1----:R-:W-:Y:S01]  /*5bb0*/  FADD.FTZ R198, R198, R158 ;  /* 0x0000009ec6c67221 */ /* 0x002fe20000010000 */
[----:B------:R-:W-:Y:S01]  /*5bc0*/  HFMA2.MMA R158, -RZ, RZ, 0, 1.1920928955078125e-07 ;  /* 0x00000002ff9e7435 */ /* 0x000fe200000001ff */
[----:B------:R-:W-:Y:S01]  /*5bd0*/  MOV R160, 0xffffffff ;  /* 0xffffffff00a07802 */ /* 0x000fe20000000f00 */
[----:B------:R-:W-:Y:S01]  /*5be0*/  IMAD.MOV.U32 R157, RZ, RZ, R199 ;  /* 0x000000ffff9d7224 */ /* 0x000fe200078e00c7 */
[----:B------:R-:W-:-:S03]  /*5bf0*/  MOV R156, 0x5c10 ;  /* 0x00005c10009c7802 */ /* 0x000fc60000000f00 */
[----:B------:R-:W-:Y:S05]  /*5c00*/  CALL.REL.NOINC `($__internal_100_$__cuda_sm70_shflsync_bfly_p) ;  /* 0x0000036000007944 */ /* 0x000fea0003c00000 */
[----:B-1----:R-:W-:Y:S01]  /*5c10*/  MOV R159, R158 ;  /* 0x0000009e009f7202 */ /* 0x002fe20000000f00 */
[----:B------:R-:W-:Y:S01]  /*5c20*/  HFMA2.MMA R158, -RZ, RZ, 0, 1.1920928955078125e-07 ;  /* 0x00000002ff9e7435 */ /* 0x000fe200000001ff */
[----:B------:R-:W-:Y:S01]  /*5c30*/  MOV R157, R198 ;  /* 0x000000c6009d7202 */ /* 0x000fe20000000f00 */
[----:B------:R-:W-:Y:S01]  /*5c40*/  IMAD.MOV.U32 R160, RZ, RZ, -0x1 ;  /* 0xffffffffffa07424 */ /* 0x000fe200078e00ff */
[----:B------:R-:W-:-:S02]  /*5c50*/  MOV R161, 0x1f ;  /* 0x0000001f00a17802 */ /* 0x000fc40000000f00 */
[----:B------:R-:W-:Y:S02]  /*5c60*/  MOV R156, 0x5c80 ;  /* 0x00005c80009c7802 */ /* 0x000fe40000000f00 */
[----:B------:R-:W-:Y:S05]  /*5c70*/  CALL.REL.NOINC `($__internal_100_$__cuda_sm70_shflsync_bfly_p) ;  /* 0x000002f000007944 */ /* 0x000fea0003c00000 */
[----:B------:R-:W-:Y:S01]  /*5c80*/  FADD.FTZ R199, R159, R199 ;  /* 0x000000c79fc77221 */ /* 0x000fe20000010000 */
[----:B------:R-:W-:Y:S01]  /*5c90*/  MOV R161, 0x1f ;  /* 0x0000001f00a17802 */ /* 0x000fe20000000f00 */
[----:B-1----:R-:W-:Y:S01]  /*5ca0*/  FADD.FTZ R198, R198, R158 ;  /* 0x0000009ec6c67221 */ /* 0x002fe20000010000 */
[----:B------:R-:W-:Y:S01]  /*5cb0*/  HFMA2.MMA R158, -RZ, RZ, 0, 2.384185791015625e-07 ;  /* 0x00000004ff9e7435 */ /* 0x000fe200000001ff */
[----:B------:R-:W-:Y:S02]  /*5cc0*/  MOV R160, 0xffffffff ;  /* 0xffffffff00a07802 */ /* 0x000fe40000000f00 */
[----:B------:R-:W-:Y:S02]  /*5cd0*/  MOV R157, R199 ;  /* 0x000000c7009d7202 */ /* 0x000fe40000000f00 */
[----:B------:R-:W-:Y:S02]  /*5ce0*/  MOV R156, 0x5d00 ;  /* 0x00005d00009c7802 */ /* 0x000fe40000000f00 */
[----:B------:R-:W-:Y:S05]  /*5cf0*/  CALL.REL.NOINC `($__internal_100_$__cuda_sm70_shflsync_bfly_p) ;  /* 0x0000027000007944 */ /* 0x000fea0003c00000 */
[----:B-1----:R-:W-:Y:S01]  /*5d00*/  IMAD.MOV.U32 R159, RZ, RZ, R158 ;  /* 0x000000ffff9f7224 */ /* 0x002fe200078e009e */
[----:B------:R-:W-:Y:S01]  /*5d10*/  HFMA2.MMA R158, -RZ, RZ, 0, 2.384185791015625e-07 ;  /* 0x00000004ff9e7435 */ /* 0x000fe200000001ff */
[----:B------:R-:W-:-:S02]  /*5d20*/  MOV R157, R198 ;  /* 0x000000c6009d7202 */ /* 0x000fc40000000f00 */
[----:B------:R-:W-:Y:S02]  /*5d30*/  MOV R161, 0x1f ;  /* 0x0000001f00a17802 */ /* 0x000fe40000000f00 */
[----:B------:R-:W-:Y:S02]  /*5d40*/  MOV R160, 0xffffffff ;  /* 0xffffffff00a07802 */ /* 0x000fe40000000f00 */
[----:B------:R-:W-:Y:S02]  /*5d50*/  MOV R156, 0x5d70 ;  /* 0x00005d70009c7802 */ /* 0x000fe40000000f00 */
[----:B------:R-:W-:Y:S05]  /*5d60*/  CALL.REL.NOINC `($__internal_100_$__cuda_sm70_shflsync_bfly_p) ;  /* 0x0000020000007944 */ /* 0x000fea0003c00000 */
[----:B------:R-:W-:Y:S01]  /*5d70*/  FADD.FTZ R199, R159, R199 ;  /* 0x000000c79fc77221 */ /* 0x000fe20000010000 */
[----:B------:R-:W-:Y:S01]  /*5d80*/  HFMA2.MMA R161, -RZ, RZ, 0, 1.847743988037109375e-06 ;  /* 0x0000001fffa17435 */ /* 0x000fe200000001ff */
[----:B-1----:R-:W-:Y:S01]  /*5d90*/  FADD.FTZ R198, R198, R158 ;  /* 0x0000009ec6c67221 */ /* 0x002fe20000010000 */
[----:B------:R-:W-:Y:S01]  /*5da0*/  MOV R160, 0xffffffff ;  /* 0xffffffff00a07802 */ /* 0x000fe20000000f00 */
[----:B------:R-:W-:Y:S01]  /*5db0*/  IMAD.MOV.U32 R158, RZ, RZ, 0x8 ;  /* 0x00000008ff9e7424 */ /* 0x000fe200078e00ff */
[----:B------:R-:W-:Y:S02]  /*5dc0*/  MOV R157, R199 ;  /* 0x000000c7009d7202 */ /* 0x000fe40000000f00 */
[----:B------:R-:W-:-:S02]  /*5dd0*/  MOV R156, 0x5df0 ;  /* 0x00005df0009c7802 */ /* 0x000fc40000000f00 */
[----:B------:R-:W-:Y:S05]  /*5de0*/  CALL.REL.NOINC `($__internal_100_$__cuda_sm70_shflsync_bfly_p) ;  /* 0x0000018000007944 */ /* 0x000fea0003c00000 */
[----:B-1----:R-:W-:Y:S01]  /*5df0*/  MOV R159, R158 ;  /* 0x0000009e009f7202 */ /* 0x002fe20000000f00 */
[----:B------:R-:W-:Y:S01]  /*5e00*/  HFMA2.MMA R158, -RZ, RZ, 0, 4.76837158203125e-07 ;  /* 0x00000008ff9e7435 */ /* 0x000fe200000001ff */
[----:B------:R-:W-:Y:S01]  /*5e10*/  IMAD.MOV.U32 R157, RZ, RZ, R198 ;  /* 0x000000ffff9d7224 */ /* 0x000fe200078e00c6 */
[----:B------:R-:W-:-:S02]  /*5e20*/  MOV R161, 0x1f ;  /* 0x0000001f00a17802 */ /* 0x000fc40000000f00 */
[----:B------:R-:W-:Y:S02]  /*5e30*/  MOV R160, 0xffffffff ;  /* 0xffffffff00a07802 */ /* 0x000fe40000000f00 */
[----:B------:R-:W-:Y:S02]  /*5e40*/  MOV R156, 0x5e60 ;  /* 0x00005e60009c7802 */ /* 0x000fe40000000f00 */
[----:B------:R-:W-:Y:S05]  /*5e50*/  CALL.REL.NOINC `($__internal_100_$__cuda_sm70_shflsync_bfly_p) ;  /* 0x0000011000007944 */ /* 0x000fea0003c00000 */
[----:B------:R-:W-:Y:S01]  /*5e60*/  FADD.FTZ R199, R159, R199 ;  /* 0x000000c79fc77221 */ /* 0x000fe20000010000 */
[----:B------:R-:W-:Y:S01]  /*5e70*/  MOV R160, 0xffffffff ;  /* 0xffffffff00a07802 */ /* 0x000fe20000000f00 */
[----:B-1----:R-:W-:Y:S01]  /*5e80*/  FADD.FTZ R198, R198, R158 ;  /* 0x0000009ec6c67221 */ /* 0x002fe20000010000 */
[----:B------:R-:W-:Y:S01]  /*5e90*/  HFMA2.MMA R158, -RZ, RZ, 0, 9.5367431640625e-07 ;  /* 0x00000010ff9e7435 */ /* 0x000fe200000001ff */
[----:B------:R-:W-:Y:S01]  /*5ea0*/  IMAD.MOV.U32 R161, RZ, RZ, 0x1f ;  /* 0x0000001fffa17424 */ /* 0x000fe200078e00ff */
[----:B------:R-:W-:Y:S02]  /*5eb0*/  MOV R157, R199 ;  /* 0x000000c7009d7202 */ /* 0x000fe40000000f00 */
[----:B------:R-:W-:Y:S02]  /*5ec0*/  MOV R156, 0x5ee0 ;  /* 0x00005ee0009c7802 */ /* 0x000fe40000000f00 */
[----:B------:R-:W-:Y:S05]  /*5ed0*/  CALL.REL.NOINC `($__internal_100_$__cuda_sm70_shflsync_bfly_p) ;  /* 0x0000009000007944 */ /* 0x000fea0003c00000 */
[----:B------:R-:W-:Y:S01]  /*5ee0*/  HFMA2.MMA R161, -RZ, RZ, 0, 1.847743988037109375e-06 ;  /* 0x0000001fffa17435 */ /* 0x000fe200000001ff */
[----:B-1----:R-:W-:Y:S01]  /*5ef0*/  MOV R159, R158 ;  /* 0x0000009e009f7202 */ /* 0x002fe20000000f00 */
[----:B------:R-:W-:Y:S01]  /*5f00*/  IMAD.MOV.U32 R158, RZ, RZ, 0x10 ;  /* 0x00000010ff9e7424 */ /* 0x000fe200078e00ff */
[----:B------:R-:W-:-:S02]  /*5f10*/  MOV R157, R198 ;  /* 0x000000c6009d7202 */ /* 0x000fc40000000f00 */
[----:B------:R-:W-:Y:S02]  /*5f20*/  MOV R160, 0xffffffff ;  /* 0xffffffff00a07802 */ /* 0x000fe40000000f00 */
[----:B------:R-:W-:Y:S02]  /*5f30*/  MOV R156, 0x5f50 ;  /* 0x00005f50009c7802 */ /* 0x000fe40000000f00 */
[----:B------:R-:W-:Y:S05]  /*5f40*/  CALL.REL.NOINC `($__internal_100_$__cuda_sm70_shflsync_bfly_p) ;  /* 0x0000002000007944 */ /* 0x000fea0003c00000 */
[----:B-1----:R-:W-:Y:S01]  /*5f50*/  MOV R157, R158 ;  /* 0x0000009e009d7202 */ /* 0x002fe20000000f00 */
[----:B------:R-:W-:Y:S05]  /*5f60*/  BRA `(.L_x_1828) ;  /* 0xffffca1000007947 */ /* 0x000fea000383ffff */
        .weak           $__internal_100_$__cuda_sm70_shflsync_bfly_p
        .type           $__internal_100_$__cuda_sm70_shflsync_bfly_p,@function
        .size           $__internal_100_$__cuda_sm70_shflsync_bfly_p,(.L_x_2337 - $__internal_100_$__cuda_sm70_shflsync_bfly_p)
$__internal_100_$__cuda_sm70_shflsync_bfly_p:
[----:B------:R-:W-:Y:S04]  /*5f70*/  WARPSYNC R160 ;  /* 0x000000a000007348 */ /* 0x000fe80003800000 */
[----:B------:R0:W1:Y:S02]  /*5f80*/  SHFL.BFLY PT, R158, R157, R158, R161 ;  /* 0x0c00009e9d9e7389 */ /* 0x00006400000e00a1 */
[----:B0-----:R-:W-:-:S06]  /*5f90*/  HFMA2.MMA R157, -RZ, RZ, 0, 0 ;  /* 0x00000000ff9d7435 */ /* 0x001fcc00000001ff */
[----:B------:R-:W-:Y:S05]  /*5fa0*/  RET.REL.NODEC R156 `(_ZN10layer_norm31ln_parallel_residual_bwd_kernelINS_13Kernel_traitsI6__halfffffjLj768ELj1ELj4ELj1ELj16ENS_18Kernel_traits_baseILj768ES2_ffffjLj128EEEEELb1ELb0ELb0EEEvNS_9BwdParamsE) ;  /* 0xffffa0509c007950 */ /* 0x000fea0003c3ffff */
.L_x_1829:
        /* <DEDUP_REMOVED lines=13> */
.L_x_2337:


//--------------------- .text._ZN10layer_norm31ln_parallel_residual_bwd_kernelINS_13Kernel_traitsI6__halfffffjLj768ELj1ELj4ELj1ELj16ENS_18Kernel_traits_baseILj768ES2_ffffjLj128EEEEELb1ELb0ELb1EEEvNS_9BwdParamsE --------------------------
	.section	.text._ZN10layer_norm31ln_parallel_residual_bwd_kernelINS_13Kernel_traitsI6__halfffffjLj768ELj1ELj4ELj1ELj16ENS_18Kernel_traits_baseILj768ES2_ffffjLj128EEEEELb1ELb0ELb1EEEvNS_9BwdParamsE,"ax",@progbits
	.sectioninfo	@"SHI_REGISTERS=255"
	.align	128
        .global         _ZN10layer_norm31ln_parallel_residual_bwd_kernelINS_13Kernel_traitsI6__halfffffjLj768ELj1ELj4ELj1ELj16ENS_18Kernel_traits_baseILj768ES2_ffffjLj128EEEEELb1ELb0ELb1EEEvNS_9BwdParamsE
        .type           _ZN10layer_norm31ln_parallel_residual_bwd_kernelINS_13Kernel_traitsI6__halfffffjLj768ELj1ELj4ELj1ELj16ENS_18Kernel_traits_baseILj768ES2_ffffjLj128EEEEELb1ELb0ELb1EEEvNS_9BwdParamsE,@function
        .size           _ZN10layer_norm31ln_parallel_residual_bwd_kernelINS_13Kernel_traitsI6__halfffffjLj768ELj1ELj4ELj1ELj16ENS_18Kernel_traits_baseILj768ES2_ffffjLj128EEEEELb1ELb0ELb1EEEvNS_9BwdParamsE,(.L_x_2338 - _ZN10layer_norm31ln_parallel_residual_bwd_kernelINS_13Kernel_traitsI6__halfffffjLj768ELj1ELj4ELj1ELj16ENS_18Kernel_traits_baseILj768ES2_ffffjLj128EEEEELb1ELb0ELb1EEEvNS_9BwdParamsE)
        .other          _ZN10layer_norm31ln_parallel_residual_bwd_kernelINS_13Kernel_traitsI6__halfffffjLj768ELj1ELj4ELj1ELj16ENS_18Kernel_traits_baseILj768ES2_ffffjLj128EEEEELb1ELb0ELb1EEEvNS_9BwdParamsE,@"STO_CUDA_ENTRY STV_DEFAULT"
_ZN10layer_norm31ln_parallel_residual_bwd_kernelINS_13Kernel_traitsI6__halfffffjLj768ELj1ELj4ELj1ELj16ENS_18Kernel_traits_baseILj768ES2_ffffjLj128EEEEELb1ELb0ELb1EEEvNS_9BwdParamsE:
.text._ZN10layer_norm31ln_parallel_residual_bwd_kernelINS_13Kernel_traitsI6__halfffffjLj768ELj1ELj4ELj1ELj16ENS_18Kernel_traits_baseILj768ES2_ffffjLj128EEEEELb1ELb0ELb1EEEvNS_9BwdParamsE:
        /* <DEDUP_REMOVED lines=59> */
.L_x_1831:
[----:B------:R-:W-:-:S04]  /*03b0*/  SHF.L.U32 R2, R2, 0x3, RZ ;  /* 0x0000000302027819 */ /* 0x000fc800000006ff */
[----:B------:R-:W-:-:S04]  /*03c0*/  LOP3.LUT R4, R2, 0xf8, RZ, 0xc0, !PT ;  /* 0x000000f802047812 */ /* 0x000fc800078ec0ff */
[----:B------:R-:W-:-:S04]  /*03d0*/  IADD3 R2, P0, R4, c[0x0][0x1b0], RZ ;  /* 0x00006c0004027a10 */ /* 0x000fc80007f1e0ff */
[----:B------:R-:W-:-:S05]  /*03e0*/  IADD3.X R3, RZ, c[0x0][0x1b4], RZ, P0, !PT ;  /* 0x00006d00ff037a10 */ /* 0x000fca00007fe4ff */
[----:B------:R-:W2:Y:S04]  /*03f0*/  LDG.E.64 R6, [R2.64] ;  /* 0x0000000402067981 */ /* 0x000ea8000c1e1b00 */
[----:B------:R2:W3:Y:S01]  /*0400*/  LDG.E.64 R10, [R2.64+0x100] ;  /* 0x00010004020a7981 */ /* 0x0004e2000c1e1b00 */
[----:B------:R-:W-:-:S03]  /*0410*/  IADD3 R4, P0, R4, c[0x0][0x1b8], RZ ;  /* 0x00006e0004047a10 */ /* 0x000fc60007f1e0ff */
[----:B------:R2:W4:Y:S01]  /*0420*/  LDG.E.64 R14, [R2.64+0x200] ;  /* 0x00020004020e7981 */ /* 0x000522000c1e1b00 */
[----:B------:R-:W-:-:S03]  /*0430*/  IADD3.X R5, RZ, c[0x0][0x1bc], RZ, P0, !PT ;  /* 0x00006f00ff057a10 */ /* 0x000fc600007fe4ff */
[----:B------:R2:W5:Y:S04]  /*0440*/  LDG.E.64 R244, [R2.64+0x300] ;  /* 0x0003000402f47981 */ /* 0x000568000c1e1b00 */
[----:B------:R0:W4:Y:S04]  /*0450*/  LDG.E.64 R8, [R4.64] ;  /* 0x0000000404087981 */ /* 0x000128000c1e1b00 */
[----:B------:R0:W4:Y:S04]  /*0460*/  LDG.E.64 R12, [R4.64+0x100] ;  /* 0x00010004040c7981 */ /* 0x000128000c1e1b00 */
[----:B------:R0:W4:Y:S04]  /*0470*/  LDG.E.64 R16, [R4.64+0x200] ;  /* 0x0002000404107981 */ /* 0x000128000c1e1b00 */
[----:B------:R2:W4:Y:S04]  /*0480*/  LDG.E.64 R236, [R2.64+0x400] ;  /* 0x0004000402ec7981 */ /* 0x000528000c1e1b00 */
[----:B------:R2:W5:Y:S04]  /*0490*/  LDG.E.64 R228, [R2.64+0x500] ;  /* 0x0005000402e47981 */ /* 0x000568000c1e1b00 */
[----:B------:R0:W5:Y:S04]  /*04a0*/  LDG.E.64 R18, [R4.64+0x300] ;  /* 0x0003000404127981 */ /* 0x000168000c1e1b00 */
[----:B------:R0:W5:Y:S04]  /*04b0*/  LDG.E.64 R20, [R4.64+0x400] ;  /* 0x0004000404147981 */ /* 0x000168000c1e1b00 */
[----:B------:R0:W5:Y:S01]  /*04c0*/  LDG.E.64 R22, [R4.64+0x500] ;  /* 0x0005000404167981 */ /* 0x000162000c1e1b00 */
        /* <DEDUP_REMOVED lines=41> */
[----:B------:R-:W-:-:S03]  /*0760*/  HADD2.F32 R2, -RZ, R7.H0_H0 ;  /* 0x20000007ff027230 */ /* 0x000fc60000004100 */
[----:B------:R3:W-:Y:S04]  /*0770*/  STL [R1+0x50], R3 ;  /* 0x0000500301007387 */ /* 0x0007e80000100800 */
[----:B------:R0:W-:Y:S01]  /*0780*/  STL [R1+0x40], R2 ;  /* 0x0000400201007387 */ /* 0x0001e20000100800 */
[----:B---3--:R-:W-:Y:S02]  /*0790*/  HADD2.F32 R3, -RZ, R10.H0_H0 ;  /* 0x2000000aff037230 */ /* 0x008fe40000004100 */
[----:B0-----:R-:W-:-:S03]  /*07a0*/  HADD2.F32 R2, -RZ, R11.H0_H0 ;  /* 0x2000000bff027230 */ /* 0x001fc60000004100 */
[----:B------:R4:W-:Y:S04]  /*07b0*/  STL [R1+0x30], R3 ;  /* 0x0000300301007387 */ /* 0x0009e80000100800 */
[----:B------:R0:W-:Y:S01]  /*07c0*/  STL [R1+0x20], R2 ;  /* 0x0000200201007387 */ /* 0x0001e20000100800 */
[----:B----4-:R-:W-:Y:S02]  /*07d0*/  HADD2.F32 R3, -RZ, R14.H0_H0 ;  /* 0x2000000eff037230 */ /* 0x010fe40000004100 */
[----:B0-----:R-:W-:-:S03]  /*07e0*/  HADD2.F32 R2, -RZ, R15.H0_H0 ;  /* 0x2000000fff027230 */ /* 0x001fc60000004100 */
[----:B------:R-:W-:Y:S04]  /*07f0*/  STL [R1+0x10], R3 ;  /* 0x0000100301007387 */ /* 0x000fe80000100800 */
[----:B------:R0:W-:Y:S01]  /*0800*/  STL [R1], R2 ;  /* 0x0000000201007387 */ /* 0x0001e20000100800 */
[----:B------:R-:W-:Y:S01]  /*0810*/  SHF.R.U64 R49, R6, 0x10, R7 ;  /* 0x0000001006317819 */ /* 0x000fe20000001207 */
[----:B0-----:R-:W-:Y:S02]  /*0820*/  HADD2.F32 R2, -RZ, R8.H0_H0 ;  /* 0x20000008ff027230 */ /* 0x001fe40000004100 */
[----:B------:R-:W-:-:S03]  /*0830*/  HADD2.F32 R3, -RZ, R9.H0_H0 ;  /* 0x20000009ff037230 */ /* 0x000fc60000004100 */
[----:B------:R0:W-:Y:S01]  /*0840*/  STL [R1+0x4c], R2 ;  /* 0x00004c0201007387 */ /* 0x0001e20000100800 */
[----:B------:R-:W-:Y:S02]  /*0850*/  SHF.R.U32.HI R47, RZ, 0x10, R7 ;  /* 0x00000010ff2f7819 */ /* 0x000fe40000011607 */
[--C-:B------:R-:W-:Y:S01]  /*0860*/  SHF.R.U64 R45, R10, 0x10, R11.reuse ;  /* 0x000000100a2d7819 */ /* 0x100fe2000000120b */
[----:B------:R1:W-:Y:S01]  /*0870*/  STL [R1+0x3c], R3 ;  /* 0x00003c0301007387 */ /* 0x0003e20000100800 */
[----:B------:R-:W-:Y:S01]  /*0880*/  SHF.R.U32.HI R43, RZ, 0x10, R11 ;  /* 0x00000010ff2b7819 */ /* 0x000fe2000001160b */
[----:B0-----:R-:W-:Y:S01]  /*0890*/  HADD2.F32 R2, -RZ, R12.H0_H0 ;  /* 0x2000000cff027230 */ /* 0x001fe20000004100 */
[----:B------:R-:W-:Y:S01]  /*08a0*/  SHF.R.U64 R41, R14, 0x10, R15 ;  /* 0x000000100e297819 */ /* 0x000fe2000000120f */
[----:B------:R-:W-:Y:S02]  /*08b0*/  HADD2.F32 R49, -RZ, R49.H0_H0 ;  /* 0x20000031ff317230 */ /* 0x000fe40000004100 */
[----:B-1----:R-:W-:Y:S01]  /*08c0*/  HADD2.F32 R3, -RZ, R13.H0_H0 ;  /* 0x2000000dff037230 */ /* 0x002fe20000004100 */
[----:B------:R0:W-:Y:S01]  /*08d0*/  STL [R1+0x2c], R2 ;  /* 0x00002c0201007387 */ /* 0x0001e20000100800 */
[----:B------:R-:W-:-:S02]  /*08e0*/  HADD2.F32 R47, -RZ, R47.H0_H0 ;  /* 0x2000002fff2f7230 */ /* 0x000fc40000004100 */
[----:B------:R-:W-:Y:S01]  /*08f0*/  HADD2.F32 R45, -RZ, R45.H0_H0 ;  /* 0x2000002dff2d7230 */ /* 0x000fe20000004100 */
[----:B------:R-:W-:Y:S01]  /*0900*/  STL [R1+0x1c], R3 ;  /* 0x00001c0301007387 */ /* 0x000fe20000100800 */
[----:B------:R-:W-:Y:S02]  /*0910*/  HADD2.F32 R43, -RZ, R43.H0_H0 ;  /* 0x2000002bff2b7230 */ /* 0x000fe40000004100 */
[----:B0-----:R-:W-:Y:S01]  /*0920*/  HADD2.F32 R2, -RZ, R16.H0_H0 ;  /* 0x20000010ff027230 */ /* 0x001fe20000004100 */
[----:B------:R-:W-:Y:S01]  /*0930*/  SHF.R.U64 R48, R8, 0x10, R9 ;  /* 0x0000001008307819 */ /* 0x000fe20000001209 */
[----:B------:R-:W-:-:S03]  /*0940*/  HADD2.F32 R41, -RZ, R41.H0_H0 ;  /* 0x20000029ff297230 */ /* 0x000fc60000004100 */
[----:B------:R-:W-:Y:S04]  /*0950*/  STL [R1+0xc], R2 ;  /* 0x00000c0201007387 */ /* 0x000fe80000100800 */
[----:B------:R-:W-:Y:S01]  /*0960*/  STL [R1+0x48], R49 ;  /* 0x0000483101007387 */ /* 0x000fe20000100800 */
[----:B------:R-:W-:-:S03]  /*0970*/  SHF.R.U32.HI R46, RZ, 0x10, R9 ;  /* 0x00000010ff2e7819 */ /* 0x000fc60000011609 */
[----:B------:R-:W-:Y:S01]  /*0980*/  STL [R1+0x38], R47 ;  /* 0x0000382f01007387 */ /* 0x000fe20000100800 */
[----:B------:R-:W-:-:S03]  /*0990*/  SHF.R.U64 R44, R12, 0x10, R13 ;  /* 0x000000100c2c7819 */ /* 0x000fc6000000120d */
[----:B------:R0:W-:Y:S01]  /*09a0*/  STL [R1+0x28], R45 ;  /* 0x0000282d01007387 */ /* 0x0001e20000100800 */
[----:B------:R-:W-:-:S03]  /*09b0*/  SHF.R.U32.HI R42, RZ, 0x10, R13 ;  /* 0x00000010ff2a7819 */ /* 0x000fc6000001160d */
[----:B------:R-:W-:Y:S01]  /*09c0*/  STL [R1+0x18], R43 ;  /* 0x0000182b01007387 */ /* 0x000fe20000100800 */
[----:B------:R-:W-:-:S03]  /*09d0*/  SHF.R.U64 R40, R16, 0x10, R17 ;  /* 0x0000001010287819 */ /* 0x000fc60000001211 */
[----:B------:R1:W-:Y:S01]  /*09e0*/  STL [R1+0x8], R41 ;  /* 0x0000082901007387 */ /* 0x0003e20000100800 */
[----:B0-----:R-:W-:Y:S02]  /*09f0*/  HADD2.F32 R45, -RZ, R46.H0_H0 ;  /* 0x2000002eff2d7230 */ /* 0x001fe40000004100 */
[----:B-1----:R-:W-:Y:S02]  /*0a00*/  HADD2.F32 R41, -RZ, R48.H0_H0 ;  /* 0x20000030ff297230 */ /* 0x002fe40000004100 */
[----:B------:R-:W-:-:S03]  /*0a10*/  HADD2.F32 R43, -RZ, R44.H0_H0 ;  /* 0x2000002cff2b7230 */ /* 0x000fc60000004100 */
[----:B------:R0:W-:Y:S01]  /*0a20*/  STL [R1+0x44], R41 ;  /* 0x0000442901007387 */ /* 0x0001e20000100800 */
[----:B------:R-:W-:-:S03]  /*0a30*/  HADD2.F32 R40, -RZ, R40.H0_H0 ;  /* 0x20000028ff287230 */ /* 0x000fc60000004100 */
[----:B------:R1:W-:Y:S01]  /*0a40*/  STL [R1+0x34], R45 ;  /* 0x0000342d01007387 */ /* 0x0003e20000100800 */
[----:B0-----:R-:W-:-:S03]  /*0a50*/  HADD2.F32 R41, -RZ, R42.H0_H0 ;  /* 0x2000002aff297230 */ /* 0x001fc60000004100 */
[----:B------:R1:W-:Y:S04]  /*0a60*/  STL [R1+0x24], R43 ;  /* 0x0000242b01007387 */ /* 0x0003e80000100800 */
[----:B------:R1:W-:Y:S04]  /*0a70*/  STL [R1+0x14], R41 ;  /* 0x0000142901007387 */ /* 0x0003e80000100800 */
[----:B------:R1:W-:Y:S01]  /*0a80*/  STL [R1+0x4], R40 ;  /* 0x0000042801007387 */ /* 0x0003e20000100800 */
[----:B------:R-:W-:Y:S02]  /*0a90*/  SHF.R.U32.HI R251, RZ, 0x10, R15 ;  /* 0x00000010fffb7819 */ /* 0x000fe4000001160f */
[----:B-----5:R-:W-:-:S02]  /*0aa0*/  SHF.R.U64 R247, R244, 0x10, R245 ;  /* 0x00000010f4f77819 */ /* 0x020fc400000012f5 */
[----:B------:R-:W-:Y:S02]  /*0ab0*/  SHF.R.U32.HI R243, RZ, 0x10, R245 ;  /* 0x00000010fff37819 */ /* 0x000fe400000116f5 */
[--C-:B------:R-:W-:Y:S02]  /*0ac0*/  SHF.R.U64 R239, R236, 0x10, R237.reuse ;  /* 0x00000010ecef7819 */ /* 0x100fe400000012ed */
[----:B------:R-:W-:Y:S02]  /*0ad0*/  SHF.R.U32.HI R235, RZ, 0x10, R237 ;  /* 0x00000010ffeb7819 */ /* 0x000fe400000116ed */
[--C-:B------:R-:W-:Y:S02]  /*0ae0*/  SHF.R.U64 R231, R228, 0x10, R229.reuse ;  /* 0x00000010e4e77819 */ /* 0x100fe400000012e5 */
[----:B------:R-:W-:Y:S02]  /*0af0*/  SHF.R.U32.HI R227, RZ, 0x10, R229 ;  /* 0x00000010ffe37819 */ /* 0x000fe400000116e5 */
[----:B------:R-:W-:-:S02]  /*0b00*/  SHF.R.U32.HI R250, RZ, 0x10, R17 ;  /* 0x00000010fffa7819 */ /* 0x000fc40000011611 */
[--C-:B------:R-:W-:Y:S02]  /*0b10*/  SHF.R.U64 R246, R18, 0x10, R19.reuse ;  /* 0x0000001012f67819 */ /* 0x100fe40000001213 */
[----:B------:R-:W-:Y:S02]  /*0b20*/  SHF.R.U32.HI R242, RZ, 0x10, R19 ;  /* 0x00000010fff27819 */ /* 0x000fe40000011613 */
[--C-:B------:R-:W-:Y:S02]  /*0b30*/  SHF.R.U64 R238, R20, 0x10, R21.reuse ;  /* 0x0000001014ee7819 */ /* 0x100fe40000001215 */
[----:B------:R-:W-:Y:S02]  /*0b40*/  SHF.R.U32.HI R234, RZ, 0x10, R21 ;  /* 0x00000010ffea7819 */ /* 0x000fe40000011615 */
[--C-:B------:R-:W-:Y:S02]  /*0b50*/  SHF.R.U64 R230, R22, 0x10, R23.reuse ;  /* 0x0000001016e67819 */ /* 0x100fe40000001217 */
[----:B------:R-:W-:Y:S01]  /*0b60*/  SHF.R.U32.HI R226, RZ, 0x10, R23 ;  /* 0x00000010ffe27819 */ /* 0x000fe20000011617 */
[----:B------:R-:W-:-:S02]  /*0b70*/  HADD2.F32 R249, -RZ, R244.H0_H0 ;  /* 0x200000f4fff97230 */ /* 0x000fc40000004100 */
[----:B------:R-:W-:Y:S02]  /*0b80*/  HADD2.F32 R241, -RZ, R236.H0_H0 ;  /* 0x200000ecfff17230 */ /* 0x000fe40000004100 */
[----:B------:R-:W-:Y:S01]  /*0b90*/  HADD2.F32 R233, -RZ, R228.H0_H0 ;  /* 0x200000e4ffe97230 */ /* 0x000fe20000004100 */
[----:B------:R-:W-:Y:S01]  /*0ba0*/  CS2R R2, SRZ ;  /* 0x0000000000027805 */ /* 0x000fe2000001ff00 */
        /* <DEDUP_REMOVED lines=32> */
[----:B-1----:R-:W-:Y:S02]  /*0db0*/  HADD2.F32 R226, -RZ, R226.H0_H0 ;  /* 0x200000e2ffe27230 */ /* 0x002fe40000004100 */
.L_x_1842:
[----:B------:R-:W0:Y:S01]  /*0dc0*/  S2R R74, SR_TID.X ;  /* 0x00000000004a7919 */ /* 0x000e220000002100 */
[----:B------:R-:W-:Y:S01]  /*0dd0*/  IMAD R72, R0, c[0x0][0x168], RZ ;  /* 0x00005a0000487a24 */ /* 0x000fe200078e02ff */
[----:B------:R-:W-:Y:S02]  /*0de0*/  MOV R169, 0x4 ;  /* 0x0000000400a97802 */ /* 0x000fe40000000f00 */
[----:B------:R-:W-:Y:S01]  /*0df0*/  ISETP.NE.U32.AND P1, PT, RZ, c[0x0][0x218], PT ;  /* 0x00008600ff007a0c */ /* 0x000fe20003f25070 */
[----:B------:R-:W1:Y:S01]  /*0e00*/  LDC.U8 R124, c[0x0][0x1f0] ;  /* 0x00007c00ff7c7b82 */ /* 0x000e620000000000 */
[----:B------:R-:W-:Y:S01]  /*0e10*/  SHF.R.S32.HI R73, RZ, 0x1f, R72 ;  /* 0x0000001fff497819 */ /* 0x000fe20000011448 */
[----:B------:R-:W2:Y:S03]  /*0e20*/  LDL R123, [R1+0x4c] ;  /* 0x00004c00017b7983 */ /* 0x000ea60000100800 */
[----:B------:R-:W-:Y:S01]  /*0e30*/  LEA.HI R73, R73, R72, RZ, 0x2 ;  /* 0x0000004849497211 */ /* 0x000fe200078f10ff */
[----:B------:R-:W3:Y:S01]  /*0e40*/  LDL R190, [R1+0x44] ;  /* 0x0000440001be7983 */ /* 0x000ee20000100800 */
[----:B------:R-:W-:-:S03]  /*0e50*/  MOV R116, 0x10 ;  /* 0x0000001000747802 */ /* 0x000fc60000000f00 */
[----:B------:R-:W4:Y:S04]  /*0e60*/  LDL R192, [R1+0x48] ;  /* 0x0000480001c07983 */ /* 0x000f280000100800 */
[----:B------:R-:W2:Y:S04]  /*0e70*/  LDL R187, [R1+0x34] ;  /* 0x0000340001bb7983 */ /* 0x000ea80000100800 */
[----:B------:R-:W2:Y:S01]  /*0e80*/  LDL R191, [R1+0x3c] ;  /* 0x00003c0001bf7983 */ /* 0x000ea20000100800 */
[----:B0-----:R-:W-:-:S03]  /*0e90*/  LOP3.LUT R74, R74, 0x1f, RZ, 0xc0, !PT ;  /* 0x0000001f4a4a7812 */ /* 0x001fc600078ec0ff */
[----:B------:R-:W2:Y:S01]  /*0ea0*/  LDL R188, [R1+0x40] ;  /* 0x0000400001bc7983 */ /* 0x000ea20000100800 */
[----:B------:R-:W-:-:S03]  /*0eb0*/  LEA.HI.SX32 R179, R73, R74, 0x1e ;  /* 0x0000004a49b37211 */ /* 0x000fc600078ff2ff */
[----:B------:R-:W2:Y:S01]  /*0ec0*/  LDL R122, [R1+0x50] ;  /* 0x00005000017a7983 */ /* 0x000ea20000100800 */
[----:B------:R-:W-:Y:S01]  /*0ed0*/  SHF.L.U32 R177, R179, 0x4, RZ ;  /* 0x00000004b3b17819 */ /* 0x000fe200000006ff */
[-C--:B------:R-:W-:Y:S01]  /*0ee0*/  IMAD.WIDE R74, R0, R169.reuse, c[0x0][0x1a0] ;  /* 0x00006800004a7625 */ /* 0x080fe200078e02a9 */
[----:B------:R-:W-:Y:S02]  /*0ef0*/  SHF.R.U32.HI R178, RZ, 0x1c, R179 ;  /* 0x0000001cffb27819 */ /* 0x000fe400000116b3 */
[----:B------:R-:W-:Y:S02]  /*0f00*/  IADD3 R72, P0, R177, c[0x0][0x188], RZ ;  /* 0x00006200b1487a10 */ /* 0x000fe40007f1e0ff */
[----:B------:R0:W2:Y:S02]  /*0f10*/  LDG.E R184, [R74.64] ;  /* 0x000000044ab87981 */ /* 0x0000a4000c1e1900 */
[----:B------:R-:W-:Y:S01]  /*0f20*/  IADD3.X R73, R178, c[0x0][0x18c], RZ, P0, !PT ;  /* 0x00006300b2497a10 */ /* 0x000fe200007fe4ff */
[----:B------:R-:W-:-:S06]  /*0f30*/  IMAD.WIDE R168, R0, R169, c[0x0][0x1a8] ;  /* 0x00006a0000a87625 */ /* 0x000fcc00078e02a9 */
[----:B------:R-:W2:Y:S04]  /*0f40*/  LDG.E R168, [R168.64] ;  /* 0x00000004a8a87981 */ /* 0x000ea8000c1e1900 */
[----:B0-----:R-:W2:Y:S01]  /*0f50*/  LDG.E.128 R72, [R72.64] ;  /* 0x0000000448487981 */ /* 0x001ea2000c1e1d00 */
[----:B------:R-:W-:-:S04]  /*0f60*/  IADD3 R198, R179, 0x20, RZ ;  /* 0x00000020b3c67810 */ /* 0x000fc80007ffe0ff */
[----:B------:R-:W-:Y:S02]  /*0f70*/  SHF.L.U32 R175, R198, 0x4, RZ ;  /* 0x00000004c6af7819 */ /* 0x000fe400000006ff */
[----:B------:R-:W-:Y:S02]  /*0f80*/  SHF.R.U32.HI R176, RZ, 0x1c, R198 ;  /* 0x0000001cffb07819 */ /* 0x000fe400000116c6 */
[----:B------:R-:W-:-:S04]  /*0f90*/  IADD3 R84, P0, R175, c[0x0][0x188], RZ ;  /* 0x00006200af547a10 */ /* 0x000fc80007f1e0ff */
[----:B------:R-:W-:Y:S02]  /*0fa0*/  IADD3.X R85, R176, c[0x0][0x18c], RZ, P0, !PT ;  /* 0x00006300b0557a10 */ /* 0x000fe400007fe4ff */
[----:B------:R-:W-:Y:S02]  /*0fb0*/  ISETP.NE.U32.AND P0, PT, RZ, c[0x0][0x250], PT ;  /* 0x00009400ff007a0c */ /* 0x000fe40003f05070 */
[C---:B------:R-:W-:Y:S02]  /*0fc0*/  IADD3 R182, R179.reuse, 0x40, RZ ;  /* 0x00000040b3b67810 */ /* 0x040fe40007ffe0ff */
[----:B------:R-:W-:Y:S02]  /*0fd0*/  ISETP.NE.AND.EX P0, PT, RZ, c[0x0][0x254], PT, P0 ;  /* 0x00009500ff007a0c */ /* 0x000fe40003f05300 */
[----:B------:R-:W-:Y:S02]  /*0fe0*/  ISETP.NE.AND.EX P1, PT, RZ, c[0x0][0x21c], PT, P1 ;  /* 0x00008700ff007a0c */ /* 0x000fe40003f25310 */
[----:B------:R-:W-:-:S02]  /*0ff0*/  SHF.L.U32 R120, R179, 0x2, RZ ;  /* 0x00000002b3787819 */ /* 0x000fc400000006ff */
[----:B------:R-:W-:Y:S01]  /*1000*/  SHF.R.U32.HI R121, RZ, 0x1e, R179 ;  /* 0x0000001eff797819 */ /* 0x000fe200000116b3 */
[-C--:B------:R-:W-:Y:S01]  /*1010*/  IMAD.WIDE.U32 R76, R179, R116.reuse, c[0x0][0x210] ;  /* 0x00008400b34c7625 */ /* 0x080fe200078e0074 */
[----:B------:R-:W-:Y:S01]  /*1020*/  SHF.L.U32 R173, R182, 0x4, RZ ;  /* 0x00000004b6ad7819 */ /* 0x000fe200000006ff */
[----:B------:R-:W2:Y:S01]  /*1030*/  LDG.E.128 R84, [R84.64] ;  /* 0x0000000454547981 */ /* 0x000ea2000c1e1d00 */
[----:B------:R-:W-:Y:S02]  /*1040*/  SHF.R.U32.HI R174, RZ, 0x1c, R182 ;  /* 0x0000001cffae7819 */ /* 0x000fe400000116b6 */
[----:B------:R-:W-:Y:S01]  /*1050*/  IADD3 R96, P2, R173, c[0x0][0x188], RZ ;  /* 0x00006200ad607a10 */ /* 0x000fe20007f5e0ff */
[----:B------:R-:W-:Y:S01]  /*1060*/  IMAD.WIDE.U32 R80, R179, R116, c[0x0][0x208] ;  /* 0x00008200b3507625 */ /* 0x000fe200078e0074 */
[----:B------:R-:W-:Y:S01]  /*1070*/  @P0 IADD3 R110, P3, R120, c[0x0][0x198], RZ ;  /* 0x00006600786e0a10 */ /* 0x000fe20007f7e0ff */
[----:B------:R-:W2:Y:S01]  /*1080*/  LDG.E.128 R76, [R76.64] ;  /* 0x000000044c4c7981 */ /* 0x000ea2000c1e1d00 */
[----:B------:R-:W-:-:S02]  /*1090*/  IADD3.X R97, R174, c[0x0][0x18c], RZ, P2, !PT ;  /* 0x00006300ae617a10 */ /* 0x000fc400017fe4ff */
[----:B------:R-:W-:Y:S01]  /*10a0*/  @P1 LEA R112, P2, R179, c[0x0][0x218], 0x4 ;  /* 0x00008600b3701a11 */ /* 0x000fe200078420ff */
[----:B------:R-:W3:Y:S01]  /*10b0*/  LDG.E.128 R80, [R80.64] ;  /* 0x0000000450507981 */ /* 0x000ee2000c1e1d00 */
[----:B------:R-:W-:Y:S02]  /*10c0*/  @P1 LEA R114, P4, R198, c[0x0][0x218], 0x4 ;  /* 0x00008600c6721a11 */ /* 0x000fe400078820ff */
[----:B------:R-:W-:Y:S02]  /*10d0*/  @P0 IADD3.X R111, R121, c[0x0][0x19c], RZ, P3, !PT ;  /* 0x00006700796f0a10 */ /* 0x000fe40001ffe4ff */
[C---:B------:R-:W-:Y:S02]  /*10e0*/  IADD3 R181, R179.reuse, 0x60, RZ ;  /* 0x00000060b3b57810 */ /* 0x040fe40007ffe0ff */
[C---:B------:R-:W-:Y:S01]  /*10f0*/  IADD3 R180, R179.reuse, 0x80, RZ ;  /* 0x00000080b3b47810 */ /* 0x040fe20007ffe0ff */
[----:B------:R0:W5:Y:S01]  /*1100*/  @P0 LDG.E R162, [R110.64] ;  /* 0x000000046ea20981 */ /* 0x000162000c1e1900 */
[----:B------:R-:W-:-:S02]  /*1110*/  @P1 LEA.HI.X R113, R179, c[0x0][0x21c], RZ, 0x4, P2 ;  /* 0x00008700b3711a11 */ /* 0x000fc400010f24ff */
[C---:B------:R-:W-:Y:S01]  /*1120*/  @P1 LEA.HI.X R115, R198.reuse, c[0x0][0x21c], RZ, 0x4, P4 ;  /* 0x00008700c6731a11 */ /* 0x040fe200020f24ff */
[----:B------:R-:W-:Y:S01]  /*1130*/  IMAD.WIDE.U32 R88, R198, R116, c[0x0][0x210] ;  /* 0x00008400c6587625 */ /* 0x000fe200078e0074 */
[C---:B------:R-:W-:Y:S01]  /*1140*/  @P1 LEA R108, P2, R182.reuse, c[0x0][0x218], 0x4 ;  /* 0x00008600b66c1a11 */ /* 0x040fe200078420ff */
[----:B------:R1:W5:Y:S01]  /*1150*/  @P1 LDG.E.128 R40, [R112.64] ;  /* 0x0000000470281981 */ /* 0x000362000c1e1d00 */
[----:B------:R-:W-:Y:S02]  /*1160*/  IADD3 R179, R179, 0xa0, RZ ;  /* 0x000000a0b3b37810 */ /* 0x000fe40007ffe0ff */
[----:B------:R-:W-:Y:S01]  /*1170*/  @P1 LEA.HI.X R109, R182, c[0x0][0x21c], RZ, 0x4, P2 ;  /* 0x00008700b66d1a11 */ /* 0x000fe200010f24ff */
[----:B------:R1:W5:Y:S01]  /*1180*/  @P1 LDG.E.128 R44, [R114.64] ;  /* 0x00000004722c1981 */ /* 0x000362000c1e1d00 */
[----:B0-----:R-:W-:-:S03]  /*1190*/  @P1 LEA R110, P2, R181, c[0x0][0x218], 0x4 ;  /* 0x00008600b56e1a11 */ /* 0x001fc600078420ff */
[----:B------:R0:W5:Y:S01]  /*11a0*/  @P1 LDG.E.128 R48, [R108.64] ;  /* 0x000000046c301981 */ /* 0x000162000c1e1d00 */
[----:B-1----:R-:W-:Y:S01]  /*11b0*/  @P1 LEA R112, P3, R180, c[0x0][0x218], 0x4 ;  /* 0x00008600b4701a11 */ /* 0x002fe200078620ff */
[-C--:B------:R-:W-:Y:S02]  /*11c0*/  IMAD.WIDE.U32 R92, R198, R116.reuse, c[0x0][0x208] ;  /* 0x00008200c65c7625 */ /* 0x080fe400078e0074 */
[----:B------:R-:W4:Y:S01]  /*11d0*/  LDG.E.128 R88, [R88.64] ;  /* 0x0000000458587981 */ /* 0x000f22000c1e1d00 */
[----:B------:R-:W-:Y:S02]  /*11e0*/  @P1 LEA R114, P4, R179, c[0x0][0x218], 0x4 ;  /* 0x00008600b3721a11 */ /* 0x000fe400078820ff */
[----:B------:R-:W-:Y:S01]  /*11f0*/  @P1 LEA.HI.X R111, R181, c[0x0][0x21c], RZ, 0x4, P2 ;  /* 0x00008700b56f1a11 */ /* 0x000fe200010f24ff */
[----:B------:R-:W4:Y:S01]  /*1200*/  LDG.E.128 R92, [R92.64] ;  /* 0x000000045c5c7981 */ /* 0x000f22000c1e1d00 */
[----:B------:R-:W-:Y:S02]  /*1210*/  @P1 LEA.HI.X R113, R180, c[0x0][0x21c], RZ, 0x4, P3 ;  /* 0x00008700b4711a11 */ /* 0x000fe400018f24ff */
[----:B------:R-:W-:Y:S01]  /*1220*/  @P1 LEA.HI.X R115, R179, c[0x0][0x21c], RZ, 0x4, P4 ;  /* 0x00008700b3731a11 */ /* 0x000fe200020f24ff */
[----:B------:R1:W5:Y:S04]  /*1230*/  @P1 LDG.E.128 R52, [R110.64] ;  /* 0x000000046e341981 */ /* 0x000368000c1e1d00 */
[----:B------:R0:W5:Y:S04]  /*1240*/  @P1 LDG.E.128 R56, [R112.64] ;  /* 0x0000000470381981 */ /* 0x000168000c1e1d00 */
[----:B------:R0:W5:Y:S01]  /*1250*/  @P1 LDG.E.128 R60, [R114.64] ;  /* 0x00000004723c1981 */ /* 0x000162000c1e1d00 */
[----:B------:R-:W-:Y:S01]  /*1260*/  IADD3 R120, P1, R120, c[0x0][0x190], RZ ;  /* 0x0000640078787a10 */ /* 0x000fe20007f3e0ff */
[----:B------:R-:W-:-:S02]  /*1270*/  IMAD.WIDE.U32 R100, R182, R116, c[0x0][0x210] ;  /* 0x00008400b6647625 */ /* 0x000fc400078e0074 */
[----:B------:R-:W4:Y:S01]  /*1280*/  LDG.E.128 R96, [R96.64] ;  /* 0x0000000460607981 */ /* 0x000f22000c1e1d00 */
[----:B------:R-:W-:Y:S02]  /*1290*/  IADD3.X R121, R121, c[0x0][0x194], RZ, P1, !PT ;  /* 0x0000650079797a10 */ /* 0x000fe40000ffe4ff */
[----:B------:R-:W-:Y:S01]  /*12a0*/  ISETP.NE.AND P1, PT, R124, RZ, PT ;  /* 0x000000ff7c00720c */ /* 0x000fe20003f25270 */
[----:B------:R-:W-:Y:S01]  /*12b0*/  IMAD.WIDE.U32 R104, R182, R116, c[0x0][0x208] ;  /* 0x00008200b6687625 */ /* 0x000fe200078e0074 */
[----:B------:R-:W4:Y:S03]  /*12c0*/  LDG.E.128 R100, [R100.64] ;  /* 0x0000000464647981 */ /* 0x000f26000c1e1d00 */
[----:B--2---:R-:W-:Y:S01]  /*12d0*/  FMUL.FTZ R186, R123, R76 ;  /* 0x0000004c7bba7220 */ /* 0x004fe20000410000 */
[----:B------:R-:W-:Y:S01]  /*12e0*/  FSEL R184, R184, RZ, !P1 ;  /* 0x000000ffb8b87208 */ /* 0x000fe20004800000 */
[----:B------:R-:W-:-:S02]  /*12f0*/  FADD.FTZ R202, R76, R202 ;  /* 0x000000ca4cca7221 */ /* 0x000fc40000010000 */
[----:B---3--:R-:W-:Y:S02]  /*1300*/  FMUL.FTZ R190, R190, R77 ;  /* 0x0000004dbebe7220 */ /* 0x008fe40000410000 */
[----:B------:R-:W-:Y:S02]  /*1310*/  FADD.FTZ R161, R81, R161 ;  /* 0x000000a151a17221 */ /* 0x000fe40000010000 */
[----:B------:R-:W-:Y:S02]  /*1320*/  FMUL.FTZ R196, R187, R79 ;  /* 0x0000004fbbc47220 */ /* 0x000fe40000410000 */
[----:B------:R-:W-:Y:S02]  /*1330*/  FADD.FTZ R203, R79, R203 ;  /* 0x000000cb4fcb7221 */ /* 0x000fe40000010000 */
[----:B------:R-:W-:Y:S02]  /*1340*/  FMUL.FTZ R194, R191, R78 ;  /* 0x0000004ebfc27220 */ /* 0x000fe40000410000 */
[----:B------:R-:W-:-:S02]  /*1350*/  FADD.FTZ R204, R78, R204 ;  /* 0x000000cc4ecc7221 */ /* 0x000fc40000010000 */
[----:B------:R-:W-:Y:S01]  /*1360*/  FADD.FTZ R201, R77, R201 ;  /* 0x000000c94dc97221 */ /* 0x000fe20000010000 */
[----:B------:R-:W-:Y:S01]  /*1370*/  SHF.L.U32 R172, R181, 0x4, RZ ;  /* 0x00000004b5ac7819 */ /* 0x000fe200000006ff */
[--C-:B------:R-:W-:Y:S01]  /*1380*/  FADD.FTZ R73, R73, -R184.reuse ;  /* 0x800000b849497221 */ /* 0x100fe20000010000 */
[----:B------:R-:W2:Y:S03]  /*1390*/  LDG.E.128 R104, [R104.64] ;  /* 0x0000000468687981 */ /* 0x000ea6000c1e1d00 */
[----:B------:R-:W-:Y:S01]  /*13a0*/  FMUL.FTZ R189, R168, R73 ;  /* 0x00000049a8bd7220 */ /* 0x000fe20000410000 */
[----:B------:R-:W-:Y:S01]  /*13b0*/  SHF.R.U32.HI R171, RZ, 0x1c, R181 ;  /* 0x0000001cffab7819 */ /* 0x000fe200000116b5 */
[----:B------:R-:W3:Y:S01]  /*13c0*/  LDL R73, [R1+0x38] ;  /* 0x0000380001497983 */ /* 0x000ee20000100800 */
[--C-:B------:R-:W-:Y:S02]  /*13d0*/  FADD.FTZ R72, R72, -R184.reuse ;  /* 0x800000b848487221 */ /* 0x100fe40000010000 */
[--C-:B------:R-:W-:Y:S01]  /*13e0*/  FADD.FTZ R75, R75, -R184.reuse ;  /* 0x800000b84b4b7221 */ /* 0x100fe20000010000 */
[----:B------:R-:W-:Y:S01]  /*13f0*/  SHF.L.U32 R169, R180, 0x4, RZ ;  /* 0x00000004b4a97819 */ /* 0x000fe200000006ff */
[----:B------:R-:W-:Y:S01]  /*1400*/  FMUL.FTZ R185, R168, R72 ;  /* 0x00000048a8b97220 */ /* 0x000fe20000410000 */
[----:B------:R0:W5:Y:S01]  /*1410*/  LDG.E R183, [R120.64] ;  /* 0x0000000478b77981 */ /* 0x000162000c1e1900 */
[----:B------:R-:W-:-:S03]  /*1420*/  FADD.FTZ R74, R74, -R184 ;  /* 0x800000b84a4a7221 */ /* 0x000fc60000010000 */
[----:B------:R-:W2:Y:S01]  /*1430*/  LDL R72, [R1+0x2c] ;  /* 0x00002c0001487983 */ /* 0x000ea20000100800 */
[----:B------:R-:W-:Y:S02]  /*1440*/  FFMA.FTZ R20, R76, R185, R20 ;  /* 0x000000b94c147223 */ /* 0x000fe40000010014 */
[----:B------:R-:W-:Y:S01]  /*1450*/  FMUL.FTZ R195, R168, R75 ;  /* 0x0000004ba8c37220 */ /* 0x000fe20000410000 */
[----:B------:R-:W2:Y:S01]  /*1460*/  LDL R76, [R1+0x30] ;  /* 0x00003000014c7983 */ /* 0x000ea20000100800 */
[----:B----4-:R-:W-:-:S03]  /*1470*/  FFMA.FTZ R190, R192, R81, R190 ;  /* 0x00000051c0be7223 */ /* 0x010fc600000100be */
[----:B------:R-:W4:Y:S01]  /*1480*/  LDL R75, [R1+0x24] ;  /* 0x00002400014b7983 */ /* 0x000f220000100800 */
[----:B------:R-:W-:Y:S02]  /*1490*/  FMUL.FTZ R192, R168, R74 ;  /* 0x0000004aa8c07220 */ /* 0x000fe40000410000 */
[----:B------:R-:W-:Y:S01]  /*14a0*/  FFMA.FTZ R137, R81, R189, R137 ;  /* 0x000000bd51897223 */ /* 0x000fe20000010089 */
[----:B------:R-:W4:Y:S04]  /*14b0*/  LDL R74, [R1+0x28] ;  /* 0x00002800014a7983 */ /* 0x000f280000100800 */
[----:B------:R-:W4:Y:S01]  /*14c0*/  LDL R81, [R1+0x1c] ;  /* 0x00001c0001517983 */ /* 0x000f220000100800 */
[----:B---3--:R-:W-:-:S03]  /*14d0*/  FFMA.FTZ R196, R73, R83, R196 ;  /* 0x0000005349c47223 */ /* 0x008fc600000100c4 */
[----:B------:R-:W3:Y:S01]  /*14e0*/  LDL R73, [R1+0x20] ;  /* 0x0000200001497983 */ /* 0x000ee20000100800 */
[----:B------:R-:W-:Y:S02]  /*14f0*/  FADD.FTZ R84, -R184, R84 ;  /* 0x00000054b8547221 */ /* 0x000fe40000010100 */
[----:B------:R-:W-:Y:S02]  /*1500*/  FFMA.FTZ R19, R79, R195, R19 ;  /* 0x000000c34f137223 */ /* 0x000fe40000010013 */
[----:B------:R-:W3:Y:S01]  /*1510*/  LDL R79, [R1+0x14] ;  /* 0x00001400014f7983 */ /* 0x000ee20000100800 */
[----:B------:R-:W-:Y:S02]  /*1520*/  FFMA.FTZ R18, R78, R192, R18 ;  /* 0x000000c04e127223 */ /* 0x000fe40000010012 */
[----:B------:R-:W-:Y:S01]  /*1530*/  FMUL.FTZ R187, R168, R84 ;  /* 0x00000054a8bb7220 */ /* 0x000fe20000410000 */
[----:B------:R-:W3:Y:S01]  /*1540*/  LDL R78, [R1+0x18] ;  /* 0x00001800014e7983 */ /* 0x000ee20000100800 */
[----:B------:R-:W-:-:S02]  /*1550*/  FFMA.FTZ R21, R77, R189, R21 ;  /* 0x000000bd4d157223 */ /* 0x000fc40000010015 */
[----:B--2---:R-:W-:Y:S01]  /*1560*/  FMUL.FTZ R72, R72, R88 ;  /* 0x0000005848487220 */ /* 0x004fe20000410000 */
[----:B------:R-:W2:Y:S01]  /*1570*/  LDL R77, [R1+0xc] ;  /* 0x00000c00014d7983 */ /* 0x000ea20000100800 */
[----:B------:R-:W-:Y:S02]  /*1580*/  FADD.FTZ R85, -R184, R85 ;  /* 0x00000055b8557221 */ /* 0x000fe40000010100 */
[----:B------:R-:W-:Y:S02]  /*1590*/  FFMA.FTZ R194, R188, R82, R194 ;  /* 0x00000052bcc27223 */ /* 0x000fe400000100c2 */
[C---:B------:R-:W-:Y:S02]  /*15a0*/  FADD.FTZ R156, R92.reuse, R156 ;  /* 0x0000009c5c9c7221 */ /* 0x040fe40000010000 */
[----:B------:R-:W-:Y:S02]  /*15b0*/  FFMA.FTZ R132, R92, R187, R132 ;  /* 0x000000bb5c847223 */ /* 0x000fe40000010084 */
[----:B------:R-:W-:-:S02]  /*15c0*/  FFMA.FTZ R92, R76, R92, R72 ;  /* 0x0000005c4c5c7223 */ /* 0x000fc40000010048 */
[----:B------:R-:W-:Y:S01]  /*15d0*/  FMUL.FTZ R188, R168, R85 ;  /* 0x00000055a8bc7220 */ /* 0x000fe20000410000 */
[----:B------:R-:W2:Y:S01]  /*15e0*/  LDL R76, [R1+0x10] ;  /* 0x00001000014c7983 */ /* 0x000ea20000100800 */
[----:B----4-:R-:W-:Y:S01]  /*15f0*/  FMUL.FTZ R72, R75, R89 ;  /* 0x000000594b487220 */ /* 0x010fe20000410000 */
[----:B0-----:R-:W-:Y:S01]  /*1600*/  IADD3 R108, P2, R172, c[0x0][0x188], RZ ;  /* 0x00006200ac6c7a10 */ /* 0x001fe20007f5e0ff */
[----:B------:R-:W-:Y:S01]  /*1610*/  FADD.FTZ R86, -R184, R86 ;  /* 0x00000056b8567221 */ /* 0x000fe20000010100 */
[----:B------:R-:W4:Y:S01]  /*1620*/  LDL R75, [R1+0x4] ;  /* 0x00000400014b7983 */ /* 0x000f220000100800 */
[C---:B------:R-:W-:Y:S02]  /*1630*/  FADD.FTZ R157, R93.reuse, R157 ;  /* 0x0000009d5d9d7221 */ /* 0x040fe40000010000 */
[----:B------:R-:W-:Y:S01]  /*1640*/  FFMA.FTZ R133, R93, R188, R133 ;  /* 0x000000bc5d857223 */ /* 0x000fe20000010085 */
[----:B------:R-:W-:Y:S01]  /*1650*/  IADD3.X R109, R171, c[0x0][0x18c], RZ, P2, !PT ;  /* 0x00006300ab6d7a10 */ /* 0x000fe200017fe4ff */
[----:B------:R-:W-:-:S02]  /*1660*/  FFMA.FTZ R93, R74, R93, R72 ;  /* 0x0000005d4a5d7223 */ /* 0x000fc40000010048 */
[----:B------:R-:W-:Y:S01]  /*1670*/  FMUL.FTZ R191, R168, R86 ;  /* 0x00000056a8bf7220 */ /* 0x000fe20000410000 */
[----:B------:R-:W4:Y:S01]  /*1680*/  LDL R74, [R1+0x8] ;  /* 0x00000800014a7983 */ /* 0x000f220000100800 */
[----:B------:R-:W-:Y:S02]  /*1690*/  FMUL.FTZ R72, R81, R90 ;  /* 0x0000005a51487220 */ /* 0x000fe40000410000 */
[C---:B------:R-:W-:Y:S01]  /*16a0*/  FADD.FTZ R154, R94.reuse, R154 ;  /* 0x0000009a5e9a7221 */ /* 0x040fe20000010000 */
[----:B-1----:R-:W4:Y:S01]  /*16b0*/  LDG.E.128 R108, [R108.64] ;  /* 0x000000046c6c7981 */ /* 0x002f22000c1e1d00 */
[----:B------:R-:W-:Y:S02]  /*16c0*/  FFMA.FTZ R38, R94, R191, R38 ;  /* 0x000000bf5e267223 */ /* 0x000fe40000010026 */
[----:B------:R-:W-:-:S04]  /*16d0*/  IMAD.WIDE.U32 R112, R181, R116, c[0x0][0x210] ;  /* 0x00008400b5707625 */ /* 0x000fc800078e0074 */
[----:B------:R-:W-:Y:S02]  /*16e0*/  IMAD.WIDE.U32 R116, R181, R116, c[0x0][0x208] ;  /* 0x00008200b5747625 */ /* 0x000fe400078e0074 */
[----:B------:R-:W4:Y:S04]  /*16f0*/  LDG.E.128 R112, [R112.64] ;  /* 0x0000000470707981 */ /* 0x000f28000c1e1d00 */
[----:B------:R-:W4:Y:S01]  /*1700*/  LDG.E.128 R116, [R116.64] ;  /* 0x0000000474747981 */ /* 0x000f22000c1e1d00 */
[----:B------:R-:W-:Y:S02]  /*1710*/  SHF.R.U32.HI R170, RZ, 0x1c, R180 ;  /* 0x0000001cffaa7819 */ /* 0x000fe400000116b4 */
[----:B------:R-:W-:Y:S01]  /*1720*/  IADD3 R120, P2, R169, c[0x0][0x188], RZ ;  /* 0x00006200a9787a10 */ /* 0x000fe20007f5e0ff */
[----:B------:R-:W-:-:S02]  /*1730*/  FADD.FTZ R136, R80, R136 ;  /* 0x0000008850887221 */ /* 0x000fc40000010000 */
[----:B------:R-:W-:Y:S01]  /*1740*/  FFMA.FTZ R160, R80, R185, R160 ;  /* 0x000000b950a07223 */ /* 0x000fe200000100a0 */
[----:B------:R-:W-:Y:S01]  /*1750*/  IADD3.X R121, R170, c[0x0][0x18c], RZ, P2, !PT ;  /* 0x00006300aa797a10 */ /* 0x000fe200017fe4ff */
[----:B------:R-:W-:Y:S01]  /*1760*/  FFMA.FTZ R186, R122, R80, R186 ;  /* 0x000000507aba7223 */ /* 0x000fe200000100ba */
[----:B------:R-:W-:-:S04]  /*1770*/  MOV R80, 0x10 ;  /* 0x0000001000507802 */ /* 0x000fc80000000f00 */
[----:B------:R-:W4:Y:S01]  /*1780*/  LDG.E.128 R120, [R120.64] ;  /* 0x0000000478787981 */ /* 0x000f22000c1e1d00 */
[----:B------:R-:W-:-:S04]  /*1790*/  IMAD.WIDE.U32 R124, R180, R80, c[0x0][0x210] ;  /* 0x00008400b47c7625 */ /* 0x000fc800078e0050 */
[----:B------:R-:W-:Y:S02]  /*17a0*/  IMAD.WIDE.U32 R128, R180, R80, c[0x0][0x208] ;  /* 0x00008200b4807625 */ /* 0x000fe400078e0050 */
[----:B------:R-:W4:Y:S04]  /*17b0*/  LDG.E.128 R124, [R124.64] ;  /* 0x000000047c7c7981 */ /* 0x000f28000c1e1d00 */
[----:B------:R-:W4:Y:S01]  /*17c0*/  LDG.E.128 R128, [R128.64] ;  /* 0x0000000480807981 */ /* 0x000f22000c1e1d00 */
[----:B---3--:R-:W-:-:S03]  /*17d0*/  FFMA.FTZ R94, R73, R94, R72 ;  /* 0x0000005e495e7223 */ /* 0x008fc60000010048 */
[----:B------:R-:W3:Y:S01]  /*17e0*/  LDL R73, [R1] ;  /* 0x0000000001497983 */ /* 0x000ee20000100800 */
[----:B------:R-:W-:Y:S02]  /*17f0*/  FADD.FTZ R87, -R184, R87 ;  /* 0x00000057b8577221 */ /* 0x000fe40000010100 */
[C---:B------:R-:W-:Y:S02]  /*1800*/  FADD.FTZ R205, R89.reuse, R205 ;  /* 0x000000cd59cd7221 */ /* 0x040fe40000010000 */
[----:B------:R-:W-:Y:S02]  /*1810*/  FFMA.FTZ R17, R89, R188, R17 ;  /* 0x000000bc59117223 */ /* 0x000fe40000010011 */
[----:B------:R-:W-:Y:S02]  /*1820*/  FMUL.FTZ R193, R168, R87 ;  /* 0x00000057a8c17220 */ /* 0x000fe40000410000 */
[----:B------:R-:W-:Y:S02]  /*1830*/  FMUL.FTZ R72, R79, R91 ;  /* 0x0000005b4f487220 */ /* 0x000fe40000410000 */
[----:B------:R-:W-:-:S02]  /*1840*/  FADD.FTZ R89, -R184, R96 ;  /* 0x00000060b8597221 */ /* 0x000fc40000010100 */
[C---:B------:R-:W-:Y:S02]  /*1850*/  FADD.FTZ R155, R95.reuse, R155 ;  /* 0x0000009b5f9b7221 */ /* 0x040fe40000010000 */
[----:B------:R-:W-:Y:S02]  /*1860*/  FFMA.FTZ R39, R95, R193, R39 ;  /* 0x000000c15f277223 */ /* 0x000fe40000010027 */
[C---:B------:R-:W-:Y:S02]  /*1870*/  FADD.FTZ R208, R90.reuse, R208 ;  /* 0x000000d05ad07221 */ /* 0x040fe40000010000 */
[----:B------:R-:W-:Y:S02]  /*1880*/  FFMA.FTZ R14, R90, R191, R14 ;  /* 0x000000bf5a0e7223 */ /* 0x000fe4000001000e */
[----:B------:R-:W-:Y:S02]  /*1890*/  FFMA.FTZ R95, R78, R95, R72 ;  /* 0x0000005f4e5f7223 */ /* 0x000fe40000010048 */
[----:B------:R-:W-:-:S02]  /*18a0*/  FMUL.FTZ R89, R168, R89 ;  /* 0x00000059a8597220 */ /* 0x000fc40000410000 */
[----:B--2---:R-:W-:Y:S02]  /*18b0*/  FMUL.FTZ R72, R77, R100 ;  /* 0x000000644d487220 */ /* 0x004fe40000410000 */
[----:B------:R-:W-:Y:S02]  /*18c0*/  FADD.FTZ R90, -R184, R97 ;  /* 0x00000061b85a7221 */ /* 0x000fe40000010100 */
[C---:B------:R-:W-:Y:S02]  /*18d0*/  FADD.FTZ R152, R104.reuse, R152 ;  /* 0x0000009868987221 */ /* 0x040fe40000010000 */
[----:B------:R-:W-:Y:S02]  /*18e0*/  FFMA.FTZ R36, R104, R89, R36 ;  /* 0x0000005968247223 */ /* 0x000fe40000010024 */
[C---:B------:R-:W-:Y:S02]  /*18f0*/  FADD.FTZ R207, R91.reuse, R207 ;  /* 0x000000cf5bcf7221 */ /* 0x040fe40000010000 */
[----:B------:R-:W-:-:S02]  /*1900*/  FFMA.FTZ R15, R91, R193, R15 ;  /* 0x000000c15b0f7223 */ /* 0x000fc4000001000f */
[----:B------:R-:W-:Y:S02]  /*1910*/  FFMA.FTZ R104, R76, R104, R72 ;  /* 0x000000684c687223 */ /* 0x000fe40000010048 */
[----:B------:R-:W-:Y:S02]  /*1920*/  FMUL.FTZ R90, R168, R90 ;  /* 0x0000005aa85a7220 */ /* 0x000fe40000410000 */
[----:B----4-:R-:W-:Y:S02]  /*1930*/  FMUL.FTZ R72, R75, R101 ;  /* 0x000000654b487220 */ /* 0x010fe40000410000 */
[----:B------:R-:W-:Y:S02]  /*1940*/  FADD.FTZ R91, -R184, R98 ;  /* 0x00000062b85b7221 */ /* 0x000fe40000010100 */
[C---:B------:R-:W-:Y:S02]  /*1950*/  FADD.FTZ R153, R105.reuse, R153 ;  /* 0x0000009969997221 */ /* 0x040fe40000010000 */
[----:B------:R-:W-:-:S02]  /*1960*/  FFMA.FTZ R37, R105, R90, R37 ;  /* 0x0000005a69257223 */ /* 0x000fc40000010025 */
[----:B------:R-:W-:Y:S02]  /*1970*/  FFMA.FTZ R105, R74, R105, R72 ;  /* 0x000000694a697223 */ /* 0x000fe40000010048 */
[----:B------:R-:W-:Y:S02]  /*1980*/  FMUL.FTZ R91, R168, R91 ;  /* 0x0000005ba85b7220 */ /* 0x000fe40000410000 */
[----:B------:R-:W-:Y:S02]  /*1990*/  FMUL.FTZ R72, R252, R102 ;  /* 0x00000066fc487220 */ /* 0x000fe40000410000 */
[----:B------:R-:W-:Y:S02]  /*19a0*/  FADD.FTZ R98, -R184, R99 ;  /* 0x00000063b8627221 */ /* 0x000fe40000010100 */
[C---:B------:R-:W-:Y:S02]  /*19b0*/  FADD.FTZ R150, R106.reuse, R150 ;  /* 0x000000966a967221 */ /* 0x040fe40000010000 */
[----:B------:R-:W-:-:S02]  /*19c0*/  FFMA.FTZ R34, R106, R91, R34 ;  /* 0x0000005b6a227223 */ /* 0x000fc40000010022 */
[----:B------:R-:W-:Y:S02]  /*19d0*/  FMUL.FTZ R98, R168, R98 ;  /* 0x00000062a8627220 */ /* 0x000fe40000410000 */
[----:B------:R-:W-:Y:S02]  /*19e0*/  FADD.FTZ R96, -R184, R108 ;  /* 0x0000006cb8607221 */ /* 0x000fe40000010100 */
[C---:B------:R-:W-:Y:S02]  /*19f0*/  FADD.FTZ R151, R107.reuse, R151 ;  /* 0x000000976b977221 */ /* 0x040fe40000010000 */
[----:B------:R-:W-:Y:S02]  /*1a00*/  FFMA.FTZ R35, R107, R98, R35 ;  /* 0x000000626b237223 */ /* 0x000fe40000010023 */
[----:B------:R-:W-:Y:S02]  /*1a10*/  FMUL.FTZ R96, R168, R96 ;  /* 0x00000060a8607220 */ /* 0x000fe40000410000 */
[----:B------:R-:W-:-:S02]  /*1a20*/  FADD.FTZ R97, -R184, R109 ;  /* 0x0000006db8617221 */ /* 0x000fc40000010100 */
[C---:B------:R-:W-:Y:S02]  /*1a30*/  FADD.FTZ R148, R116.reuse, R148 ;  /* 0x0000009474947221 */ /* 0x040fe40000010000 */
[----:B------:R-:W-:Y:S02]  /*1a40*/  FFMA.FTZ R32, R116, R96, R32 ;  /* 0x0000006074207223 */ /* 0x000fe40000010020 */
        /* <DEDUP_REMOVED lines=8> */
[C---:B------:R-:W-:Y:S02]  /*1ad0*/  FADD.FTZ R146, R118.reuse, R146 ;  /* 0x0000009276927221 */ /* 0x040fe40000010000 */
[----:B------:R-:W-:-:S02]  /*1ae0*/  FFMA.FTZ R30, R118, R99, R30 ;  /* 0x00000063761e7223 */ /* 0x000fc4000001001e */
[----:B------:R-:W-:Y:S01]  /*1af0*/  FMUL.FTZ R100, R168, R111 ;  /* 0x0000006fa8647220 */ /* 0x000fe20000410000 */
[----:B------:R-:W-:Y:S01]  /*1b00*/  SHF.L.U32 R85, R179, 0x4, RZ ;  /* 0x00000004b3557819 */ /* 0x000fe200000006ff */
[C---:B------:R-:W-:Y:S02]  /*1b10*/  FADD.FTZ R147, R119.reuse, R147 ;  /* 0x0000009377937221 */ /* 0x040fe40000010000 */
[----:B------:R-:W-:Y:S01]  /*1b20*/  FFMA.FTZ R31, R119, R100, R31 ;  /* 0x00000064771f7223 */ /* 0x000fe2000001001f */
[----:B------:R-:W-:Y:S01]  /*1b30*/  SHF.R.U32.HI R84, RZ, 0x1c, R179 ;  /* 0x0000001cff547819 */ /* 0x000fe200000116b3 */
[C---:B------:R-:W-:Y:S02]  /*1b40*/  FADD.FTZ R206, R88.reuse, R206 ;  /* 0x000000ce58ce7221 */ /* 0x040fe40000010000 */
[----:B------:R-:W-:Y:S02]  /*1b50*/  FFMA.FTZ R16, R88, R187, R16 ;  /* 0x000000bb58107223 */ /* 0x000fe40000010010 */
[----:B------:R-:W-:-:S02]  /*1b60*/  FMUL.FTZ R74, R240, R124 ;  /* 0x0000007cf04a7220 */ /* 0x000fc40000410000 */
[----:B------:R-:W-:Y:S02]  /*1b70*/  FADD.FTZ R144, R128, R144 ;  /* 0x0000009080907221 */ /* 0x000fe40000010000 */
[----:B------:R-:W-:-:S06]  /*1b80*/  IMAD.WIDE.U32 R76, R179, R80, c[0x0][0x210] ;  /* 0x00008400b34c7625 */ /* 0x000fcc00078e0050 */
[----:B------:R-:W2:Y:S01]  /*1b90*/  LDG.E.128 R76, [R76.64] ;  /* 0x000000044c4c7981 */ /* 0x000ea2000c1e1d00 */
[----:B------:R-:W-:-:S04]  /*1ba0*/  IMAD.WIDE.U32 R80, R179, R80, c[0x0][0x208] ;  /* 0x00008200b3507625 */ /* 0x000fc800078e0050 */
[C---:B------:R-:W-:Y:S02]  /*1bb0*/  FADD.FTZ R158, R82.reuse, R158 ;  /* 0x0000009e529e7221 */ /* 0x040fe40000010000 */
[----:B------:R-:W-:Y:S02]  /*1bc0*/  FFMA.FTZ R134, R82, R192, R134 ;  /* 0x000000c052867223 */ /* 0x000fe40000010086 */
[C---:B------:R-:W-:Y:S02]  /*1bd0*/  FADD.FTZ R159, R83.reuse, R159 ;  /* 0x0000009f539f7221 */ /* 0x040fe40000010000 */
[----:B------:R-:W-:Y:S02]  /*1be0*/  FFMA.FTZ R135, R83, R195, R135 ;  /* 0x000000c353877223 */ /* 0x000fe40000010087 */
[----:B------:R-:W4:Y:S01]  /*1bf0*/  LDG.E.128 R80, [R80.64] ;  /* 0x0000000450507981 */ /* 0x000f22000c1e1d00 */
[----:B---3--:R-:W-:Y:S02]  /*1c00*/  FFMA.FTZ R106, R73, R106, R72 ;  /* 0x0000006a496a7223 */ /* 0x008fe40000010048 */
[----:B------:R-:W-:-:S04]  /*1c10*/  FMUL.FTZ R72, R250, R103 ;  /* 0x00000067fa487220 */ /* 0x000fc80000410000 */
[----:B------:R-:W-:Y:S02]  /*1c20*/  FFMA.FTZ R107, R251, R107, R72 ;  /* 0x0000006bfb6b7223 */ /* 0x000fe40000010048 */
[----:B------:R-:W-:-:S04]  /*1c30*/  FMUL.FTZ R72, R248, R112 ;  /* 0x00000070f8487220 */ /* 0x000fc80000410000 */
[----:B------:R-:W-:Y:S02]  /*1c40*/  FFMA.FTZ R116, R249, R116, R72 ;  /* 0x00000074f9747223 */ /* 0x000fe40000010048 */
[----:B------:R-:W-:-:S04]  /*1c50*/  FMUL.FTZ R72, R246, R113 ;  /* 0x00000071f6487220 */ /* 0x000fc80000410000 */
[----:B------:R-:W-:Y:S02]  /*1c60*/  FFMA.FTZ R117, R247, R117, R72 ;  /* 0x00000075f7757223 */ /* 0x000fe40000010048 */
[----:B------:R-:W-:-:S04]  /*1c70*/  FMUL.FTZ R72, R244, R114 ;  /* 0x00000072f4487220 */ /* 0x000fc80000410000 */
[----:B------:R-:W-:Y:S02]  /*1c80*/  FFMA.FTZ R118, R245, R118, R72 ;  /* 0x00000076f5767223 */ /* 0x000fe40000010048 */
[----:B------:R-:W-:Y:S02]  /*1c90*/  FMUL.FTZ R72, R242, R115 ;  /* 0x00000073f2487220 */ /* 0x000fe40000410000 */
[----:B------:R-:W-:Y:S02]  /*1ca0*/  FADD.FTZ R73, -R184, R120 ;  /* 0x00000078b8497221 */ /* 0x000fe40000010100 */
[----:B------:R-:W-:Y:S01]  /*1cb0*/  FFMA.FTZ R119, R243, R119, R72 ;  /* 0x00000077f3777223 */ /* 0x000fe20000010048 */
[----:B------:R-:W-:Y:S01]  /*1cc0*/  IADD3 R72, P2, R85, c[0x0][0x188], RZ ;  /* 0x0000620055487a10 */ /* 0x000fe20007f5e0ff */
[----:B------:R-:W-:-:S03]  /*1cd0*/  FMUL.FTZ R88, R168, R73 ;  /* 0x00000049a8587220 */ /* 0x000fc60000410000 */
[----:B------:R-:W-:Y:S01]  /*1ce0*/  IADD3.X R73, R84, c[0x0][0x18c], RZ, P2, !PT ;  /* 0x0000630054497a10 */ /* 0x000fe200017fe4ff */
[----:B------:R-:W-:Y:S02]  /*1cf0*/  FFMA.FTZ R28, R128, R88, R28 ;  /* 0x00000058801c7223 */ /* 0x000fe4000001001c */
[----:B------:R-:W-:-:S03]  /*1d00*/  FFMA.FTZ R128, R241, R128, R74 ;  /* 0x00000080f1807223 */ /* 0x000fc6000001004a */
[----:B------:R-:W3:Y:S01]  /*1d10*/  LDG.E.128 R72, [R72.64] ;  /* 0x0000000448487981 */ /* 0x000ee2000c1e1d00 */
[C---:B------:R-:W-:Y:S02]  /*1d20*/  FADD.FTZ R210, R101.reuse, R210 ;  /* 0x000000d265d27221 */ /* 0x040fe40000010000 */
[----:B------:R-:W-:Y:S01]  /*1d30*/  FFMA.FTZ R13, R101, R90, R13 ;  /* 0x0000005a650d7223 */ /* 0x000fe2000001000d */
[----:B------:R-:W-:Y:S02]  /*1d40*/  SHF.L.U32 R101, R198, 0x2, RZ ;  /* 0x00000002c6657819 */ /* 0x000fe400000006ff */
[----:B------:R-:W-:Y:S02]  /*1d50*/  SHF.R.U32.HI R198, RZ, 0x1e, R198 ;  /* 0x0000001effc67819 */ /* 0x000fe400000116c6 */
[----:B------:R-:W-:-:S04]  /*1d60*/  @P0 IADD3 R86, P2, R101, c[0x0][0x198], RZ ;  /* 0x0000660065560a10 */ /* 0x000fc80007f5e0ff */
[----:B------:R-:W-:-:S05]  /*1d70*/  @P0 IADD3.X R87, R198, c[0x0][0x19c], RZ, P2, !PT ;  /* 0x00006700c6570a10 */ /* 0x000fca00017fe4ff */
[----:B------:R0:W5:Y:S02]  /*1d80*/  @P0 LDG.E R163, [R86.64] ;  /* 0x0000000456a30981 */ /* 0x000164000c1e1900 */
[----:B0-----:R-:W-:Y:S02]  /*1d90*/  IADD3 R86, P2, R101, c[0x0][0x190], RZ ;  /* 0x0000640065567a10 */ /* 0x001fe40007f5e0ff */
[----:B------:R-:W-:Y:S02]  /*1da0*/  SHF.L.U32 R101, R182, 0x2, RZ ;  /* 0x00000002b6657819 */ /* 0x000fe400000006ff */
[----:B------:R-:W-:Y:S02]  /*1db0*/  IADD3.X R87, R198, c[0x0][0x194], RZ, P2, !PT ;  /* 0x00006500c6577a10 */ /* 0x000fe400017fe4ff */
[----:B------:R-:W-:-:S03]  /*1dc0*/  SHF.R.U32.HI R182, RZ, 0x1e, R182 ;  /* 0x0000001effb67819 */ /* 0x000fc600000116b6 */
[----:B------:R0:W5:Y:S02]  /*1dd0*/  LDG.E R198, [R86.64] ;  /* 0x0000000456c67981 */ /* 0x000164000c1e1900 */
[----:B0-----:R-:W-:-:S04]  /*1de0*/  @P0 IADD3 R86, P2, R101, c[0x0][0x198], RZ ;  /* 0x0000660065560a10 */ /* 0x001fc80007f5e0ff */
        /* <DEDUP_REMOVED lines=9> */
[----:B------:R0:W5:Y:S01]  /*1e80*/  @P0 LDG.E R165, [R86.64] ;  /* 0x0000000456a50981 */ /* 0x000162000c1e1900 */
[----:B------:R-:W-:Y:S01]  /*1e90*/  FADD.FTZ R213, R102, R213 ;  /* 0x000000d566d57221 */ /* 0x000fe20000010000 */
[----:B0-----:R-:W-:Y:S02]  /*1ea0*/  IADD3 R86, P2, R101, c[0x0][0x190], RZ ;  /* 0x0000640065567a10 */ /* 0x001fe40007f5e0ff */
[----:B------:R-:W-:Y:S02]  /*1eb0*/  SHF.L.U32 R101, R180, 0x2, RZ ;  /* 0x00000002b4657819 */ /* 0x000fe400000006ff */
[----:B------:R-:W-:Y:S01]  /*1ec0*/  IADD3.X R87, R181, c[0x0][0x194], RZ, P2, !PT ;  /* 0x00006500b5577a10 */ /* 0x000fe200017fe4ff */
[----:B------:R-:W-:Y:S01]  /*1ed0*/  FFMA.FTZ R10, R102, R91, R10 ;  /* 0x0000005b660a7223 */ /* 0x000fe2000001000a */
[----:B------:R-:W-:-:S03]  /*1ee0*/  SHF.R.U32.HI R180, RZ, 0x1e, R180 ;  /* 0x0000001effb47819 */ /* 0x000fc600000116b4 */
[----:B------:R0:W5:Y:S02]  /*1ef0*/  LDG.E R102, [R86.64] ;  /* 0x0000000456667981 */ /* 0x000164000c1e1900 */
[----:B0-----:R-:W-:-:S04]  /*1f00*/  @P0 IADD3 R86, P2, R101, c[0x0][0x198], RZ ;  /* 0x0000660065560a10 */ /* 0x001fc80007f5e0ff */
[----:B------:R-:W-:-:S05]  /*1f10*/  @P0 IADD3.X R87, R180, c[0x0][0x19c], RZ, P2, !PT ;  /* 0x00006700b4570a10 */ /* 0x000fca00017fe4ff */
[----:B------:R0:W5:Y:S01]  /*1f20*/  @P0 LDG.E R166, [R86.64] ;  /* 0x0000000456a60981 */ /* 0x000162000c1e1900 */
[C---:B------:R-:W-:Y:S02]  /*1f30*/  FADD.FTZ R212, R103.reuse, R212 ;  /* 0x000000d467d47221 */ /* 0x040fe40000010000 */
[----:B------:R-:W-:Y:S01]  /*1f40*/  FFMA.FTZ R11, R103, R98, R11 ;  /* 0x00000062670b7223 */ /* 0x000fe2000001000b */
[----:B------:R-:W-:Y:S02]  /*1f50*/  SHF.L.U32 R103, R179, 0x2, RZ ;  /* 0x00000002b3677819 */ /* 0x000fe400000006ff */
[----:B0-----:R-:W-:-:S04]  /*1f60*/  IADD3 R86, P2, R101, c[0x0][0x190], RZ ;  /* 0x0000640065567a10 */ /* 0x001fc80007f5e0ff */
[----:B------:R-:W-:Y:S02]  /*1f70*/  IADD3.X R87, R180, c[0x0][0x194], RZ, P2, !PT ;  /* 0x00006500b4577a10 */ /* 0x000fe400017fe4ff */
[----:B------:R-:W-:-:S03]  /*1f80*/  SHF.R.U32.HI R179, RZ, 0x1e, R179 ;  /* 0x0000001effb37819 */ /* 0x000fc600000116b3 */
[----:B------:R0:W5:Y:S02]  /*1f90*/  LDG.E R101, [R86.64] ;  /* 0x0000000456657981 */ /* 0x000164000c1e1900 */
[----:B0-----:R-:W-:-:S04]  /*1fa0*/  @P0 IADD3 R86, P2, R103, c[0x0][0x198], RZ ;  /* 0x0000660067560a10 */ /* 0x001fc80007f5e0ff */
[----:B------:R-:W-:-:S05]  /*1fb0*/  @P0 IADD3.X R87, R179, c[0x0][0x19c], RZ, P2, !PT ;  /* 0x00006700b3570a10 */ /* 0x000fca00017fe4ff */
[----:B------:R0:W5:Y:S02]  /*1fc0*/  @P0 LDG.E R167, [R86.64] ;  /* 0x0000000456a70981 */ /* 0x000164000c1e1900 */
[----:B0-----:R-:W-:-:S04]  /*1fd0*/  IADD3 R86, P2, R103, c[0x0][0x190], RZ ;  /* 0x0000640067567a10 */ /* 0x001fc80007f5e0ff */
[----:B------:R-:W-:-:S05]  /*1fe0*/  IADD3.X R87, R179, c[0x0][0x194], RZ, P2, !PT ;  /* 0x00006500b3577a10 */ /* 0x000fca00017fe4ff */
[----:B------:R0:W5:Y:S01]  /*1ff0*/  LDG.E R86, [R86.64] ;  /* 0x0000000456567981 */ /* 0x000162000c1e1900 */
[----:B------:R-:W-:Y:S02]  /*2000*/  FMUL.FTZ R103, R238, R125 ;  /* 0x0000007dee677220 */ /* 0x000fe40000410000 */
[----:B0-----:R-:W-:-:S04]  /*2010*/  FADD.FTZ R87, -R184, R121 ;  /* 0x00000079b8577221 */ /* 0x001fc80000010100 */
[----:B------:R-:W-:Y:S02]  /*2020*/  FMUL.FTZ R87, R168, R87 ;  /* 0x00000057a8577220 */ /* 0x000fe40000410000 */
[C---:B------:R-:W-:Y:S02]  /*2030*/  FADD.FTZ R145, R129.reuse, R145 ;  /* 0x0000009181917221 */ /* 0x040fe40000010000 */
[----:B------:R-:W-:Y:S02]  /*2040*/  FFMA.FTZ R29, R129, R87, R29 ;  /* 0x00000057811d7223 */ /* 0x000fe4000001001d */
[----:B------:R-:W-:Y:S02]  /*2050*/  FFMA.FTZ R129, R239, R129, R103 ;  /* 0x00000081ef817223 */ /* 0x000fe40000010067 */
[----:B------:R-:W-:Y:S02]  /*2060*/  FADD.FTZ R103, -R184, R122 ;  /* 0x0000007ab8677221 */ /* 0x000fe40000010100 */
[----:B------:R-:W-:-:S02]  /*2070*/  FMUL.FTZ R108, R236, R126 ;  /* 0x0000007eec6c7220 */ /* 0x000fc40000410000 */
        /* <DEDUP_REMOVED lines=10> */
[----:B--2---:R-:W-:Y:S02]  /*2120*/  FMUL.FTZ R109, R232, R76 ;  /* 0x0000004ce86d7220 */ /* 0x004fe40000410000 */
[----:B------:R-:W-:-:S02]  /*2130*/  FADD.FTZ R222, R76, R222 ;  /* 0x000000de4cde7221 */ /* 0x000fc40000010000 */
[C---:B---3--:R-:W-:Y:S02]  /*2140*/  FADD.FTZ R72, -R184.reuse, R72 ;  /* 0x00000048b8487221 */ /* 0x048fe40000010100 */
[----:B------:R-:W-:Y:S02]  /*2150*/  FADD.FTZ R75, -R184, R75 ;  /* 0x0000004bb84b7221 */ /* 0x000fe40000010100 */
[C---:B------:R-:W-:Y:S02]  /*2160*/  FMUL.FTZ R110, R168.reuse, R72 ;  /* 0x00000048a86e7220 */ /* 0x040fe40000410000 */
[----:B------:R-:W-:Y:S02]  /*2170*/  FMUL.FTZ R121, R168, R75 ;  /* 0x0000004ba8797220 */ /* 0x000fe40000410000 */
        /* <DEDUP_REMOVED lines=39> */
[----:B------:R-:W-:Y:S02]  /*23f0*/  FADD.FTZ R73, -R184, R73 ;  /* 0x00000049b8497221 */ /* 0x000fe40000010100 */
[----:B----4-:R-:W-:Y:S02]  /*2400*/  FFMA.FTZ R109, R233, R80, R109 ;  /* 0x00000050e96d7223 */ /* 0x010fe4000001006d */
[----:B------:R-:W-:Y:S02]  /*2410*/  FMUL.FTZ R111, R230, R77 ;  /* 0x0000004de66f7220 */ /* 0x000fe40000410000 */
[----:B------:R-:W-:Y:S02]  /*2420*/  FADD.FTZ R76, R131, R76 ;  /* 0x0000004c834c7221 */ /* 0x000fe40000010000 */
[----:B------:R-:W-:-:S02]  /*2430*/  FFMA.FTZ R75, R108, R131, R75 ;  /* 0x000000836c4b7223 */ /* 0x000fc4000001004b */
[C---:B------:R-:W-:Y:S02]  /*2440*/  FADD.FTZ R215, R112.reuse, R215 ;  /* 0x000000d770d77221 */ /* 0x040fe40000010000 */
[----:B------:R-:W-:Y:S02]  /*2450*/  FFMA.FTZ R8, R112, R96, R8 ;  /* 0x0000006070087223 */ /* 0x000fe40000010008 */
[C---:B------:R-:W-:Y:S02]  /*2460*/  FADD.FTZ R214, R113.reuse, R214 ;  /* 0x000000d671d67221 */ /* 0x040fe40000010000 */
[----:B------:R-:W-:Y:S02]  /*2470*/  FFMA.FTZ R9, R113, R97, R9 ;  /* 0x0000006171097223 */ /* 0x000fe40000010009 */
[----:B------:R-:W-:Y:S02]  /*2480*/  FADD.FTZ R74, -R184, R74 ;  /* 0x0000004ab84a7221 */ /* 0x000fe40000010100 */
[----:B------:R-:W-:-:S02]  /*2490*/  FMUL.FTZ R112, R168, R73 ;  /* 0x00000049a8707220 */ /* 0x000fc40000410000 */
[----:B------:R-:W-:Y:S02]  /*24a0*/  FFMA.FTZ R111, R231, R81, R111 ;  /* 0x00000051e76f7223 */ /* 0x000fe4000001006f */
[----:B------:R-:W-:Y:S02]  /*24b0*/  FMUL.FTZ R113, R228, R78 ;  /* 0x0000004ee4717220 */ /* 0x000fe40000410000 */
[----:B------:R-:W-:Y:S02]  /*24c0*/  FADD.FTZ R76, R109, R76 ;  /* 0x0000004c6d4c7221 */ /* 0x000fe40000010000 */
[----:B------:R-:W-:Y:S02]  /*24d0*/  FFMA.FTZ R75, R110, R109, R75 ;  /* 0x0000006d6e4b7223 */ /* 0x000fe4000001004b */
[C---:B------:R-:W-:Y:S02]  /*24e0*/  FADD.FTZ R217, R114.reuse, R217 ;  /* 0x000000d972d97221 */ /* 0x040fe40000010000 */
[----:B------:R-:W-:-:S02]  /*24f0*/  FFMA.FTZ R6, R114, R99, R6 ;  /* 0x0000006372067223 */ /* 0x000fc40000010006 */
[C---:B------:R-:W-:Y:S02]  /*2500*/  FADD.FTZ R216, R115.reuse, R216 ;  /* 0x000000d873d87221 */ /* 0x040fe40000010000 */
[----:B------:R-:W-:Y:S02]  /*2510*/  FFMA.FTZ R7, R115, R100, R7 ;  /* 0x0000006473077223 */ /* 0x000fe40000010007 */
[----:B------:R-:W-:Y:S02]  /*2520*/  FMUL.FTZ R115, R168, R74 ;  /* 0x0000004aa8737220 */ /* 0x000fe40000410000 */
[----:B------:R-:W-:Y:S02]  /*2530*/  FFMA.FTZ R113, R229, R82, R113 ;  /* 0x00000052e5717223 */ /* 0x000fe40000010071 */
[----:B------:R-:W-:Y:S02]  /*2540*/  FMUL.FTZ R114, R226, R79 ;  /* 0x0000004fe2727220 */ /* 0x000fe40000410000 */
[----:B------:R-:W-:-:S02]  /*2550*/  FADD.FTZ R76, R76, R111 ;  /* 0x0000006f4c4c7221 */ /* 0x000fc40000010000 */
[----:B------:R-:W-:Y:S02]  /*2560*/  FFMA.FTZ R75, R112, R111, R75 ;  /* 0x0000006f704b7223 */ /* 0x000fe4000001004b */
[----:B------:R-:W-:Y:S02]  /*2570*/  FFMA.FTZ R114, R227, R83, R114 ;  /* 0x00000053e3727223 */ /* 0x000fe40000010072 */
[----:B------:R-:W-:Y:S02]  /*2580*/  FADD.FTZ R76, R76, R113 ;  /* 0x000000714c4c7221 */ /* 0x000fe40000010000 */
        /* <DEDUP_REMOVED lines=12> */
[-C--:B------:R-:W-:Y:S02]  /*2650*/  FFMA.FTZ R25, R81, R112.reuse, R25 ;  /* 0x0000007051197223 */ /* 0x080fe40000010019 */
        /* <DEDUP_REMOVED lines=10> */
[----:B------:R-:W-:Y:S02]  /*2700*/  FADD.FTZ R76, R76, R114 ;  /* 0x000000724c4c7221 */ /* 0x000fe40000010000 */
[----:B------:R-:W-:Y:S01]  /*2710*/  FFMA.FTZ R75, R121, R114, R75 ;  /* 0x00000072794b7223 */ /* 0x000fe2000001004b */
[----:B------:R-:W-:Y:S05]  /*2720*/  BRA.DIV ~URZ, `(.L_x_1834) ;  /* 0x00002b527f007947 */ /* 0x000fea000b800000 */
[----:B------:R0:W1:Y:S02]  /*2730*/  SHFL.BFLY PT, R77, R76, 0x1, 0x1f ;  /* 0x0c201f004c4d7f89 */ /* 0x00006400000e0000 */
.L_x_1843:
[----:B------:R-:W-:Y:S05]  /*2740*/  BRA.DIV ~URZ, `(.L_x_1835) ;  /* 0x00002bb27f007947 */ /* 0x000fea000b800000 */
[----:B------:R-:W2:Y:S01]  /*2750*/  SHFL.BFLY PT, R72, R75, 0x1, 0x1f ;  /* 0x0c201f004b487f89 */ /* 0x000ea200000e0000 */
[----:B01----:R-:W-:Y:S02]  /*2760*/  FADD.FTZ R76, R76, R77 ;  /* 0x0000004d4c4c7221 */ /* 0x003fe40000010000 */
[----:B--2---:R-:W-:-:S03]  /*2770*/  FADD.FTZ R75, R75, R72 ;  /* 0x000000484b4b7221 */ /* 0x004fc60000010000 */
[----:B------:R-:W0:Y:S02]  /*2780*/  SHFL.BFLY PT, R72, R76, 0x2, 0x1f ;  /* 0x0c401f004c487f89 */ /* 0x000e2400000e0000 */
[----:B0-----:R-:W-:Y:S02]  /*2790*/  FADD.FTZ R76, R72, R76 ;  /* 0x0000004c484c7221 */ /* 0x001fe40000010000 */
[----:B------:R-:W0:Y:S02]  /*27a0*/  SHFL.BFLY PT, R72, R75, 0x2, 0x1f ;  /* 0x0c401f004b487f89 */ /* 0x000e2400000e0000 */
[----:B0-----:R-:W-:Y:S02]  /*27b0*/  FADD.FTZ R75, R75, R72 ;  /* 0x000000484b4b7221 */ /* 0x001fe40000010000 */
[----:B------:R-:W0:Y:S02]  /*27c0*/  SHFL.BFLY PT, R72, R76, 0x4, 0x1f ;  /* 0x0c801f004c487f89 */ /* 0x000e2400000e0000 */
[----:B0-----:R-:W-:-:S02]  /*27d0*/  FADD.FTZ R76, R76, R72 ;  /* 0x000000484c4c7221 */ /* 0x001fc40000010000 */
[----:B------:R-:W0:Y:S02]  /*27e0*/  SHFL.BFLY PT, R72, R75, 0x4, 0x1f ;  /* 0x0c801f004b487f89 */ /* 0x000e2400000e0000 */
[----:B0-----:R-:W-:Y:S02]  /*27f0*/  FADD.FTZ R75, R75, R72 ;  /* 0x000000484b4b7221 */ /* 0x001fe40000010000 */
[----:B------:R-:W0:Y:S02]  /*2800*/  SHFL.BFLY PT, R72, R76, 0x8, 0x1f ;  /* 0x0d001f004c487f89 */ /* 0x000e2400000e0000 */
[----:B0-----:R-:W-:Y:S02]  /*2810*/  FADD.FTZ R76, R76, R72 ;  /* 0x000000484c4c7221 */ /* 0x001fe40000010000 */
[----:B------:R-:W0:Y:S04]  /*2820*/  SHFL.BFLY PT, R72, R75, 0x8, 0x1f ;  /* 0x0d001f004b487f89 */ /* 0x000e2800000e0000 */
[----:B------:R1:W2:Y:S01]  /*2830*/  SHFL.BFLY PT, R77, R76, 0x10, 0x1f ;  /* 0x0e001f004c4d7f89 */ /* 0x0002a200000e0000 */
[----:B0-----:R-:W-:-:S05]  /*2840*/  FADD.FTZ R75, R75, R72 ;  /* 0x000000484b4b7221 */ /* 0x001fca0000010000 */
[----:B------:R1:W0:Y:S02]  /*2850*/  SHFL.BFLY PT, R72, R75, 0x10, 0x1f ;  /* 0x0e001f004b487f89 */ /* 0x00022400000e0000 */
.L_x_1844:
[----:B--2---:R-:W-:Y:S01]  /*2860*/  FADD.FTZ R77, R77, R76 ;  /* 0x0000004c4d4d7221 */ /* 0x004fe20000010000 */
[----:B------:R-:W-:Y:S01]  /*2870*/  ISETP.NE.U32.AND P3, PT, RZ, c[0x0][0x258], PT ;  /* 0x00009600ff007a0c */ /* 0x000fe20003f65070 */
[----:B0-----:R-:W-:Y:S01]  /*2880*/  FADD.FTZ R72, R72, R75 ;  /* 0x0000004b48487221 */ /* 0x001fe20000010000 */
[----:B------:R-:W-:Y:S01]  /*2890*/  ISETP.NE.U32.AND P2, PT, RZ, c[0x0][0x258], PT ;  /* 0x00009600ff007a0c */ /* 0x000fe20003f45070 */
[----:B------:R-:W-:Y:S01]  /*28a0*/  FMUL.FTZ R77, R77, c[0x0][0x1e0] ;  /* 0x000078004d4d7a20 */ /* 0x000fe20000410000 */
[----:B------:R-:W-:Y:S01]  /*28b0*/  ISETP.NE.AND.EX P3, PT, RZ, c[0x0][0x25c], PT, P3 ;  /* 0x00009700ff007a0c */ /* 0x000fe20003f65330 */
[----:B------:R-:W-:Y:S01]  /*28c0*/  FMUL.FTZ R123, R72, c[0x0][0x1e0] ;  /* 0x00007800487b7a20 */ /* 0x000fe20000410000 */
[----:B------:R-:W-:Y:S02]  /*28d0*/  ISETP.NE.AND.EX P2, PT, RZ, c[0x0][0x25c], PT, P2 ;  /* 0x00009700ff007a0c */ /* 0x000fe40003f45320 */
[----:B------:R-:W-:Y:S02]  /*28e0*/  FSEL R122, R77, RZ, !P1 ;  /* 0x000000ff4d7a7208 */ /* 0x000fe40004800000 */
[----:B------:R-:W-:-:S03]  /*28f0*/  ISETP.NE.U32.AND P1, PT, RZ, c[0x0][0x218], PT ;  /* 0x00008600ff007a0c */ /* 0x000fc60003f25070 */
        /* <DEDUP_REMOVED lines=17> */
[----:B------:R-:W-:Y:S05]  /*2a10*/  @!P3 BRA `(.L_x_1836) ;  /* 0x000000700000b947 */ /* 0x000fea0003800000 */
[----:B-1----:R-:W-:Y:S02]  /*2a20*/  IADD3 R76, P4, R177, c[0x0][0x258], RZ ;  /* 0x00009600b14c7a10 */ /* 0x002fe40007f9e0ff */
[----:B------:R-:W-:Y:S02]  /*2a30*/  SEL R75, R78, R67, P2 ;  /* 0x000000434e4b7207 */ /* 0x000fe40001000000 */
[----:B------:R-:W-:-:S02]  /*2a40*/  SEL R74, R80, R66, P2 ;  /* 0x00000042504a7207 */ /* 0x000fc40001000000 */
[----:B------:R-:W-:Y:S02]  /*2a50*/  SEL R73, R79, R65, P2 ;  /* 0x000000414f497207 */ /* 0x000fe40001000000 */
[----:B------:R-:W-:Y:S02]  /*2a60*/  IADD3.X R77, R178, c[0x0][0x25c], RZ, P4, !PT ;  /* 0x00009700b24d7a10 */ /* 0x000fe400027fe4ff */
[----:B------:R-:W-:-:S05]  /*2a70*/  SEL R72, R81, R64, P2 ;  /* 0x0000004051487207 */ /* 0x000fca0001000000 */
[----:B------:R0:W-:Y:S02]  /*2a80*/  STG.E.128 [R76.64], R72 ;  /* 0x000000484c007986 */ /* 0x0001e4000c101d04 */
.L_x_1836:
[----:B------:R-:W-:Y:S01]  /*2a90*/  FMUL.FTZ R81, R81, c[0x0][0x1e8] ;  /* 0x00007a0051517a20 */ /* 0x000fe20000410000 */
[----:B01----:R-:W-:Y:S01]  /*2aa0*/  IADD3 R76, P4, R177, c[0x0][0x248], RZ ;  /* 0x00009200b14c7a10 */ /* 0x003fe20007f9e0ff */
[----:B------:R-:W-:Y:S01]  /*2ab0*/  FMUL.FTZ R79, R79, c[0x0][0x1e8] ;  /* 0x00007a004f4f7a20 */ /* 0x000fe20000410000 */
[C---:B------:R-:W-:Y:S01]  /*2ac0*/  LOP3.LUT P6, RZ, R183.reuse, 0xff, RZ, 0xc0, !PT ;  /* 0x000000ffb7ff7812 */ /* 0x040fe200078cc0ff */
[----:B------:R-:W-:Y:S01]  /*2ad0*/  FMUL.FTZ R78, R78, c[0x0][0x1e8] ;  /* 0x00007a004e4e7a20 */ /* 0x000fe20000410000 */
[----:B------:R-:W-:Y:S01]  /*2ae0*/  LOP3.LUT P5, RZ, R183, 0xff00, RZ, 0xc0, !PT ;  /* 0x0000ff00b7ff7812 */ /* 0x000fe200078ac0ff */
[----:B------:R-:W-:Y:S01]  /*2af0*/  FMUL.FTZ R80, R80, c[0x0][0x1e8] ;  /* 0x00007a0050507a20 */ /* 0x000fe20000410000 */
[----:B------:R-:W-:Y:S01]  /*2b00*/  IADD3.X R77, R178, c[0x0][0x24c], RZ, P4, !PT ;  /* 0x00009300b24d7a10 */ /* 0x000fe200027fe4ff */
[-CC-:B------:R-:W-:Y:S01]  /*2b10*/  FFMA.FTZ R187, R187, R123.reuse, R122.reuse ;  /* 0x0000007bbbbb7223 */ /* 0x180fe2000001007a */
[----:B------:R-:W-:Y:S01]  /*2b20*/  SEL R72, R81, RZ, P6 ;  /* 0x000000ff51487207 */ /* 0x000fe20003000000 */
[-CC-:B------:R-:W-:Y:S01]  /*2b30*/  FFMA.FTZ R188, R188, R123.reuse, R122.reuse ;  /* 0x0000007bbcbc7223 */ /* 0x180fe2000001007a */
[----:B------:R-:W-:Y:S01]  /*2b40*/  LOP3.LUT P4, RZ, R183, 0xff0000, RZ, 0xc0, !PT ;  /* 0x00ff0000b7ff7812 */ /* 0x000fe2000788c0ff */
[----:B------:R-:W-:Y:S01]  /*2b50*/  FFMA.FTZ R191, R191, R123, R122 ;  /* 0x0000007bbfbf7223 */ /* 0x000fe2000001007a */
[----:B------:R-:W-:Y:S01]  /*2b60*/  LOP3.LUT P6, RZ, R183, 0xff000000, RZ, 0xc0, !PT ;  /* 0xff000000b7ff7812 */ /* 0x000fe200078cc0ff */
[----:B------:R-:W-:Y:S01]  /*2b70*/  FADD.FTZ R187, R92, -R187 ;  /* 0x800000bb5cbb7221 */ /* 0x000fe20000010000 */
[----:B------:R-:W-:Y:S01]  /*2b80*/  SEL R73, R79, RZ, P5 ;  /* 0x000000ff4f497207 */ /* 0x000fe20002800000 */
[----:B------:R-:W-:Y:S01]  /*2b90*/  FADD.FTZ R93, R93, -R188 ;  /* 0x800000bc5d5d7221 */ /* 0x000fe20000010000 */
[----:B------:R-:W-:Y:S01]  /*2ba0*/  SEL R75, R78, RZ, P6 ;  /* 0x000000ff4e4b7207 */ /* 0x000fe20003000000 */
[----:B------:R-:W-:Y:S01]  /*2bb0*/  FADD.FTZ R191, R94, -R191 ;  /* 0x800000bf5ebf7221 */ /* 0x000fe20000010000 */
[----:B------:R-:W-:Y:S01]  /*2bc0*/  SEL R74, R80, RZ, P4 ;  /* 0x000000ff504a7207 */ /* 0x000fe20002000000 */
[----:B------:R-:W-:Y:S01]  /*2bd0*/  FMUL.FTZ R187, R168, R187 ;  /* 0x000000bba8bb7220 */ /* 0x000fe20000410000 */
[----:B------:R-:W-:Y:S01]  /*2be0*/  LOP3.LUT P5, RZ, R162, 0xff0000, RZ, 0xc0, !PT ;  /* 0x00ff0000a2ff7812 */ /* 0x000fe200078ac0ff */
[----:B------:R-:W-:Y:S01]  /*2bf0*/  FMUL.FTZ R191, R168, R191 ;  /* 0x000000bfa8bf7220 */ /* 0x000fe20000410000 */
[C---:B------:R-:W-:Y:S01]  /*2c00*/  LOP3.LUT P4, RZ, R162.reuse, 0xff000000, RZ, 0xc0, !PT ;  /* 0xff000000a2ff7812 */ /* 0x040fe2000788c0ff */
[----:B------:R0:W-:Y:S01]  /*2c10*/  STG.E.128 [R76.64], R72 ;  /* 0x000000484c007986 */ /* 0x0001e2000c101d04 */
[----:B------:R-:W-:Y:S01]  /*2c20*/  LOP3.LUT P6, RZ, R162, 0xff00, RZ, 0xc0, !PT ;  /* 0x0000ff00a2ff7812 */ /* 0x000fe200078cc0ff */
[----:B------:R-:W-:Y:S01]  /*2c30*/  @P1 FADD.FTZ R187, R44, R187 ;  /* 0x000000bb2cbb1221 */ /* 0x000fe20000010000 */
[----:B------:R-:W-:Y:S01]  /*2c40*/  SEL R83, R80, RZ, P5 ;  /* 0x000000ff50537207 */ /* 0x000fe20002800000 */
[----:B------:R-:W-:Y:S01]  /*2c50*/  @P1 FADD.FTZ R191, R46, R191 ;  /* 0x000000bf2ebf1221 */ /* 0x000fe20000010000 */
[----:B------:R-:W-:-:S02]  /*2c60*/  SEL R78, R78, RZ, P4 ;  /* 0x000000ff4e4e7207 */ /* 0x000fc40002000000 */
[----:B------:R-:W-:Y:S02]  /*2c70*/  SEL R80, R79, RZ, P6 ;  /* 0x000000ff4f507207 */ /* 0x000fe40003000000 */
[----:B------:R-:W-:Y:S02]  /*2c80*/  ISETP.NE.U32.AND P4, PT, RZ, c[0x0][0x250], PT ;  /* 0x00009400ff007a0c */ /* 0x000fe40003f85070 */
[----:B------:R-:W-:Y:S02]  /*2c90*/  LOP3.LUT P6, RZ, R162, 0xff, RZ, 0xc0, !PT ;  /* 0x000000ffa2ff7812 */ /* 0x000fe400078cc0ff */
[----:B------:R-:W-:Y:S02]  /*2ca0*/  ISETP.NE.AND.EX P4, PT, RZ, c[0x0][0x254], PT, P4 ;  /* 0x00009500ff007a0c */ /* 0x000fe40003f85340 */
[----:B------:R-:W-:Y:S02]  /*2cb0*/  SEL R81, R81, RZ, P6 ;  /* 0x000000ff51517207 */ /* 0x000fe40003000000 */
[----:B0-----:R-:W-:-:S02]  /*2cc0*/  @P0 IADD3 R76, P5, R177, c[0x0][0x250], RZ ;  /* 0x00009400b14c0a10 */ /* 0x001fc40007fbe0ff */
[----:B------:R-:W-:Y:S01]  /*2cd0*/  SEL R75, R78, R71, P4 ;  /* 0x000000474e4b7207 */ /* 0x000fe20002000000 */
[----:B------:R-:W-:Y:S01]  /*2ce0*/  FFMA.FTZ R78, R193, R123, R122 ;  /* 0x0000007bc14e7223 */ /* 0x000fe2000001007a */
[----:B------:R-:W-:Y:S02]  /*2cf0*/  @P0 IADD3.X R77, R178, c[0x0][0x254], RZ, P5, !PT ;  /* 0x00009500b24d0a10 */ /* 0x000fe40002ffe4ff */
[----:B------:R-:W-:Y:S01]  /*2d00*/  SEL R74, R83, R70, P4 ;  /* 0x00000046534a7207 */ /* 0x000fe20002000000 */
[----:B------:R-:W-:Y:S01]  /*2d10*/  FADD.FTZ R95, R95, -R78 ;  /* 0x8000004e5f5f7221 */ /* 0x000fe20000010000 */
[----:B------:R-:W-:Y:S01]  /*2d20*/  SEL R73, R80, R69, P4 ;  /* 0x0000004550497207 */ /* 0x000fe20002000000 */
[C---:B------:R-:W-:Y:S01]  /*2d30*/  FMUL.FTZ R80, R168.reuse, R93 ;  /* 0x0000005da8507220 */ /* 0x040fe20000410000 */
[----:B------:R-:W-:Y:S01]  /*2d40*/  SEL R72, R81, R68, P4 ;  /* 0x0000004451487207 */ /* 0x000fe20002000000 */
[----:B------:R-:W-:Y:S02]  /*2d50*/  FMUL.FTZ R82, R168, R95 ;  /* 0x0000005fa8527220 */ /* 0x000fe40000410000 */
[----:B------:R-:W-:-:S02]  /*2d60*/  @P1 FADD.FTZ R80, R45, R80 ;  /* 0x000000502d501221 */ /* 0x000fc40000010000 */
[----:B------:R0:W-:Y:S01]  /*2d70*/  @P0 STG.E.128 [R76.64], R72 ;  /* 0x000000484c000986 */ /* 0x0001e2000c101d04 */
[----:B------:R-:W-:Y:S01]  /*2d80*/  @P1 FADD.FTZ R82, R47, R82 ;  /* 0x000000522f521221 */ /* 0x000fe20000010000 */
[----:B------:R-:W-:Y:S05]  /*2d90*/  @!P3 BRA `(.L_x_1837) ;  /* 0x000000700000b947 */ /* 0x000fea0003800000 */
[----:B0-----:R-:W-:Y:S02]  /*2da0*/  IADD3 R76, P5, R175, c[0x0][0x258], RZ ;  /* 0x00009600af4c7a10 */ /* 0x001fe40007fbe0ff */
[----:B------:R-:W-:Y:S02]  /*2db0*/  SEL R75, R82, R67, P2 ;  /* 0x00000043524b7207 */ /* 0x000fe40001000000 */
[----:B------:R-:W-:Y:S02]  /*2dc0*/  SEL R74, R191, R66, P2 ;  /* 0x00000042bf4a7207 */ /* 0x000fe40001000000 */
[----:B------:R-:W-:Y:S02]  /*2dd0*/  SEL R73, R80, R65, P2 ;  /* 0x0000004150497207 */ /* 0x000fe40001000000 */
[----:B------:R-:W-:-:S02]  /*2de0*/  IADD3.X R77, R176, c[0x0][0x25c], RZ, P5, !PT ;  /* 0x00009700b04d7a10 */ /* 0x000fc40002ffe4ff */
[----:B------:R-:W-:-:S05]  /*2df0*/  SEL R72, R187, R64, P2 ;  /* 0x00000040bb487207 */ /* 0x000fca0001000000 */
[----:B------:R0:W-:Y:S02]  /*2e00*/  STG.E.128 [R76.64], R72 ;  /* 0x000000484c007986 */ /* 0x0001e4000c101d04 */
.L_x_1837:
[----:B------:R-:W-:Y:S01]  /*2e10*/  FMUL.FTZ R78, R187, c[0x0][0x1e8] ;  /* 0x00007a00bb4e7a20 */ /* 0x000fe20000410000 */
[----:B------:R-:W-:Y:S01]  /*2e20*/  LOP3.LUT P5, RZ, R198, 0xff, RZ, 0xc0, !PT ;  /* 0x000000ffc6ff7812 */ /* 0x000fe200078ac0ff */
[----:B------:R-:W-:Y:S01]  /*2e30*/  FMUL.FTZ R82, R82, c[0x0][0x1e8] ;  /* 0x00007a0052527a20 */ /* 0x000fe20000410000 */
[----:B------:R-:W-:Y:S01]  /*2e40*/  LOP3.LUT P6, RZ, R198, 0xff00, RZ, 0xc0, !PT ;  /* 0x0000ff00c6ff7812 */ /* 0x000fe200078cc0ff */
[----:B------:R-:W-:Y:S01]  /*2e50*/  FMUL.FTZ R79, R80, c[0x0][0x1e8] ;  /* 0x00007a00504f7a20 */ /* 0x000fe20000410000 */
[----:B0-----:R-:W-:Y:S01]  /*2e60*/  SEL R72, R78, RZ, P5 ;  /* 0x000000ff4e487207 */ /* 0x001fe20002800000 */
[----:B------:R-:W-:Y:S01]  /*2e70*/  FMUL.FTZ R191, R191, c[0x0][0x1e8] ;  /* 0x00007a00bfbf7a20 */ /* 0x000fe20000410000 */
[----:B------:R-:W-:Y:S01]  /*2e80*/  LOP3.LUT P5, RZ, R198, 0xff000000, RZ, 0xc0, !PT ;  /* 0xff000000c6ff7812 */ /* 0x000fe200078ac0ff */
[-CC-:B------:R-:W-:Y:S01]  /*2e90*/  FFMA.FTZ R90, R90, R123.reuse, R122.reuse ;  /* 0x0000007b5a5a7223 */ /* 0x180fe2000001007a */
[----:B------:R-:W-:Y:S01]  /*2ea0*/  SEL R73, R79, RZ, P6 ;  /* 0x000000ff4f497207 */ /* 0x000fe20003000000 */
[-C--:B------:R-:W-:Y:S01]  /*2eb0*/  FFMA.FTZ R89, R89, R123.reuse, R122 ;  /* 0x0000007b59597223 */ /* 0x080fe2000001007a */
[----:B------:R-:W-:Y:S01]  /*2ec0*/  SEL R75, R82, RZ, P5 ;  /* 0x000000ff524b7207 */ /* 0x000fe20002800000 */
[----:B------:R-:W-:Y:S01]  /*2ed0*/  FADD.FTZ R105, R105, -R90 ;  /* 0x8000005a69697221 */ /* 0x000fe20000010000 */
[----:B------:R-:W-:Y:S01]  /*2ee0*/  IADD3 R76, P5, R175, c[0x0][0x248], RZ ;  /* 0x00009200af4c7a10 */ /* 0x000fe20007fbe0ff */
[--C-:B------:R-:W-:Y:S01]  /*2ef0*/  FFMA.FTZ R91, R91, R123, R122.reuse ;  /* 0x0000007b5b5b7223 */ /* 0x100fe2000001007a */
[----:B------:R-:W-:Y:S01]  /*2f00*/  LOP3.LUT P6, RZ, R198, 0xff0000, RZ, 0xc0, !PT ;  /* 0x00ff0000c6ff7812 */ /* 0x000fe200078cc0ff */
[----:B------:R-:W-:Y:S01]  /*2f10*/  FADD.FTZ R89, R104, -R89 ;  /* 0x8000005968597221 */ /* 0x000fe20000010000 */
[----:B------:R-:W-:Y:S01]  /*2f20*/  IADD3.X R77, R176, c[0x0][0x24c], RZ, P5, !PT ;  /* 0x00009300b04d7a10 */ /* 0x000fe20002ffe4ff */
[----:B------:R-:W-:Y:S01]  /*2f30*/  FMUL.FTZ R92, R168, R105 ;  /* 0x00000069a85c7220 */ /* 0x000fe20000410000 */
[----:B------:R-:W-:Y:S01]  /*2f40*/  LOP3.LUT P5, RZ, R163, 0xff000000, RZ, 0xc0, !PT ;  /* 0xff000000a3ff7812 */ /* 0x000fe200078ac0ff */
[----:B------:R-:W-:Y:S01]  /*2f50*/  FFMA.FTZ R98, R98, R123, R122 ;  /* 0x0000007b62627223 */ /* 0x000fe2000001007a */
[----:B------:R-:W-:Y:S01]  /*2f60*/  SEL R74, R191, RZ, P6 ;  /* 0x000000ffbf4a7207 */ /* 0x000fe20003000000 */
[----:B------:R-:W-:Y:S01]  /*2f70*/  FADD.FTZ R91, R106, -R91 ;  /* 0x8000005b6a5b7221 */ /* 0x000fe20000010000 */
[----:B------:R-:W-:Y:S01]  /*2f80*/  SEL R82, R82, RZ, P5 ;  /* 0x000000ff52527207 */ /* 0x000fe20002800000 */
[----:B------:R-:W-:Y:S01]  /*2f90*/  FMUL.FTZ R83, R168, R89 ;  /* 0x00000059a8537220 */ /* 0x000fe20000410000 */
[C---:B------:R-:W-:Y:S01]  /*2fa0*/  LOP3.LUT P5, RZ, R163.reuse, 0xff00, RZ, 0xc0, !PT ;  /* 0x0000ff00a3ff7812 */ /* 0x040fe200078ac0ff */
[----:B------:R0:W-:Y:S01]  /*2fb0*/  STG.E.128 [R76.64], R72 ;  /* 0x000000484c007986 */ /* 0x0001e2000c101d04 */
[----:B------:R-:W-:Y:S01]  /*2fc0*/  LOP3.LUT P6, RZ, R163, 0xff0000, RZ, 0xc0, !PT ;  /* 0x00ff0000a3ff7812 */ /* 0x000fe200078cc0ff */
[----:B------:R-:W-:-:S02]  /*2fd0*/  @P1 FADD.FTZ R92, R49, R92 ;  /* 0x0000005c315c1221 */ /* 0x000fc40000010000 */
[----:B------:R-:W-:Y:S01]  /*2fe0*/  FADD.FTZ R107, R107, -R98 ;  /* 0x800000626b6b7221 */ /* 0x000fe20000010000 */
[----:B------:R-:W-:Y:S01]  /*2ff0*/  SEL R191, R191, RZ, P6 ;  /* 0x000000ffbfbf7207 */ /* 0x000fe20003000000 */
[----:B------:R-:W-:Y:S02]  /*3000*/  FMUL.FTZ R93, R168, R91 ;  /* 0x0000005ba85d7220 */ /* 0x000fe40000410000 */
[----:B------:R-:W-:Y:S02]  /*3010*/  @P1 FADD.FTZ R83, R48, R83 ;  /* 0x0000005330531221 */ /* 0x000fe40000010000 */
[----:B------:R-:W-:Y:S02]  /*3020*/  FMUL.FTZ R90, R92, c[0x0][0x1e8] ;  /* 0x00007a005c5a7a20 */ /* 0x000fe40000410000 */
[----:B------:R-:W-:Y:S02]  /*3030*/  @P1 FADD.FTZ R93, R50, R93 ;  /* 0x0000005d325d1221 */ /* 0x000fe40000010000 */
[----:B------:R-:W-:-:S02]  /*3040*/  FMUL.FTZ R89, R83, c[0x0][0x1e8] ;  /* 0x00007a0053597a20 */ /* 0x000fc40000410000 */
[----:B------:R-:W-:Y:S01]  /*3050*/  FMUL.FTZ R94, R93, c[0x0][0x1e8] ;  /* 0x00007a005d5e7a20 */ /* 0x000fe20000410000 */
[----:B0-----:R-:W-:Y:S01]  /*3060*/  SEL R72, R79, RZ, P5 ;  /* 0x000000ff4f487207 */ /* 0x001fe20002800000 */
[-CC-:B------:R-:W-:Y:S01]  /*3070*/  FFMA.FTZ R91, R96, R123.reuse, R122.reuse ;  /* 0x0000007b605b7223 */ /* 0x180fe2000001007a */
[----:B------:R-:W-:Y:S01]  /*3080*/  LOP3.LUT P5, RZ, R163, 0xff, RZ, 0xc0, !PT ;  /* 0x000000ffa3ff7812 */ /* 0x000fe200078ac0ff */
[-CC-:B------:R-:W-:Y:S01]  /*3090*/  FFMA.FTZ R99, R99, R123.reuse, R122.reuse ;  /* 0x0000007b63637223 */ /* 0x180fe2000001007a */
[----:B------:R-:W-:Y:S01]  /*30a0*/  @P0 IADD3 R76, P6, R175, c[0x0][0x250], RZ ;  /* 0x00009400af4c0a10 */ /* 0x000fe20007fde0ff */
[----:B------:R-:W-:Y:S01]  /*30b0*/  FFMA.FTZ R100, R100, R123, R122 ;  /* 0x0000007b64647223 */ /* 0x000fe2000001007a */
[----:B------:R-:W-:Y:S01]  /*30c0*/  SEL R79, R78, RZ, P5 ;  /* 0x000000ff4e4f7207 */ /* 0x000fe20002800000 */
[----:B------:R-:W-:Y:S01]  /*30d0*/  FMUL.FTZ R78, R168, R107 ;  /* 0x0000006ba84e7220 */ /* 0x000fe20000410000 */
[----:B------:R-:W-:Y:S01]  /*30e0*/  SEL R73, R72, R69, P4 ;  /* 0x0000004548497207 */ /* 0x000fe20002000000 */
[----:B------:R-:W-:Y:S01]  /*30f0*/  FADD.FTZ R91, R116, -R91 ;  /* 0x8000005b745b7221 */ /* 0x000fe20000010000 */
[----:B------:R-:W-:Y:S01]  /*3100*/  @P0 IADD3.X R77, R176, c[0x0][0x254], RZ, P6, !PT ;  /* 0x00009500b04d0a10 */ /* 0x000fe200037fe4ff */
[----:B------:R-:W-:Y:S01]  /*3110*/  @P1 FADD.FTZ R78, R51, R78 ;  /* 0x0000004e334e1221 */ /* 0x000fe20000010000 */
[----:B------:R-:W-:Y:S01]  /*3120*/  SEL R75, R82, R71, P4 ;  /* 0x00000047524b7207 */ /* 0x000fe20002000000 */
[----:B------:R-:W-:Y:S01]  /*3130*/  FADD.FTZ R99, R118, -R99 ;  /* 0x8000006376637221 */ /* 0x000fe20000010000 */
[----:B------:R-:W-:Y:S01]  /*3140*/  SEL R74, R191, R70, P4 ;  /* 0x00000046bf4a7207 */ /* 0x000fe20002000000 */
[----:B------:R-:W-:Y:S01]  /*3150*/  FMUL.FTZ R95, R78, c[0x0][0x1e8] ;  /* 0x00007a004e5f7a20 */ /* 0x000fe20000410000 */
[----:B------:R-:W-:Y:S01]  /*3160*/  SEL R72, R79, R68, P4 ;  /* 0x000000444f487207 */ /* 0x000fe20002000000 */
[----:B------:R-:W-:Y:S01]  /*3170*/  FADD.FTZ R119, R119, -R100 ;  /* 0x8000006477777221 */ /* 0x000fe20000010000 */
[----:B------:R-:W-:-:S02]  /*3180*/  LOP3.LUT P5, RZ, R120, 0xff00, RZ, 0xc0, !PT ;  /* 0x0000ff0078ff7812 */ /* 0x000fc400078ac0ff */
[----:B------:R-:W-:Y:S01]  /*3190*/  LOP3.LUT P6, RZ, R120, 0xff, RZ, 0xc0, !PT ;  /* 0x000000ff78ff7812 */ /* 0x000fe200078cc0ff */
[----:B------:R0:W-:Y:S02]  /*31a0*/  @P0 STG.E.128 [R76.64], R72 ;  /* 0x000000484c000986 */ /* 0x0001e4000c101d04 */
[----:B0-----:R-:W-:Y:S01]  /*31b0*/  SEL R73, R90, RZ, P5 ;  /* 0x000000ff5a497207 */ /* 0x001fe20002800000 */
[----:B------:R-:W-:Y:S01]  /*31c0*/  FFMA.FTZ R76, R97, R123, R122 ;  /* 0x0000007b614c7223 */ /* 0x000fe2000001007a */
[C---:B------:R-:W-:Y:S02]  /*31d0*/  LOP3.LUT P5, RZ, R120.reuse, 0xff0000, RZ, 0xc0, !PT ;  /* 0x00ff000078ff7812 */ /* 0x040fe400078ac0ff */
[----:B------:R-:W-:Y:S01]  /*31e0*/  SEL R72, R89, RZ, P6 ;  /* 0x000000ff59487207 */ /* 0x000fe20003000000 */
[----:B------:R-:W-:Y:S01]  /*31f0*/  FADD.FTZ R117, R117, -R76 ;  /* 0x8000004c75757221 */ /* 0x000fe20000010000 */
[----:B------:R-:W-:Y:S02]  /*3200*/  LOP3.LUT P6, RZ, R120, 0xff000000, RZ, 0xc0, !PT ;  /* 0xff00000078ff7812 */ /* 0x000fe400078cc0ff */
[----:B------:R-:W-:-:S02]  /*3210*/  SEL R74, R94, RZ, P5 ;  /* 0x000000ff5e4a7207 */ /* 0x000fc40002800000 */
[----:B------:R-:W-:Y:S02]  /*3220*/  IADD3 R80, P5, R173, c[0x0][0x248], RZ ;  /* 0x00009200ad507a10 */ /* 0x000fe40007fbe0ff */
[----:B------:R-:W-:Y:S02]  /*3230*/  SEL R75, R95, RZ, P6 ;  /* 0x000000ff5f4b7207 */ /* 0x000fe40003000000 */
[----:B------:R-:W-:Y:S02]  /*3240*/  LOP3.LUT P6, RZ, R164, 0xff000000, RZ, 0xc0, !PT ;  /* 0xff000000a4ff7812 */ /* 0x000fe400078cc0ff */
[----:B------:R-:W-:Y:S01]  /*3250*/  IADD3.X R81, R174, c[0x0][0x24c], RZ, P5, !PT ;  /* 0x00009300ae517a10 */ /* 0x000fe20002ffe4ff */
[----:B------:R-:W-:Y:S05]  /*3260*/  @!P3 BRA `(.L_x_1838) ;  /* 0x000000700000b947 */ /* 0x000fea0003800000 */
[----:B------:R-:W-:Y:S02]  /*3270*/  IADD3 R82, P5, R173, c[0x0][0x258], RZ ;  /* 0x00009600ad527a10 */ /* 0x000fe40007fbe0ff */
[----:B------:R-:W-:Y:S02]  /*3280*/  SEL R79, R78, R67, P2 ;  /* 0x000000434e4f7207 */ /* 0x000fe40001000000 */
[----:B------:R-:W-:-:S02]  /*3290*/  SEL R76, R83, R64, P2 ;  /* 0x00000040534c7207 */ /* 0x000fc40001000000 */
[----:B------:R-:W-:Y:S02]  /*32a0*/  SEL R78, R93, R66, P2 ;  /* 0x000000425d4e7207 */ /* 0x000fe40001000000 */
[----:B------:R-:W-:Y:S02]  /*32b0*/  SEL R77, R92, R65, P2 ;  /* 0x000000415c4d7207 */ /* 0x000fe40001000000 */
[----:B------:R-:W-:-:S05]  /*32c0*/  IADD3.X R83, R174, c[0x0][0x25c], RZ, P5, !PT ;  /* 0x00009700ae537a10 */ /* 0x000fca0002ffe4ff */
[----:B------:R0:W-:Y:S02]  /*32d0*/  STG.E.128 [R82.64], R76 ;  /* 0x0000004c52007986 */ /* 0x0001e4000c101d04 */
.L_x_1838:
[----:B0-----:R-:W-:Y:S01]  /*32e0*/  SEL R76, R95, RZ, P6 ;  /* 0x000000ff5f4c7207 */ /* 0x001fe20003000000 */
[----:B------:R-:W-:Y:S01]  /*32f0*/  FMUL.FTZ R96, R168, R117 ;  /* 0x00000075a8607220 */ /* 0x000fe20000410000 */
[----:B------:R-:W-:Y:S01]  /*3300*/  LOP3.LUT P5, RZ, R164, 0xff0000, RZ, 0xc0, !PT ;  /* 0x00ff0000a4ff7812 */ /* 0x000fe200078ac0ff */
[----:B------:R-:W-:Y:S01]  /*3310*/  FMUL.FTZ R97, R168, R91 ;  /* 0x0000005ba8617220 */ /* 0x000fe20000410000 */
[----:B------:R-:W-:Y:S01]  /*3320*/  LOP3.LUT P6, RZ, R164, 0xff00, RZ, 0xc0, !PT ;  /* 0x0000ff00a4ff7812 */ /* 0x000fe200078cc0ff */
[----:B------:R-:W-:Y:S01]  /*3330*/  @P1 FADD.FTZ R96, R53, R96 ;  /* 0x0000006035601221 */ /* 0x000fe20000010000 */
[----:B------:R-:W-:Y:S01]  /*3340*/  SEL R77, R94, RZ, P5 ;  /* 0x000000ff5e4d7207 */ /* 0x000fe20002800000 */
[----:B------:R-:W-:Y:S01]  /*3350*/  FMUL.FTZ R99, R168, R99 ;  /* 0x00000063a8637220 */ /* 0x000fe20000410000 */
[----:B------:R-:W-:Y:S01]  /*3360*/  SEL R78, R90, RZ, P6 ;  /* 0x000000ff5a4e7207 */ /* 0x000fe20003000000 */
[----:B------:R-:W-:Y:S01]  /*3370*/  FMUL.FTZ R79, R96, c[0x0][0x1e8] ;  /* 0x00007a00604f7a20 */ /* 0x000fe20000410000 */
[----:B------:R-:W-:Y:S01]  /*3380*/  @P0 IADD3 R94, P6, R173, c[0x0][0x250], RZ ;  /* 0x00009400ad5e0a10 */ /* 0x000fe20007fde0ff */
[----:B------:R0:W-:Y:S01]  /*3390*/  STG.E.128 [R80.64], R72 ;  /* 0x0000004850007986 */ /* 0x0001e2000c101d04 */
[----:B------:R-:W-:Y:S01]  /*33a0*/  LOP3.LUT P5, RZ, R164, 0xff, RZ, 0xc0, !PT ;  /* 0x000000ffa4ff7812 */ /* 0x000fe200078ac0ff */
[----:B------:R-:W-:Y:S01]  /*33b0*/  @P1 FADD.FTZ R97, R52, R97 ;  /* 0x0000006134611221 */ /* 0x000fe20000010000 */
[----:B------:R-:W-:Y:S01]  /*33c0*/  @P0 IADD3.X R95, R174, c[0x0][0x254], RZ, P6, !PT ;  /* 0x00009500ae5f0a10 */ /* 0x000fe200037fe4ff */
[----:B------:R-:W-:Y:S01]  /*33d0*/  @P1 FADD.FTZ R99, R54, R99 ;  /* 0x0000006336631221 */ /* 0x000fe20000010000 */
[----:B------:R-:W-:Y:S01]  /*33e0*/  LOP3.LUT P6, RZ, R102, 0xff00, RZ, 0xc0, !PT ;  /* 0x0000ff0066ff7812 */ /* 0x000fe200078cc0ff */
[----:B------:R-:W-:Y:S01]  /*33f0*/  FMUL.FTZ R98, R168, R119 ;  /* 0x00000077a8627220 */ /* 0x000fe20000410000 */
[----:B------:R-:W-:-:S02]  /*3400*/  SEL R89, R89, RZ, P5 ;  /* 0x000000ff59597207 */ /* 0x000fc40002800000 */
[----:B------:R-:W-:Y:S01]  /*3410*/  LOP3.LUT P5, RZ, R102, 0xff, RZ, 0xc0, !PT ;  /* 0x000000ff66ff7812 */ /* 0x000fe200078ac0ff */
[----:B------:R-:W-:Y:S01]  /*3420*/  @P1 FADD.FTZ R98, R55, R98 ;  /* 0x0000006237621221 */ /* 0x000fe20000010000 */
[----:B------:R-:W-:Y:S02]  /*3430*/  SEL R83, R76, R71, P4 ;  /* 0x000000474c537207 */ /* 0x000fe40002000000 */
[----:B------:R-:W-:Y:S02]  /*3440*/  SEL R82, R77, R70, P4 ;  /* 0x000000464d527207 */ /* 0x000fe40002000000 */
[----:B0-----:R-:W-:Y:S01]  /*3450*/  SEL R73, R79, RZ, P6 ;  /* 0x000000ff4f497207 */ /* 0x001fe20003000000 */
[----:B------:R-:W-:Y:S01]  /*3460*/  FMUL.FTZ R74, R97, c[0x0][0x1e8] ;  /* 0x00007a00614a7a20 */ /* 0x000fe20000410000 */
[----:B------:R-:W-:Y:S01]  /*3470*/  IADD3 R92, P6, R172, c[0x0][0x248], RZ ;  /* 0x00009200ac5c7a10 */ /* 0x000fe20007fde0ff */
[----:B------:R-:W-:Y:S02]  /*3480*/  FMUL.FTZ R80, R99, c[0x0][0x1e8] ;  /* 0x00007a0063507a20 */ /* 0x000fe40000410000 */
[----:B------:R-:W-:Y:S01]  /*3490*/  FMUL.FTZ R81, R98, c[0x0][0x1e8] ;  /* 0x00007a0062517a20 */ /* 0x000fe20000410000 */
[----:B------:R-:W-:-:S02]  /*34a0*/  IADD3.X R93, R171, c[0x0][0x24c], RZ, P6, !PT ;  /* 0x00009300ab5d7a10 */ /* 0x000fc400037fe4ff */
[C---:B------:R-:W-:Y:S02]  /*34b0*/  LOP3.LUT P6, RZ, R165.reuse, 0xff0000, RZ, 0xc0, !PT ;  /* 0x00ff0000a5ff7812 */ /* 0x040fe400078cc0ff */
[----:B------:R-:W-:Y:S02]  /*34c0*/  SEL R72, R74, RZ, P5 ;  /* 0x000000ff4a487207 */ /* 0x000fe40002800000 */
[----:B------:R-:W-:Y:S02]  /*34d0*/  SEL R105, R80, RZ, P6 ;  /* 0x000000ff50697207 */ /* 0x000fe40003000000 */
[----:B------:R-:W-:Y:S02]  /*34e0*/  LOP3.LUT P5, RZ, R102, 0xff000000, RZ, 0xc0, !PT ;  /* 0xff00000066ff7812 */ /* 0x000fe400078ac0ff */
[----:B------:R-:W-:Y:S02]  /*34f0*/  LOP3.LUT P6, RZ, R165, 0xff, RZ, 0xc0, !PT ;  /* 0x000000ffa5ff7812 */ /* 0x000fe400078cc0ff */
[----:B------:R-:W-:-:S02]  /*3500*/  SEL R75, R81, RZ, P5 ;  /* 0x000000ff514b7207 */ /* 0x000fc40002800000 */
[----:B------:R-:W-:Y:S02]  /*3510*/  SEL R107, R74, RZ, P6 ;  /* 0x000000ff4a6b7207 */ /* 0x000fe40003000000 */
[----:B------:R-:W-:Y:S02]  /*3520*/  LOP3.LUT P5, RZ, R165, 0xff000000, RZ, 0xc0, !PT ;  /* 0xff000000a5ff7812 */ /* 0x000fe400078ac0ff */
[----:B------:R-:W-:Y:S02]  /*3530*/  LOP3.LUT P6, RZ, R102, 0xff0000, RZ, 0xc0, !PT ;  /* 0x00ff000066ff7812 */ /* 0x000fe400078cc0ff */
[----:B------:R-:W-:Y:S02]  /*3540*/  SEL R100, R81, RZ, P5 ;  /* 0x000000ff51647207 */ /* 0x000fe40002800000 */
[----:B------:R-:W-:Y:S02]  /*3550*/  SEL R74, R80, RZ, P6 ;  /* 0x000000ff504a7207 */ /* 0x000fe40003000000 */
[----:B------:R-:W-:-:S02]  /*3560*/  SEL R81, R78, R69, P4 ;  /* 0x000000454e517207 */ /* 0x000fc40002000000 */
[----:B------:R-:W-:Y:S02]  /*3570*/  SEL R80, R89, R68, P4 ;  /* 0x0000004459507207 */ /* 0x000fe40002000000 */
[----:B------:R-:W-:Y:S02]  /*3580*/  LOP3.LUT P5, RZ, R165, 0xff00, RZ, 0xc0, !PT ;  /* 0x0000ff00a5ff7812 */ /* 0x000fe400078ac0ff */
[----:B------:R-:W-:Y:S01]  /*3590*/  SEL R78, R105, R70, P4 ;  /* 0x00000046694e7207 */ /* 0x000fe20002000000 */
[----:B------:R0:W-:Y:S01]  /*35a0*/  @P0 STG.E.128 [R94.64], R80 ;  /* 0x000000505e000986 */ /* 0x0001e2000c101d04 */
[----:B------:R-:W-:Y:S02]  /*35b0*/  SEL R104, R79, RZ, P5 ;  /* 0x000000ff4f687207 */ /* 0x000fe40002800000 */
[----:B------:R-:W-:Y:S02]  /*35c0*/  @P0 IADD3 R90, P5, R172, c[0x0][0x250], RZ ;  /* 0x00009400ac5a0a10 */ /* 0x000fe40007fbe0ff */
[----:B------:R-:W-:-:S02]  /*35d0*/  SEL R79, R100, R71, P4 ;  /* 0x00000047644f7207 */ /* 0x000fc40002000000 */
[----:B------:R-:W-:Y:S02]  /*35e0*/  @P0 IADD3.X R91, R171, c[0x0][0x254], RZ, P5, !PT ;  /* 0x00009500ab5b0a10 */ /* 0x000fe40002ffe4ff */
[----:B------:R-:W-:Y:S02]  /*35f0*/  SEL R77, R104, R69, P4 ;  /* 0x00000045684d7207 */ /* 0x000fe40002000000 */
[----:B------:R-:W-:Y:S01]  /*3600*/  SEL R76, R107, R68, P4 ;  /* 0x000000446b4c7207 */ /* 0x000fe20002000000 */
[----:B------:R-:W-:Y:S05]  /*3610*/  @!P3 BRA `(.L_x_1839) ;  /* 0x000000700000b947 */ /* 0x000fea0003800000 */
[----:B------:R-:W-:Y:S02]  /*3620*/  IADD3 R172, P5, R172, c[0x0][0x258], RZ ;  /* 0x00009600acac7a10 */ /* 0x000fe40007fbe0ff */
[----:B0-----:R-:W-:Y:S02]  /*3630*/  SEL R83, R98, R67, P2 ;  /* 0x0000004362537207 */ /* 0x001fe40001000000 */
[----:B------:R-:W-:Y:S02]  /*3640*/  SEL R82, R99, R66, P2 ;  /* 0x0000004263527207 */ /* 0x000fe40001000000 */
[----:B------:R-:W-:-:S02]  /*3650*/  SEL R81, R96, R65, P2 ;  /* 0x0000004160517207 */ /* 0x000fc40001000000 */
[----:B------:R-:W-:Y:S02]  /*3660*/  IADD3.X R173, R171, c[0x0][0x25c], RZ, P5, !PT ;  /* 0x00009700abad7a10 */ /* 0x000fe40002ffe4ff */
[----:B------:R-:W-:-:S05]  /*3670*/  SEL R80, R97, R64, P2 ;  /* 0x0000004061507207 */ /* 0x000fca0001000000 */
[----:B------:R0:W-:Y:S02]  /*3680*/  STG.E.128 [R172.64], R80 ;  /* 0x00000050ac007986 */ /* 0x0001e4000c101d04 */
.L_x_1839:
[-CC-:B0-----:R-:W-:Y:S01]  /*3690*/  FFMA.FTZ R81, R88, R123.reuse, R122.reuse ;  /* 0x0000007b58517223 */ /* 0x181fe2000001007a */
[----:B------:R-:W-:Y:S01]  /*36a0*/  STG.E.128 [R92.64], R72 ;  /* 0x000000485c007986 */ /* 0x000fe2000c101d04 */
[-CC-:B------:R-:W-:Y:S02]  /*36b0*/  FFMA.FTZ R80, R87, R123.reuse, R122.reuse ;  /* 0x0000007b57507223 */ /* 0x180fe4000001007a */
[-CC-:B------:R-:W-:Y:S01]  /*36c0*/  FFMA.FTZ R103, R103, R123.reuse, R122.reuse ;  /* 0x0000007b67677223 */ /* 0x180fe2000001007a */
[----:B------:R0:W-:Y:S01]  /*36d0*/  @P0 STG.E.128 [R90.64], R76 ;  /* 0x0000004c5a000986 */ /* 0x0001e2000c101d04 */
[----:B------:R-:W-:Y:S02]  /*36e0*/  FFMA.FTZ R108, R108, R123, R122 ;  /* 0x0000007b6c6c7223 */ /* 0x000fe4000001007a */
[----:B------:R-:W-:Y:S02]  /*36f0*/  FADD.FTZ R81, R128, -R81 ;  /* 0x8000005180517221 */ /* 0x000fe40000010000 */
[----:B------:R-:W-:-:S02]  /*3700*/  FADD.FTZ R129, R129, -R80 ;  /* 0x8000005081817221 */ /* 0x000fc40000010000 */
[----:B------:R-:W-:Y:S02]  /*3710*/  FADD.FTZ R103, R130, -R103 ;  /* 0x8000006782677221 */ /* 0x000fe40000010000 */
[----:B------:R-:W-:Y:S02]  /*3720*/  FADD.FTZ R131, R131, -R108 ;  /* 0x8000006c83837221 */ /* 0x000fe40000010000 */
[C---:B------:R-:W-:Y:S02]  /*3730*/  FMUL.FTZ R81, R168.reuse, R81 ;  /* 0x00000051a8517220 */ /* 0x040fe40000410000 */
[C---:B------:R-:W-:Y:S02]  /*3740*/  FMUL.FTZ R80, R168.reuse, R129 ;  /* 0x00000081a8507220 */ /* 0x040fe40000410000 */
[----:B------:R-:W-:Y:S02]  /*3750*/  FMUL.FTZ R103, R168, R103 ;  /* 0x00000067a8677220 */ /* 0x000fe40000410000 */
[----:B------:R-:W-:-:S02]  /*3760*/  @P1 FADD.FTZ R81, R56, R81 ;  /* 0x0000005138511221 */ /* 0x000fc40000010000 */
[----:B0-----:R-:W-:Y:S02]  /*3770*/  FMUL.FTZ R78, R168, R131 ;  /* 0x00000083a84e7220 */ /* 0x001fe40000410000 */
[----:B------:R-:W-:Y:S02]  /*3780*/  @P1 FADD.FTZ R80, R57, R80 ;  /* 0x0000005039501221 */ /* 0x000fe40000010000 */
[----:B------:R-:W-:Y:S02]  /*3790*/  @P1 FADD.FTZ R103, R58, R103 ;  /* 0x000000673a671221 */ /* 0x000fe40000010000 */
[----:B------:R-:W-:Y:S01]  /*37a0*/  @P1 FADD.FTZ R78, R59, R78 ;  /* 0x0000004e3b4e1221 */ /* 0x000fe20000010000 */
[----:B------:R-:W-:Y:S05]  /*37b0*/  @!P3 BRA `(.L_x_1840) ;  /* 0x000000700000b947 */ /* 0x000fea0003800000 */
[----:B------:R-:W-:Y:S02]  /*37c0*/  IADD3 R76, P5, R169, c[0x0][0x258], RZ ;  /* 0x00009600a94c7a10 */ /* 0x000fe40007fbe0ff */
[----:B------:R-:W-:Y:S02]  /*37d0*/  SEL R75, R78, R67, P2 ;  /* 0x000000434e4b7207 */ /* 0x000fe40001000000 */
[----:B------:R-:W-:-:S02]  /*37e0*/  SEL R74, R103, R66, P2 ;  /* 0x00000042674a7207 */ /* 0x000fc40001000000 */
[----:B------:R-:W-:Y:S02]  /*37f0*/  SEL R73, R80, R65, P2 ;  /* 0x0000004150497207 */ /* 0x000fe40001000000 */
[----:B------:R-:W-:Y:S02]  /*3800*/  IADD3.X R77, R170, c[0x0][0x25c], RZ, P5, !PT ;  /* 0x00009700aa4d7a10 */ /* 0x000fe40002ffe4ff */
[----:B------:R-:W-:-:S05]  /*3810*/  SEL R72, R81, R64, P2 ;  /* 0x0000004051487207 */ /* 0x000fca0001000000 */
[----:B------:R0:W-:Y:S02]  /*3820*/  STG.E.128 [R76.64], R72 ;  /* 0x000000484c007986 */ /* 0x0001e4000c101d04 */
.L_x_1840:
[----:B------:R-:W-:Y:S01]  /*3830*/  FMUL.FTZ R80, R80, c[0x0][0x1e8] ;  /* 0x00007a0050507a20 */ /* 0x000fe20000410000 */
[----:B------:R-:W-:Y:S01]  /*3840*/  LOP3.LUT P6, RZ, R101, 0xff00, RZ, 0xc0, !PT ;  /* 0x0000ff0065ff7812 */ /* 0x000fe200078cc0ff */
[----:B------:R-:W-:Y:S01]  /*3850*/  FMUL.FTZ R81, R81, c[0x0][0x1e8] ;  /* 0x00007a0051517a20 */ /* 0x000fe20000410000 */
[C---:B------:R-:W-:Y:S01]  /*3860*/  LOP3.LUT P5, RZ, R101.reuse, 0xff, RZ, 0xc0, !PT ;  /* 0x000000ff65ff7812 */ /* 0x040fe200078ac0ff */
[----:B------:R-:W-:Y:S01]  /*3870*/  FMUL.FTZ R78, R78, c[0x0][0x1e8] ;  /* 0x00007a004e4e7a20 */ /* 0x000fe20000410000 */
[----:B0-----:R-:W-:Y:S01]  /*3880*/  SEL R73, R80, RZ, P6 ;  /* 0x000000ff50497207 */ /* 0x001fe20003000000 */
[-CC-:B------:R-:W-:Y:S01]  /*3890*/  FFMA.FTZ R110, R110, R123.reuse, R122.reuse ;  /* 0x0000007b6e6e7223 */ /* 0x180fe2000001007a */
[----:B------:R-:W-:Y:S01]  /*38a0*/  LOP3.LUT P6, RZ, R101, 0xff000000, RZ, 0xc0, !PT ;  /* 0xff00000065ff7812 */ /* 0x000fe200078cc0ff */
[-CC-:B------:R-:W-:Y:S01]  /*38b0*/  FFMA.FTZ R74, R115, R123.reuse, R122.reuse ;  /* 0x0000007b734a7223 */ /* 0x180fe2000001007a */
[----:B------:R-:W-:Y:S01]  /*38c0*/  SEL R72, R81, RZ, P5 ;  /* 0x000000ff51487207 */ /* 0x000fe20002800000 */
[----:B------:R-:W-:Y:S01]  /*38d0*/  FMUL.FTZ R103, R103, c[0x0][0x1e8] ;  /* 0x00007a0067677a20 */ /* 0x000fe20000410000 */
[----:B------:R-:W-:Y:S01]  /*38e0*/  SEL R75, R78, RZ, P6 ;  /* 0x000000ff4e4b7207 */ /* 0x000fe20003000000 */
[-C--:B------:R-:W-:Y:S01]  /*38f0*/  FFMA.FTZ R112, R112, R123.reuse, R122 ;  /* 0x0000007b70707223 */ /* 0x080fe2000001007a */
[----:B------:R-:W-:Y:S01]  /*3900*/  LOP3.LUT P5, RZ, R101, 0xff0000, RZ, 0xc0, !PT ;  /* 0x00ff000065ff7812 */ /* 0x000fe200078ac0ff */
[----:B------:R-:W-:Y:S01]  /*3910*/  FADD.FTZ R109, R109, -R110 ;  /* 0x8000006e6d6d7221 */ /* 0x000fe20000010000 */
[----:B------:R-:W-:Y:S01]  /*3920*/  IADD3 R76, P6, R169, c[0x0][0x248], RZ ;  /* 0x00009200a94c7a10 */ /* 0x000fe20007fde0ff */
[----:B------:R-:W-:-:S02]  /*3930*/  FFMA.FTZ R121, R121, R123, R122 ;  /* 0x0000007b79797223 */ /* 0x000fc4000001007a */
[----:B------:R-:W-:Y:S01]  /*3940*/  FADD.FTZ R113, R113, -R74 ;  /* 0x8000004a71717221 */ /* 0x000fe20000010000 */
[----:B------:R-:W-:Y:S01]  /*3950*/  SEL R74, R103, RZ, P5 ;  /* 0x000000ff674a7207 */ /* 0x000fe20002800000 */
[----:B------:R-:W-:Y:S01]  /*3960*/  FADD.FTZ R111, R111, -R112 ;  /* 0x800000706f6f7221 */ /* 0x000fe20000010000 */
[----:B------:R-:W-:Y:S01]  /*3970*/  IADD3.X R77, R170, c[0x0][0x24c], RZ, P6, !PT ;  /* 0x00009300aa4d7a10 */ /* 0x000fe200037fe4ff */
[----:B------:R-:W-:Y:S01]  /*3980*/  FMUL.FTZ R109, R168, R109 ;  /* 0x0000006da86d7220 */ /* 0x000fe20000410000 */
[----:B------:R-:W-:Y:S01]  /*3990*/  LOP3.LUT P5, RZ, R166, 0xff000000, RZ, 0xc0, !PT ;  /* 0xff000000a6ff7812 */ /* 0x000fe200078ac0ff */
[----:B------:R-:W-:Y:S01]  /*39a0*/  FADD.FTZ R121, R114, -R121 ;  /* 0x8000007972797221 */ /* 0x000fe20000010000 */
[----:B------:R-:W-:Y:S01]  /*39b0*/  LOP3.LUT P6, RZ, R166, 0xff0000, RZ, 0xc0, !PT ;  /* 0x00ff0000a6ff7812 */ /* 0x000fe200078cc0ff */
[----:B------:R-:W-:Y:S01]  /*39c0*/  FMUL.FTZ R88, R168, R111 ;  /* 0x0000006fa8587220 */ /* 0x000fe20000410000 */
[----:B------:R-:W-:Y:S01]  /*39d0*/  SEL R82, R78, RZ, P5 ;  /* 0x000000ff4e527207 */ /* 0x000fe20002800000 */
[----:B------:R-:W-:Y:S01]  /*39e0*/  FMUL.FTZ R113, R168, R113 ;  /* 0x00000071a8717220 */ /* 0x000fe20000410000 */
[----:B------:R-:W-:Y:S01]  /*39f0*/  SEL R103, R103, RZ, P6 ;  /* 0x000000ff67677207 */ /* 0x000fe20003000000 */
[----:B------:R-:W-:Y:S01]  /*3a00*/  @P1 FADD.FTZ R109, R60, R109 ;  /* 0x0000006d3c6d1221 */ /* 0x000fe20000010000 */
[----:B------:R-:W-:Y:S01]  /*3a10*/  LOP3.LUT P5, RZ, R166, 0xff00, RZ, 0xc0, !PT ;  /* 0x0000ff00a6ff7812 */ /* 0x000fe200078ac0ff */
[----:B------:R-:W-:Y:S01]  /*3a20*/  FMUL.FTZ R168, R168, R121 ;  /* 0x00000079a8a87220 */ /* 0x000fe20000410000 */
[----:B------:R-:W-:Y:S01]  /*3a30*/  LOP3.LUT P6, RZ, R166, 0xff, RZ, 0xc0, !PT ;  /* 0x000000ffa6ff7812 */ /* 0x000fe200078cc0ff */
[----:B------:R-:W-:Y:S01]  /*3a40*/  @P1 FADD.FTZ R88, R61, R88 ;  /* 0x000000583d581221 */ /* 0x000fe20000010000 */
[----:B------:R-:W-:Y:S01]  /*3a50*/  SEL R64, R109, R64, P2 ;  /* 0x000000406d407207 */ /* 0x000fe20001000000 */
[----:B------:R-:W-:Y:S01]  /*3a60*/  @P1 FADD.FTZ R113, R62, R113 ;  /* 0x000000713e711221 */ /* 0x000fe20000010000 */
[----:B------:R-:W-:Y:S01]  /*3a70*/  SEL R80, R80, RZ, P5 ;  /* 0x000000ff50507207 */ /* 0x000fe20002800000 */
[----:B------:R-:W-:Y:S01]  /*3a80*/  @P1 FADD.FTZ R168, R63, R168 ;  /* 0x000000a83fa81221 */ /* 0x000fe20000010000 */
[----:B------:R-:W-:Y:S01]  /*3a90*/  SEL R81, R81, RZ, P6 ;  /* 0x000000ff51517207 */ /* 0x000fe20003000000 */
[----:B------:R-:W-:Y:S01]  /*3aa0*/  FMUL.FTZ R109, R109, c[0x0][0x1e8] ;  /* 0x00007a006d6d7a20 */ /* 0x000fe20000410000 */
[----:B------:R-:W-:Y:S01]  /*3ab0*/  @P0 IADD3 R78, P5, R169, c[0x0][0x250], RZ ;  /* 0x00009400a94e0a10 */ /* 0x000fe20007fbe0ff */
[----:B------:R0:W-:Y:S01]  /*3ac0*/  STG.E.128 [R76.64], R72 ;  /* 0x000000484c007986 */ /* 0x0001e2000c101d04 */
[----:B------:R-:W-:-:S02]  /*3ad0*/  LOP3.LUT P6, RZ, R167, 0xff, RZ, 0xc0, !PT ;  /* 0x000000ffa7ff7812 */ /* 0x000fc400078cc0ff */
[C---:B------:R-:W-:Y:S01]  /*3ae0*/  SEL R65, R88.reuse, R65, P2 ;  /* 0x0000004158417207 */ /* 0x040fe20001000000 */
[----:B------:R-:W-:Y:S01]  /*3af0*/  FMUL.FTZ R88, R88, c[0x0][0x1e8] ;  /* 0x00007a0058587a20 */ /* 0x000fe20000410000 */
[C---:B------:R-:W-:Y:S01]  /*3b00*/  SEL R66, R113.reuse, R66, P2 ;  /* 0x0000004271427207 */ /* 0x040fe20001000000 */
[----:B------:R-:W-:Y:S01]  /*3b10*/  FMUL.FTZ R113, R113, c[0x0][0x1e8] ;  /* 0x00007a0071717a20 */ /* 0x000fe20000410000 */
[C---:B------:R-:W-:Y:S01]  /*3b20*/  SEL R67, R168.reuse, R67, P2 ;  /* 0x00000043a8437207 */ /* 0x040fe20001000000 */
[----:B------:R-:W-:Y:S01]  /*3b30*/  FMUL.FTZ R168, R168, c[0x0][0x1e8] ;  /* 0x00007a00a8a87a20 */ /* 0x000fe20000410000 */
[----:B------:R-:W-:Y:S02]  /*3b40*/  @P0 IADD3.X R79, R170, c[0x0][0x254], RZ, P5, !PT ;  /* 0x00009500aa4f0a10 */ /* 0x000fe40002ffe4ff */
[----:B------:R-:W-:Y:S02]  /*3b50*/  SEL R83, R109, RZ, P6 ;  /* 0x000000ff6d537207 */ /* 0x000fe40003000000 */
[----:B------:R-:W-:-:S02]  /*3b60*/  LOP3.LUT P5, RZ, R86, 0xff, RZ, 0xc0, !PT ;  /* 0x000000ff56ff7812 */ /* 0x000fc400078ac0ff */
[C---:B------:R-:W-:Y:S02]  /*3b70*/  LOP3.LUT P6, RZ, R167.reuse, 0xff00, RZ, 0xc0, !PT ;  /* 0x0000ff00a7ff7812 */ /* 0x040fe400078cc0ff */
[C---:B------:R-:W-:Y:S02]  /*3b80*/  LOP3.LUT P1, RZ, R167.reuse, 0xff0000, RZ, 0xc0, !PT ;  /* 0x00ff0000a7ff7812 */ /* 0x040fe4000782c0ff */
[----:B------:R-:W-:Y:S02]  /*3b90*/  LOP3.LUT P2, RZ, R167, 0xff000000, RZ, 0xc0, !PT ;  /* 0xff000000a7ff7812 */ /* 0x000fe4000784c0ff */
[----:B------:R-:W-:Y:S02]  /*3ba0*/  SEL R90, R88, RZ, P6 ;  /* 0x000000ff585a7207 */ /* 0x000fe40003000000 */
[----:B------:R-:W-:Y:S02]  /*3bb0*/  SEL R87, R113, RZ, P1 ;  /* 0x000000ff71577207 */ /* 0x000fe40000800000 */
[----:B------:R-:W-:-:S02]  /*3bc0*/  SEL R92, R168, RZ, P2 ;  /* 0x000000ffa85c7207 */ /* 0x000fc40001000000 */
[----:B0-----:R-:W-:Y:S02]  /*3bd0*/  SEL R72, R81, R68, P4 ;  /* 0x0000004451487207 */ /* 0x001fe40002000000 */
[----:B------:R-:W-:Y:S02]  /*3be0*/  SEL R73, R80, R69, P4 ;  /* 0x0000004550497207 */ /* 0x000fe40002000000 */
[----:B------:R-:W-:Y:S02]  /*3bf0*/  SEL R74, R103, R70, P4 ;  /* 0x00000046674a7207 */ /* 0x000fe40002000000 */
[----:B------:R-:W-:Y:S02]  /*3c00*/  SEL R75, R82, R71, P4 ;  /* 0x00000047524b7207 */ /* 0x000fe40002000000 */
[----:B------:R-:W-:Y:S02]  /*3c10*/  SEL R76, R109, RZ, P5 ;  /* 0x000000ff6d4c7207 */ /* 0x000fe40002800000 */
[----:B------:R-:W-:Y:S01]  /*3c20*/  @P3 IADD3 R80, P5, R85, c[0x0][0x258], RZ ;  /* 0x0000960055503a10 */ /* 0x000fe20007fbe0ff */
[----:B------:R0:W-:Y:S01]  /*3c30*/  @P0 STG.E.128 [R78.64], R72 ;  /* 0x000000484e000986 */ /* 0x0001e2000c101d04 */
[----:B------:R-:W-:-:S02]  /*3c40*/  SEL R68, R83, R68, P4 ;  /* 0x0000004453447207 */ /* 0x000fc40002000000 */
[----:B------:R-:W-:Y:S02]  /*3c50*/  SEL R69, R90, R69, P4 ;  /* 0x000000455a457207 */ /* 0x000fe40002000000 */
[----:B------:R-:W-:Y:S02]  /*3c60*/  SEL R70, R87, R70, P4 ;  /* 0x0000004657467207 */ /* 0x000fe40002000000 */
[----:B------:R-:W-:Y:S02]  /*3c70*/  SEL R71, R92, R71, P4 ;  /* 0x000000475c477207 */ /* 0x000fe40002000000 */
[C---:B------:R-:W-:Y:S02]  /*3c80*/  LOP3.LUT P1, RZ, R86.reuse, 0xff00, RZ, 0xc0, !PT ;  /* 0x0000ff0056ff7812 */ /* 0x040fe4000782c0ff */
[C---:B------:R-:W-:Y:S02]  /*3c90*/  LOP3.LUT P6, RZ, R86.reuse, 0xff0000, RZ, 0xc0, !PT ;  /* 0x00ff000056ff7812 */ /* 0x040fe400078cc0ff */
[----:B------:R-:W-:-:S02]  /*3ca0*/  LOP3.LUT P2, RZ, R86, 0xff000000, RZ, 0xc0, !PT ;  /* 0xff00000056ff7812 */ /* 0x000fc4000784c0ff */
[C---:B------:R-:W-:Y:S02]  /*3cb0*/  IADD3 R82, P4, R85.reuse, c[0x0][0x248], RZ ;  /* 0x0000920055527a10 */ /* 0x040fe40007f9e0ff */
[C---:B------:R-:W-:Y:S02]  /*3cc0*/  @P3 IADD3.X R81, R84.reuse, c[0x0][0x25c], RZ, P5, !PT ;  /* 0x0000970054513a10 */ /* 0x040fe40002ffe4ff */
[----:B0-----:R-:W-:Y:S02]  /*3cd0*/  @P0 IADD3 R72, P5, R85, c[0x0][0x250], RZ ;  /* 0x0000940055480a10 */ /* 0x001fe40007fbe0ff */
[----:B------:R-:W-:Y:S01]  /*3ce0*/  MOV R75, c[0x0][0x160] ;  /* 0x00005800004b7a02 */ /* 0x000fe20000000f00 */
[----:B------:R0:W-:Y:S01]  /*3cf0*/  @P3 STG.E.128 [R80.64], R64 ;  /* 0x0000004050003986 */ /* 0x0001e2000c101d04 */
[----:B------:R-:W-:Y:S02]  /*3d00*/  IADD3.X R83, R84, c[0x0][0x24c], RZ, P4, !PT ;  /* 0x0000930054537a10 */ /* 0x000fe400027fe4ff */
[----:B------:R-:W-:-:S02]  /*3d10*/  SEL R77, R88, RZ, P1 ;  /* 0x000000ff584d7207 */ /* 0x000fc40000800000 */
[----:B------:R-:W-:Y:S02]  /*3d20*/  SEL R78, R113, RZ, P6 ;  /* 0x000000ff714e7207 */ /* 0x000fe40003000000 */
[----:B------:R-:W-:Y:S02]  /*3d30*/  SEL R79, R168, RZ, P2 ;  /* 0x000000ffa84f7207 */ /* 0x000fe40001000000 */
[----:B------:R-:W-:Y:S02]  /*3d40*/  @P0 IADD3.X R73, R84, c[0x0][0x254], RZ, P5, !PT ;  /* 0x0000950054490a10 */ /* 0x000fe40002ffe4ff */
[----:B------:R-:W-:Y:S01]  /*3d50*/  LEA R0, R75, R0, 0x2 ;  /* 0x000000004b007211 */ /* 0x000fe200078e10ff */
[----:B------:R0:W-:Y:S04]  /*3d60*/  STG.E.128 [R82.64], R76 ;  /* 0x0000004c52007986 */ /* 0x0001e8000c101d04 */
[----:B------:R0:W-:Y:S01]  /*3d70*/  @P0 STG.E.128 [R72.64], R68 ;  /* 0x0000004448000986 */ /* 0x0001e2000c101d04 */
[----:B------:R-:W-:-:S13]  /*3d80*/  ISETP.GE.AND P0, PT, R0, c[0x0][0x164], PT ;  /* 0x0000590000007a0c */ /* 0x000fda0003f06270 */
[----:B0-----:R-:W-:Y:S01]  /*3d90*/  @P0 CALL.REL.NOINC `(.L_x_1841) ;  /* 0x0000001000000944 */ /* 0x001fe20003c00000 */
[----:B------:R-:W-:Y:S05]  /*3da0*/  BRA `(.L_x_1842) ;  /* 0xffffd01000007947 */ /* 0x000fea000383ffff */
.L_x_1841:
[----:B------:R-:W-:Y:S05]  /*3db0*/  BSYNC B1 ;  /* 0x0000000000017941 */ /* 0x000fea0003800000 */
.L_x_1833:
        /* <DEDUP_REMOVED lines=64> */
.L_x_1832:
[----:B------:R-:W-:Y:S05]  /*41c0*/  BSYNC B0 ;  /* 0x0000000000007941 */ /* 0x000fea0003800000 */
.L_x_1830:
        /* <DEDUP_REMOVED lines=65> */
[----:B------:R0:W-:Y:S04]  /*45e0*/  STS.128 [R0.X16+0xa00], R20 ;  /* 0x000a001400007388 */ /* 0x0001e8000000cc00 */
        /* <DEDUP_REMOVED lines=46> */
[----:B------:R-:W-:Y:S02]  /*48d0*/  FADD.FTZ R35, R35, R34 ;  /* 0x0000002223237221 */ /* 0x000fe40000010000 */
[----:B------:R-:W-:Y:S01]  /*48e0*/  FADD.FTZ R23, R23, R36 ;  /* 0x0000002417177221 */ /* 0x000fe20000010000 */
[----:B------:R-:W-:Y:S01]  /*48f0*/  STS.128 [R0.X16], R44 ;  /* 0x0000002c00007388 */ /* 0x000fe2000000cc00 */
[----:B------:R-:W-:-:S03]  /*4900*/  FADD.FTZ R55, R2, R55 ;  /* 0x0000003702377221 */ /* 0x000fc60000010000 */
[----:B------:R-:W-:Y:S01]  /*4910*/  STS.128 [R0.X16+0x200], R204 ;  /* 0x000200cc00007388 */ /* 0x000fe2000000cc00 */
[----:B--2---:R-:W-:-:S03]  /*4920*/  IMAD R30, R30, c[0x0][0x168], RZ ;  /* 0x00005a001e1e7a24 */ /* 0x004fc600078e02ff */
[----:B------:R-:W-:Y:S01]  /*4930*/  STS.128 [R0.X16+0x400], R40 ;  /* 0x0004002800007388 */ /* 0x000fe2000000cc00 */
[----:B0-----:R-:W-:Y:S01]  /*4940*/  FADD.FTZ R71, R20, R71 ;  /* 0x0000004714477221 */ /* 0x001fe20000010000 */
[----:B------:R-:W-:Y:S02]  /*4950*/  IADD3 R30, P0, R30, R84, RZ ;  /* 0x000000541e1e7210 */ /* 0x000fe40007f1e0ff */
[----:B------:R-:W-:Y:S01]  /*4960*/  STS.128 [R0.X16+0x600], R56 ;  /* 0x0006003800007388 */ /* 0x000fe2000000cc00 */
[----:B-1----:R-:W-:-:S03]  /*4970*/  FADD.FTZ R73, R22, R73 ;  /* 0x0000004916497221 */ /* 0x002fc60000010000 */
[----:B------:R-:W-:Y:S04]  /*4980*/  STS.128 [R0.X16+0x800], R60 ;  /* 0x0008003c00007388 */ /* 0x000fe8000000cc00 */
[----:B------:R0:W-:Y:S04]  /*4990*/  STS.128 [R0.X16+0xa00], R24 ;  /* 0x000a001800007388 */ /* 0x0001e8000000cc00 */
[----:B------:R-:W-:Y:S01]  /*49a0*/  BAR.SYNC.DEFER_BLOCKING 0x0 ;  /* 0x0000000000007b1d */ /* 0x000fe20000010000 */
[----:B0-----:R-:W-:-:S05]  /*49b0*/  FADD.FTZ R25, R3, R38 ;  /* 0x0000002603197221 */ /* 0x001fca0000010000 */
        /* <DEDUP_REMOVED lines=50> */
[----:B------:R0:W-:Y:S01]  /*4ce0*/  STS.128 [R0.X16+0x600], R8 ;  /* 0x0006000800007388 */ /* 0x0001e2000000cc00 */
[----:B--2---:R-:W-:-:S03]  /*4cf0*/  FADD.FTZ R27, R27, R22 ;  /* 0x000000161b1b7221 */ /* 0x004fc60000010000 */
[----:B------:R1:W-:Y:S04]  /*4d00*/  STS.128 [R0.X16+0x800], R4 ;  /* 0x0008000400007388 */ /* 0x0003e8000000cc00 */
[----:B------:R-:W-:Y:S04]  /*4d10*/  STS.128 [R0.X16+0xa00], R196 ;  /* 0x000a00c400007388 */ /* 0x000fe8000000cc00 */
[----:B------:R-:W-:Y:S01]  /*4d20*/  BAR.SYNC.DEFER_BLOCKING 0x0 ;  /* 0x0000000000007b1d */ /* 0x000fe20000010000 */
[----:B0-----:R-:W-:Y:S01]  /*4d30*/  FADD.FTZ R11, R40, R3 ;  /* 0x00000003280b7221 */ /* 0x001fe20000010000 */
[----:B-1----:R-:W-:-:S04]  /*4d40*/  IADD3.X R5, RZ, RZ, RZ, P0, !PT ;  /* 0x000000ffff057210 */ /* 0x002fc800007fe4ff */
[C---:B------:R-:W-:Y:S02]  /*4d50*/  SHF.L.U64.HI R32, R30.reuse, 0x2, R5 ;  /* 0x000000021e207819 */ /* 0x040fe40000010205 */
[----:B------:R-:W-:-:S04]  /*4d60*/  SHF.L.U32 R30, R30, 0x2, RZ ;  /* 0x000000021e1e7819 */ /* 0x000fc800000006ff */
[C---:B------:R-:W-:Y:S02]  /*4d70*/  IADD3 R2, P0, R30.reuse, c[0x0][0x228], RZ ;  /* 0x00008a001e027a10 */ /* 0x040fe40007f1e0ff */
[----:B------:R-:W-:Y:S02]  /*4d80*/  IADD3 R4, P1, R30, c[0x0][0x220], RZ ;  /* 0x000088001e047a10 */ /* 0x000fe40007f3e0ff */
[C---:B------:R-:W-:Y:S01]  /*4d90*/  IADD3.X R3, R32.reuse, c[0x0][0x22c], RZ, P0, !PT ;  /* 0x00008b0020037a10 */ /* 0x040fe200007fe4ff */
[----:B------:R-:W0:Y:S01]  /*4da0*/  LDS R29, [R84.X4] ;  /* 0x00000000541d7984 */ /* 0x000e220000004800 */
[----:B------:R-:W-:Y:S02]  /*4db0*/  IADD3.X R5, R32, c[0x0][0x224], RZ, P1, !PT ;  /* 0x0000890020057a10 */ /* 0x000fe40000ffe4ff */
[----:B------:R-:W-:Y:S01]  /*4dc0*/  IADD3 R6, P0, R30, c[0x0][0x238], RZ ;  /* 0x00008e001e067a10 */ /* 0x000fe20007f1e0ff */
        /* <DEDUP_REMOVED lines=19> */
[----:B------:R-:W-:Y:S02]  /*4f00*/  IADD3 R8, P1, R30, c[0x0][0x230], RZ ;  /* 0x00008c001e087a10 */ /* 0x000fe40007f3e0ff */
[----:B------:R-:W4:Y:S01]  /*4f10*/  LDS R33, [R84.X4+0x1e00] ;  /* 0x001e000054217984 */ /* 0x000f220000004800 */
[----:B-----5:R-:W-:Y:S01]  /*4f20*/  FADD.FTZ R0, RZ, R0 ;  /* 0x00000000ff007221 */ /* 0x020fe20000010000 */
[----:B------:R-:W-:Y:S02]  /*4f30*/  IADD3.X R7, R32, c[0x0][0x23c], RZ, P0, !PT ;  /* 0x00008f0020077a10 */ /* 0x000fe400007fe4ff */
        /* <DEDUP_REMOVED lines=15> */
[----:B------:R-:W1:Y:S01]  /*5030*/  LDS R22, [R84.X4+0x2e00] ;  /* 0x002e000054167984 */ /* 0x000e620000004800 */
[----:B--2---:R-:W-:-:S03]  /*5040*/  FADD.FTZ R12, RZ, R12 ;  /* 0x0000000cff0c7221 */ /* 0x004fc60000010000 */
[----:B------:R-:W-:Y:S01]  /*5050*/  STG.E [R2.64], R35 ;  /* 0x0000002302007986 */ /* 0x000fe2000c101904 */
        /* <DEDUP_REMOVED lines=34> */
.L_x_1834:
[----:B------:R-:W-:Y:S01]  /*5280*/  HFMA2.MMA R74, -RZ, RZ, 0, 5.9604644775390625e-08 ;  /* 0x00000001ff4a7435 */ /* 0x000fe200000001ff */
[----:B------:R-:W-:-:S02]  /*5290*/  MOV R73, R76 ;  /* 0x0000004c00497202 */ /* 0x000fc40000000f00 */
[----:B------:R-:W-:Y:S02]  /*52a0*/  MOV R79, 0x1f ;  /* 0x0000001f004f7802 */ /* 0x000fe40000000f00 */
[----:B------:R-:W-:Y:S02]  /*52b0*/  MOV R78, 0xffffffff ;  /* 0xffffffff004e7802 */ /* 0x000fe40000000f00 */
[----:B------:R-:W-:Y:S02]  /*52c0*/  MOV R72, 0x52e0 ;  /* 0x000052e000487802 */ /* 0x000fe40000000f00 */
[----:B-----5:R-:W-:Y:S05]  /*52d0*/  CALL.REL.NOINC `($__internal_101_$__cuda_sm70_shflsync_bfly_p) ;  /* 0x0000046000007944 */ /* 0x020fea0003c00000 */
[----:B-1----:R-:W-:Y:S01]  /*52e0*/  MOV R77, R74 ;  /* 0x0000004a004d7202 */ /* 0x002fe20000000f00 */
[----:B------:R-:W-:Y:S05]  /*52f0*/  BRA `(.L_x_1843) ;  /* 0xffffd44000007947 */ /* 0x000fea000383ffff */
.L_x_1835:
[----:B------:R-:W-:Y:S01]  /*5300*/  HFMA2.MMA R74, -RZ, RZ, 0, 5.9604644775390625e-08 ;  /* 0x00000001ff4a7435 */ /* 0x000fe200000001ff */
[----:B------:R-:W-:Y:S02]  /*5310*/  MOV R73, R75 ;  /* 0x0000004b00497202 */ /* 0x000fe40000000f00 */
[----:B------:R-:W-:Y:S02]  /*5320*/  MOV R79, 0x1f ;  /* 0x0000001f004f7802 */ /* 0x000fe40000000f00 */
[----:B------:R-:W-:-:S02]  /*5330*/  MOV R78, 0xffffffff ;  /* 0xffffffff004e7802 */ /* 0x000fc40000000f00 */
[----:B------:R-:W-:Y:S02]  /*5340*/  MOV R72, 0x5360 ;  /* 0x0000536000487802 */ /* 0x000fe40000000f00 */
[----:B01---5:R-:W-:Y:S05]  /*5350*/  CALL.REL.NOINC `($__internal_101_$__cuda_sm70_shflsync_bfly_p) ;  /* 0x000003e000007944 */ /* 0x023fea0003c00000 */
[----:B------:R-:W-:Y:S01]  /*5360*/  FADD.FTZ R76, R76, R77 ;  /* 0x0000004d4c4c7221 */ /* 0x000fe20000010000 */
[----:B------:R-:W-:Y:S01]  /*5370*/  MOV R79, 0x1f ;  /* 0x0000001f004f7802 */ /* 0x000fe20000000f00 */
[----:B-1----:R-:W-:Y:S01]  /*5380*/  FADD.FTZ R75, R75, R74 ;  /* 0x0000004a4b4b7221 */ /* 0x002fe20000010000 */
[----:B------:R-:W-:Y:S01]  /*5390*/  HFMA2.MMA R74, -RZ, RZ, 0, 1.1920928955078125e-07 ;  /* 0x00000002ff4a7435 */ /* 0x000fe200000001ff */
[----:B------:R-:W-:Y:S02]  /*53a0*/  MOV R78, 0xffffffff ;  /* 0xffffffff004e7802 */ /* 0x000fe40000000f00 */
[----:B------:R-:W-:Y:S02]  /*53b0*/  MOV R73, R76 ;  /* 0x0000004c00497202 */ /* 0x000fe40000000f00 */
[----:B------:R-:W-:Y:S02]  /*53c0*/  MOV R72, 0x53e0 ;  /* 0x000053e000487802 */ /* 0x000fe40000000f00 */
[----:B------:R-:W-:Y:S05]  /*53d0*/  CALL.REL.NOINC `($__internal_101_$__cuda_sm70_shflsync_bfly_p) ;  /* 0x0000036000007944 */ /* 0x000fea0003c00000 */
[----:B-1----:R-:W-:Y:S01]  /*53e0*/  MOV R77, R74 ;  /* 0x0000004a004d7202 */ /* 0x002fe20000000f00 */
[----:B------:R-:W-:Y:S01]  /*53f0*/  HFMA2.MMA R74, -RZ, RZ, 0, 1.1920928955078125e-07 ;  /* 0x00000002ff4a7435 */ /* 0x000fe200000001ff */
[----:B------:R-:W-:-:S02]  /*5400*/  MOV R73, R75 ;  /* 0x0000004b00497202 */ /* 0x000fc40000000f00 */
[----:B------:R-:W-:Y:S02]  /*5410*/  MOV R79, 0x1f ;  /* 0x0000001f004f7802 */ /* 0x000fe40000000f00 */
[----:B------:R-:W-:Y:S02]  /*5420*/  MOV R78, 0xffffffff ;  /* 0xffffffff004e7802 */ /* 0x000fe40000000f00 */
[----:B------:R-:W-:Y:S02]  /*5430*/  MOV R72, 0x5450 ;  /* 0x0000545000487802 */ /* 0x000fe40000000f00 */
[----:B------:R-:W-:Y:S05]  /*5440*/  CALL.REL.NOINC `($__internal_101_$__cuda_sm70_shflsync_bfly_p) ;  /* 0x000002f000007944 */ /* 0x000fea0003c00000 */
[----:B------:R-:W-:Y:S01]  /*5450*/  FADD.FTZ R76, R77, R76 ;  /* 0x0000004c4d4c7221 */ /* 0x000fe20000010000 */
[----:B------:R-:W-:Y:S01]  /*5460*/  MOV R79, 0x1f ;  /* 0x0000001f004f7802 */ /* 0x000fe20000000f00 */
[----:B-1----:R-:W-:Y:S01]  /*5470*/  FADD.FTZ R75, R75, R74 ;  /* 0x0000004a4b4b7221 */ /* 0x002fe20000010000 */
[----:B------:R-:W-:Y:S01]  /*5480*/  HFMA2.MMA R74, -RZ, RZ, 0, 2.384185791015625e-07 ;  /* 0x00000004ff4a7435 */ /* 0x000fe200000001ff */
[----:B------:R-:W-:Y:S02]  /*5490*/  MOV R78, 0xffffffff ;  /* 0xffffffff004e7802 */ /* 0x000fe40000000f00 */
[----:B------:R-:W-:-:S02]  /*54a0*/  MOV R73, R76 ;  /* 0x0000004c00497202 */ /* 0x000fc40000000f00 */
[----:B------:R-:W-:Y:S02]  /*54b0*/  MOV R72, 0x54d0 ;  /* 0x000054d000487802 */ /* 0x000fe40000000f00 */
[----:B------:R-:W-:Y:S05]  /*54c0*/  CALL.REL.NOINC `($__internal_101_$__cuda_sm70_shflsync_bfly_p) ;  /* 0x0000027000007944 */ /* 0x000fea0003c00000 */
[----:B-1----:R-:W-:Y:S01]  /*54d0*/  MOV R77, R74 ;  /* 0x0000004a004d7202 */ /* 0x002fe20000000f00 */
[----:B------:R-:W-:Y:S01]  /*54e0*/  HFMA2.MMA R74, -RZ, RZ, 0, 2.384185791015625e-07 ;  /* 0x00000004ff4a7435 */ /* 0x000fe200000001ff */
[----:B------:R-:W-:Y:S02]  /*54f0*/  MOV R73, R75 ;  /* 0x0000004b00497202 */ /* 0x000fe40000000f00 */
[----:B------:R-:W-:Y:S02]  /*5500*/  MOV R79, 0x1f ;  /* 0x0000001f004f7802 */ /* 0x000fe40000000f00 */
[----:B------:R-:W-:Y:S02]  /*5510*/  MOV R78, 0xffffffff ;  /* 0xffffffff004e7802 */ /* 0x000fe40000000f00 */
[----:B------:R-:W-:Y:S02]  /*5520*/  MOV R72, 0x5540 ;  /* 0x0000554000487802 */ /* 0x000fe40000000f00 */
[----:B------:R-:W-:Y:S05]  /*5530*/  CALL.REL.NOINC `($__internal_101_$__cuda_sm70_shflsync_bfly_p) ;  /* 0x0000020000007944 */ /* 0x000fea0003c00000 */
[----:B------:R-:W-:Y:S01]  /*5540*/  FADD.FTZ R76, R77, R76 ;  /* 0x0000004c4d4c7221 */ /* 0x000fe20000010000 */
[----:B------:R-:W-:Y:S01]  /*5550*/  MOV R79, 0x1f ;  /* 0x0000001f004f7802 */ /* 0x000fe20000000f00 */
[----:B-1----:R-:W-:Y:S01]  /*5560*/  FADD.FTZ R75, R75, R74 ;  /* 0x0000004a4b4b7221 */ /* 0x002fe20000010000 */
[----:B------:R-:W-:Y:S01]  /*5570*/  HFMA2.MMA R74, -RZ, RZ, 0, 4.76837158203125e-07 ;  /* 0x00000008ff4a7435 */ /* 0x000fe200000001ff */
[----:B------:R-:W-:-:S02]  /*5580*/  MOV R78, 0xffffffff ;  /* 0xffffffff004e7802 */ /* 0x000fc40000000f00 */
[----:B------:R-:W-:Y:S02]  /*5590*/  MOV R73, R76 ;  /* 0x0000004c00497202 */ /* 0x000fe40000000f00 */
[----:B------:R-:W-:Y:S02]  /*55a0*/  MOV R72, 0x55c0 ;  /* 0x000055c000487802 */ /* 0x000fe40000000f00 */
[----:B------:R-:W-:Y:S05]  /*55b0*/  CALL.REL.NOINC `($__internal_101_$__cuda_sm70_shflsync_bfly_p) ;  /* 0x0000018000007944 */ /* 0x000fea0003c00000 */
[----:B-1----:R-:W-:Y:S01]  /*55c0*/  MOV R77, R74 ;  /* 0x0000004a004d7202 */ /* 0x002fe20000000f00 */
[----:B------:R-:W-:Y:S01]  /*55d0*/  HFMA2.MMA R74, -RZ, RZ, 0, 4.76837158203125e-07 ;  /* 0x00000008ff4a7435 */ /* 0x000fe200000001ff */
[----:B------:R-:W-:Y:S02]  /*55e0*/  MOV R73, R75 ;  /* 0x0000004b00497202 */ /* 0x000fe40000000f00 */
[----:B------:R-:W-:Y:S02]  /*55f0*/  MOV R79, 0x1f ;  /* 0x0000001f004f7802 */ /* 0x000fe40000000f00 */
[----:B------:R-:W-:Y:S02]  /*5600*/  MOV R78, 0xffffffff ;  /* 0xffffffff004e7802 */ /* 0x000fe40000000f00 */
[----:B------:R-:W-:-:S02]  /*5610*/  MOV R72, 0x5630 ;  /* 0x0000563000487802 */ /* 0x000fc40000000f00 */
[----:B------:R-:W-:Y:S05]  /*5620*/  CALL.REL.NOINC `($__internal_101_$__cuda_sm70_shflsync_bfly_p) ;  /* 0x0000011000007944 */ /* 0x000fea0003c00000 */
[----:B------:R-:W-:Y:S01]  /*5630*/  FADD.FTZ R76, R77, R76 ;  /* 0x0000004c4d4c7221 */ /* 0x000fe20000010000 */
[----:B------:R-:W-:Y:S01]  /*5640*/  MOV R79, 0x1f ;  /* 0x0000001f004f7802 */ /* 0x000fe20000000f00 */
[----:B-1----:R-:W-:Y:S01]  /*5650*/  FADD.FTZ R75, R75, R74 ;  /* 0x0000004a4b4b7221 */ /* 0x002fe20000010000 */
[----:B------:R-:W-:Y:S01]  /*5660*/  HFMA2.MMA R74, -RZ, RZ, 0, 9.5367431640625e-07 ;  /* 0x00000010ff4a7435 */ /* 0x000fe200000001ff */
[----:B------:R-:W-:-:S02]  /*5670*/  MOV R78, 0xffffffff ;  /* 0xffffffff004e7802 */ /* 0x000fc40000000f00 */
[----:B------:R-:W-:Y:S02]  /*5680*/  MOV R73, R76 ;  /* 0x0000004c00497202 */ /* 0x000fe40000000f00 */
[----:B------:R-:W-:Y:S02]  /*5690*/  MOV R72, 0x56b0 ;  /* 0x000056b000487802 */ /* 0x000fe40000000f00 */
[----:B------:R-:W-:Y:S05]  /*56a0*/  CALL.REL.NOINC `($__internal_101_$__cuda_sm70_shflsync_bfly_p) ;  /* 0x0000009000007944 */ /* 0x000fea0003c00000 */
[----:B-1----:R-:W-:Y:S01]  /*56b0*/  MOV R77, R74 ;  /* 0x0000004a004d7202 */ /* 0x002fe20000000f00 */
[----:B------:R-:W-:Y:S01]  /*56c0*/  HFMA2.MMA R74, -RZ, RZ, 0, 9.5367431640625e-07 ;  /* 0x00000010ff4a7435 */ /* 0x000fe200000001ff */
[----:B------:R-:W-:Y:S02]  /*56d0*/  MOV R73, R75 ;  /* 0x0000004b00497202 */ /* 0x000fe40000000f00 */
[----:B------:R-:W-:Y:S02]  /*56e0*/  MOV R79, 0x1f ;  /* 0x0000001f004f7802 */ /* 0x000fe40000000f00 */
[----:B------:R-:W-:Y:S02]  /*56f0*/  MOV R78, 0xffffffff ;  /* 0xffffffff004e7802 */ /* 0x000fe40000000f00 */
[----:B------:R-:W-:-:S02]  /*5700*/  MOV R72, 0x5720 ;  /* 0x0000572000487802 */ /* 0x000fc40000000f00 */
[----:B------:R-:W-:Y:S05]  /*5710*/  CALL.REL.NOINC `($__internal_101_$__cuda_sm70_shflsync_bfly_p) ;  /* 0x0000002000007944 */ /* 0x000fea0003c00000 */
[----:B-1----:R-:W-:Y:S01]  /*5720*/  MOV R72, R74 ;  /* 0x0000004a00487202 */ /* 0x002fe20000000f00 */
[----:B------:R-:W-:Y:S05]  /*5730*/  BRA `(.L_x_1844) ;  /* 0xffffd12000007947 */ /* 0x000fea000383ffff */
        .weak           $__internal_101_$__cuda_sm70_shflsync_bfly_p
        .type           $__internal_101_$__cuda_sm70_shflsync_bfly_p,@function
        .size           $__internal_101_$__cuda_sm70_shflsync_bfly_p,(.L_x_2338 - $__internal_101_$__cuda_sm70_shflsync_bfly_p)
$__internal_101_$__cuda_sm70_shflsync_bfly_p:
[----:B------:R-:W-:Y:S04]  /*5740*/  WARPSYNC R78 ;  /* 0x0000004e00007348 */ /* 0x000fe80003800000 */
[----:B------:R0:W1:Y:S02]  /*5750*/  SHFL.BFLY PT, R74, R73, R74, R79 ;  /* 0x0c00004a494a7389 */ /* 0x00006400000e004f */
[----:B0-----:R-:W-:-:S06]  /*5760*/  HFMA2.MMA R73, -RZ, RZ, 0, 0 ;  /* 0x00000000ff497435 */ /* 0x001fcc00000001ff */
[----:B------:R-:W-:Y:S05]  /*5770*/  RET.REL.NODEC R72 `(_ZN10layer_norm31ln_parallel_residual_bwd_kernelINS_13Kernel_traitsI6__halfffffjLj768ELj1ELj4ELj1ELj16ENS_18Kernel_traits_baseILj768ES2_ffffjLj128EEEEELb1ELb0ELb1EEEvNS_9BwdParamsE) ;  /* 0xffffa88048007950 */ /* 0x000fea0003c3ffff */
.L_x_1845:
        /* <DEDUP_REMOVED lines=16> */
.L_x_2338:


//--------------------- .text._ZN10layer_norm22ln_bwd_finalize_kernelINS_22Kernel_traits_finalizeILj768E6__halfffffjLb0ELj1024ELj4ENS_18Kernel_traits_baseILj768ES2_ffffjLj1024EEEEELb0ELb0EEEvNS_9BwdParamsE --------------------------
	.section	.text._ZN10layer_norm22ln_bwd_finalize_kernelINS_22Kernel_traits_finalizeILj768E6__halfffffjLb0ELj1024ELj4ENS_18Kernel_traits_baseILj768ES2_ffffjLj1024EEEEELb0ELb0EEEvNS_9BwdParamsE,"ax",@progbits
	.sectioninfo	@"SHI_REGISTERS=30"
	.align	128
        .global         _ZN10layer_norm22ln_bwd_finalize_kernelINS_22Kernel_traits_finalizeILj768E6__halfffffjLb0ELj1024ELj4ENS_18Kernel_traits_baseILj768ES2_ffffjLj1024EEEEELb0ELb0EEEvNS_9BwdParamsE
        .type           _ZN10layer_norm22ln_bwd_finalize_kernelINS_22Kernel_traits_finalizeILj768E6__halfffffjLb0ELj1024ELj4ENS_18Kernel_traits_baseILj768ES2_ffffjLj1024EEEEELb0ELb0EEEvNS_9BwdParamsE,@function
        .size           _ZN10layer_norm22ln_bwd_finalize_kernelINS_22Kernel_traits_finalizeILj768E6__halfffffjLb0ELj1024ELj4ENS_18Kernel_traits_baseILj768ES2_ffffjLj1024EEEEELb0ELb0EEEvNS_9BwdParamsE,(.L_x_2339 - _ZN10layer_norm22ln_bwd_finalize_kernelINS_22Kernel_traits_finalizeILj768E6__halfffffjLb0ELj1024ELj4ENS_18Kernel_traits_baseILj768ES2_ffffjLj1024EEEEELb0ELb0EEEvNS_9BwdParamsE)
        .other          _ZN10layer_norm22ln_bwd_finalize_kernelINS_22Kernel_traits_finalizeILj768E6__halfffffjLb0ELj1024ELj4ENS_18Kernel_traits_baseILj768ES2_ffffjLj1024EEEEELb0ELb0EEEvNS_9BwdParamsE,@"STO_CUDA_ENTRY STV_DEFAULT"
_ZN10layer_norm22ln_bwd_finalize_kernelINS_22Kernel_traits_finalizeILj768E6__halfffffjLb0ELj1024ELj4ENS_18Kernel_traits_baseILj768ES2_ffffjLj1024EEEEELb0ELb0EEEvNS_9BwdParamsE:
.text._ZN10layer_norm22ln_bwd_finalize_kernelINS_22Kernel_traits_finalizeILj768E6__halfffffjLb0ELj1024ELj4ENS_18Kernel_traits_baseILj768ES2_ffffjLj1024EEEEELb0ELb0EEEvNS_9BwdParamsE:
        /* <DEDUP_REMOVED lines=19> */
.L_x_1859:
        /* <DEDUP_REMOVED lines=28> */
.L_x_1850:
        /* <DEDUP_REMOVED lines=35> */
.L_x_1849:
[----:B------:R-:W-:Y:S05]  /*0520*/  BSYNC B1 ;  /* 0x0000000000017941 */ /* 0x000fea0003800000 */
.L_x_1848:
        /* <DEDUP_REMOVED lines=23> */
.L_x_1852:
[----:B------:R-:W-:Y:S05]  /*06a0*/  BSYNC B1 ;  /* 0x0000000000017941 */ /* 0x000fea0003800000 */
.L_x_1851:
        /* <DEDUP_REMOVED lines=11> */
.L_x_1853:
[----:B------:R-:W-:Y:S05]  /*0760*/  BSYNC B1 ;  /* 0x0000000000017941 */ /* 0x000fea0003800000 */
.L_x_1847:
[----:B------:R-:W-:Y:S05]  /*0770*/  BSYNC B0 ;  /* 0x0000000000007941 */ /* 0x000fea0003800000 */
.L_x_1846:
        /* <DEDUP_REMOVED lines=11> */
.L_x_1860:
        /* <DEDUP_REMOVED lines=18> */
.L_x_1861:
[----:B---3--:R-:W-:Y:S02]  /*0950*/  FADD.FTZ R4, R4, R9 ;  /* 0x0000000904047221 */ /* 0x008fe40000010000 */
[----:B-12---:R-:W-:-:S03]  /*0960*/  FADD.FTZ R6, R5, R6 ;  /* 0x0000000605067221 */ /* 0x006fc60000010000 */
[----:B------:R1:W-:Y:S04]  /*0970*/  @!P1 STS [R17.X4+0x2000], R4 ;  /* 0x0020000411009388 */ /* 0x0003e80000004800 */
[----:B------:R1:W-:Y:S02]  /*0980*/  @!P1 STS [R17.X4+0x2080], R6 ;  /* 0x0020800611009388 */ /* 0x0003e40000004800 */
.L_x_1854:
        /* <DEDUP_REMOVED lines=17> */
.L_x_1858:
[----:B------:R-:W-:Y:S05]  /*0aa0*/  BSYNC B0 ;  /* 0x0000000000007941 */ /* 0x000fea0003800000 */
.L_x_1857:
[C---:B------:R-:W-:Y:S02]  /*0ab0*/  ISETP.GT.U32.AND P1, PT, R18.reuse, -0x301, PT ;  /* 0xfffffcff1200780c */ /* 0x040fe40003f24070 */
[----:B------:R-:W-:Y:S02]  /*0ac0*/  IADD3 R18, R18, 0x300, RZ ;  /* 0x0000030012127810 */ /* 0x000fe40007ffe0ff */
[----:B------:R-:W-:-:S09]  /*0ad0*/  IADD3 R19, R19, 0x180, RZ ;  /* 0x0000018013137810 */ /* 0x000fd20007ffe0ff */
[----:B01----:R-:W-:Y:S05]  /*0ae0*/  @P1 BRA `(.L_x_1859) ;  /* 0xfffff64000001947 */ /* 0x003fea000383ffff */
[----:B------:R-:W-:Y:S05]  /*0af0*/  EXIT ;  /* 0x000000000000794d */ /* 0x000fea0003800000 */
.L_x_1855:
[----:B--2---:R-:W-:Y:S01]  /*0b00*/  IMAD.MOV.U32 R9, RZ, RZ, R5 ;  /* 0x000000ffff097224 */ /* 0x004fe200078e0005 */
[----:B------:R-:W-:Y:S01]  /*0b10*/  MOV R8, 0x1 ;  /* 0x0000000100087802 */ /* 0x000fe20000000f00 */
[----:B------:R-:W-:Y:S01]  /*0b20*/  IMAD.MOV.U32 R7, RZ, RZ, 0x1f ;  /* 0x0000001fff077424 */ /* 0x000fe200078e00ff */
[----:B------:R-:W-:Y:S02]  /*0b30*/  MOV R10, 0xffffffff ;  /* 0xffffffff000a7802 */ /* 0x000fe40000000f00 */
[----:B------:R-:W-:Y:S02]  /*0b40*/  MOV R2, 0xb60 ;  /* 0x00000b6000027802 */ /* 0x000fe40000000f00 */
[----:B01----:R-:W-:Y:S05]  /*0b50*/  CALL.REL.NOINC `($__internal_102_$__cuda_sm70_shflsync_bfly_p) ;  /* 0x000003b000007944 */ /* 0x003fea0003c00000 */
[----:B-1----:R-:W-:Y:S01]  /*0b60*/  IMAD.MOV.U32 R2, RZ, RZ, R7 ;  /* 0x000000ffff027224 */ /* 0x002fe200078e0007 */
[----:B0-----:R-:W-:Y:S05]  /*0b70*/  BRA `(.L_x_1860) ;  /* 0xfffffcb000007947 */ /* 0x001fea000383ffff */
.L_x_1856:
[----:B------:R-:W-:Y:S01]  /*0b80*/  HFMA2.MMA R8, -RZ, RZ, 0, 1.1920928955078125e-07 ;  /* 0x00000002ff087435 */ /* 0x000fe200000001ff */
[----:B------:R-:W-:Y:S01]  /*0b90*/  IMAD.MOV.U32 R7, RZ, RZ, 0x1f ;  /* 0x0000001fff077424 */ /* 0x000fe200078e00ff */
[----:B------:R-:W-:Y:S02]  /*0ba0*/  MOV R10, 0xffffffff ;  /* 0xffffffff000a7802 */ /* 0x000fe40000000f00 */
[----:B------:R-:W-:-:S02]  /*0bb0*/  MOV R2, 0xbd0 ;  /* 0x00000bd000027802 */ /* 0x000fc40000000f00 */
[----:B012---:R-:W-:Y:S05]  /*0bc0*/  CALL.REL.NOINC `($__internal_102_$__cuda_sm70_shflsync_bfly_p) ;  /* 0x0000034000007944 */ /* 0x007fea0003c00000 */
[----:B01----:R-:W-:Y:S01]  /*0bd0*/  FADD.FTZ R9, R9, R7 ;  /* 0x0000000709097221 */ /* 0x003fe20000010000 */
[----:B------:R-:W-:Y:S01]  /*0be0*/  HFMA2.MMA R7, -RZ, RZ, 0, 1.847743988037109375e-06 ;  /* 0x0000001fff077435 */ /* 0x000fe200000001ff */
[----:B------:R-:W-:Y:S01]  /*0bf0*/  IMAD.MOV.U32 R8, RZ, RZ, 0x4 ;  /* 0x00000004ff087424 */ /* 0x000fe200078e00ff */
[----:B------:R-:W-:Y:S01]  /*0c00*/  MOV R2, 0xc30 ;  /* 0x00000c3000027802 */ /* 0x000fe20000000f00 */
[----:B------:R-:W-:-:S03]  /*0c10*/  IMAD.MOV.U32 R10, RZ, RZ, -0x1 ;  /* 0xffffffffff0a7424 */ /* 0x000fc600078e00ff */
[----:B------:R-:W-:Y:S05]  /*0c20*/  CALL.REL.NOINC `($__internal_102_$__cuda_sm70_shflsync_bfly_p) ;  /* 0x000002e000007944 */ /* 0x000fea0003c00000 */
[----:B01----:R-:W-:Y:S01]  /*0c30*/  FADD.FTZ R9, R9, R7 ;  /* 0x0000000709097221 */ /* 0x003fe20000010000 */
[----:B------:R-:W-:Y:S01]  /*0c40*/  HFMA2.MMA R7, -RZ, RZ, 0, 1.847743988037109375e-06 ;  /* 0x0000001fff077435 */ /* 0x000fe200000001ff */
[----:B------:R-:W-:Y:S01]  /*0c50*/  MOV R8, 0x8 ;  /* 0x0000000800087802 */ /* 0x000fe20000000f00 */
[----:B------:R-:W-:Y:S01]  /*0c60*/  IMAD.MOV.U32 R10, RZ, RZ, -0x1 ;  /* 0xffffffffff0a7424 */ /* 0x000fe200078e00ff */
[----:B------:R-:W-:-:S03]  /*0c70*/  MOV R2, 0xc90 ;  /* 0x00000c9000027802 */ /* 0x000fc60000000f00 */
[----:B------:R-:W-:Y:S05]  /*0c80*/  CALL.REL.NOINC `($__internal_102_$__cuda_sm70_shflsync_bfly_p) ;  /* 0x0000028000007944 */ /* 0x000fea0003c00000 */
[----:B-1----:R-:W-:Y:S01]  /*0c90*/  FADD.FTZ R6, R9, R7 ;  /* 0x0000000709067221 */ /* 0x002fe20000010000 */
[----:B------:R-:W-:Y:S01]  /*0ca0*/  HFMA2.MMA R7, -RZ, RZ, 0, 1.847743988037109375e-06 ;  /* 0x0000001fff077435 */ /* 0x000fe200000001ff */
[----:B0-----:R-:W-:Y:S01]  /*0cb0*/  MOV R8, 0x10 ;  /* 0x0000001000087802 */ /* 0x001fe20000000f00 */
[----:B------:R-:W-:Y:S01]  /*0cc0*/  IMAD.MOV.U32 R10, RZ, RZ, -0x1 ;  /* 0xffffffffff0a7424 */ /* 0x000fe200078e00ff */
[----:B------:R-:W-:-:S02]  /*0cd0*/  MOV R2, 0xd00 ;  /* 0x00000d0000027802 */ /* 0x000fc40000000f00 */
[----:B------:R-:W-:Y:S02]  /*0ce0*/  MOV R9, R6 ;  /* 0x0000000600097202 */ /* 0x000fe40000000f00 */
[----:B------:R-:W-:Y:S05]  /*0cf0*/  CALL.REL.NOINC `($__internal_102_$__cuda_sm70_shflsync_bfly_p) ;  /* 0x0000021000007944 */ /* 0x000fea0003c00000 */
[----:B0-----:R-:W-:Y:S01]  /*0d00*/  HFMA2.MMA R8, -RZ, RZ, 0, 5.9604644775390625e-08 ;  /* 0x00000001ff087435 */ /* 0x001fe200000001ff */
[----:B-1----:R-:W-:Y:S01]  /*0d10*/  MOV R5, R7 ;  /* 0x0000000700057202 */ /* 0x002fe20000000f00 */
[----:B------:R-:W-:Y:S01]  /*0d20*/  IMAD.MOV.U32 R9, RZ, RZ, R4 ;  /* 0x000000ffff097224 */ /* 0x000fe200078e0004 */
[----:B------:R-:W-:Y:S01]  /*0d30*/  MOV R7, 0x1f ;  /* 0x0000001f00077802 */ /* 0x000fe20000000f00 */
[----:B------:R-:W-:Y:S01]  /*0d40*/  IMAD.MOV.U32 R10, RZ, RZ, -0x1 ;  /* 0xffffffffff0a7424 */ /* 0x000fe200078e00ff */
[----:B------:R-:W-:Y:S02]  /*0d50*/  MOV R2, 0xd70 ;  /* 0x00000d7000027802 */ /* 0x000fe40000000f00 */
[----:B------:R-:W-:Y:S05]  /*0d60*/  CALL.REL.NOINC `($__internal_102_$__cuda_sm70_shflsync_bfly_p) ;  /* 0x000001a000007944 */ /* 0x000fea0003c00000 */
[----:B0-----:R-:W-:Y:S01]  /*0d70*/  HFMA2.MMA R8, -RZ, RZ, 0, 1.1920928955078125e-07 ;  /* 0x00000002ff087435 */ /* 0x001fe200000001ff */
[----:B-1----:R-:W-:Y:S01]  /*0d80*/  FADD.FTZ R9, R4, R7 ;  /* 0x0000000704097221 */ /* 0x002fe20000010000 */
[----:B------:R-:W-:Y:S01]  /*0d90*/  MOV R7, 0x1f ;  /* 0x0000001f00077802 */ /* 0x000fe20000000f00 */
[----:B------:R-:W-:Y:S01]  /*0da0*/  IMAD.MOV.U32 R10, RZ, RZ, -0x1 ;  /* 0xffffffffff0a7424 */ /* 0x000fe200078e00ff */
[----:B------:R-:W-:Y:S02]  /*0db0*/  MOV R2, 0xdd0 ;  /* 0x00000dd000027802 */ /* 0x000fe40000000f00 */
[----:B------:R-:W-:Y:S05]  /*0dc0*/  CALL.REL.NOINC `($__internal_102_$__cuda_sm70_shflsync_bfly_p) ;  /* 0x0000014000007944 */ /* 0x000fea0003c00000 */
[----:B0-----:R-:W-:Y:S01]  /*0dd0*/  HFMA2.MMA R8, -RZ, RZ, 0, 2.384185791015625e-07 ;  /* 0x00000004ff087435 */ /* 0x001fe200000001ff */
[----:B-1----:R-:W-:Y:S01]  /*0de0*/  FADD.FTZ R9, R9, R7 ;  /* 0x0000000709097221 */ /* 0x002fe20000010000 */
[----:B------:R-:W-:Y:S01]  /*0df0*/  MOV R7, 0x1f ;  /* 0x0000001f00077802 */ /* 0x000fe20000000f00 */
[----:B------:R-:W-:Y:S01]  /*0e00*/  IMAD.MOV.U32 R10, RZ, RZ, -0x1 ;  /* 0xffffffffff0a7424 */ /* 0x000fe200078e00ff */
[----:B------:R-:W-:-:S02]  /*0e10*/  MOV R2, 0xe30 ;  /* 0x00000e3000027802 */ /* 0x000fc40000000f00 */
[----:B------:R-:W-:Y:S05]  /*0e20*/  CALL.REL.NOINC `($__internal_102_$__cuda_sm70_shflsync_bfly_p) ;  /* 0x000000e000007944 */ /* 0x000fea0003c00000 */
[----:B0-----:R-:W-:Y:S01]  /*0e30*/  HFMA2.MMA R8, -RZ, RZ, 0, 4.76837158203125e-07 ;  /* 0x00000008ff087435 */ /* 0x001fe200000001ff */
[----:B-1----:R-:W-:Y:S01]  /*0e40*/  FADD.FTZ R9, R9, R7 ;  /* 0x0000000709097221 */ /* 0x002fe20000010000 */
[----:B------:R-:W-:Y:S01]  /*0e50*/  MOV R7, 0x1f ;  /* 0x0000001f00077802 */ /* 0x000fe20000000f00 */
[----:B------:R-:W-:Y:S01]  /*0e60*/  IMAD.MOV.U32 R10, RZ, RZ, -0x1 ;  /* 0xffffffffff0a7424 */ /* 0x000fe200078e00ff */
[----:B------:R-:W-:-:S02]  /*0e70*/  MOV R2, 0xe90 ;  /* 0x00000e9000027802 */ /* 0x000fc40000000f00 */
[----:B------:R-:W-:Y:S05]  /*0e80*/  CALL.REL.NOINC `($__internal_102_$__cuda_sm70_shflsync_bfly_p) ;  /* 0x0000008000007944 */ /* 0x000fea0003c00000 */
[----:B0-----:R-:W-:Y:S01]  /*0e90*/  HFMA2.MMA R8, -RZ, RZ, 0, 9.5367431640625e-07 ;  /* 0x00000010ff087435 */ /* 0x001fe200000001ff */
[----:B-1----:R-:W-:Y:S01]  /*0ea0*/  FADD.FTZ R9, R9, R7 ;  /* 0x0000000709097221 */ /* 0x002fe20000010000 */
[----:B------:R-:W-:Y:S01]  /*0eb0*/  MOV R7, 0x1f ;  /* 0x0000001f00077802 */ /* 0x000fe20000000f00 */
[----:B------:R-:W-:Y:S01]  /*0ec0*/  IMAD.MOV.U32 R10, RZ, RZ, -0x1 ;  /* 0xffffffffff0a7424 */ /* 0x000fe200078e00ff */
[----:B------:R-:W-:-:S02]  /*0ed0*/  MOV R2, 0xef0 ;  /* 0x00000ef000027802 */ /* 0x000fc40000000f00 */
[----:B------:R-:W-:Y:S05]  /*0ee0*/  CALL.REL.NOINC `($__internal_102_$__cuda_sm70_shflsync_bfly_p) ;  /* 0x0000002000007944 */ /* 0x000fea0003c00000 */
[----:B-1----:R-:W-:Y:S01]  /*0ef0*/  MOV R4, R7 ;  /* 0x0000000700047202 */ /* 0x002fe20000000f00 */
[----:B0-----:R-:W-:Y:S05]  /*0f00*/  BRA `(.L_x_1861) ;  /* 0xfffffa4000007947 */ /* 0x001fea000383ffff */
        .weak           $__internal_102_$__cuda_sm70_shflsync_bfly_p
        .type           $__internal_102_$__cuda_sm70_shflsync_bfly_p,@function
        .size           $__internal_102_$__cuda_sm70_shflsync_bfly_p,(.L_x_2339 - $__internal_102_$__cuda_sm70_shflsync_bfly_p)
$__internal_102_$__cuda_sm70_shflsync_bfly_p:
[----:B------:R-:W-:Y:S01]  /*0f10*/  HFMA2.MMA R3, -RZ, RZ, 0, 0 ;  /* 0x00000000ff037435 */ /* 0x000fe200000001ff */
[----:B------:R-:W-:Y:S04]  /*0f20*/  WARPSYNC R10 ;  /* 0x0000000a00007348 */ /* 0x000fe80003800000 */
[----:B------:R0:W1:Y:S01]  /*0f30*/  SHFL.BFLY PT, R7, R9, R8, R7 ;  /* 0x0c00000809077389 */ /* 0x00006200000e0007 */
[----:B------:R-:W-:Y:S05]  /*0f40*/  RET.REL.NODEC R2 `(_ZN10layer_norm22ln_bwd_finalize_kernelINS_22Kernel_traits_finalizeILj768E6__halfffffjLb0ELj1024ELj4ENS_18Kernel_traits_baseILj768ES2_ffffjLj1024EEEEELb0ELb0EEEvNS_9BwdParamsE) ;  /* 0xfffff0b002007950 */ /* 0x000fea0003c3ffff */
.L_x_1862:
        /* <DEDUP_REMOVED lines=11> */
.L_x_2339:


//--------------------- .text._ZN10layer_norm40ln_parallel_residual_bwd_finalize_kernelINS_22Kernel_traits_finalizeILj768E6__halfffffjLb0ELj1024ELj4ENS_18Kernel_traits_baseILj768ES2_ffffjLj1024EEEEELb0EEEvNS_9BwdParamsE --------------------------
	.section	.text._ZN10layer_norm40ln_parallel_residual_bwd_finalize_kernelINS_22Kernel_traits_finalizeILj768E6__halfffffjLb0ELj1024ELj4ENS_18Kernel_traits_baseILj768ES2_ffffjLj1024EEEEELb0EEEvNS_9BwdParamsE,"ax",@progbits
	.sectioninfo	@"SHI_REGISTERS=32"
	.align	128
        .global         _ZN10layer_norm40ln_parallel_residual_bwd_finalize_kernelINS_22Kernel_traits_finalizeILj768E6__halfffffjLb0ELj1024ELj4ENS_18Kernel_traits_baseILj768ES2_ffffjLj1024EEEEELb0EEEvNS_9BwdParamsE
        .type           _ZN10layer_norm40ln_parallel_residual_bwd_finalize_kernelINS_22Kernel_traits_finalizeILj768E6__halfffffjLb0ELj1024ELj4ENS_18Kernel_traits_baseILj768ES2_ffffjLj1024EEEEELb0EEEvNS_9BwdParamsE,@function
        .size           _ZN10layer_norm40ln_parallel_residual_bwd_finalize_kernelINS_22Kernel_traits_finalizeILj768E6__halfffffjLb0ELj1024ELj4ENS_18Kernel_traits_baseILj768ES2_ffffjLj1024EEEEELb0EEEvNS_9BwdParamsE,(.L_x_2340 - _ZN10layer_norm40ln_parallel_residual_bwd_finalize_kernelINS_22Kernel_traits_finalizeILj768E6__halfffffjLb0ELj1024ELj4ENS_18Kernel_traits_baseILj768ES2_ffffjLj1024EEEEELb0EEEvNS_9BwdParamsE)
        .other          _ZN10layer_norm40ln_parallel_residual_bwd_finalize_kernelINS_22Kernel_traits_finalizeILj768E6__halfffffjLb0ELj1024ELj4ENS_18Kernel_traits_baseILj768ES2_ffffjLj1024EEEEELb0EEEvNS_9BwdParamsE,@"STO_CUDA_ENTRY STV_DEFAULT"
_ZN10layer_norm40ln_parallel_residual_bwd_finalize_kernelINS_22Kernel_traits_finalizeILj768E6__halfffffjLb0ELj1024ELj4ENS_18Kernel_traits_baseILj768ES2_ffffjLj1024EEEEELb0EEEvNS_9BwdParamsE:
.text._ZN10layer_norm40ln_parallel_residual_bwd_finalize_kernelINS_22Kernel_traits_finalizeILj768E6__halfffffjLb0ELj1024ELj4ENS_18Kernel_traits_baseILj768ES2_ffffjLj1024EEEEELb0EEEvNS_9BwdParamsE:
        /* <DEDUP_REMOVED lines=19> */
.L_x_1877:
        /* <DEDUP_REMOVED lines=36> */
.L_x_1867:
        /* <DEDUP_REMOVED lines=59> */
.L_x_1866:
[----:B------:R-:W-:Y:S05]  /*0720*/  BSYNC B1 ;  /* 0x0000000000017941 */ /* 0x000fea0003800000 */
.L_x_1865:
        /* <DEDUP_REMOVED lines=35> */
.L_x_1869:
[----:B------:R-:W-:Y:S05]  /*0960*/  BSYNC B1 ;  /* 0x0000000000017941 */ /* 0x000fea0003800000 */
.L_x_1868:
        /* <DEDUP_REMOVED lines=17> */
.L_x_1870:
[----:B------:R-:W-:Y:S05]  /*0a80*/  BSYNC B1 ;  /* 0x0000000000017941 */ /* 0x000fea0003800000 */
.L_x_1864:
[----:B------:R-:W-:Y:S05]  /*0a90*/  BSYNC B0 ;  /* 0x0000000000007941 */ /* 0x000fea0003800000 */
.L_x_1863:
        /* <DEDUP_REMOVED lines=14> */
.L_x_1878:
        /* <DEDUP_REMOVED lines=36> */
.L_x_1879:
        /* <DEDUP_REMOVED lines=11> */
.L_x_1871:
        /* <DEDUP_REMOVED lines=25> */
.L_x_1875:
[----:B------:R-:W-:Y:S05]  /*1000*/  BSYNC B0 ;  /* 0x0000000000007941 */ /* 0x000fea0003800000 */
.L_x_1874:
[C---:B------:R-:W-:Y:S02]  /*1010*/  ISETP.GT.U32.AND P1, PT, R4.reuse, -0x301, PT ;  /* 0xfffffcff0400780c */ /* 0x040fe40003f24070 */
[----:B------:R-:W-:-:S02]  /*1020*/  IADD3 R4, R4, 0x300, RZ ;  /* 0x0000030004047810 */ /* 0x000fc40007ffe0ff */
[----:B------:R-:W-:-:S09]  /*1030*/  IADD3 R5, R5, 0x180, RZ ;  /* 0x0000018005057810 */ /* 0x000fd20007ffe0ff */
[----:B0-----:R-:W-:Y:S01]  /*1040*/  @!P1 CALL.REL.NOINC `(.L_x_1876) ;  /* 0x0000001000009944 */ /* 0x001fe20003c00000 */
[----:B------:R-:W-:Y:S05]  /*1050*/  BRA `(.L_x_1877) ;  /* 0xfffff0d000007947 */ /* 0x000fea000383ffff */
.L_x_1876:
[----:B------:R-:W-:Y:S05]  /*1060*/  EXIT ;  /* 0x000000000000794d */ /* 0x000fea0003800000 */
.L_x_1872:
[----:B------:R-:W-:Y:S01]  /*1070*/  HFMA2.MMA R17, -RZ, RZ, 0, 1.847743988037109375e-06 ;  /* 0x0000001fff117435 */ /* 0x000fe200000001ff */
[----:B----4-:R-:W-:Y:S01]  /*1080*/  IMAD.MOV.U32 R19, RZ, RZ, R12 ;  /* 0x000000ffff137224 */ /* 0x010fe200078e000c */
[----:B------:R-:W-:Y:S02]  /*1090*/  MOV R16, 0x1 ;  /* 0x0000000100107802 */ /* 0x000fe40000000f00 */
[----:B------:R-:W-:Y:S02]  /*10a0*/  MOV R14, 0xffffffff ;  /* 0xffffffff000e7802 */ /* 0x000fe40000000f00 */
[----:B------:R-:W-:Y:S02]  /*10b0*/  MOV R8, 0x10d0 ;  /* 0x000010d000087802 */ /* 0x000fe40000000f00 */
[----:B0123--:R-:W-:Y:S05]  /*10c0*/  CALL.REL.NOINC `($__internal_103_$__cuda_sm70_shflsync_bfly_p) ;  /* 0x000007b000007944 */ /* 0x00ffea0003c00000 */
[----:B01----:R-:W-:Y:S05]  /*10d0*/  BRA `(.L_x_1878) ;  /* 0xfffffaa000007947 */ /* 0x003fea000383ffff */
.L_x_1873:
[----:B------:R-:W-:Y:S01]  /*10e0*/  HFMA2.MMA R16, -RZ, RZ, 0, 1.1920928955078125e-07 ;  /* 0x00000002ff107435 */ /* 0x000fe200000001ff */
[----:B------:R-:W-:Y:S01]  /*10f0*/  IMAD.MOV.U32 R19, RZ, RZ, R12 ;  /* 0x000000ffff137224 */ /* 0x000fe200078e000c */
[----:B------:R-:W-:Y:S02]  /*1100*/  MOV R17, 0x1f ;  /* 0x0000001f00117802 */ /* 0x000fe40000000f00 */
[----:B------:R-:W-:-:S02]  /*1110*/  MOV R14, 0xffffffff ;  /* 0xffffffff000e7802 */ /* 0x000fc40000000f00 */
[----:B------:R-:W-:Y:S02]  /*1120*/  MOV R8, 0x1140 ;  /* 0x0000114000087802 */ /* 0x000fe40000000f00 */
[----:B-123--:R-:W-:Y:S05]  /*1130*/  CALL.REL.NOINC `($__internal_103_$__cuda_sm70_shflsync_bfly_p) ;  /* 0x0000074000007944 */ /* 0x00efea0003c00000 */
[----:B0-----:R-:W-:Y:S01]  /*1140*/  HFMA2.MMA R17, -RZ, RZ, 0, 1.847743988037109375e-06 ;  /* 0x0000001fff117435 */ /* 0x001fe200000001ff */
[----:B-1----:R-:W-:Y:S01]  /*1150*/  FADD.FTZ R19, R12, R14 ;  /* 0x0000000e0c137221 */ /* 0x002fe20000010000 */
[----:B------:R-:W-:Y:S01]  /*1160*/  MOV R14, 0xffffffff ;  /* 0xffffffff000e7802 */ /* 0x000fe20000000f00 */
[----:B------:R-:W-:Y:S01]  /*1170*/  IMAD.MOV.U32 R16, RZ, RZ, 0x4 ;  /* 0x00000004ff107424 */ /* 0x000fe200078e00ff */
[----:B------:R-:W-:Y:S02]  /*1180*/  MOV R8, 0x11a0 ;  /* 0x000011a000087802 */ /* 0x000fe40000000f00 */
[----:B------:R-:W-:Y:S05]  /*1190*/  CALL.REL.NOINC `($__internal_103_$__cuda_sm70_shflsync_bfly_p) ;  /* 0x000006e000007944 */ /* 0x000fea0003c00000 */
[----:B0-----:R-:W-:Y:S01]  /*11a0*/  HFMA2.MMA R16, -RZ, RZ, 0, 4.76837158203125e-07 ;  /* 0x00000008ff107435 */ /* 0x001fe200000001ff */
[----:B-1----:R-:W-:Y:S01]  /*11b0*/  FADD.FTZ R19, R19, R14 ;  /* 0x0000000e13137221 */ /* 0x002fe20000010000 */
[----:B------:R-:W-:Y:S01]  /*11c0*/  MOV R14, 0xffffffff ;  /* 0xffffffff000e7802 */ /* 0x000fe20000000f00 */
[----:B------:R-:W-:Y:S01]  /*11d0*/  IMAD.MOV.U32 R17, RZ, RZ, 0x1f ;  /* 0x0000001fff117424 */ /* 0x000fe200078e00ff */
[----:B------:R-:W-:Y:S02]  /*11e0*/  MOV R8, 0x1200 ;  /* 0x0000120000087802 */ /* 0x000fe40000000f00 */
[----:B------:R-:W-:Y:S05]  /*11f0*/  CALL.REL.NOINC `($__internal_103_$__cuda_sm70_shflsync_bfly_p) ;  /* 0x0000068000007944 */ /* 0x000fea0003c00000 */
[----:B-1----:R-:W-:Y:S01]  /*1200*/  FADD.FTZ R12, R19, R14 ;  /* 0x0000000e130c7221 */ /* 0x002fe20000010000 */
[----:B0-----:R-:W-:Y:S01]  /*1210*/  HFMA2.MMA R16, -RZ, RZ, 0, 9.5367431640625e-07 ;  /* 0x00000010ff107435 */ /* 0x001fe200000001ff */
[----:B------:R-:W-:Y:S01]  /*1220*/  MOV R17, 0x1f ;  /* 0x0000001f00117802 */ /* 0x000fe20000000f00 */
[----:B------:R-:W-:Y:S01]  /*1230*/  IMAD.MOV.U32 R14, RZ, RZ, -0x1 ;  /* 0xffffffffff0e7424 */ /* 0x000fe200078e00ff */
[----:B------:R-:W-:-:S02]  /*1240*/  MOV R8, 0x1270 ;  /* 0x0000127000087802 */ /* 0x000fc40000000f00 */
[----:B------:R-:W-:Y:S02]  /*1250*/  MOV R19, R12 ;  /* 0x0000000c00137202 */ /* 0x000fe40000000f00 */
[----:B------:R-:W-:Y:S05]  /*1260*/  CALL.REL.NOINC `($__internal_103_$__cuda_sm70_shflsync_bfly_p) ;  /* 0x0000061000007944 */ /* 0x000fea0003c00000 */
[----:B0-----:R-:W-:Y:S01]  /*1270*/  HFMA2.MMA R17, -RZ, RZ, 0, 1.847743988037109375e-06 ;  /* 0x0000001fff117435 */ /* 0x001fe200000001ff */
[----:B-1----:R-:W-:Y:S01]  /*1280*/  MOV R15, R14 ;  /* 0x0000000e000f7202 */ /* 0x002fe20000000f00 */
[----:B------:R-:W-:Y:S01]  /*1290*/  IMAD.MOV.U32 R16, RZ, RZ, 0x1 ;  /* 0x00000001ff107424 */ /* 0x000fe200078e00ff */
[----:B------:R-:W-:Y:S02]  /*12a0*/  MOV R19, R13 ;  /* 0x0000000d00137202 */ /* 0x000fe40000000f00 */
[----:B------:R-:W-:Y:S02]  /*12b0*/  MOV R14, 0xffffffff ;  /* 0xffffffff000e7802 */ /* 0x000fe40000000f00 */
[----:B------:R-:W-:Y:S02]  /*12c0*/  MOV R8, 0x12e0 ;  /* 0x000012e000087802 */ /* 0x000fe40000000f00 */
[----:B------:R-:W-:Y:S05]  /*12d0*/  CALL.REL.NOINC `($__internal_103_$__cuda_sm70_shflsync_bfly_p) ;  /* 0x000005a000007944 */ /* 0x000fea0003c00000 */
[----:B0-----:R-:W-:Y:S01]  /*12e0*/  HFMA2.MMA R16, -RZ, RZ, 0, 1.1920928955078125e-07 ;  /* 0x00000002ff107435 */ /* 0x001fe200000001ff */
[----:B-1----:R-:W-:Y:S01]  /*12f0*/  FADD.FTZ R19, R13, R14 ;  /* 0x0000000e0d137221 */ /* 0x002fe20000010000 */
[----:B------:R-:W-:Y:S01]  /*1300*/  MOV R14, 0xffffffff ;  /* 0xffffffff000e7802 */ /* 0x000fe20000000f00 */
[----:B------:R-:W-:Y:S01]  /*1310*/  IMAD.MOV.U32 R17, RZ, RZ, 0x1f ;  /* 0x0000001fff117424 */ /* 0x000fe200078e00ff */
[----:B------:R-:W-:-:S02]  /*1320*/  MOV R8, 0x1340 ;  /* 0x0000134000087802 */ /* 0x000fc40000000f00 */
[----:B------:R-:W-:Y:S05]  /*1330*/  CALL.REL.NOINC `($__internal_103_$__cuda_sm70_shflsync_bfly_p) ;  /* 0x0000054000007944 */ /* 0x000fea0003c00000 */
[----:B0-----:R-:W-:Y:S01]  /*1340*/  HFMA2.MMA R16, -RZ, RZ, 0, 2.384185791015625e-07 ;  /* 0x00000004ff107435 */ /* 0x001fe200000001ff */
[----:B-1----:R-:W-:Y:S01]  /*1350*/  FADD.FTZ R19, R19, R14 ;  /* 0x0000000e13137221 */ /* 0x002fe20000010000 */
[----:B------:R-:W-:Y:S01]  /*1360*/  MOV R17, 0x1f ;  /* 0x0000001f00117802 */ /* 0x000fe20000000f00 */
[----:B------:R-:W-:Y:S01]  /*1370*/  IMAD.MOV.U32 R14, RZ, RZ, -0x1 ;  /* 0xffffffffff0e7424 */ /* 0x000fe200078e00ff */
[----:B------:R-:W-:-:S02]  /*1380*/  MOV R8, 0x13a0 ;  /* 0x000013a000087802 */ /* 0x000fc40000000f00 */
[----:B------:R-:W-:Y:S05]  /*1390*/  CALL.REL.NOINC `($__internal_103_$__cuda_sm70_shflsync_bfly_p) ;  /* 0x000004e000007944 */ /* 0x000fea0003c00000 */
[----:B0-----:R-:W-:Y:S01]  /*13a0*/  HFMA2.MMA R16, -RZ, RZ, 0, 4.76837158203125e-07 ;  /* 0x00000008ff107435 */ /* 0x001fe200000001ff */
[----:B-1----:R-:W-:Y:S01]  /*13b0*/  FADD.FTZ R19, R19, R14 ;  /* 0x0000000e13137221 */ /* 0x002fe20000010000 */
[----:B------:R-:W-:-:S02]  /*13c0*/  MOV R17, 0x1f ;  /* 0x0000001f00117802 */ /* 0x000fc40000000f00 */
[----:B------:R-:W-:Y:S02]  /*13d0*/  MOV R14, 0xffffffff ;  /* 0xffffffff000e7802 */ /* 0x000fe40000000f00 */
[----:B------:R-:W-:Y:S02]  /*13e0*/  MOV R8, 0x1400 ;  /* 0x0000140000087802 */ /* 0x000fe40000000f00 */
[----:B------:R-:W-:Y:S05]  /*13f0*/  CALL.REL.NOINC `($__internal_103_$__cuda_sm70_shflsync_bfly_p) ;  /* 0x0000048000007944 */ /* 0x000fea0003c00000 */
[----:B-1----:R-:W-:Y:S01]  /*1400*/  FADD.FTZ R13, R19, R14 ;  /* 0x0000000e130d7221 */ /* 0x002fe20000010000 */
[----:B0-----:R-:W-:Y:S01]  /*1410*/  HFMA2.MMA R17, -RZ, RZ, 0, 1.847743988037109375e-06 ;  /* 0x0000001fff117435 */ /* 0x001fe200000001ff */
[----:B------:R-:W-:Y:S01]  /*1420*/  IMAD.MOV.U32 R16, RZ, RZ, 0x10 ;  /* 0x00000010ff107424 */ /* 0x000fe200078e00ff */
[----:B------:R-:W-:Y:S02]  /*1430*/  MOV R14, 0xffffffff ;  /* 0xffffffff000e7802 */ /* 0x000fe40000000f00 */
[----:B------:R-:W-:Y:S02]  /*1440*/  MOV R19, R13 ;  /* 0x0000000d00137202 */ /* 0x000fe40000000f00 */
[----:B------:R-:W-:Y:S02]  /*1450*/  MOV R8, 0x1470 ;  /* 0x0000147000087802 */ /* 0x000fe40000000f00 */
[----:B------:R-:W-:Y:S05]  /*1460*/  CALL.REL.NOINC `($__internal_103_$__cuda_sm70_shflsync_bfly_p) ;  /* 0x0000041000007944 */ /* 0x000fea0003c00000 */
[----:B0-----:R-:W-:Y:S01]  /*1470*/  HFMA2.MMA R16, -RZ, RZ, 0, 5.9604644775390625e-08 ;  /* 0x00000001ff107435 */ /* 0x001fe200000001ff */
[----:B-1----:R-:W-:Y:S01]  /*1480*/  IMAD.MOV.U32 R18, RZ, RZ, R14 ;  /* 0x000000ffff127224 */ /* 0x002fe200078e000e */
[----:B------:R-:W-:Y:S01]  /*1490*/  MOV R19, R11 ;  /* 0x0000000b00137202 */ /* 0x000fe20000000f00 */
[----:B------:R-:W-:Y:S01]  /*14a0*/  IMAD.MOV.U32 R14, RZ, RZ, -0x1 ;  /* 0xffffffffff0e7424 */ /* 0x000fe200078e00ff */
[----:B------:R-:W-:-:S02]  /*14b0*/  MOV R17, 0x1f ;  /* 0x0000001f00117802 */ /* 0x000fc40000000f00 */
[----:B------:R-:W-:Y:S02]  /*14c0*/  MOV R8, 0x14e0 ;  /* 0x000014e000087802 */ /* 0x000fe40000000f00 */
[----:B------:R-:W-:Y:S05]  /*14d0*/  CALL.REL.NOINC `($__internal_103_$__cuda_sm70_shflsync_bfly_p) ;  /* 0x000003a000007944 */ /* 0x000fea0003c00000 */
[----:B0-----:R-:W-:Y:S01]  /*14e0*/  HFMA2.MMA R16, -RZ, RZ, 0, 1.1920928955078125e-07 ;  /* 0x00000002ff107435 */ /* 0x001fe200000001ff */
[----:B-1----:R-:W-:Y:S01]  /*14f0*/  FADD.FTZ R19, R11, R14 ;  /* 0x0000000e0b137221 */ /* 0x002fe20000010000 */
[----:B------:R-:W-:Y:S02]  /*1500*/  MOV R17, 0x1f ;  /* 0x0000001f00117802 */ /* 0x000fe40000000f00 */
[----:B------:R-:W-:Y:S02]  /*1510*/  MOV R14, 0xffffffff ;  /* 0xffffffff000e7802 */ /* 0x000fe40000000f00 */
[----:B------:R-:W-:Y:S02]  /*1520*/  MOV R8, 0x1540 ;  /* 0x0000154000087802 */ /* 0x000fe40000000f00 */
[----:B------:R-:W-:Y:S05]  /*1530*/  CALL.REL.NOINC `($__internal_103_$__cuda_sm70_shflsync_bfly_p) ;  /* 0x0000034000007944 */ /* 0x000fea0003c00000 */
[----:B0-----:R-:W-:Y:S01]  /*1540*/  HFMA2.MMA R17, -RZ, RZ, 0, 1.847743988037109375e-06 ;  /* 0x0000001fff117435 */ /* 0x001fe200000001ff */
[----:B-1----:R-:W-:Y:S01]  /*1550*/  FADD.FTZ R19, R19, R14 ;  /* 0x0000000e13137221 */ /* 0x002fe20000010000 */
[----:B------:R-:W-:Y:S01]  /*1560*/  MOV R14, 0xffffffff ;  /* 0xffffffff000e7802 */ /* 0x000fe20000000f00 */
[----:B------:R-:W-:Y:S01]  /*1570*/  IMAD.MOV.U32 R16, RZ, RZ, 0x4 ;  /* 0x00000004ff107424 */ /* 0x000fe200078e00ff */
[----:B------:R-:W-:-:S02]  /*1580*/  MOV R8, 0x15a0 ;  /* 0x000015a000087802 */ /* 0x000fc40000000f00 */
[----:B------:R-:W-:Y:S05]  /*1590*/  CALL.REL.NOINC `($__internal_103_$__cuda_sm70_shflsync_bfly_p) ;  /* 0x000002e000007944 */ /* 0x000fea0003c00000 */
[----:B0-----:R-:W-:Y:S01]  /*15a0*/  HFMA2.MMA R16, -RZ, RZ, 0, 4.76837158203125e-07 ;  /* 0x00000008ff107435 */ /* 0x001fe200000001ff */
[----:B-1----:R-:W-:Y:S01]  /*15b0*/  FADD.FTZ R19, R19, R14 ;  /* 0x0000000e13137221 */ /* 0x002fe20000010000 */
[----:B------:R-:W-:Y:S01]  /*15c0*/  MOV R14, 0xffffffff ;  /* 0xffffffff000e7802 */ /* 0x000fe20000000f00 */
[----:B------:R-:W-:Y:S01]  /*15d0*/  IMAD.MOV.U32 R17, RZ, RZ, 0x1f ;  /* 0x0000001fff117424 */ /* 0x000fe200078e00ff */
[----:B------:R-:W-:-:S02]  /*15e0*/  MOV R8, 0x1600 ;  /* 0x0000160000087802 */ /* 0x000fc40000000f00 */
        /* <DEDUP_REMOVED lines=33> */
[----:B0-----:R-:W-:Y:S01]  /*1800*/  HFMA2.MMA R17, -RZ, RZ, 0, 1.847743988037109375e-06 ;  /* 0x0000001fff117435 */ /* 0x001fe200000001ff */
[----:B-1----:R-:W-:Y:S01]  /*1810*/  FADD.FTZ R19, R19, R14 ;  /* 0x0000000e13137221 */ /* 0x002fe20000010000 */
[----:B------:R-:W-:Y:S01]  /*1820*/  MOV R14, 0xffffffff ;  /* 0xffffffff000e7802 */ /* 0x000fe20000000f00 */
[----:B------:R-:W-:Y:S01]  /*1830*/  IMAD.MOV.U32 R16, RZ, RZ, 0x10 ;  /* 0x00000010ff107424 */ /* 0x000fe200078e00ff */
[----:B------:R-:W-:Y:S02]  /*1840*/  MOV R8, 0x1860 ;  /* 0x0000186000087802 */ /* 0x000fe40000000f00 */
[----:B------:R-:W-:Y:S05]  /*1850*/  CALL.REL.NOINC `($__internal_103_$__cuda_sm70_shflsync_bfly_p) ;  /* 0x0000002000007944 */ /* 0x000fea0003c00000 */
[----:B-1----:R-:W-:Y:S01]  /*1860*/  MOV R8, R14 ;  /* 0x0000000e00087202 */ /* 0x002fe20000000f00 */
[----:B0-----:R-:W-:Y:S05]  /*1870*/  BRA `(.L_x_1879) ;  /* 0xfffff54000007947 */ /* 0x001fea000383ffff */
        .weak           $__internal_103_$__cuda_sm70_shflsync_bfly_p
        .type           $__internal_103_$__cuda_sm70_shflsync_bfly_p,@function
        .size           $__internal_103_$__cuda_sm70_shflsync_bfly_p,(.L_x_2340 - $__internal_103_$__cuda_sm70_shflsync_bfly_p)
$__internal_103_$__cuda_sm70_shflsync_bfly_p:
[----:B------:R-:W-:Y:S01]  /*1880*/  HFMA2.MMA R9, -RZ, RZ, 0, 0 ;  /* 0x00000000ff097435 */ /* 0x000fe200000001ff */
[----:B------:R-:W-:Y:S04]  /*1890*/  WARPSYNC R14 ;  /* 0x0000000e00007348 */ /* 0x000fe80003800000 */
[----:B------:R0:W1:Y:S01]  /*18a0*/  SHFL.BFLY PT, R14, R19, R16, R17 ;  /* 0x0c000010130e7389 */ /* 0x00006200000e0011 */
[----:B------:R-:W-:Y:S05]  /*18b0*/  RET.REL.NODEC R8 `(_ZN10layer_norm40ln_parallel_residual_bwd_finalize_kernelINS_22Kernel_traits_finalizeILj768E6__halfffffjLb0ELj1024ELj4ENS_18Kernel_traits_baseILj768ES2_ffffjLj1024EEEEELb0EEEvNS_9BwdParamsE) ;  /* 0xffffe74008007950 */ /* 0x000fea0003c3ffff */
.L_x_1880:
        /* <DEDUP_REMOVED lines=12> */
.L_x_2340:


//--------------------- .text._ZN10layer_norm31ln_parallel_residual_bwd_kernelINS_13Kernel_traitsI6__halfffffjLj768ELj1ELj4ELj1ELj16ENS_18Kernel_traits_baseILj768ES2_ffffjLj128EEEEELb1ELb1ELb0EEEvNS_9BwdParamsE --------------------------
	.section	.text._ZN10layer_norm31ln_parallel_residual_bwd_kernelINS_13Kernel_traitsI6__halfffffjLj768ELj1ELj4ELj1ELj16ENS_18Kernel_traits_baseILj768ES2_ffffjLj128EEEEELb1ELb1ELb0EEEvNS_9BwdParamsE,"ax",@progbits
	.sectioninfo	@"SHI_REGISTERS=194"
	.align	128
        .global         _ZN10layer_norm31ln_parallel_residual_bwd_kernelINS_13Kernel_traitsI6__halfffffjLj768ELj1ELj4ELj1ELj16ENS_18Kernel_traits_baseILj768ES2_ffffjLj128EEEEELb1ELb1ELb0EEEvNS_9BwdParamsE
        .type           _ZN10layer_norm31ln_parallel_residual_bwd_kernelINS_13Kernel_traitsI6__halfffffjLj768ELj1ELj4ELj1ELj16ENS_18Kernel_traits_baseILj768ES2_ffffjLj128EEEEELb1ELb1ELb0EEEvNS_9BwdParamsE,@function
        .size           _ZN10layer_norm31ln_parallel_residual_bwd_kernelINS_13Kernel_traitsI6__halfffffjLj768ELj1ELj4ELj1ELj16ENS_18Kernel_traits_baseILj768ES2_ffffjLj128EEEEELb1ELb1ELb0EEEvNS_9BwdParamsE,(.L_x_2341 - _ZN10layer_norm31ln_parallel_residual_bwd_kernelINS_13Kernel_traitsI6__halfffffjLj768ELj1ELj4ELj1ELj16ENS_18Kernel_traits_baseILj768ES2_ffffjLj128EEEEELb1ELb1ELb0EEEvNS_9BwdParamsE)
        .other          _ZN10layer_norm31ln_parallel_residual_bwd_kernelINS_13Kernel_traitsI6__halfffffjLj768ELj1ELj4ELj1ELj16ENS_18Kernel_traits_baseILj768ES2_ffffjLj128EEEEELb1ELb1ELb0EEEvNS_9BwdParamsE,@"STO_CUDA_ENTRY STV_DEFAULT"
_ZN10layer_norm31ln_parallel_residual_bwd_kernelINS_13Kernel_traitsI6__halfffffjLj768ELj1ELj4ELj1ELj16ENS_18Kernel_traits_baseILj768ES2_ffffjLj128EEEEELb1ELb1ELb0EEEvNS_9BwdParamsE:
.text._ZN10layer_norm31ln_parallel_residual_bwd_kernelINS_13Kernel_traitsI6__halfffffjLj768ELj1ELj4ELj1ELj16ENS_18Kernel_traits_baseILj768ES2_ffffjLj128EEEEELb1ELb1ELb0EEEvNS_9BwdParamsE:
        /* <DEDUP_REMOVED lines=17> */
[----:B------:R-:W-:Y:S01]  /*0110*/  @P2 IMAD.MOV.U32 R19, RZ, RZ, 0x8 ;  /* 0x00000008ff132424 */ /* 0x000fe200078e00ff */
[----:B------:R-:W-:Y:S01]  /*0120*/  P2R R0, PR, RZ, 0x1 ;  /* 0x00000001ff007803 */ /* 0x000fe20000000000 */
[----:B------:R-:W-:Y:S02]  /*0130*/  @P3 IMAD.MOV.U32 R21, RZ, RZ, 0x8 ;  /* 0x00000008ff153424 */ /* 0x000fe400078e00ff */
[C---:B------:R-:W-:Y:S01]  /*0140*/  @P1 IMAD.WIDE.U32 R2, R14.reuse, R3, c[0x0][0x1b0] ;  /* 0x00006c000e021625 */ /* 0x040fe200078e0003 */
[----:B------:R-:W-:Y:S02]  /*0150*/  @P1 LOP3.LUT R14, R14, 0x20, RZ, 0xfc, !PT ;  /* 0x000000200e0e1812 */ /* 0x000fe400078efcff */
[----:B------:R-:W-:Y:S01]  /*0160*/  @P4 MOV R23, 0x8 ;  /* 0x0000000800174802 */ /* 0x000fe20000000f00 */
[----:B------:R-:W-:Y:S01]  /*0170*/  @P5 IMAD.MOV.U32 R25, RZ, RZ, 0x8 ;  /* 0x00000008ff195424 */ /* 0x000fe200078e00ff */
[----:B------:R1:W5:Y:S01]  /*0180*/  @P1 LDG.E.64 R4, [R2.64] ;  /* 0x0000000402041981 */ /* 0x000362000c1e1b00 */
[C---:B------:R-:W-:Y:S01]  /*0190*/  @P2 IMAD.WIDE.U32 R18, R14.reuse, R19, c[0x0][0x1b0] ;  /* 0x00006c000e122625 */ /* 0x040fe200078e0013 */
[----:B------:R-:W-:-:S03]  /*01a0*/  @P2 IADD3 R14, R14, 0x20, RZ ;  /* 0x000000200e0e2810 */ /* 0x000fc60007ffe0ff */
[----:B------:R-:W-:Y:S01]  /*01b0*/  @P0 IMAD.MOV.U32 R15, RZ, RZ, 0x8 ;  /* 0x00000008ff0f0424 */ /* 0x000fe200078e00ff */
[----:B------:R1:W5:Y:S01]  /*01c0*/  @P2 LDG.E.64 R6, [R18.64] ;  /* 0x0000000412062981 */ /* 0x000362000c1e1b00 */
[C---:B------:R-:W-:Y:S01]  /*01d0*/  @P3 IMAD.WIDE.U32 R20, R14.reuse, R21, c[0x0][0x1b0] ;  /* 0x00006c000e143625 */ /* 0x040fe200078e0015 */
[----:B------:R-:W-:-:S04]  /*01e0*/  @P3 IADD3 R14, R14, 0x20, RZ ;  /* 0x000000200e0e3810 */ /* 0x000fc80007ffe0ff */
[----:B------:R1:W5:Y:S01]  /*01f0*/  @P3 LDG.E.64 R8, [R20.64] ;  /* 0x0000000414083981 */ /* 0x000362000c1e1b00 */
[C---:B------:R-:W-:Y:S01]  /*0200*/  @P4 IMAD.WIDE.U32 R22, R14.reuse, R23, c[0x0][0x1b0] ;  /* 0x00006c000e164625 */ /* 0x040fe200078e0017 */
[----:B------:R-:W-:-:S04]  /*0210*/  @P4 IADD3 R14, R14, 0x20, RZ ;  /* 0x000000200e0e4810 */ /* 0x000fc80007ffe0ff */
[----:B------:R1:W5:Y:S01]  /*0220*/  @P4 LDG.E.64 R10, [R22.64] ;  /* 0x00000004160a4981 */ /* 0x000362000c1e1b00 */
[C---:B------:R-:W-:Y:S01]  /*0230*/  @P5 IMAD.WIDE.U32 R24, R14.reuse, R25, c[0x0][0x1b0] ;  /* 0x00006c000e185625 */ /* 0x040fe200078e0019 */
[----:B------:R-:W-:-:S04]  /*0240*/  @P5 IADD3 R14, R14, 0x20, RZ ;  /* 0x000000200e0e5810 */ /* 0x000fc80007ffe0ff */
[----:B------:R1:W5:Y:S01]  /*0250*/  @P5 LDG.E.64 R12, [R24.64] ;  /* 0x00000004180c5981 */ /* 0x000362000c1e1b00 */
[----:B------:R-:W-:Y:S01]  /*0260*/  SHF.R.U32.HI R0, RZ, 0x5, R38 ;  /* 0x00000005ff007819 */ /* 0x000fe20000011626 */
[----:B------:R-:W-:-:S03]  /*0270*/  @P0 IMAD.WIDE.U32 R14, R14, R15, c[0x0][0x1b0] ;  /* 0x00006c000e0e0625 */ /* 0x000fc600078e000f */
[----:B0-----:R-:W-:Y:S02]  /*0280*/  LEA R37, R37, R0, 0x2 ;  /* 0x0000000025257211 */ /* 0x001fe400078e10ff */
[----:B------:R1:W5:Y:S02]  /*0290*/  @P0 LDG.E.64 R16, [R14.64] ;  /* 0x000000040e100981 */ /* 0x000364000c1e1b00 */
        /* <DEDUP_REMOVED lines=28> */
[----:B-----5:R-:W-:Y:S01]  /*0460*/  IMAD.MOV.U32 R19, RZ, RZ, R12 ;  /* 0x000000ffff137224 */ /* 0x020fe200078e000c */
[--C-:B------:R-:W-:Y:S01]  /*0470*/  SHF.R.U64 R18, R12, 0x10, R13.reuse ;  /* 0x000000100c127819 */ /* 0x100fe2000000120d */
[----:B------:R-:W-:Y:S01]  /*0480*/  IMAD.MOV.U32 R35, RZ, RZ, R4 ;  /* 0x000000ffff237224 */ /* 0x000fe200078e0004 */
[----:B------:R-:W-:Y:S01]  /*0490*/  MOV R0, R13 ;  /* 0x0000000d00007202 */ /* 0x000fe20000000f00 */
[----:B------:R-:W-:Y:S01]  /*04a0*/  IMAD.MOV.U32 R31, RZ, RZ, R6 ;  /* 0x000000ffff1f7224 */ /* 0x000fe200078e0006 */
[----:B------:R-:W-:Y:S01]  /*04b0*/  SHF.R.U32.HI R2, RZ, 0x10, R13 ;  /* 0x00000010ff027819 */ /* 0x000fe2000001160d */
[----:B------:R-:W-:Y:S01]  /*04c0*/  IMAD.MOV.U32 R27, RZ, RZ, R8 ;  /* 0x000000ffff1b7224 */ /* 0x000fe200078e0008 */
[--C-:B------:R-:W-:Y:S01]  /*04d0*/  SHF.R.U64 R34, R4, 0x10, R5.reuse ;  /* 0x0000001004227819 */ /* 0x100fe20000001205 */
[----:B------:R-:W-:Y:S01]  /*04e0*/  IMAD.MOV.U32 R23, RZ, RZ, R10 ;  /* 0x000000ffff177224 */ /* 0x000fe200078e000a */
[----:B------:R-:W-:Y:S01]  /*04f0*/  MOV R33, R5 ;  /* 0x0000000500217202 */ /* 0x000fe20000000f00 */
[----:B------:R-:W-:Y:S01]  /*0500*/  IMAD.MOV.U32 R15, RZ, RZ, R16 ;  /* 0x000000ffff0f7224 */ /* 0x000fe200078e0010 */
[----:B------:R-:W-:Y:S01]  /*0510*/  SHF.R.U32.HI R32, RZ, 0x10, R5 ;  /* 0x00000010ff207819 */ /* 0x000fe20000011605 */
[----:B------:R-:W-:Y:S01]  /*0520*/  IMAD.MOV.U32 R49, RZ, RZ, RZ ;  /* 0x000000ffff317224 */ /* 0x000fe200078e00ff */
        /* <DEDUP_REMOVED lines=35> */
[----:B0-----:R-:W-:-:S02]  /*0760*/  HADD2.F32 R12, -RZ, R12.H0_H0 ;  /* 0x2000000cff0c7230 */ /* 0x001fc40000004100 */
.L_x_1909:
[----:B------:R-:W-:-:S10]  /*0770*/  HFMA2.MMA R124, -RZ, RZ, 0, 2.384185791015625e-07 ;  /* 0x00000004ff7c7435 */ /* 0x000fd400000001ff */
[----:B------:R-:W-:-:S04]  /*0780*/  IMAD.WIDE R126, R37, R124, c[0x0][0x1a0] ;  /* 0x00006800257e7625 */ /* 0x000fc800078e027c */
[C---:B------:R-:W-:Y:S01]  /*0790*/  IMAD.WIDE R124, R37.reuse, R124, c[0x0][0x1a8] ;  /* 0x00006a00257c7625 */ /* 0x040fe200078e027c */
[----:B------:R0:W5:Y:S04]  /*07a0*/  LDG.E R188, [R126.64] ;  /* 0x000000047ebc7981 */ /* 0x000168000c1e1900 */
[----:B------:R0:W5:Y:S01]  /*07b0*/  LDG.E R142, [R124.64] ;  /* 0x000000047c8e7981 */ /* 0x000162000c1e1900 */
[----:B------:R-:W-:Y:S01]  /*07c0*/  IMAD R11, R37, c[0x0][0x168], RZ ;  /* 0x00005a00250b7a24 */ /* 0x000fe200078e02ff */
[----:B------:R-:W-:Y:S01]  /*07d0*/  BSSY B1, `(.L_x_1883) ;  /* 0x000003d000017945 */ /* 0x000fe20003800000 */
[----:B------:R-:W-:Y:S01]  /*07e0*/  IMAD.MOV.U32 R189, RZ, RZ, RZ ;  /* 0x000000ffffbd7224 */ /* 0x000fe200078e00ff */
[----:B------:R-:W-:Y:S02]  /*07f0*/  MOV R190, RZ ;  /* 0x000000ff00be7202 */ /* 0x000fe40000000f00 */
[----:B------:R-:W-:-:S04]  /*0800*/  SHF.R.S32.HI R128, RZ, 0x1f, R11 ;  /* 0x0000001fff807819 */ /* 0x000fc8000001140b */
[----:B------:R-:W-:Y:S02]  /*0810*/  LEA.HI R11, R128, R11, RZ, 0x2 ;  /* 0x0000000b800b7211 */ /* 0x000fe400078f10ff */
[----:B------:R-:W-:-:S04]  /*0820*/  LOP3.LUT R128, R38, 0x1f, RZ, 0xc0, !PT ;  /* 0x0000001f26807812 */ /* 0x000fc800078ec0ff */
[----:B------:R-:W-:-:S05]  /*0830*/  LEA.HI.SX32 R11, R11, R128, 0x1e ;  /* 0x000000800b0b7211 */ /* 0x000fca00078ff2ff */
[----:B------:R-:W-:Y:S01]  /*0840*/  IMAD.MOV.U32 R191, RZ, RZ, R11 ;  /* 0x000000ffffbf7224 */ /* 0x000fe200078e000b */
[----:B------:R-:W-:Y:S05]  /*0850*/  @!P1 BRA `(.L_x_1884) ;  /* 0x0000034000009947 */ /* 0x000fea0003800000 */
[----:B0-----:R-:W-:Y:S02]  /*0860*/  ISETP.NE.U32.AND P0, PT, RZ, c[0x0][0x250], PT ;  /* 0x00009400ff007a0c */ /* 0x001fe40003f05070 */
[C---:B------:R-:W-:Y:S02]  /*0870*/  SHF.L.U32 R186, R11.reuse, 0x2, RZ ;  /* 0x000000020bba7819 */ /* 0x040fe400000006ff */
[----:B------:R-:W-:Y:S02]  /*0880*/  ISETP.NE.AND.EX P0, PT, RZ, c[0x0][0x254], PT, P0 ;  /* 0x00009500ff007a0c */ /* 0x000fe40003f05300 */
[----:B------:R-:W-:-:S11]  /*0890*/  SHF.L.U64.HI R9, R11, 0x2, RZ ;  /* 0x000000020b097819 */ /* 0x000fd600000102ff */
[----:B------:R-:W-:-:S04]  /*08a0*/  @P0 IADD3 R140, P6, R186, c[0x0][0x198], RZ ;  /* 0x00006600ba8c0a10 */ /* 0x000fc80007fde0ff */
[----:B------:R-:W-:Y:S01]  /*08b0*/  @P0 IADD3.X R141, R9, c[0x0][0x19c], RZ, P6, !PT ;  /* 0x00006700098d0a10 */ /* 0x000fe200037fe4ff */
[----:B------:R-:W-:Y:S01]  /*08c0*/  IMAD.MOV.U32 R128, RZ, RZ, 0x10 ;  /* 0x00000010ff807424 */ /* 0x000fe200078e00ff */
[----:B------:R-:W-:-:S03]  /*08d0*/  IADD3 R186, P6, R186, c[0x0][0x190], RZ ;  /* 0x00006400baba7a10 */ /* 0x000fc60007fde0ff */
[----:B------:R0:W5:Y:S01]  /*08e0*/  @P0 LDG.E R10, [R140.64] ;  /* 0x000000048c0a0981 */ /* 0x000162000c1e1900 */
[C---:B------:R-:W-:Y:S01]  /*08f0*/  LEA R124, P0, R11.reuse, c[0x0][0x188], 0x4 ;  /* 0x000062000b7c7a11 */ /* 0x040fe200078020ff */
[----:B------:R-:W-:Y:S01]  /*0900*/  IMAD.WIDE.U32 R128, R11, R128, c[0x0][0x208] ;  /* 0x000082000b807625 */ /* 0x000fe200078e0080 */
[----:B------:R-:W-:Y:S02]  /*0910*/  IADD3.X R187, R9, c[0x0][0x194], RZ, P6, !PT ;  /* 0x0000650009bb7a10 */ /* 0x000fe400037fe4ff */
[----:B------:R-:W-:-:S03]  /*0920*/  LEA.HI.X R125, R11, c[0x0][0x18c], RZ, 0x4, P0 ;  /* 0x000063000b7d7a11 */ /* 0x000fc600000f24ff */
[----:B------:R-:W2:Y:S04]  /*0930*/  LDG.E.128 R128, [R128.64] ;  /* 0x0000000480807981 */ /* 0x000ea8000c1e1d00 */
[----:B------:R-:W3:Y:S04]  /*0940*/  LDG.E.128 R124, [R124.64] ;  /* 0x000000047c7c7981 */ /* 0x000ee8000c1e1d00 */
[----:B------:R1:W5:Y:S01]  /*0950*/  LDG.E R9, [R186.64] ;  /* 0x00000004ba097981 */ /* 0x000362000c1e1900 */
[----:B------:R-:W-:-:S04]  /*0960*/  ISETP.NE.U32.AND P0, PT, RZ, c[0x0][0x218], PT ;  /* 0x00008600ff007a0c */ /* 0x000fc80003f05070 */
[----:B------:R-:W-:-:S13]  /*0970*/  ISETP.NE.AND.EX P0, PT, RZ, c[0x0][0x21c], PT, P0 ;  /* 0x00008700ff007a0c */ /* 0x000fda0003f05300 */
[----:B------:R-:W-:-:S04]  /*0980*/  @P0 LEA R184, P6, R11, c[0x0][0x218], 0x4 ;  /* 0x000086000bb80a11 */ /* 0x000fc800078c20ff */
[----:B------:R-:W-:-:S05]  /*0990*/  @P0 LEA.HI.X R185, R11, c[0x0][0x21c], RZ, 0x4, P6 ;  /* 0x000087000bb90a11 */ /* 0x000fca00030f24ff */
[----:B------:R1:W5:Y:S01]  /*09a0*/  @P0 LDG.E.128 R92, [R184.64] ;  /* 0x00000004b85c0981 */ /* 0x000362000c1e1d00 */
[----:B------:R-:W-:-:S04]  /*09b0*/  ISETP.NE.AND P0, PT, R36, RZ, PT ;  /* 0x000000ff2400720c */ /* 0x000fc80003f05270 */
[----:B0----5:R-:W-:Y:S02]  /*09c0*/  FSEL R140, R188, RZ, !P0 ;  /* 0x000000ffbc8c7208 */ /* 0x021fe40004000000 */
[----:B------:R-:W-:Y:S01]  /*09d0*/  IADD3 R191, R11, 0x20, RZ ;  /* 0x000000200bbf7810 */ /* 0x000fe20007ffe0ff */
[----:B--2---:R-:W-:Y:S02]  /*09e0*/  FMUL.FTZ R154, R35, R128 ;  /* 0x00000080239a7220 */ /* 0x004fe40000410000 */
[--C-:B---3--:R-:W-:Y:S02]  /*09f0*/  FADD.FTZ R141, R124, -R140.reuse ;  /* 0x8000008c7c8d7221 */ /* 0x108fe40000010000 */
[--C-:B------:R-:W-:Y:S02]  /*0a00*/  FADD.FTZ R143, R125, -R140.reuse ;  /* 0x8000008c7d8f7221 */ /* 0x100fe40000010000 */
[----:B------:R-:W-:Y:S02]  /*0a10*/  FMUL.FTZ R141, R142, R141 ;  /* 0x0000008d8e8d7220 */ /* 0x000fe40000410000 */
[----:B------:R-:W-:-:S02]  /*0a20*/  FADD.FTZ R145, R126, -R140 ;  /* 0x8000008c7e917221 */ /* 0x000fc40000010000 */
[----:B------:R-:W-:Y:S02]  /*0a30*/  FADD.FTZ R175, R127, -R140 ;  /* 0x8000008c7faf7221 */ /* 0x000fe40000010000 */
[----:B------:R-:W-:Y:S02]  /*0a40*/  FMUL.FTZ R140, R142, R143 ;  /* 0x0000008f8e8c7220 */ /* 0x000fe40000410000 */
[----:B------:R-:W-:Y:S02]  /*0a50*/  FMUL.FTZ R143, R34, R129 ;  /* 0x00000081228f7220 */ /* 0x000fe40000410000 */
[----:B------:R-:W-:Y:S02]  /*0a60*/  FADD.FTZ R124, RZ, R154 ;  /* 0x0000009aff7c7221 */ /* 0x000fe40000010000 */
[----:B------:R-:W-:Y:S02]  /*0a70*/  FFMA.FTZ R125, R141, R154, RZ ;  /* 0x0000009a8d7d7223 */ /* 0x000fe400000100ff */
        /* <DEDUP_REMOVED lines=18> */
.L_x_1884:
[----:B01----:R-:W-:Y:S05]  /*0ba0*/  BSYNC B1 ;  /* 0x0000000000017941 */ /* 0x003fea0003800000 */
.L_x_1883:
[----:B------:R-:W-:Y:S01]  /*0bb0*/  BSSY B1, `(.L_x_1885) ;  /* 0x0000036000017945 */ /* 0x000fe20003800000 */
[----:B------:R-:W-:Y:S05]  /*0bc0*/  @!P2 BRA `(.L_x_1886) ;  /* 0x000003400000a947 */ /* 0x000fea0003800000 */
[----:B------:R-:W-:Y:S02]  /*0bd0*/  ISETP.NE.U32.AND P0, PT, RZ, c[0x0][0x250], PT ;  /* 0x00009400ff007a0c */ /* 0x000fe40003f05070 */
[----:B------:R-:W-:-:S02]  /*0be0*/  SHF.L.U32 R186, R191, 0x2, RZ ;  /* 0x00000002bfba7819 */ /* 0x000fc400000006ff */
        /* <DEDUP_REMOVED lines=23> */
[C---:B---3--:R-:W-:Y:S02]  /*0d60*/  FADD.FTZ R139, -R138.reuse, R124 ;  /* 0x0000007c8a8b7221 */ /* 0x048fe40000010100 */
[----:B------:R-:W-:Y:S02]  /*0d70*/  FADD.FTZ R147, -R138, R125 ;  /* 0x0000007d8a937221 */ /* 0x000fe40000010100 */
[----:B------:R-:W-:Y:S02]  /*0d80*/  FMUL.FTZ R139, R142, R139 ;  /* 0x0000008b8e8b7220 */ /* 0x000fe40000410000 */
[----:B------:R-:W-:-:S02]  /*0d90*/  FADD.FTZ R149, -R138, R126 ;  /* 0x0000007e8a957221 */ /* 0x000fc40000010100 */
[----:B------:R-:W-:Y:S02]  /*0da0*/  FADD.FTZ R127, -R138, R127 ;  /* 0x0000007f8a7f7221 */ /* 0x000fe40000010100 */
        /* <DEDUP_REMOVED lines=22> */
.L_x_1886:
[----:B-1----:R-:W-:Y:S05]  /*0f10*/  BSYNC B1 ;  /* 0x0000000000017941 */ /* 0x002fea0003800000 */
.L_x_1885:
        /* <DEDUP_REMOVED lines=54> */
.L_x_1888:
[----:B-1----:R-:W-:Y:S05]  /*1280*/  BSYNC B1 ;  /* 0x0000000000017941 */ /* 0x002fea0003800000 */
.L_x_1887:
        /* <DEDUP_REMOVED lines=41> */
[----:B----4-:R-:W-:Y:S02]  /*1520*/  FMUL.FTZ R174, R142, R127 ;  /* 0x0000007f8eae7220 */ /* 0x010fe40000410000 */
        /* <DEDUP_REMOVED lines=12> */
.L_x_1890:
[----:B-1----:R-:W-:Y:S05]  /*15f0*/  BSYNC B1 ;  /* 0x0000000000017941 */ /* 0x002fea0003800000 */
.L_x_1889:
        /* <DEDUP_REMOVED lines=12> */
[C---:B------:R-:W-:Y:S01]  /*16c0*/  IMAD.WIDE.U32 R128, R191.reuse, R128, c[0x0][0x208] ;  /* 0x00008200bf807625 */ /* 0x040fe200078e0080 */
[----:B------:R-:W-:Y:S02]  /*16d0*/  IADD3.X R179, R0, c[0x0][0x194], RZ, P6, !PT ;  /* 0x0000650000b37a10 */ /* 0x000fe400037fe4ff */
[----:B------:R-:W-:-:S03]  /*16e0*/  LEA.HI.X R125, R191, c[0x0][0x18c], RZ, 0x4, P0 ;  /* 0x00006300bf7d7a11 */ /* 0x000fc600000f24ff */
[----:B------:R-:W2:Y:S04]  /*16f0*/  LDG.E.128 R128, [R128.64] ;  /* 0x0000000480807981 */ /* 0x000ea8000c1e1d00 */
[----:B------:R-:W3:Y:S01]  /*1700*/  LDG.E.128 R124, [R124.64] ;  /* 0x000000047c7c7981 */ /* 0x000ee2000c1e1d00 */
[----:B------:R-:W-:-:S03]  /*1710*/  ISETP.NE.U32.AND P0, PT, RZ, c[0x0][0x218], PT ;  /* 0x00008600ff007a0c */ /* 0x000fc60003f05070 */
[----:B------:R1:W5:Y:S01]  /*1720*/  LDG.E R0, [R178.64] ;  /* 0x00000004b2007981 */ /* 0x000362000c1e1900 */
        /* <DEDUP_REMOVED lines=18> */
[----:B----4-:R-:W-:Y:S02]  /*1850*/  FMUL.FTZ R176, R17, R130 ;  /* 0x0000008211b07220 */ /* 0x010fe40000410000 */
[----:B------:R-:W-:Y:S02]  /*1860*/  FADD.FTZ R125, R124, R159 ;  /* 0x0000009f7c7d7221 */ /* 0x000fe40000010000 */
[----:B------:R-:W-:Y:S02]  /*1870*/  FFMA.FTZ R190, R132, R159, R190 ;  /* 0x0000009f84be7223 */ /* 0x000fe400000100be */
[----:B------:R-:W-:Y:S02]  /*1880*/  FMUL.FTZ R171, R16, R131 ;  /* 0x0000008310ab7220 */ /* 0x000fe40000410000 */
[----:B-1----:R-:W-:Y:S02]  /*1890*/  FMUL.FTZ R178, R142, R127 ;  /* 0x0000007f8eb27220 */ /* 0x002fe40000410000 */
        /* <DEDUP_REMOVED lines=12> */
.L_x_1892:
[----:B------:R-:W-:Y:S05]  /*1960*/  BSYNC B1 ;  /* 0x0000000000017941 */ /* 0x000fea0003800000 */
.L_x_1891:
[----:B------:R-:W-:Y:S01]  /*1970*/  ISETP.GE.U32.AND P0, PT, R39, 0xc0, PT ;  /* 0x000000c02700780c */ /* 0x000fe20003f06070 */
[----:B------:R-:W-:-:S12]  /*1980*/  BSSY B1, `(.L_x_1893) ;  /* 0x0000035000017945 */ /* 0x000fd80003800000 */
[----:B------:R-:W-:Y:S05]  /*1990*/  @!P0 BRA `(.L_x_1894) ;  /* 0x0000033000008947 */ /* 0x000fea0003800000 */
[----:B------:R-:W-:-:S04]  /*19a0*/  ISETP.NE.U32.AND P0, PT, RZ, c[0x0][0x218], PT ;  /* 0x00008600ff007a0c */ /* 0x000fc80003f05070 */
[----:B------:R-:W-:-:S13]  /*19b0*/  ISETP.NE.AND.EX P0, PT, RZ, c[0x0][0x21c], PT, P0 ;  /* 0x00008700ff007a0c */ /* 0x000fda0003f05300 */
[----:B------:R-:W-:-:S04]  /*19c0*/  @P0 LEA R42, P6, R191, c[0x0][0x218], 0x4 ;  /* 0x00008600bf2a0a11 */ /* 0x000fc800078c20ff */
[----:B------:R-:W-:-:S05]  /*19d0*/  @P0 LEA.HI.X R43, R191, c[0x0][0x21c], RZ, 0x4, P6 ;  /* 0x00008700bf2b0a11 */ /* 0x000fca00030f24ff */
[----:B------:R0:W5:Y:S01]  /*19e0*/  @P0 LDG.E.128 R112, [R42.64] ;  /* 0x000000042a700981 */ /* 0x000162000c1e1d00 */
[C---:B------:R-:W-:Y:S01]  /*19f0*/  LEA R124, P0, R191.reuse, c[0x0][0x188], 0x4 ;  /* 0x00006200bf7c7a11 */ /* 0x040fe200078020ff */
[----:B------:R-:W-:Y:S01]  /*1a00*/  IMAD.MOV.U32 R128, RZ, RZ, 0x10 ;  /* 0x00000010ff807424 */ /* 0x000fe200078e00ff */
[C---:B------:R-:W-:Y:S02]  /*1a10*/  SHF.L.U32 R180, R191.reuse, 0x2, RZ ;  /* 0x00000002bfb47819 */ /* 0x040fe400000006ff */
[C---:B------:R-:W-:Y:S01]  /*1a20*/  LEA.HI.X R125, R191.reuse, c[0x0][0x18c], RZ, 0x4, P0 ;  /* 0x00006300bf7d7a11 */ /* 0x040fe200000f24ff */
[----:B------:R-:W-:Y:S01]  /*1a30*/  IMAD.WIDE.U32 R128, R191, R128, c[0x0][0x208] ;  /* 0x00008200bf807625 */ /* 0x000fe200078e0080 */
[----:B------:R-:W-:Y:S02]  /*1a40*/  SHF.R.U32.HI R40, RZ, 0x1e, R191 ;  /* 0x0000001eff287819 */ /* 0x000fe400000116bf */
[----:B------:R-:W-:Y:S02]  /*1a50*/  IADD3 R182, P0, R180, c[0x0][0x190], RZ ;  /* 0x00006400b4b67a10 */ /* 0x000fe40007f1e0ff */
[----:B------:R-:W0:Y:S02]  /*1a60*/  LDG.E.128 R124, [R124.64] ;  /* 0x000000047c7c7981 */ /* 0x000e24000c1e1d00 */
[----:B------:R-:W-:-:S02]  /*1a70*/  IADD3.X R183, R40, c[0x0][0x194], RZ, P0, !PT ;  /* 0x0000650028b77a10 */ /* 0x000fc400007fe4ff */
[----:B------:R-:W2:Y:S01]  /*1a80*/  LDG.E.128 R128, [R128.64] ;  /* 0x0000000480807981 */ /* 0x000ea2000c1e1d00 */
[----:B------:R-:W-:-:S04]  /*1a90*/  ISETP.NE.U32.AND P0, PT, RZ, c[0x0][0x250], PT ;  /* 0x00009400ff007a0c */ /* 0x000fc80003f05070 */
[----:B------:R-:W-:-:S13]  /*1aa0*/  ISETP.NE.AND.EX P0, PT, RZ, c[0x0][0x254], PT, P0 ;  /* 0x00009500ff007a0c */ /* 0x000fda0003f05300 */
[----:B------:R-:W-:-:S04]  /*1ab0*/  @P0 IADD3 R180, P6, R180, c[0x0][0x198], RZ ;  /* 0x00006600b4b40a10 */ /* 0x000fc80007fde0ff */
[----:B------:R-:W-:Y:S02]  /*1ac0*/  @P0 IADD3.X R181, R40, c[0x0][0x19c], RZ, P6, !PT ;  /* 0x0000670028b50a10 */ /* 0x000fe400037fe4ff */
[----:B------:R1:W5:Y:S04]  /*1ad0*/  LDG.E R40, [R182.64] ;  /* 0x00000004b6287981 */ /* 0x000368000c1e1900 */
[----:B------:R3:W5:Y:S01]  /*1ae0*/  @P0 LDG.E R41, [R180.64] ;  /* 0x00000004b4290981 */ /* 0x000762000c1e1900 */
[----:B------:R-:W-:-:S04]  /*1af0*/  ISETP.NE.AND P0, PT, R36, RZ, PT ;  /* 0x000000ff2400720c */ /* 0x000fc80003f05270 */
[----:B-----5:R-:W-:-:S05]  /*1b00*/  FSEL R188, R188, RZ, !P0 ;  /* 0x000000ffbcbc7208 */ /* 0x020fca0004000000 */
[C---:B0-----:R-:W-:Y:S02]  /*1b10*/  FADD.FTZ R43, -R188.reuse, R124 ;  /* 0x0000007cbc2b7221 */ /* 0x041fe40000010100 */
[----:B------:R-:W-:Y:S02]  /*1b20*/  FADD.FTZ R163, -R188, R125 ;  /* 0x0000007dbca37221 */ /* 0x000fe40000010100 */
[C---:B------:R-:W-:Y:S02]  /*1b30*/  FMUL.FTZ R43, R142.reuse, R43 ;  /* 0x0000002b8e2b7220 */ /* 0x040fe40000410000 */
[----:B--2---:R-:W-:Y:S02]  /*1b40*/  FMUL.FTZ R144, R15, R128 ;  /* 0x000000800f907220 */ /* 0x004fe40000410000 */
[----:B------:R-:W-:Y:S02]  /*1b50*/  FMUL.FTZ R42, R142, R163 ;  /* 0x000000a38e2a7220 */ /* 0x000fe40000410000 */
[----:B------:R-:W-:-:S02]  /*1b60*/  FADD.FTZ R165, -R188, R126 ;  /* 0x0000007ebca57221 */ /* 0x000fc40000010100 */
[----:B------:R-:W-:Y:S02]  /*1b70*/  FMUL.FTZ R163, R14, R129 ;  /* 0x000000810ea37220 */ /* 0x000fe40000410000 */
[----:B------:R-:W-:Y:S02]  /*1b80*/  FADD.FTZ R124, R189, R144 ;  /* 0x00000090bd7c7221 */ /* 0x000fe40000010000 */
[----:B------:R-:W-:Y:S02]  /*1b90*/  FFMA.FTZ R190, R43, R144, R190 ;  /* 0x000000902bbe7223 */ /* 0x000fe400000100be */
[----:B------:R-:W-:Y:S02]  /*1ba0*/  FADD.FTZ R127, -R188, R127 ;  /* 0x0000007fbc7f7221 */ /* 0x000fe40000010100 */
[----:B------:R-:W-:Y:S02]  /*1bb0*/  FMUL.FTZ R165, R142, R165 ;  /* 0x000000a58ea57220 */ /* 0x000fe40000410000 */
[----:B---3--:R-:W-:-:S02]  /*1bc0*/  FMUL.FTZ R180, R13, R130 ;  /* 0x000000820db47220 */ /* 0x008fc40000410000 */
[----:B------:R-:W-:Y:S02]  /*1bd0*/  FADD.FTZ R125, R124, R163 ;  /* 0x000000a37c7d7221 */ /* 0x000fe40000010000 */
[----:B------:R-:W-:Y:S02]  /*1be0*/  FFMA.FTZ R190, R42, R163, R190 ;  /* 0x000000a32abe7223 */ /* 0x000fe400000100be */
[----:B------:R-:W-:Y:S02]  /*1bf0*/  FMUL.FTZ R173, R12, R131 ;  /* 0x000000830cad7220 */ /* 0x000fe40000410000 */
[----:B-1----:R-:W-:Y:S02]  /*1c00*/  FMUL.FTZ R182, R142, R127 ;  /* 0x0000007f8eb67220 */ /* 0x002fe40000410000 */
        /* <DEDUP_REMOVED lines=12> */
.L_x_1894:
[----:B------:R-:W-:Y:S05]  /*1cd0*/  BSYNC B1 ;  /* 0x0000000000017941 */ /* 0x000fea0003800000 */
.L_x_1893:
[----:B------:R-:W-:Y:S05]  /*1ce0*/  BRA.DIV ~URZ, `(.L_x_1895) ;  /* 0x000026827f007947 */ /* 0x000fea000b800000 */
[----:B------:R0:W1:Y:S02]  /*1cf0*/  SHFL.BFLY PT, R126, R189, 0x1, 0x1f ;  /* 0x0c201f00bd7e7f89 */ /* 0x00006400000e0000 */
.L_x_1910:
        /* <DEDUP_REMOVED lines=18> */
.L_x_1911:
[----:B--2---:R-:W-:Y:S01]  /*1e20*/  FADD.FTZ R131, R131, R128 ;  /* 0x0000008083837221 */ /* 0x004fe20000010000 */
[----:B------:R-:W-:Y:S01]  /*1e30*/  BSSY B1, `(.L_x_1897) ;  /* 0x0000044000017945 */ /* 0x000fe20003800000 */
[----:B-1----:R-:W-:Y:S02]  /*1e40*/  FADD.FTZ R125, R125, R130 ;  /* 0x000000827d7d7221 */ /* 0x002fe40000010000 */
[----:B------:R-:W-:Y:S02]  /*1e50*/  FMUL.FTZ R175, R131, c[0x0][0x1e0] ;  /* 0x0000780083af7a20 */ /* 0x000fe40000410000 */
[----:B------:R-:W-:Y:S01]  /*1e60*/  FMUL.FTZ R177, R125, c[0x0][0x1e0] ;  /* 0x000078007db17a20 */ /* 0x000fe20000410000 */
[----:B------:R-:W-:Y:S05]  /*1e70*/  @!P1 BRA `(.L_x_1898) ;  /* 0x000003f000009947 */ /* 0x000fea0003800000 */
[----:B------:R-:W-:Y:S01]  /*1e80*/  ISETP.NE.AND P0, PT, R36, RZ, PT ;  /* 0x000000ff2400720c */ /* 0x000fe20003f05270 */
[----:B------:R-:W-:Y:S01]  /*1e90*/  HFMA2.MMA R186, -RZ, RZ, 0, 9.5367431640625e-07 ;  /* 0x00000010ffba7435 */ /* 0x000fe200000001ff */
[----:B------:R-:W-:Y:S02]  /*1ea0*/  LOP3.LUT P6, RZ, R10, 0xff, RZ, 0xc0, !PT ;  /* 0x000000ff0aff7812 */ /* 0x000fe400078cc0ff */
[----:B------:R-:W-:-:S02]  /*1eb0*/  FSEL R124, R175, RZ, !P0 ;  /* 0x000000ffaf7c7208 */ /* 0x000fc40004000000 */
[----:B------:R-:W-:-:S03]  /*1ec0*/  ISETP.NE.U32.AND P0, PT, RZ, c[0x0][0x218], PT ;  /* 0x00008600ff007a0c */ /* 0x000fc60003f05070 */
[-CC-:B------:R-:W-:Y:S01]  /*1ed0*/  FFMA.FTZ R126, R140, R177.reuse, R124.reuse ;  /* 0x000000b18c7e7223 */ /* 0x180fe2000001007c */
[----:B------:R-:W-:Y:S01]  /*1ee0*/  ISETP.NE.AND.EX P0, PT, RZ, c[0x0][0x21c], PT, P0 ;  /* 0x00008700ff007a0c */ /* 0x000fe20003f05300 */
[-C--:B------:R-:W-:Y:S02]  /*1ef0*/  FFMA.FTZ R125, R141, R177.reuse, R124 ;  /* 0x000000b18d7d7223 */ /* 0x080fe4000001007c */
[----:B------:R-:W-:Y:S02]  /*1f00*/  FADD.FTZ R129, R143, -R126 ;  /* 0x8000007e8f817221 */ /* 0x000fe40000010000 */
[--C-:B------:R-:W-:Y:S02]  /*1f10*/  FFMA.FTZ R131, R160, R177, R124.reuse ;  /* 0x000000b1a0837223 */ /* 0x100fe4000001007c */
[----:B-----5:R-:W-:Y:S02]  /*1f20*/  FMUL.FTZ R126, R142, R129 ;  /* 0x000000818e7e7220 */ /* 0x020fe40000410000 */
[----:B------:R-:W-:-:S02]  /*1f30*/  FFMA.FTZ R129, R145, R177, R124 ;  /* 0x000000b191817223 */ /* 0x000fc4000001007c */
[----:B------:R-:W-:Y:S02]  /*1f40*/  FADD.FTZ R125, R154, -R125 ;  /* 0x8000007d9a7d7221 */ /* 0x000fe40000010000 */
[----:B------:R-:W-:Y:S02]  /*1f50*/  FADD.FTZ R129, R156, -R129 ;  /* 0x800000819c817221 */ /* 0x000fe40000010000 */
[----:B------:R-:W-:Y:S02]  /*1f60*/  FADD.FTZ R131, R158, -R131 ;  /* 0x800000839e837221 */ /* 0x000fe40000010000 */
[C---:B------:R-:W-:Y:S02]  /*1f70*/  FMUL.FTZ R129, R142.reuse, R129 ;  /* 0x000000818e817220 */ /* 0x040fe40000410000 */
[C---:B------:R-:W-:Y:S02]  /*1f80*/  FMUL.FTZ R125, R142.reuse, R125 ;  /* 0x0000007d8e7d7220 */ /* 0x040fe40000410000 */
[----:B------:R-:W-:-:S02]  /*1f90*/  FMUL.FTZ R124, R142, R131 ;  /* 0x000000838e7c7220 */ /* 0x000fc40000410000 */
[----:B------:R-:W-:Y:S02]  /*1fa0*/  @P0 FADD.FTZ R129, R94, R129 ;  /* 0x000000815e810221 */ /* 0x000fe40000010000 */
[----:B------:R-:W-:Y:S02]  /*1fb0*/  @P0 FADD.FTZ R125, R92, R125 ;  /* 0x0000007d5c7d0221 */ /* 0x000fe40000010000 */
[----:B------:R-:W-:Y:S02]  /*1fc0*/  @P0 FADD.FTZ R126, R93, R126 ;  /* 0x0000007e5d7e0221 */ /* 0x000fe40000010000 */
[----:B------:R-:W-:Y:S01]  /*1fd0*/  @P0 FADD.FTZ R124, R95, R124 ;  /* 0x0000007c5f7c0221 */ /* 0x000fe20000010000 */
[----:B------:R-:W-:Y:S01]  /*1fe0*/  LOP3.LUT P0, RZ, R10, 0xff0000, RZ, 0xc0, !PT ;  /* 0x00ff00000aff7812 */ /* 0x000fe2000780c0ff */
[----:B------:R-:W-:Y:S02]  /*1ff0*/  FMUL.FTZ R183, R129, c[0x0][0x1e8] ;  /* 0x00007a0081b77a20 */ /* 0x000fe40000410000 */
[----:B------:R-:W-:-:S02]  /*2000*/  FMUL.FTZ R179, R125, c[0x0][0x1e8] ;  /* 0x00007a007db37a20 */ /* 0x000fc40000410000 */
[----:B------:R-:W-:Y:S01]  /*2010*/  FMUL.FTZ R184, R124, c[0x0][0x1e8] ;  /* 0x00007a007cb87a20 */ /* 0x000fe20000410000 */
[----:B------:R-:W-:Y:S01]  /*2020*/  SEL R131, R183, RZ, P0 ;  /* 0x000000ffb7837207 */ /* 0x000fe20000000000 */
[----:B------:R-:W-:Y:S01]  /*2030*/  FMUL.FTZ R181, R126, c[0x0][0x1e8] ;  /* 0x00007a007eb57a20 */ /* 0x000fe20000410000 */
[----:B------:R-:W-:Y:S02]  /*2040*/  LOP3.LUT P0, RZ, R10, 0xff000000, RZ, 0xc0, !PT ;  /* 0xff0000000aff7812 */ /* 0x000fe4000780c0ff */
[----:B------:R-:W-:Y:S02]  /*2050*/  SEL R127, R179, RZ, P6 ;  /* 0x000000ffb37f7207 */ /* 0x000fe40003000000 */
[----:B0-----:R-:W-:Y:S02]  /*2060*/  SEL R130, R184, RZ, P0 ;  /* 0x000000ffb8827207 */ /* 0x001fe40000000000 */
[----:B------:R-:W-:Y:S02]  /*2070*/  LOP3.LUT P6, RZ, R10, 0xff00, RZ, 0xc0, !PT ;  /* 0x0000ff000aff7812 */ /* 0x000fe400078cc0ff */
[----:B------:R-:W-:-:S02]  /*2080*/  ISETP.NE.U32.AND P0, PT, RZ, c[0x0][0x250], PT ;  /* 0x00009400ff007a0c */ /* 0x000fc40003f05070 */
[----:B------:R-:W-:Y:S02]  /*2090*/  SEL R128, R181, RZ, P6 ;  /* 0x000000ffb5807207 */ /* 0x000fe40003000000 */
[----:B------:R-:W-:-:S04]  /*20a0*/  ISETP.NE.AND.EX P0, PT, RZ, c[0x0][0x254], PT, P0 ;  /* 0x00009500ff007a0c */ /* 0x000fc80003f05300 */
[----:B------:R-:W-:Y:S02]  /*20b0*/  SEL R116, R127, R116, P0 ;  /* 0x000000747f747207 */ /* 0x000fe40000000000 */
[----:B------:R-:W-:Y:S02]  /*20c0*/  SEL R117, R128, R117, P0 ;  /* 0x0000007580757207 */ /* 0x000fe40000000000 */
[----:B------:R-:W-:Y:S02]  /*20d0*/  SEL R118, R131, R118, P0 ;  /* 0x0000007683767207 */ /* 0x000fe40000000000 */
[----:B------:R-:W-:Y:S02]  /*20e0*/  SEL R119, R130, R119, P0 ;  /* 0x0000007782777207 */ /* 0x000fe40000000000 */
        /* <DEDUP_REMOVED lines=9> */
[----:B------:R-:W-:-:S13]  /*2180*/  ISETP.NE.AND.EX P0, PT, RZ, c[0x0][0x254], PT, P0 ;  /* 0x00009500ff007a0c */ /* 0x000fda0003f05300 */
[C---:B------:R-:W-:Y:S01]  /*2190*/  @P0 LEA R128, P6, R11.reuse, c[0x0][0x250], 0x4 ;  /* 0x000094000b800a11 */ /* 0x040fe200078c20ff */
[----:B0-----:R-:W-:-:S03]  /*21a0*/  IMAD.WIDE.U32 R130, R11, R186, c[0x0][0x248] ;  /* 0x000092000b827625 */ /* 0x001fc600078e00ba */
[----:B------:R-:W-:Y:S02]  /*21b0*/  @P0 LEA.HI.X R129, R11, c[0x0][0x254], RZ, 0x4, P6 ;  /* 0x000095000b810a11 */ /* 0x000fe400030f24ff */
[----:B------:R-:W-:Y:S02]  /*21c0*/  LOP3.LUT P6, RZ, R9, 0xff, RZ, 0xc0, !PT ;  /* 0x000000ff09ff7812 */ /* 0x000fe400078cc0ff */
[----:B------:R-:W-:Y:S02]  /*21d0*/  IADD3 R11, R11, 0x20, RZ ;  /* 0x000000200b0b7810 */ /* 0x000fe40007ffe0ff */
[----:B------:R-:W-:Y:S02]  /*21e0*/  SEL R124, R179, RZ, P6 ;  /* 0x000000ffb37c7207 */ /* 0x000fe40003000000 */
[----:B------:R-:W-:-:S04]  /*21f0*/  LOP3.LUT P6, RZ, R9, 0xff00, RZ, 0xc0, !PT ;  /* 0x0000ff0009ff7812 */ /* 0x000fc800078cc0ff */
[----:B------:R-:W-:Y:S02]  /*2200*/  SEL R125, R181, RZ, P6 ;  /* 0x000000ffb57d7207 */ /* 0x000fe40003000000 */
[----:B------:R-:W-:-:S04]  /*2210*/  LOP3.LUT P6, RZ, R9, 0xff0000, RZ, 0xc0, !PT ;  /* 0x00ff000009ff7812 */ /* 0x000fc800078cc0ff */
[----:B------:R-:W-:Y:S02]  /*2220*/  SEL R126, R183, RZ, P6 ;  /* 0x000000ffb77e7207 */ /* 0x000fe40003000000 */
[----:B------:R-:W-:-:S04]  /*2230*/  LOP3.LUT P6, RZ, R9, 0xff000000, RZ, 0xc0, !PT ;  /* 0xff00000009ff7812 */ /* 0x000fc800078cc0ff */
[----:B------:R-:W-:-:S05]  /*2240*/  SEL R127, R184, RZ, P6 ;  /* 0x000000ffb87f7207 */ /* 0x000fca0003000000 */
[----:B------:R0:W-:Y:S04]  /*2250*/  STG.E.128 [R130.64], R124 ;  /* 0x0000007c82007986 */ /* 0x0001e8000c101d04 */
[----:B------:R0:W-:Y:S02]  /*2260*/  @P0 STG.E.128 [R128.64], R116 ;  /* 0x0000007480000986 */ /* 0x0001e4000c101d04 */
.L_x_1898:
[----:B------:R-:W-:Y:S05]  /*2270*/  BSYNC B1 ;  /* 0x0000000000017941 */ /* 0x000fea0003800000 */
.L_x_1897:
[----:B------:R-:W-:Y:S01]  /*2280*/  BSSY B1, `(.L_x_1899) ;  /* 0x0000041000017945 */ /* 0x000fe20003800000 */
[----:B------:R-:W-:Y:S05]  /*2290*/  @!P2 BRA `(.L_x_1900) ;  /* 0x000003f00000a947 */ /* 0x000fea0003800000 */
[----:B------:R-:W-:Y:S01]  /*22a0*/  ISETP.NE.AND P0, PT, R36, RZ, PT ;  /* 0x000000ff2400720c */ /* 0x000fe20003f05270 */
[----:B------:R-:W-:Y:S01]  /*22b0*/  IMAD.MOV.U32 R186, RZ, RZ, 0x10 ;  /* 0x00000010ffba7424 */ /* 0x000fe200078e00ff */
[----:B------:R-:W-:Y:S02]  /*22c0*/  LOP3.LUT P6, RZ, R8, 0xff, RZ, 0xc0, !PT ;  /* 0x000000ff08ff7812 */ /* 0x000fe400078cc0ff */
[----:B0-----:R-:W-:Y:S02]  /*22d0*/  FSEL R128, R175, RZ, !P0 ;  /* 0x000000ffaf807208 */ /* 0x001fe40004000000 */
        /* <DEDUP_REMOVED lines=26> */
[----:B------:R-:W-:Y:S02]  /*2480*/  SEL R130, R184, RZ, P0 ;  /* 0x000000ffb8827207 */ /* 0x000fe40000000000 */
        /* <DEDUP_REMOVED lines=32> */
.L_x_1900:
[----:B------:R-:W-:Y:S05]  /*2690*/  BSYNC B1 ;  /* 0x0000000000017941 */ /* 0x000fea0003800000 */
.L_x_1899:
[----:B------:R-:W-:Y:S01]  /*26a0*/  BSSY B1, `(.L_x_1901) ;  /* 0x0000041000017945 */ /* 0x000fe20003800000 */
[----:B------:R-:W-:Y:S05]  /*26b0*/  @!P3 BRA `(.L_x_1902) ;  /* 0x000003f00000b947 */ /* 0x000fea0003800000 */
[----:B------:R-:W-:Y:S02]  /*26c0*/  ISETP.NE.AND P0, PT, R36, RZ, PT ;  /* 0x000000ff2400720c */ /* 0x000fe40003f05270 */
[----:B------:R-:W-:Y:S02]  /*26d0*/  LOP3.LUT P6, RZ, R6, 0xff, RZ, 0xc0, !PT ;  /* 0x000000ff06ff7812 */ /* 0x000fe400078cc0ff */
[----:B0-----:R-:W-:Y:S02]  /*26e0*/  FSEL R128, R175, RZ, !P0 ;  /* 0x000000ffaf807208 */ /* 0x001fe40004000000 */
[----:B------:R-:W-:-:S02]  /*26f0*/  ISETP.NE.U32.AND P0, PT, RZ, c[0x0][0x218], PT ;  /* 0x00008600ff007a0c */ /* 0x000fc40003f05070 */
[----:B------:R-:W-:Y:S01]  /*2700*/  MOV R186, 0x10 ;  /* 0x0000001000ba7802 */ /* 0x000fe20000000f00 */
[-CC-:B------:R-:W-:Y:S01]  /*2710*/  FFMA.FTZ R124, R136, R177.reuse, R128.reuse ;  /* 0x000000b1887c7223 */ /* 0x180fe20000010080 */
[----:B------:R-:W-:Y:S01]  /*2720*/  ISETP.NE.AND.EX P0, PT, RZ, c[0x0][0x21c], PT, P0 ;  /* 0x00008700ff007a0c */ /* 0x000fe20003f05300 */
[----:B------:R-:W-:Y:S02]  /*2730*/  FFMA.FTZ R125, R137, R177, R128 ;  /* 0x000000b1897d7223 */ /* 0x000fe40000010080 */
[----:B------:R-:W-:Y:S02]  /*2740*/  FADD.FTZ R129, R151, -R124 ;  /* 0x8000007c97817221 */ /* 0x000fe40000010000 */
[----:B------:R-:W-:Y:S02]  /*2750*/  FADD.FTZ R125, R150, -R125 ;  /* 0x8000007d967d7221 */ /* 0x000fe40000010000 */
[----:B-----5:R-:W-:Y:S02]  /*2760*/  FMUL.FTZ R124, R142, R129 ;  /* 0x000000818e7c7220 */ /* 0x020fe40000410000 */
[----:B------:R-:W-:-:S02]  /*2770*/  FFMA.FTZ R129, R153, R177, R128 ;  /* 0x000000b199817223 */ /* 0x000fc40000010080 */
[----:B------:R-:W-:Y:S02]  /*2780*/  FFMA.FTZ R128, R170, R177, R128 ;  /* 0x000000b1aa807223 */ /* 0x000fe40000010080 */
        /* <DEDUP_REMOVED lines=50> */
.L_x_1902:
[----:B------:R-:W-:Y:S05]  /*2ab0*/  BSYNC B1 ;  /* 0x0000000000017941 */ /* 0x000fea0003800000 */
.L_x_1901:
        /* <DEDUP_REMOVED lines=65> */
.L_x_1904:
[----:B------:R-:W-:Y:S05]  /*2ed0*/  BSYNC B1 ;  /* 0x0000000000017941 */ /* 0x000fea0003800000 */
.L_x_1903:
[----:B------:R-:W-:Y:S01]  /*2ee0*/  BSSY B1, `(.L_x_1905) ;  /* 0x0000041000017945 */ /* 0x000fe20003800000 */
[----:B------:R-:W-:Y:S05]  /*2ef0*/  @!P5 BRA `(.L_x_1906) ;  /* 0x000003f00000d947 */ /* 0x000fea0003800000 */
[----:B------:R-:W-:Y:S01]  /*2f00*/  ISETP.NE.AND P0, PT, R36, RZ, PT ;  /* 0x000000ff2400720c */ /* 0x000fe20003f05270 */
[----:B------:R-:W-:Y:S01]  /*2f10*/  HFMA2.MMA R186, -RZ, RZ, 0, 9.5367431640625e-07 ;  /* 0x00000010ffba7435 */ /* 0x000fe200000001ff */
        /* <DEDUP_REMOVED lines=49> */
[C---:B------:R-:W-:Y:S02]  /*3230*/  @P0 LEA.HI.X R129, R11.reuse, c[0x0][0x254], RZ, 0x4, P6 ;  /* 0x000095000b810a11 */ /* 0x040fe400030f24ff */
[C---:B------:R-:W-:Y:S02]  /*3240*/  LOP3.LUT P6, RZ, R0.reuse, 0xff, RZ, 0xc0, !PT ;  /* 0x000000ff00ff7812 */ /* 0x040fe400078cc0ff */
        /* <DEDUP_REMOVED lines=10> */
.L_x_1906:
[----:B------:R-:W-:Y:S05]  /*32f0*/  BSYNC B1 ;  /* 0x0000000000017941 */ /* 0x000fea0003800000 */
.L_x_1905:
[----:B------:R-:W-:Y:S01]  /*3300*/  ISETP.GE.U32.AND P0, PT, R39, 0xc0, PT ;  /* 0x000000c02700780c */ /* 0x000fe20003f06070 */
[----:B------:R-:W-:-:S12]  /*3310*/  BSSY B1, `(.L_x_1907) ;  /* 0x0000040000017945 */ /* 0x000fd80003800000 */
[----:B------:R-:W-:Y:S05]  /*3320*/  @!P0 BRA `(.L_x_1908) ;  /* 0x000003e000008947 */ /* 0x000fea0003800000 */
[----:B------:R-:W-:Y:S01]  /*3330*/  ISETP.NE.AND P0, PT, R36, RZ, PT ;  /* 0x000000ff2400720c */ /* 0x000fe20003f05270 */
[----:B------:R-:W-:-:S03]  /*3340*/  IMAD.MOV.U32 R184, RZ, RZ, 0x10 ;  /* 0x00000010ffb87424 */ /* 0x000fc600078e00ff */
[----:B0-----:R-:W-:Y:S02]  /*3350*/  FSEL R126, R175, RZ, !P0 ;  /* 0x000000ffaf7e7208 */ /* 0x001fe40004000000 */
        /* <DEDUP_REMOVED lines=24> */
[----:B------:R-:W-:-:S04]  /*34e0*/  LOP3.LUT P0, RZ, R41, 0xff00, RZ, 0xc0, !PT ;  /* 0x0000ff0029ff7812 */ /* 0x000fc8000780c0ff */
[----:B------:R-:W-:Y:S02]  /*34f0*/  SEL R126, R177, RZ, P0 ;  /* 0x000000ffb17e7207 */ /* 0x000fe40000000000 */
[----:B------:R-:W-:-:S04]  /*3500*/  LOP3.LUT P0, RZ, R41, 0xff0000, RZ, 0xc0, !PT ;  /* 0x00ff000029ff7812 */ /* 0x000fc8000780c0ff */
[----:B------:R-:W-:Y:S02]  /*3510*/  SEL R131, R179, RZ, P0 ;  /* 0x000000ffb3837207 */ /* 0x000fe40000000000 */
[----:B------:R-:W-:-:S04]  /*3520*/  LOP3.LUT P0, RZ, R41, 0xff000000, RZ, 0xc0, !PT ;  /* 0xff00000029ff7812 */ /* 0x000fc8000780c0ff */
[----:B------:R-:W-:Y:S02]  /*3530*/  SEL R128, R181, RZ, P0 ;  /* 0x000000ffb5807207 */ /* 0x000fe40000000000 */
[----:B------:R-:W-:-:S04]  /*3540*/  ISETP.NE.U32.AND P0, PT, RZ, c[0x0][0x250], PT ;  /* 0x00009400ff007a0c */ /* 0x000fc80003f05070 */
        /* <DEDUP_REMOVED lines=18> */
[----:B------:R-:W-:-:S04]  /*3670*/  LOP3.LUT P6, RZ, R40, 0xff, RZ, 0xc0, !PT ;  /* 0x000000ff28ff7812 */ /* 0x000fc800078cc0ff */
        /* <DEDUP_REMOVED lines=9> */
.L_x_1908:
[----:B------:R-:W-:Y:S05]  /*3710*/  BSYNC B1 ;  /* 0x0000000000017941 */ /* 0x000fea0003800000 */
.L_x_1907:
[----:B0-----:R-:W-:-:S05]  /*3720*/  MOV R124, c[0x0][0x160] ;  /* 0x00005800007c7a02 */ /* 0x001fca0000000f00 */
[----:B------:R-:W-:-:S05]  /*3730*/  IMAD R37, R124, 0x4, R37 ;  /* 0x000000047c257824 */ /* 0x000fca00078e0225 */
[----:B------:R-:W-:-:S13]  /*3740*/  ISETP.GE.AND P0, PT, R37, c[0x0][0x164], PT ;  /* 0x0000590025007a0c */ /* 0x000fda0003f06270 */
[----:B-----5:R-:W-:Y:S01]  /*3750*/  @P0 CALL.REL.NOINC `(.L_x_1882) ;  /* 0x0000001000000944 */ /* 0x020fe20003c00000 */
[----:B------:R-:W-:Y:S05]  /*3760*/  BRA `(.L_x_1909) ;  /* 0xffffd00000007947 */ /* 0x000fea000383ffff */
.L_x_1882:
[----:B-1----:R-:W-:Y:S05]  /*3770*/  BSYNC B0 ;  /* 0x0000000000007941 */ /* 0x002fea0003800000 */
.L_x_1881:
[----:B------:R-:W-:Y:S01]  /*3780*/  SHF.R.U32.HI R0, RZ, 0x5, R38 ;  /* 0x00000005ff007819 */ /* 0x000fe20000011626 */
[----:B------:R-:W-:Y:S01]  /*3790*/  WARPSYNC 0xffffffff ;  /* 0xffffffff00007948 */ /* 0x000fe20003800000 */
[C---:B------:R-:W-:Y:S01]  /*37a0*/  LOP3.LUT R3, R38.reuse, 0x1f, RZ, 0xc0, !PT ;  /* 0x0000001f26037812 */ /* 0x040fe200078ec0ff */
[----:B------:R-:W0:Y:S01]  /*37b0*/  S2R R23, SR_CTAID.X ;  /* 0x0000000000177919 */ /* 0x000e220000002500 */
[----:B-----5:R-:W-:-:S03]  /*37c0*/  IADD3 R6, -R38, 0x7f, RZ ;  /* 0x0000007f26067810 */ /* 0x020fc60007ffe1ff */
        /* <DEDUP_REMOVED lines=11> */
[----:B------:R-:W-:Y:S01]  /*3880*/  STS.128 [R0.X16+0x600], R76 ;  /* 0x0006004c00007388 */ /* 0x000fe2000000cc00 */
[----:B0-----:R-:W-:-:S03]  /*3890*/  IMAD R23, R23, c[0x0][0x168], RZ ;  /* 0x00005a0017177a24 */ /* 0x001fc600078e02ff */
[----:B------:R-:W-:Y:S04]  /*38a0*/  STS.128 [R0.X16+0x800], R80 ;  /* 0x0008005000007388 */ /* 0x000fe8000000cc00 */
[----:B------:R-:W-:Y:S04]  /*38b0*/  STS.128 [R0.X16+0xa00], R84 ;  /* 0x000a005400007388 */ /* 0x000fe8000000cc00 */
[----:B------:R-:W-:Y:S01]  /*38c0*/  BAR.SYNC.DEFER_BLOCKING 0x0 ;  /* 0x0000000000007b1d */ /* 0x000fe20000010000 */
[----:B------:R-:W-:-:S04]  /*38d0*/  IADD3 R26, P6, R23, R38, RZ ;  /* 0x00000026171a7210 */ /* 0x000fc80007fde0ff */
[----:B------:R-:W-:-:S04]  /*38e0*/  IADD3.X R45, RZ, RZ, RZ, P6, !PT ;  /* 0x000000ffff2d7210 */ /* 0x000fc800037fe4ff */
[C---:B------:R-:W-:Y:S01]  /*38f0*/  SHF.L.U64.HI R45, R26.reuse, 0x2, R45 ;  /* 0x000000021a2d7819 */ /* 0x040fe2000001022d */
[----:B------:R-:W-:-:S05]  /*3900*/  IMAD.SHL.U32 R26, R26, 0x4, RZ ;  /* 0x000000041a1a7824 */ /* 0x000fca00078e00ff */
[----:B------:R-:W-:-:S04]  /*3910*/  IADD3 R28, P6, R26, c[0x0][0x228], RZ ;  /* 0x00008a001a1c7a10 */ /* 0x000fc80007fde0ff */
[C---:B------:R-:W-:Y:S02]  /*3920*/  IADD3.X R47, R45.reuse, c[0x0][0x22c], RZ, P6, !PT ;  /* 0x00008b002d2f7a10 */ /* 0x040fe400037fe4ff */
[----:B------:R-:W-:Y:S01]  /*3930*/  IADD3 R26, P6, R26, c[0x0][0x220], RZ ;  /* 0x000088001a1a7a10 */ /* 0x000fe20007fde0ff */
[----:B------:R-:W0:Y:S03]  /*3940*/  LDS R2, [R38.X4] ;  /* 0x0000000026027984 */ /* 0x000e260000004800 */
[----:B------:R-:W-:Y:S01]  /*3950*/  IADD3.X R45, R45, c[0x0][0x224], RZ, P6, !PT ;  /* 0x000089002d2d7a10 */ /* 0x000fe200037fe4ff */
        /* <DEDUP_REMOVED lines=43> */
[----:B------:R-:W-:-:S02]  /*3c10*/  @P5 MOV R2, R28 ;  /* 0x0000001c00025202 */ /* 0x000fc40000000f00 */
[----:B------:R-:W-:Y:S01]  /*3c20*/  @P5 IADD3 R28, P6, R28, 0x200, RZ ;  /* 0x000002001c1c5810 */ /* 0x000fe20007fde0ff */
[----:B------:R-:W-:Y:S02]  /*3c30*/  FADD.FTZ R15, R3, R8 ;  /* 0x00000008030f7221 */ /* 0x000fe40000010000 */
[----:B------:R-:W-:Y:S01]  /*3c40*/  @P5 IMAD.MOV.U32 R3, RZ, RZ, R47 ;  /* 0x000000ffff035224 */ /* 0x000fe200078e002f */
[----:B------:R-:W-:Y:S01]  /*3c50*/  @P5 IADD3.X R47, RZ, R47, RZ, P6, !PT ;  /* 0x0000002fff2f5210 */ /* 0x000fe200037fe4ff */
[----:B------:R-:W-:Y:S01]  /*3c60*/  STS.128 [R0.X16], R48 ;  /* 0x0000003000007388 */ /* 0x000fe2000000cc00 */
[----:B------:R-:W-:Y:S01]  /*3c70*/  FADD.FTZ R17, R4, R9 ;  /* 0x0000000904117221 */ /* 0x000fe20000010000 */
[----:B------:R-:W-:Y:S02]  /*3c80*/  @P5 MOV R4, R26 ;  /* 0x0000001a00045202 */ /* 0x000fe40000000f00 */
[----:B------:R-:W-:Y:S01]  /*3c90*/  STS.128 [R0.X16+0x200], R96 ;  /* 0x0002006000007388 */ /* 0x000fe2000000cc00 */
[----:B0-----:R-:W-:Y:S01]  /*3ca0*/  FADD.FTZ R19, R5, R20 ;  /* 0x0000001405137221 */ /* 0x001fe20000010000 */
[----:B------:R-:W-:Y:S01]  /*3cb0*/  @P5 IADD3 R26, P6, R26, 0x200, RZ ;  /* 0x000002001a1a5810 */ /* 0x000fe20007fde0ff */
[----:B------:R-:W-:Y:S01]  /*3cc0*/  @P5 IMAD.MOV.U32 R5, RZ, RZ, R45 ;  /* 0x000000ffff055224 */ /* 0x000fe200078e002d */
[----:B------:R-:W-:Y:S01]  /*3cd0*/  STS.128 [R0.X16+0x400], R52 ;  /* 0x0004003400007388 */ /* 0x000fe2000000cc00 */
[----:B-1----:R-:W-:Y:S01]  /*3ce0*/  FADD.FTZ R23, R6, R11 ;  /* 0x0000000b06177221 */ /* 0x002fe20000010000 */
[----:B------:R-:W-:Y:S01]  /*3cf0*/  @P4 MOV R6, R28 ;  /* 0x0000001c00064202 */ /* 0x000fe20000000f00 */
[----:B------:R-:W-:Y:S01]  /*3d00*/  @P5 IMAD.X R45, RZ, RZ, R45, P6 ;  /* 0x000000ffff2d5224 */ /* 0x000fe200030e062d */
[----:B------:R-:W-:Y:S01]  /*3d10*/  STS.128 [R0.X16+0x600], R56 ;  /* 0x0006003800007388 */ /* 0x000fe2000000cc00 */
[----:B--2---:R-:W-:Y:S01]  /*3d20*/  FADD.FTZ R25, R7, R22 ;  /* 0x0000001607197221 */ /* 0x004fe20000010000 */
[----:B------:R-:W-:Y:S01]  /*3d30*/  @P4 IADD3 R28, P6, R28, 0x200, RZ ;  /* 0x000002001c1c4810 */ /* 0x000fe20007fde0ff */
[----:B------:R-:W-:Y:S01]  /*3d40*/  @P4 IMAD.MOV.U32 R7, RZ, RZ, R47 ;  /* 0x000000ffff074224 */ /* 0x000fe200078e002f */
[----:B------:R-:W-:Y:S01]  /*3d50*/  STS.128 [R0.X16+0x800], R60 ;  /* 0x0008003c00007388 */ /* 0x000fe2000000cc00 */
[----:B------:R-:W-:-:S02]  /*3d60*/  @P4 MOV R8, R26 ;  /* 0x0000001a00084202 */ /* 0x000fc40000000f00 */
[----:B------:R-:W-:Y:S01]  /*3d70*/  @P4 IADD3.X R47, RZ, R47, RZ, P6, !PT ;  /* 0x0000002fff2f4210 */ /* 0x000fe200037fe4ff */
[----:B------:R-:W-:Y:S04]  /*3d80*/  STS.128 [R0.X16+0xa00], R64 ;  /* 0x000a004000007388 */ /* 0x000fe8000000cc00 */
[----:B------:R-:W-:Y:S01]  /*3d90*/  BAR.SYNC.DEFER_BLOCKING 0x0 ;  /* 0x0000000000007b1d */ /* 0x000fe20000010000 */
[----:B------:R-:W-:-:S05]  /*3da0*/  @P4 IADD3 R26, P6, R26, 0x200, RZ ;  /* 0x000002001a1a4810 */ /* 0x000fca0007fde0ff */
        /* <DEDUP_REMOVED lines=32> */
[----:B------:R-:W-:Y:S01]  /*3fb0*/  FADD.FTZ R12, R12, R33 ;  /* 0x000000210c0c7221 */ /* 0x000fe20000010000 */
[----:B------:R-:W-:-:S02]  /*3fc0*/  @P3 IADD3 R28, P6, R28, 0x200, RZ ;  /* 0x000002001c1c3810 */ /* 0x000fc40007fde0ff */
[----:B------:R-:W4:Y:S01]  /*3fd0*/  LDS R29, [R38.X4+0x2c00] ;  /* 0x002c0000261d7984 */ /* 0x000f220000004800 */
[----:B------:R-:W-:-:S03]  /*3fe0*/  FADD.FTZ R13, RZ, R13 ;  /* 0x0000000dff0d7221 */ /* 0x000fc60000010000 */
[----:B------:R-:W4:Y:S01]  /*3ff0*/  LDS R35, [R38.X4+0x1600] ;  /* 0x0016000026237984 */ /* 0x000f220000004800 */
[----:B0-----:R-:W-:Y:S02]  /*4000*/  FADD.FTZ R0, R0, R11 ;  /* 0x0000000b00007221 */ /* 0x001fe40000010000 */
[----:B------:R-:W-:Y:S01]  /*4010*/  @P3 IMAD.MOV.U32 R11, RZ, RZ, R47 ;  /* 0x000000ffff0b3224 */ /* 0x000fe200078e002f */
[----:B------:R-:W0:Y:S01]  /*4020*/  LDS R27, [R38.X4+0x2200] ;  /* 0x00220000261b7984 */ /* 0x000e220000004800 */
[----:B-1----:R-:W-:Y:S01]  /*4030*/  FADD.FTZ R39, R12, R39 ;  /* 0x000000270c277221 */ /* 0x002fe20000010000 */
[----:B------:R-:W-:Y:S02]  /*4040*/  @P3 MOV R12, R26 ;  /* 0x0000001a000c3202 */ /* 0x000fe40000000f00 */
[----:B------:R-:W1:Y:S01]  /*4050*/  LDS R31, [R38.X4+0x2e00] ;  /* 0x002e0000261f7984 */ /* 0x000e620000004800 */
[----:B--2---:R-:W-:Y:S01]  /*4060*/  FADD.FTZ R41, R24, R41 ;  /* 0x0000002918297221 */ /* 0x004fe20000010000 */
[----:B------:R-:W-:Y:S01]  /*4070*/  @P3 IADD3.X R47, RZ, R47, RZ, P6, !PT ;  /* 0x0000002fff2f3210 */ /* 0x000fe200037fe4ff */
[----:B---3--:R-:W-:Y:S01]  /*4080*/  FADD.FTZ R13, R13, R16 ;  /* 0x000000100d0d7221 */ /* 0x008fe20000010000 */
[----:B------:R-:W-:-:S02]  /*4090*/  @P3 IADD3 R26, P6, R26, 0x200, RZ ;  /* 0x000002001a1a3810 */ /* 0x000fc40007fde0ff */
[----:B------:R2:W-:Y:S01]  /*40a0*/  @P5 STG.E [R2.64], R41 ;  /* 0x0000002902005986 */ /* 0x0005e2000c101904 */
[----:B----4-:R-:W-:Y:S02]  /*40b0*/  FADD.FTZ R18, R13, R18 ;  /* 0x000000120d127221 */ /* 0x010fe40000010000 */
[----:B------:R-:W-:Y:S01]  /*40c0*/  @P3 IMAD.MOV.U32 R13, RZ, RZ, R45 ;  /* 0x000000ffff0d3224 */ /* 0x000fe200078e002d */
[----:B------:R3:W-:Y:S01]  /*40d0*/  @P5 STG.E [R4.64], R21 ;  /* 0x0000001504005986 */ /* 0x0007e2000c101904 */
[----:B------:R-:W-:Y:S02]  /*40e0*/  FADD.FTZ R43, R0, R43 ;  /* 0x0000002b002b7221 */ /* 0x000fe40000010000 */
[----:B------:R-:W-:Y:S02]  /*40f0*/  @P3 IMAD.X R45, RZ, RZ, R45, P6 ;  /* 0x000000ffff2d3224 */ /* 0x000fe400030e062d */
[----:B------:R-:W-:Y:S01]  /*4100*/  FADD.FTZ R37, R37, R20 ;  /* 0x0000001425257221 */ /* 0x000fe20000010000 */
[----:B------:R4:W-:Y:S01]  /*4110*/  @P4 STG.E [R6.64], R43 ;  /* 0x0000002b06004986 */ /* 0x0009e2000c101904 */
[----:B--2---:R-:W-:Y:S01]  /*4120*/  @P2 MOV R2, R28 ;  /* 0x0000001c00022202 */ /* 0x004fe20000000f00 */
[----:B------:R-:W-:Y:S01]  /*4130*/  @P2 IMAD.MOV.U32 R3, RZ, RZ, R47 ;  /* 0x000000ffff032224 */ /* 0x000fe200078e002f */
[----:B------:R-:W-:Y:S01]  /*4140*/  @P2 IADD3 R28, P5, R28, 0x200, RZ ;  /* 0x000002001c1c2810 */ /* 0x000fe20007fbe0ff */
[----:B------:R-:W-:Y:S01]  /*4150*/  FADD.FTZ R14, RZ, R14 ;  /* 0x0000000eff0e7221 */ /* 0x000fe20000010000 */
[----:B------:R2:W-:Y:S01]  /*4160*/  @P4 STG.E [R8.64], R15 ;  /* 0x0000000f08004986 */ /* 0x0005e2000c101904 */
[----:B---3--:R-:W-:Y:S01]  /*4170*/  @P2 MOV R4, R26 ;  /* 0x0000001a00042202 */ /* 0x008fe20000000f00 */
[--C-:B------:R-:W-:Y:S01]  /*4180*/  @P2 IMAD.MOV.U32 R5, RZ, RZ, R45.reuse ;  /* 0x000000ffff052224 */ /* 0x100fe200078e002d */
[----:B------:R-:W-:Y:S01]  /*4190*/  @P2 IADD3 R26, P6, R26, 0x200, RZ ;  /* 0x000002001a1a2810 */ /* 0x000fe20007fde0ff */
[----:B------:R-:W-:Y:S01]  /*41a0*/  @P3 STG.E [R10.64], R37 ;  /* 0x000000250a003986 */ /* 0x000fe2000c101904 */
[----:B------:R-:W-:Y:S01]  /*41b0*/  @P2 IADD3.X R47, RZ, R47, RZ, P5, !PT ;  /* 0x0000002fff2f2210 */ /* 0x000fe20002ffe4ff */
[----:B------:R-:W-:Y:S01]  /*41c0*/  FADD.FTZ R39, R39, R22 ;  /* 0x0000001627277221 */ /* 0x000fe20000010000 */
[----:B----4-:R-:W-:Y:S01]  /*41d0*/  @P1 MOV R6, R28 ;  /* 0x0000001c00061202 */ /* 0x010fe20000000f00 */
[----:B------:R-:W-:Y:S01]  /*41e0*/  @P2 IMAD.X R45, RZ, RZ, R45, P6 ;  /* 0x000000ffff2d2224 */ /* 0x000fe200030e062d */
[----:B------:R-:W-:Y:S01]  /*41f0*/  @P3 STG.E [R12.64], R17 ;  /* 0x000000110c003986 */ /* 0x000fe2000c101904 */
[----:B------:R-:W-:Y:S01]  /*4200*/  FADD.FTZ R29, R18, R29 ;  /* 0x0000001d121d7221 */ /* 0x000fe20000010000 */
[----:B------:R-:W-:Y:S01]  /*4210*/  @P1 IADD3 R28, P3, R28, 0x200, RZ ;  /* 0x000002001c1c1810 */ /* 0x000fe20007f7e0ff */
[----:B------:R-:W-:Y:S01]  /*4220*/  @P1 IMAD.MOV.U32 R7, RZ, RZ, R47 ;  /* 0x000000ffff071224 */ /* 0x000fe200078e002f */
[----:B--2---:R-:W-:Y:S01]  /*4230*/  @P1 MOV R8, R26 ;  /* 0x0000001a00081202 */ /* 0x004fe20000000f00 */
[----:B------:R-:W-:Y:S01]  /*4240*/  FADD.FTZ R14, R14, R35 ;  /* 0x000000230e0e7221 */ /* 0x000fe20000010000 */
[----:B------:R-:W-:Y:S01]  /*4250*/  @P1 IADD3 R26, P4, R26, 0x200, RZ ;  /* 0x000002001a1a1810 */ /* 0x000fe20007f9e0ff */
[----:B------:R-:W-:Y:S01]  /*4260*/  @P1 IMAD.MOV.U32 R9, RZ, RZ, R45 ;  /* 0x000000ffff091224 */ /* 0x000fe200078e002d */
[----:B------:R2:W-:Y:S01]  /*4270*/  @P2 STG.E [R2.64], R39 ;  /* 0x0000002702002986 */ /* 0x0005e2000c101904 */
[----:B------:R-:W-:Y:S01]  /*4280*/  @P1 IADD3.X R47, RZ, R47, RZ, P3, !PT ;  /* 0x0000002fff2f1210 */ /* 0x000fe20001ffe4ff */
[----:B0-----:R-:W-:-:S02]  /*4290*/  FADD.FTZ R14, R14, R27 ;  /* 0x0000001b0e0e7221 */ /* 0x001fc40000010000 */
[----:B------:R0:W-:Y:S01]  /*42a0*/  @P2 STG.E [R4.64], R19 ;  /* 0x0000001304002986 */ /* 0x0001e2000c101904 */
[----:B------:R-:W-:Y:S02]  /*42b0*/  @P1 IMAD.X R45, RZ, RZ, R45, P4 ;  /* 0x000000ffff2d1224 */ /* 0x000fe400020e062d */
[----:B-1----:R-:W-:Y:S01]  /*42c0*/  FADD.FTZ R31, R14, R31 ;  /* 0x0000001f0e1f7221 */ /* 0x002fe20000010000 */
[----:B------:R1:W-:Y:S04]  /*42d0*/  @P1 STG.E [R6.64], R29 ;  /* 0x0000001d06001986 */ /* 0x0003e8000c101904 */
[----:B------:R1:W-:Y:S01]  /*42e0*/  @P1 STG.E [R8.64], R23 ;  /* 0x0000001708001986 */ /* 0x0003e2000c101904 */
[----:B--2---:R-:W-:Y:S01]  /*42f0*/  MOV R2, R28 ;  /* 0x0000001c00027202 */ /* 0x004fe20000000f00 */
[----:B------:R-:W-:Y:S01]  /*4300*/  IMAD.MOV.U32 R3, RZ, RZ, R47 ;  /* 0x000000ffff037224 */ /* 0x000fe200078e002f */
[----:B0-----:R-:W-:Y:S01]  /*4310*/  MOV R4, R26 ;  /* 0x0000001a00047202 */ /* 0x001fe20000000f00 */
[----:B------:R-:W-:Y:S01]  /*4320*/  IMAD.MOV.U32 R5, RZ, RZ, R45 ;  /* 0x000000ffff057224 */ /* 0x000fe200078e002d */
[----:B------:R-:W-:Y:S06]  /*4330*/  @!P0 EXIT ;  /* 0x000000000000894d */ /* 0x000fec0003800000 */
[----:B------:R-:W-:Y:S04]  /*4340*/  STG.E [R2.64], R31 ;  /* 0x0000001f02007986 */ /* 0x000fe8000c101904 */
[----:B------:R-:W-:Y:S01]  /*4350*/  STG.E [R4.64], R25 ;  /* 0x0000001904007986 */ /* 0x000fe2000c101904 */
[----:B------:R-:W-:Y:S05]  /*4360*/  EXIT ;  /* 0x000000000000794d */ /* 0x000fea0003800000 */
.L_x_1895:
[----:B------:R-:W-:Y:S01]  /*4370*/  HFMA2.MMA R129, -RZ, RZ, 0, 1.847743988037109375e-06 ;  /* 0x0000001fff817435 */ /* 0x000fe200000001ff */
[----:B------:R-:W-:Y:S01]  /*4380*/  MOV R127, R189 ;  /* 0x000000bd007f7202 */ /* 0x000fe20000000f00 */
[----:B------:R-:W-:Y:S01]  /*4390*/  IMAD.MOV.U32 R184, RZ, RZ, 0x1 ;  /* 0x00000001ffb87424 */ /* 0x000fe200078e00ff */
[----:B------:R-:W-:Y:S01]  /*43a0*/  MOV R124, 0x43d0 ;  /* 0x000043d0007c7802 */ /* 0x000fe20000000f00 */
[----:B------:R-:W-:-:S02]  /*43b0*/  IMAD.MOV.U32 R186, RZ, RZ, -0x1 ;  /* 0xffffffffffba7424 */ /* 0x000fc400078e00ff */
[----:B-----5:R-:W-:Y:S05]  /*43c0*/  CALL.REL.NOINC `($__internal_104_$__cuda_sm70_shflsync_bfly_p) ;  /* 0x0000046000007944 */ /* 0x020fea0003c00000 */
[----:B-1----:R-:W-:Y:S01]  /*43d0*/  MOV R126, R127 ;  /* 0x0000007f007e7202 */ /* 0x002fe20000000f00 */
[----:B0-----:R-:W-:Y:S05]  /*43e0*/  BRA `(.L_x_1910) ;  /* 0xffffd91000007947 */ /* 0x001fea000383ffff */
.L_x_1896:
[----:B------:R-:W-:Y:S01]  /*43f0*/  HFMA2.MMA R184, -RZ, RZ, 0, 5.9604644775390625e-08 ;  /* 0x00000001ffb87435 */ /* 0x000fe200000001ff */
[----:B------:R-:W-:Y:S01]  /*4400*/  IMAD.MOV.U32 R127, RZ, RZ, R190 ;  /* 0x000000ffff7f7224 */ /* 0x000fe200078e00be */
[----:B------:R-:W-:Y:S01]  /*4410*/  MOV R186, 0xffffffff ;  /* 0xffffffff00ba7802 */ /* 0x000fe20000000f00 */
[----:B------:R-:W-:Y:S01]  /*4420*/  IMAD.MOV.U32 R129, RZ, RZ, 0x1f ;  /* 0x0000001fff817424 */ /* 0x000fe200078e00ff */
[----:B------:R-:W-:-:S02]  /*4430*/  MOV R124, 0x4450 ;  /* 0x00004450007c7802 */ /* 0x000fc40000000f00 */
[----:B01---5:R-:W-:Y:S05]  /*4440*/  CALL.REL.NOINC `($__internal_104_$__cuda_sm70_shflsync_bfly_p) ;  /* 0x000003e000007944 */ /* 0x023fea0003c00000 */
[----:B------:R-:W-:Y:S01]  /*4450*/  FADD.FTZ R189, R126, R189 ;  /* 0x000000bd7ebd7221 */ /* 0x000fe20000010000 */
[----:B0-----:R-:W-:Y:S01]  /*4460*/  HFMA2.MMA R129, -RZ, RZ, 0, 1.847743988037109375e-06 ;  /* 0x0000001fff817435 */ /* 0x001fe200000001ff */
[----:B-1----:R-:W-:Y:S01]  /*4470*/  FADD.FTZ R190, R190, R127 ;  /* 0x0000007fbebe7221 */ /* 0x002fe20000010000 */
[----:B------:R-:W-:Y:S01]  /*4480*/  MOV R124, 0x44d0 ;  /* 0x000044d0007c7802 */ /* 0x000fe20000000f00 */
[----:B------:R-:W-:Y:S01]  /*4490*/  IMAD.MOV.U32 R184, RZ, RZ, 0x2 ;  /* 0x00000002ffb87424 */ /* 0x000fe200078e00ff */
[----:B------:R-:W-:Y:S01]  /*44a0*/  MOV R127, R189 ;  /* 0x000000bd007f7202 */ /* 0x000fe20000000f00 */
[----:B------:R-:W-:-:S02]  /*44b0*/  IMAD.MOV.U32 R186, RZ, RZ, -0x1 ;  /* 0xffffffffffba7424 */ /* 0x000fc400078e00ff */
[----:B------:R-:W-:Y:S05]  /*44c0*/  CALL.REL.NOINC `($__internal_104_$__cuda_sm70_shflsync_bfly_p) ;  /* 0x0000036000007944 */ /* 0x000fea0003c00000 */
[----:B0-----:R-:W-:Y:S01]  /*44d0*/  HFMA2.MMA R129, -RZ, RZ, 0, 1.847743988037109375e-06 ;  /* 0x0000001fff817435 */ /* 0x001fe200000001ff */
[----:B-1----:R-:W-:Y:S01]  /*44e0*/  IMAD.MOV.U32 R126, RZ, RZ, R127 ;  /* 0x000000ffff7e7224 */ /* 0x002fe200078e007f */
[----:B------:R-:W-:Y:S01]  /*44f0*/  MOV R127, R190 ;  /* 0x000000be007f7202 */ /* 0x000fe20000000f00 */
[----:B------:R-:W-:Y:S01]  /*4500*/  IMAD.MOV.U32 R184, RZ, RZ, 0x2 ;  /* 0x00000002ffb87424 */ /* 0x000fe200078e00ff */
[----:B------:R-:W-:Y:S01]  /*4510*/  MOV R124, 0x4540 ;  /* 0x00004540007c7802 */ /* 0x000fe20000000f00 */
[----:B------:R-:W-:-:S02]  /*4520*/  IMAD.MOV.U32 R186, RZ, RZ, -0x1 ;  /* 0xffffffffffba7424 */ /* 0x000fc400078e00ff */
[----:B------:R-:W-:Y:S05]  /*4530*/  CALL.REL.NOINC `($__internal_104_$__cuda_sm70_shflsync_bfly_p) ;  /* 0x000002f000007944 */ /* 0x000fea0003c00000 */
[----:B------:R-:W-:Y:S01]  /*4540*/  FADD.FTZ R189, R126, R189 ;  /* 0x000000bd7ebd7221 */ /* 0x000fe20000010000 */
[----:B0-----:R-:W-:Y:S01]  /*4550*/  MOV R184, 0x4 ;  /* 0x0000000400b87802 */ /* 0x001fe20000000f00 */
[----:B-1----:R-:W-:Y:S01]  /*4560*/  FADD.FTZ R190, R190, R127 ;  /* 0x0000007fbebe7221 */ /* 0x002fe20000010000 */
[----:B------:R-:W-:Y:S01]  /*4570*/  MOV R186, 0xffffffff ;  /* 0xffffffff00ba7802 */ /* 0x000fe20000000f00 */
[----:B------:R-:W-:Y:S01]  /*4580*/  IMAD.MOV.U32 R129, RZ, RZ, 0x1f ;  /* 0x0000001fff817424 */ /* 0x000fe200078e00ff */
[----:B------:R-:W-:Y:S01]  /*4590*/  MOV R124, 0x45c0 ;  /* 0x000045c0007c7802 */ /* 0x000fe20000000f00 */
[----:B------:R-:W-:-:S02]  /*45a0*/  IMAD.MOV.U32 R127, RZ, RZ, R189 ;  /* 0x000000ffff7f7224 */ /* 0x000fc400078e00bd */
[----:B------:R-:W-:Y:S05]  /*45b0*/  CALL.REL.NOINC `($__internal_104_$__cuda_sm70_shflsync_bfly_p) ;  /* 0x0000027000007944 */ /* 0x000fea0003c00000 */
[----:B0-----:R-:W-:Y:S01]  /*45c0*/  HFMA2.MMA R184, -RZ, RZ, 0, 2.384185791015625e-07 ;  /* 0x00000004ffb87435 */ /* 0x001fe200000001ff */
[----:B-1----:R-:W-:Y:S01]  /*45d0*/  MOV R126, R127 ;  /* 0x0000007f007e7202 */ /* 0x002fe20000000f00 */
[----:B------:R-:W-:Y:S01]  /*45e0*/  IMAD.MOV.U32 R127, RZ, RZ, R190 ;  /* 0x000000ffff7f7224 */ /* 0x000fe200078e00be */
[----:B------:R-:W-:Y:S01]  /*45f0*/  MOV R186, 0xffffffff ;  /* 0xffffffff00ba7802 */ /* 0x000fe20000000f00 */
[----:B------:R-:W-:Y:S01]  /*4600*/  IMAD.MOV.U32 R129, RZ, RZ, 0x1f ;  /* 0x0000001fff817424 */ /* 0x000fe200078e00ff */
[----:B------:R-:W-:-:S02]  /*4610*/  MOV R124, 0x4630 ;  /* 0x00004630007c7802 */ /* 0x000fc40000000f00 */
[----:B------:R-:W-:Y:S05]  /*4620*/  CALL.REL.NOINC `($__internal_104_$__cuda_sm70_shflsync_bfly_p) ;  /* 0x0000020000007944 */ /* 0x000fea0003c00000 */
        /* <DEDUP_REMOVED lines=23> */
[----:B0-----:R-:W-:Y:S01]  /*47a0*/  HFMA2.MMA R184, -RZ, RZ, 0, 9.5367431640625e-07 ;  /* 0x00000010ffb87435 */ /* 0x001fe200000001ff */
[----:B-1----:R-:W-:Y:S01]  /*47b0*/  MOV R131, R127 ;  /* 0x0000007f00837202 */ /* 0x002fe20000000f00 */
[----:B------:R-:W-:Y:S01]  /*47c0*/  IMAD.MOV.U32 R127, RZ, RZ, R130 ;  /* 0x000000ffff7f7224 */ /* 0x000fe200078e0082 */
[----:B------:R-:W-:Y:S01]  /*47d0*/  MOV R186, 0xffffffff ;  /* 0xffffffff00ba7802 */ /* 0x000fe20000000f00 */
[----:B------:R-:W-:Y:S01]  /*47e0*/  IMAD.MOV.U32 R129, RZ, RZ, 0x1f ;  /* 0x0000001fff817424 */ /* 0x000fe200078e00ff */
[----:B------:R-:W-:-:S02]  /*47f0*/  MOV R124, 0x4810 ;  /* 0x00004810007c7802 */ /* 0x000fc40000000f00 */
[----:B------:R-:W-:Y:S05]  /*4800*/  CALL.REL.NOINC `($__internal_104_$__cuda_sm70_shflsync_bfly_p) ;  /* 0x0000002000007944 */ /* 0x000fea0003c00000 */
[----:B-1----:R-:W-:Y:S01]  /*4810*/  IMAD.MOV.U32 R125, RZ, RZ, R127 ;  /* 0x000000ffff7d7224 */ /* 0x002fe200078e007f */
[----:B0-----:R-:W-:Y:S05]  /*4820*/  BRA `(.L_x_1911) ;  /* 0xffffd5f000007947 */ /* 0x001fea000383ffff */
        .weak           $__internal_104_$__cuda_sm70_shflsync_bfly_p
        .type           $__internal_104_$__cuda_sm70_shflsync_bfly_p,@function
        .size           $__internal_104_$__cuda_sm70_shflsync_bfly_p,(.L_x_2341 - $__internal_104_$__cuda_sm70_shflsync_bfly_p)
$__internal_104_$__cuda_sm70_shflsync_bfly_p:
[----:B------:R-:W-:Y:S01]  /*4830*/  HFMA2.MMA R125, -RZ, RZ, 0, 0 ;  /* 0x00000000ff7d7435 */ /* 0x000fe200000001ff */
[----:B------:R-:W-:Y:S04]  /*4840*/  WARPSYNC R186 ;  /* 0x000000ba00007348 */ /* 0x000fe80003800000 */
[----:B------:R0:W1:Y:S01]  /*4850*/  SHFL.BFLY PT, R127, R127, R184, R129 ;  /* 0x0c0000b87f7f7389 */ /* 0x00006200000e0081 */
[----:B------:R-:W-:Y:S05]  /*4860*/  RET.REL.NODEC R124 `(_ZN10layer_norm31ln_parallel_residual_bwd_kernelINS_13Kernel_traitsI6__halfffffjLj768ELj1ELj4ELj1ELj16ENS_18Kernel_traits_baseILj768ES2_ffffjLj128EEEEELb1ELb1ELb0EEEvNS_9BwdParamsE) ;  /* 0xffffb7907c007950 */ /* 0x000fea0003c3ffff */
.L_x_1912:
        /* <DEDUP_REMOVED lines=9> */
.L_x_2341:


//--------------------- .text._ZN10layer_norm22ln_bwd_finalize_kernelINS_22Kernel_traits_finalizeILj768E6__halfffffjLb0ELj1024ELj4ENS_18Kernel_traits_baseILj768ES2_ffffjLj1024EEEEELb0ELb1EEEvNS_9BwdParamsE --------------------------
	.section	.text._ZN10layer_norm22ln_bwd_finalize_kernelINS_22Kernel_traits_finalizeILj768E6__halfffffjLb0ELj1024ELj4ENS_18Kernel_traits_baseILj768ES2_ffffjLj1024EEEEELb0ELb1EEEvNS_9BwdParamsE,"ax",@progbits
	.sectioninfo	@"SHI_REGISTERS=32"
	.align	128
        .global         _ZN10layer_norm22ln_bwd_finalize_kernelINS_22Kernel_traits_finalizeILj768E6__halfffffjLb0ELj1024ELj4ENS_18Kernel_traits_baseILj768ES2_ffffjLj1024EEEEELb0ELb1EEEvNS_9BwdParamsE
        .type           _ZN10layer_norm22ln_bwd_finalize_kernelINS_22Kernel_traits_finalizeILj768E6__halfffffjLb0ELj1024ELj4ENS_18Kernel_traits_baseILj768ES2_ffffjLj1024EEEEELb0ELb1EEEvNS_9BwdParamsE,@function
        .size           _ZN10layer_norm22ln_bwd_finalize_kernelINS_22Kernel_traits_finalizeILj768E6__halfffffjLb0ELj1024ELj4ENS_18Kernel_traits_baseILj768ES2_ffffjLj1024EEEEELb0ELb1EEEvNS_9BwdParamsE,(.L_x_2342 - _ZN10layer_norm22ln_bwd_finalize_kernelINS_22Kernel_traits_finalizeILj768E6__halfffffjLb0ELj1024ELj4ENS_18Kernel_traits_baseILj768ES2_ffffjLj1024EEEEELb0ELb1EEEvNS_9BwdParamsE)
        .other          _ZN10layer_norm22ln_bwd_finalize_kernelINS_22Kernel_traits_finalizeILj768E6__halfffffjLb0ELj1024ELj4ENS_18Kernel_traits_baseILj768ES2_ffffjLj1024EEEEELb0ELb1EEEvNS_9BwdParamsE,@"STO_CUDA_ENTRY STV_DEFAULT"
_ZN10layer_norm22ln_bwd_finalize_kernelINS_22Kernel_traits_finalizeILj768E6__halfffffjLb0ELj1024ELj4ENS_18Kernel_traits_baseILj768ES2_ffffjLj1024EEEEELb0ELb1EEEvNS_9BwdParamsE:
.text._ZN10layer_norm22ln_bwd_finalize_kernelINS_22Kernel_traits_finalizeILj768E6__halfffffjLb0ELj1024ELj4ENS_18Kernel_traits_baseILj768ES2_ffffjLj1024EEEEELb0ELb1EEEvNS_9BwdParamsE:
        /* <DEDUP_REMOVED lines=19> */
.L_x_1925:
        /* <DEDUP_REMOVED lines=27> */
.L_x_1917:
        /* <DEDUP_REMOVED lines=35> */
.L_x_1916:
[----:B------:R-:W-:Y:S05]  /*0510*/  BSYNC B1 ;  /* 0x0000000000017941 */ /* 0x000fea0003800000 */
.L_x_1915:
        /* <DEDUP_REMOVED lines=23> */
.L_x_1919:
[----:B------:R-:W-:Y:S05]  /*0690*/  BSYNC B1 ;  /* 0x0000000000017941 */ /* 0x000fea0003800000 */
.L_x_1918:
        /* <DEDUP_REMOVED lines=10> */
.L_x_1914:
[----:B------:R-:W-:Y:S05]  /*0740*/  BSYNC B0 ;  /* 0x0000000000007941 */ /* 0x000fea0003800000 */
.L_x_1913:
        /* <DEDUP_REMOVED lines=11> */
.L_x_1926:
        /* <DEDUP_REMOVED lines=18> */
.L_x_1927:
[----:B------:R-:W-:Y:S01]  /*0920*/  @!P1 SHF.R.U32.HI R2, RZ, 0x3, R0 ;  /* 0x00000003ff029819 */ /* 0x000fe20000011600 */
[----:B---3--:R-:W-:Y:S02]  /*0930*/  FADD.FTZ R5, R5, R10 ;  /* 0x0000000a05057221 */ /* 0x008fe40000010000 */
[----:B--2---:R-:W-:Y:S01]  /*0940*/  FADD.FTZ R7, R7, R4 ;  /* 0x0000000407077221 */ /* 0x004fe20000010000 */
[----:B------:R-:W-:-:S05]  /*0950*/  @!P1 LOP3.LUT R2, R2, 0x1ffffffc, RZ, 0xc0, !PT ;  /* 0x1ffffffc02029812 */ /* 0x000fca00078ec0ff */
[----:B------:R2:W-:Y:S04]  /*0960*/  @!P1 STS [R2+0x2000], R5 ;  /* 0x0020000502009388 */ /* 0x0005e80000000800 */
[----:B------:R2:W-:Y:S02]  /*0970*/  @!P1 STS [R2+0x2080], R7 ;  /* 0x0020800702009388 */ /* 0x0005e40000000800 */
.L_x_1920:
        /* <DEDUP_REMOVED lines=13> */
.L_x_1924:
[----:B------:R-:W-:Y:S05]  /*0a50*/  BSYNC B0 ;  /* 0x0000000000007941 */ /* 0x000fea0003800000 */
.L_x_1923:
[C---:B------:R-:W-:Y:S02]  /*0a60*/  ISETP.GT.U32.AND P1, PT, R18.reuse, -0x301, PT ;  /* 0xfffffcff1200780c */ /* 0x040fe40003f24070 */
[----:B------:R-:W-:Y:S02]  /*0a70*/  IADD3 R18, R18, 0x300, RZ ;  /* 0x0000030012127810 */ /* 0x000fe40007ffe0ff */
[----:B------:R-:W-:-:S09]  /*0a80*/  IADD3 R19, R19, 0x180, RZ ;  /* 0x0000018013137810 */ /* 0x000fd20007ffe0ff */
[----:B012---:R-:W-:Y:S05]  /*0a90*/  @P1 BRA `(.L_x_1925) ;  /* 0xfffff69000001947 */ /* 0x007fea000383ffff */
[----:B------:R-:W-:Y:S05]  /*0aa0*/  EXIT ;  /* 0x000000000000794d */ /* 0x000fea0003800000 */
.L_x_1921:
[----:B--2---:R-:W-:Y:S01]  /*0ab0*/  IMAD.MOV.U32 R10, RZ, RZ, R4 ;  /* 0x000000ffff0a7224 */ /* 0x004fe200078e0004 */
[----:B------:R-:W-:Y:S01]  /*0ac0*/  MOV R9, 0x1 ;  /* 0x0000000100097802 */ /* 0x000fe20000000f00 */
[----:B------:R-:W-:Y:S01]  /*0ad0*/  IMAD.MOV.U32 R6, RZ, RZ, 0x1f ;  /* 0x0000001fff067424 */ /* 0x000fe200078e00ff */
[----:B------:R-:W-:Y:S02]  /*0ae0*/  MOV R11, 0xffffffff ;  /* 0xffffffff000b7802 */ /* 0x000fe40000000f00 */
[----:B------:R-:W-:Y:S02]  /*0af0*/  MOV R2, 0xb10 ;  /* 0x00000b1000027802 */ /* 0x000fe40000000f00 */
[----:B01----:R-:W-:Y:S05]  /*0b00*/  CALL.REL.NOINC `($__internal_105_$__cuda_sm70_shflsync_bfly_p) ;  /* 0x000003c000007944 */ /* 0x003fea0003c00000 */
[----:B-1----:R-:W-:Y:S01]  /*0b10*/  IMAD.MOV.U32 R3, RZ, RZ, R6 ;  /* 0x000000ffff037224 */ /* 0x002fe200078e0006 */
[----:B0-----:R-:W-:Y:S05]  /*0b20*/  BRA `(.L_x_1926) ;  /* 0xfffffcd000007947 */ /* 0x001fea000383ffff */
.L_x_1922:
[----:B------:R-:W-:Y:S01]  /*0b30*/  HFMA2.MMA R6, -RZ, RZ, 0, 1.847743988037109375e-06 ;  /* 0x0000001fff067435 */ /* 0x000fe200000001ff */
[----:B------:R-:W-:Y:S01]  /*0b40*/  MOV R10, R13 ;  /* 0x0000000d000a7202 */ /* 0x000fe20000000f00 */
[----:B------:R-:W-:Y:S01]  /*0b50*/  IMAD.MOV.U32 R9, RZ, RZ, 0x2 ;  /* 0x00000002ff097424 */ /* 0x000fe200078e00ff */
[----:B------:R-:W-:Y:S01]  /*0b60*/  MOV R2, 0xb90 ;  /* 0x00000b9000027802 */ /* 0x000fe20000000f00 */
[----:B------:R-:W-:-:S02]  /*0b70*/  IMAD.MOV.U32 R11, RZ, RZ, -0x1 ;  /* 0xffffffffff0b7424 */ /* 0x000fc400078e00ff */
[----:B012---:R-:W-:Y:S05]  /*0b80*/  CALL.REL.NOINC `($__internal_105_$__cuda_sm70_shflsync_bfly_p) ;  /* 0x0000034000007944 */ /* 0x007fea0003c00000 */
[----:B01----:R-:W-:Y:S01]  /*0b90*/  FADD.FTZ R10, R13, R6 ;  /* 0x000000060d0a7221 */ /* 0x003fe20000010000 */
[----:B------:R-:W-:Y:S01]  /*0ba0*/  HFMA2.MMA R6, -RZ, RZ, 0, 1.847743988037109375e-06 ;  /* 0x0000001fff067435 */ /* 0x000fe200000001ff */
[----:B------:R-:W-:Y:S01]  /*0bb0*/  MOV R9, 0x4 ;  /* 0x0000000400097802 */ /* 0x000fe20000000f00 */
[----:B------:R-:W-:Y:S01]  /*0bc0*/  IMAD.MOV.U32 R11, RZ, RZ, -0x1 ;  /* 0xffffffffff0b7424 */ /* 0x000fe200078e00ff */
[----:B------:R-:W-:-:S03]  /*0bd0*/  MOV R2, 0xbf0 ;  /* 0x00000bf000027802 */ /* 0x000fc60000000f00 */
[----:B------:R-:W-:Y:S05]  /*0be0*/  CALL.REL.NOINC `($__internal_105_$__cuda_sm70_shflsync_bfly_p) ;  /* 0x000002e000007944 */ /* 0x000fea0003c00000 */
[----:B01----:R-:W-:Y:S01]  /*0bf0*/  FADD.FTZ R10, R10, R6 ;  /* 0x000000060a0a7221 */ /* 0x003fe20000010000 */
[----:B------:R-:W-:Y:S01]  /*0c00*/  HFMA2.MMA R6, -RZ, RZ, 0, 1.847743988037109375e-06 ;  /* 0x0000001fff067435 */ /* 0x000fe200000001ff */
[----:B------:R-:W-:Y:S01]  /*0c10*/  MOV R9, 0x8 ;  /* 0x0000000800097802 */ /* 0x000fe20000000f00 */
[----:B------:R-:W-:Y:S01]  /*0c20*/  IMAD.MOV.U32 R11, RZ, RZ, -0x1 ;  /* 0xffffffffff0b7424 */ /* 0x000fe200078e00ff */
[----:B------:R-:W-:-:S03]  /*0c30*/  MOV R2, 0xc50 ;  /* 0x00000c5000027802 */ /* 0x000fc60000000f00 */
[----:B------:R-:W-:Y:S05]  /*0c40*/  CALL.REL.NOINC `($__internal_105_$__cuda_sm70_shflsync_bfly_p) ;  /* 0x0000028000007944 */ /* 0x000fea0003c00000 */
[----:B-1----:R-:W-:Y:S01]  /*0c50*/  FADD.FTZ R4, R10, R6 ;  /* 0x000000060a047221 */ /* 0x002fe20000010000 */
[----:B------:R-:W-:Y:S01]  /*0c60*/  HFMA2.MMA R6, -RZ, RZ, 0, 1.847743988037109375e-06 ;  /* 0x0000001fff067435 */ /* 0x000fe200000001ff */
[----:B0-----:R-:W-:Y:S01]  /*0c70*/  MOV R9, 0x10 ;  /* 0x0000001000097802 */ /* 0x001fe20000000f00 */
[----:B------:R-:W-:Y:S01]  /*0c80*/  IMAD.MOV.U32 R11, RZ, RZ, -0x1 ;  /* 0xffffffffff0b7424 */ /* 0x000fe200078e00ff */
[----:B------:R-:W-:-:S02]  /*0c90*/  MOV R2, 0xcc0 ;  /* 0x00000cc000027802 */ /* 0x000fc40000000f00 */
[----:B------:R-:W-:Y:S02]  /*0ca0*/  MOV R10, R4 ;  /* 0x00000004000a7202 */ /* 0x000fe40000000f00 */
[----:B------:R-:W-:Y:S05]  /*0cb0*/  CALL.REL.NOINC `($__internal_105_$__cuda_sm70_shflsync_bfly_p) ;  /* 0x0000021000007944 */ /* 0x000fea0003c00000 */
[----:B0-----:R-:W-:Y:S01]  /*0cc0*/  HFMA2.MMA R9, -RZ, RZ, 0, 5.9604644775390625e-08 ;  /* 0x00000001ff097435 */ /* 0x001fe200000001ff */
[----:B-1----:R-:W-:Y:S01]  /*0cd0*/  MOV R7, R6 ;  /* 0x0000000600077202 */ /* 0x002fe20000000f00 */
[----:B------:R-:W-:Y:S01]  /*0ce0*/  IMAD.MOV.U32 R10, RZ, RZ, R5 ;  /* 0x000000ffff0a7224 */ /* 0x000fe200078e0005 */
[----:B------:R-:W-:Y:S01]  /*0cf0*/  MOV R6, 0x1f ;  /* 0x0000001f00067802 */ /* 0x000fe20000000f00 */
[----:B------:R-:W-:Y:S01]  /*0d00*/  IMAD.MOV.U32 R11, RZ, RZ, -0x1 ;  /* 0xffffffffff0b7424 */ /* 0x000fe200078e00ff */
[----:B------:R-:W-:Y:S02]  /*0d10*/  MOV R2, 0xd30 ;  /* 0x00000d3000027802 */ /* 0x000fe40000000f00 */
[----:B------:R-:W-:Y:S05]  /*0d20*/  CALL.REL.NOINC `($__internal_105_$__cuda_sm70_shflsync_bfly_p) ;  /* 0x000001a000007944 */ /* 0x000fea0003c00000 */
[----:B0-----:R-:W-:Y:S01]  /*0d30*/  HFMA2.MMA R9, -RZ, RZ, 0, 1.1920928955078125e-07 ;  /* 0x00000002ff097435 */ /* 0x001fe200000001ff */
[----:B-1----:R-:W-:Y:S01]  /*0d40*/  FADD.FTZ R10, R5, R6 ;  /* 0x00000006050a7221 */ /* 0x002fe20000010000 */
[----:B------:R-:W-:Y:S01]  /*0d50*/  MOV R6, 0x1f ;  /* 0x0000001f00067802 */ /* 0x000fe20000000f00 */
[----:B------:R-:W-:Y:S01]  /*0d60*/  IMAD.MOV.U32 R11, RZ, RZ, -0x1 ;  /* 0xffffffffff0b7424 */ /* 0x000fe200078e00ff */
[----:B------:R-:W-:Y:S02]  /*0d70*/  MOV R2, 0xd90 ;  /* 0x00000d9000027802 */ /* 0x000fe40000000f00 */
[----:B------:R-:W-:Y:S05]  /*0d80*/  CALL.REL.NOINC `($__internal_105_$__cuda_sm70_shflsync_bfly_p) ;  /* 0x0000014000007944 */ /* 0x000fea0003c00000 */
[----:B0-----:R-:W-:Y:S01]  /*0d90*/  HFMA2.MMA R9, -RZ, RZ, 0, 2.384185791015625e-07 ;  /* 0x00000004ff097435 */ /* 0x001fe200000001ff */
[----:B-1----:R-:W-:Y:S01]  /*0da0*/  FADD.FTZ R10, R10, R6 ;  /* 0x000000060a0a7221 */ /* 0x002fe20000010000 */
[----:B------:R-:W-:Y:S01]  /*0db0*/  MOV R6, 0x1f ;  /* 0x0000001f00067802 */ /* 0x000fe20000000f00 */
[----:B------:R-:W-:Y:S01]  /*0dc0*/  IMAD.MOV.U32 R11, RZ, RZ, -0x1 ;  /* 0xffffffffff0b7424 */ /* 0x000fe200078e00ff */
[----:B------:R-:W-:-:S02]  /*0dd0*/  MOV R2, 0xdf0 ;  /* 0x00000df000027802 */ /* 0x000fc40000000f00 */
[----:B------:R-:W-:Y:S05]  /*0de0*/  CALL.REL.NOINC `($__internal_105_$__cuda_sm70_shflsync_bfly_p) ;  /* 0x000000e000007944 */ /* 0x000fea0003c00000 */
[----:B0-----:R-:W-:Y:S01]  /*0df0*/  HFMA2.MMA R9, -RZ, RZ, 0, 4.76837158203125e-07 ;  /* 0x00000008ff097435 */ /* 0x001fe200000001ff */
[----:B-1----:R-:W-:Y:S01]  /*0e00*/  FADD.FTZ R10, R10, R6 ;  /* 0x000000060a0a7221 */ /* 0x002fe20000010000 */
[----:B------:R-:W-:Y:S01]  /*0e10*/  MOV R6, 0x1f ;  /* 0x0000001f00067802 */ /* 0x000fe20000000f00 */
[----:B------:R-:W-:Y:S01]  /*0e20*/  IMAD.MOV.U32 R11, RZ, RZ, -0x1 ;  /* 0xffffffffff0b7424 */ /* 0x000fe200078e00ff */
[----:B------:R-:W-:-:S02]  /*0e30*/  MOV R2, 0xe50 ;  /* 0x00000e5000027802 */ /* 0x000fc40000000f00 */
[----:B------:R-:W-:Y:S05]  /*0e40*/  CALL.REL.NOINC `($__internal_105_$__cuda_sm70_shflsync_bfly_p) ;  /* 0x0000008000007944 */ /* 0x000fea0003c00000 */
[----:B0-----:R-:W-:Y:S01]  /*0e50*/  HFMA2.MMA R9, -RZ, RZ, 0, 9.5367431640625e-07 ;  /* 0x00000010ff097435 */ /* 0x001fe200000001ff */
[----:B-1----:R-:W-:Y:S01]  /*0e60*/  FADD.FTZ R10, R10, R6 ;  /* 0x000000060a0a7221 */ /* 0x002fe20000010000 */
[----:B------:R-:W-:Y:S01]  /*0e70*/  MOV R6, 0x1f ;  /* 0x0000001f00067802 */ /* 0x000fe20000000f00 */
[----:B------:R-:W-:Y:S01]  /*0e80*/  IMAD.MOV.U32 R11, RZ, RZ, -0x1 ;  /* 0xffffffffff0b7424 */ /* 0x000fe200078e00ff */
[----:B------:R-:W-:-:S02]  /*0e90*/  MOV R2, 0xeb0 ;  /* 0x00000eb000027802 */ /* 0x000fc40000000f00 */
[----:B------:R-:W-:Y:S05]  /*0ea0*/  CALL.REL.NOINC `($__internal_105_$__cuda_sm70_shflsync_bfly_p) ;  /* 0x0000002000007944 */ /* 0x000fea0003c00000 */
[----:B-1----:R-:W-:Y:S01]  /*0eb0*/  MOV R5, R6 ;  /* 0x0000000600057202 */ /* 0x002fe20000000f00 */
[----:B0-----:R-:W-:Y:S05]  /*0ec0*/  BRA `(.L_x_1927) ;  /* 0xfffffa5000007947 */ /* 0x001fea000383ffff */
        .weak           $__internal_105_$__cuda_sm70_shflsync_bfly_p
        .type           $__internal_105_$__cuda_sm70_shflsync_bfly_p,@function
        .size           $__internal_105_$__cuda_sm70_shflsync_bfly_p,(.L_x_2342 - $__internal_105_$__cuda_sm70_shflsync_bfly_p)
$__internal_105_$__cuda_sm70_shflsync_bfly_p:
[----:B------:R-:W-:Y:S01]  /*0ed0*/  HFMA2.MMA R3, -RZ, RZ, 0, 0 ;  /* 0x00000000ff037435 */ /* 0x000fe200000001ff */
[----:B------:R-:W-:Y:S04]  /*0ee0*/  WARPSYNC R11 ;  /* 0x0000000b00007348 */ /* 0x000fe80003800000 */
[----:B------:R0:W1:Y:S01]  /*0ef0*/  SHFL.BFLY PT, R6, R10, R9, R6 ;  /* 0x0c0000090a067389 */ /* 0x00006200000e0006 */
[----:B------:R-:W-:Y:S05]  /*0f00*/  RET.REL.NODEC R2 `(_ZN10layer_norm22ln_bwd_finalize_kernelINS_22Kernel_traits_finalizeILj768E6__halfffffjLb0ELj1024ELj4ENS_18Kernel_traits_baseILj768ES2_ffffjLj1024EEEEELb0ELb1EEEvNS_9BwdParamsE) ;  /* 0xfffff0f002007950 */ /* 0x000fea0003c3ffff */
.L_x_1928:
        /* <DEDUP_REMOVED lines=15> */
.L_x_2342:


//--------------------- .text._ZN10layer_norm40ln_parallel_residual_bwd_finalize_kernelINS_22Kernel_traits_finalizeILj768E6__halfffffjLb0ELj1024ELj4ENS_18Kernel_traits_baseILj768ES2_ffffjLj1024EEEEELb1EEEvNS_9BwdParamsE --------------------------
	.section	.text._ZN10layer_norm40ln_parallel_residual_bwd_finalize_kernelINS_22Kernel_traits_finalizeILj768E6__halfffffjLb0ELj1024ELj4ENS_18Kernel_traits_baseILj768ES2_ffffjLj1024EEEEELb1EEEvNS_9BwdParamsE,"ax",@progbits
	.sectioninfo	@"SHI_REGISTERS=32"
	.align	128
        .global         _ZN10layer_norm40ln_parallel_residual_bwd_finalize_kernelINS_22Kernel_traits_finalizeILj768E6__halfffffjLb0ELj1024ELj4ENS_18Kernel_traits_baseILj768ES2_ffffjLj1024EEEEELb1EEEvNS_9BwdParamsE
        .type           _ZN10layer_norm40ln_parallel_residual_bwd_finalize_kernelINS_22Kernel_traits_finalizeILj768E6__halfffffjLb0ELj1024ELj4ENS_18Kernel_traits_baseILj768ES2_ffffjLj1024EEEEELb1EEEvNS_9BwdParamsE,@function
        .size           _ZN10layer_norm40ln_parallel_residual_bwd_finalize_kernelINS_22Kernel_traits_finalizeILj768E6__halfffffjLb0ELj1024ELj4ENS_18Kernel_traits_baseILj768ES2_ffffjLj1024EEEEELb1EEEvNS_9BwdParamsE,(.L_x_2343 - _ZN10layer_norm40ln_parallel_residual_bwd_finalize_kernelINS_22Kernel_traits_finalizeILj768E6__halfffffjLb0ELj1024ELj4ENS_18Kernel_traits_baseILj768ES2_ffffjLj1024EEEEELb1EEEvNS_9BwdParamsE)
        .other          _ZN10layer_norm40ln_parallel_residual_bwd_finalize_kernelINS_22Kernel_traits_finalizeILj768E6__halfffffjLb0ELj1024ELj4ENS_18Kernel_traits_baseILj768ES2_ffffjLj1024EEEEELb1EEEvNS_9BwdParamsE,@"STO_CUDA_ENTRY STV_DEFAULT"
_ZN10layer_norm40ln_parallel_residual_bwd_finalize_kernelINS_22Kernel_traits_finalizeILj768E6__halfffffjLb0ELj1024ELj4ENS_18Kernel_traits_baseILj768ES2_ffffjLj1024EEEEELb1EEEvNS_9BwdParamsE:
.text._ZN10layer_norm40ln_parallel_residual_bwd_finalize_kernelINS_22Kernel_traits_finalizeILj768E6__halfffffjLb0ELj1024ELj4ENS_18Kernel_traits_baseILj768ES2_ffffjLj1024EEEEELb1EEEvNS_9BwdParamsE:
        /* <DEDUP_REMOVED lines=19> */
.L_x_1942:
        /* <DEDUP_REMOVED lines=37> */
.L_x_1933:
        /* <DEDUP_REMOVED lines=59> */
.L_x_1932:
[----:B------:R-:W-:Y:S05]  /*0730*/  BSYNC B1 ;  /* 0x0000000000017941 */ /* 0x000fea0003800000 */
.L_x_1931:
        /* <DEDUP_REMOVED lines=35> */
.L_x_1935:
[----:B------:R-:W-:Y:S05]  /*0970*/  BSYNC B1 ;  /* 0x0000000000017941 */ /* 0x000fea0003800000 */
.L_x_1934:
        /* <DEDUP_REMOVED lines=16> */
.L_x_1930:
[----:B------:R-:W-:Y:S05]  /*0a80*/  BSYNC B0 ;  /* 0x0000000000007941 */ /* 0x000fea0003800000 */
.L_x_1929:
        /* <DEDUP_REMOVED lines=14> */
.L_x_1943:
        /* <DEDUP_REMOVED lines=36> */
.L_x_1944:
        /* <DEDUP_REMOVED lines=11> */
.L_x_1936:
        /* <DEDUP_REMOVED lines=23> */
.L_x_1940:
[----:B------:R-:W-:Y:S05]  /*0fd0*/  BSYNC B0 ;  /* 0x0000000000007941 */ /* 0x000fea0003800000 */
.L_x_1939:
[C---:B------:R-:W-:Y:S02]  /*0fe0*/  ISETP.GT.U32.AND P1, PT, R4.reuse, -0x301, PT ;  /* 0xfffffcff0400780c */ /* 0x040fe40003f24070 */
[----:B------:R-:W-:-:S02]  /*0ff0*/  IADD3 R4, R4, 0x300, RZ ;  /* 0x0000030004047810 */ /* 0x000fc40007ffe0ff */
[----:B------:R-:W-:-:S09]  /*1000*/  IADD3 R5, R5, 0x180, RZ ;  /* 0x0000018005057810 */ /* 0x000fd20007ffe0ff */
[----:B0-----:R-:W-:Y:S01]  /*1010*/  @!P1 CALL.REL.NOINC `(.L_x_1941) ;  /* 0x0000001000009944 */ /* 0x001fe20003c00000 */
[----:B------:R-:W-:Y:S05]  /*1020*/  BRA `(.L_x_1942) ;  /* 0xfffff10000007947 */ /* 0x000fea000383ffff */
.L_x_1941:
[----:B------:R-:W-:Y:S05]  /*1030*/  EXIT ;  /* 0x000000000000794d */ /* 0x000fea0003800000 */
.L_x_1937:
[----:B------:R-:W-:Y:S01]  /*1040*/  HFMA2.MMA R17, -RZ, RZ, 0, 1.847743988037109375e-06 ;  /* 0x0000001fff117435 */ /* 0x000fe200000001ff */
[----:B----4-:R-:W-:Y:S01]  /*1050*/  MOV R19, R12 ;  /* 0x0000000c00137202 */ /* 0x010fe20000000f00 */
[----:B------:R-:W-:Y:S01]  /*1060*/  IMAD.MOV.U32 R16, RZ, RZ, 0x1 ;  /* 0x00000001ff107424 */ /* 0x000fe200078e00ff */
[----:B------:R-:W-:Y:S02]  /*1070*/  MOV R14, 0xffffffff ;  /* 0xffffffff000e7802 */ /* 0x000fe40000000f00 */
[----:B------:R-:W-:Y:S02]  /*1080*/  MOV R8, 0x10a0 ;  /* 0x000010a000087802 */ /* 0x000fe40000000f00 */
[----:B0123--:R-:W-:Y:S05]  /*1090*/  CALL.REL.NOINC `($__internal_106_$__cuda_sm70_shflsync_bfly_p) ;  /* 0x000007b000007944 */ /* 0x00ffea0003c00000 */
[----:B01----:R-:W-:Y:S05]  /*10a0*/  BRA `(.L_x_1943) ;  /* 0xfffffac000007947 */ /* 0x003fea000383ffff */
.L_x_1938:
[----:B------:R-:W-:Y:S01]  /*10b0*/  HFMA2.MMA R17, -RZ, RZ, 0, 1.847743988037109375e-06 ;  /* 0x0000001fff117435 */ /* 0x000fe200000001ff */
[----:B------:R-:W-:Y:S01]  /*10c0*/  MOV R19, R12 ;  /* 0x0000000c00137202 */ /* 0x000fe20000000f00 */
[----:B------:R-:W-:Y:S01]  /*10d0*/  IMAD.MOV.U32 R16, RZ, RZ, 0x2 ;  /* 0x00000002ff107424 */ /* 0x000fe200078e00ff */
[----:B------:R-:W-:Y:S02]  /*10e0*/  MOV R14, 0xffffffff ;  /* 0xffffffff000e7802 */ /* 0x000fe40000000f00 */
[----:B------:R-:W-:-:S02]  /*10f0*/  MOV R8, 0x1110 ;  /* 0x0000111000087802 */ /* 0x000fc40000000f00 */
[----:B-123--:R-:W-:Y:S05]  /*1100*/  CALL.REL.NOINC `($__internal_106_$__cuda_sm70_shflsync_bfly_p) ;  /* 0x0000074000007944 */ /* 0x00efea0003c00000 */
[----:B0-----:R-:W-:Y:S01]  /*1110*/  HFMA2.MMA R16, -RZ, RZ, 0, 2.384185791015625e-07 ;  /* 0x00000004ff107435 */ /* 0x001fe200000001ff */
[----:B-1----:R-:W-:Y:S01]  /*1120*/  FADD.FTZ R19, R12, R14 ;  /* 0x0000000e0c137221 */ /* 0x002fe20000010000 */
[----:B------:R-:W-:Y:S01]  /*1130*/  MOV R14, 0xffffffff ;  /* 0xffffffff000e7802 */ /* 0x000fe20000000f00 */
[----:B------:R-:W-:Y:S01]  /*1140*/  IMAD.MOV.U32 R17, RZ, RZ, 0x1f ;  /* 0x0000001fff117424 */ /* 0x000fe200078e00ff */
[----:B------:R-:W-:-:S02]  /*1150*/  MOV R8, 0x1170 ;  /* 0x0000117000087802 */ /* 0x000fc40000000f00 */
[----:B------:R-:W-:Y:S05]  /*1160*/  CALL.REL.NOINC `($__internal_106_$__cuda_sm70_shflsync_bfly_p) ;  /* 0x000006e000007944 */ /* 0x000fea0003c00000 */
[----:B0-----:R-:W-:Y:S01]  /*1170*/  HFMA2.MMA R16, -RZ, RZ, 0, 4.76837158203125e-07 ;  /* 0x00000008ff107435 */ /* 0x001fe200000001ff */
[----:B-1----:R-:W-:Y:S01]  /*1180*/  FADD.FTZ R19, R19, R14 ;  /* 0x0000000e13137221 */ /* 0x002fe20000010000 */
[----:B------:R-:W-:Y:S01]  /*1190*/  MOV R17, 0x1f ;  /* 0x0000001f00117802 */ /* 0x000fe20000000f00 */
[----:B------:R-:W-:Y:S01]  /*11a0*/  IMAD.MOV.U32 R14, RZ, RZ, -0x1 ;  /* 0xffffffffff0e7424 */ /* 0x000fe200078e00ff */
[----:B------:R-:W-:-:S02]  /*11b0*/  MOV R8, 0x11d0 ;  /* 0x000011d000087802 */ /* 0x000fc40000000f00 */
[----:B------:R-:W-:Y:S05]  /*11c0*/  CALL.REL.NOINC `($__internal_106_$__cuda_sm70_shflsync_bfly_p) ;  /* 0x0000068000007944 */ /* 0x000fea0003c00000 */
[----:B-1----:R-:W-:Y:S01]  /*11d0*/  FADD.FTZ R12, R19, R14 ;  /* 0x0000000e130c7221 */ /* 0x002fe20000010000 */
[----:B0-----:R-:W-:Y:S01]  /*11e0*/  HFMA2.MMA R16, -RZ, RZ, 0, 9.5367431640625e-07 ;  /* 0x00000010ff107435 */ /* 0x001fe200000001ff */
[----:B------:R-:W-:-:S02]  /*11f0*/  MOV R17, 0x1f ;  /* 0x0000001f00117802 */ /* 0x000fc40000000f00 */
[----:B------:R-:W-:Y:S01]  /*1200*/  MOV R14, 0xffffffff ;  /* 0xffffffff000e7802 */ /* 0x000fe20000000f00 */
[----:B------:R-:W-:Y:S01]  /*1210*/  IMAD.MOV.U32 R19, RZ, RZ, R12 ;  /* 0x000000ffff137224 */ /* 0x000fe200078e000c */
[----:B------:R-:W-:Y:S02]  /*1220*/  MOV R8, 0x1240 ;  /* 0x0000124000087802 */ /* 0x000fe40000000f00 */
[----:B------:R-:W-:Y:S05]  /*1230*/  CALL.REL.NOINC `($__internal_106_$__cuda_sm70_shflsync_bfly_p) ;  /* 0x0000061000007944 */ /* 0x000fea0003c00000 */
[----:B0-----:R-:W-:Y:S01]  /*1240*/  HFMA2.MMA R16, -RZ, RZ, 0, 5.9604644775390625e-08 ;  /* 0x00000001ff107435 */ /* 0x001fe200000001ff */
[----:B-1----:R-:W-:Y:S01]  /*1250*/  MOV R15, R14 ;  /* 0x0000000e000f7202 */ /* 0x002fe20000000f00 */
[----:B------:R-:W-:Y:S01]  /*1260*/  IMAD.MOV.U32 R17, RZ, RZ, 0x1f ;  /* 0x0000001fff117424 */ /* 0x000fe200078e00ff */
[----:B------:R-:W-:Y:S02]  /*1270*/  MOV R19, R13 ;  /* 0x0000000d00137202 */ /* 0x000fe40000000f00 */
[----:B------:R-:W-:Y:S02]  /*1280*/  MOV R14, 0xffffffff ;  /* 0xffffffff000e7802 */ /* 0x000fe40000000f00 */
[----:B------:R-:W-:Y:S02]  /*1290*/  MOV R8, 0x12b0 ;  /* 0x000012b000087802 */ /* 0x000fe40000000f00 */
[----:B------:R-:W-:Y:S05]  /*12a0*/  CALL.REL.NOINC `($__internal_106_$__cuda_sm70_shflsync_bfly_p) ;  /* 0x000005a000007944 */ /* 0x000fea0003c00000 */
[----:B0-----:R-:W-:Y:S01]  /*12b0*/  HFMA2.MMA R16, -RZ, RZ, 0, 1.1920928955078125e-07 ;  /* 0x00000002ff107435 */ /* 0x001fe200000001ff */
[----:B-1----:R-:W-:Y:S01]  /*12c0*/  FADD.FTZ R19, R13, R14 ;  /* 0x0000000e0d137221 */ /* 0x002fe20000010000 */
[----:B------:R-:W-:Y:S01]  /*12d0*/  MOV R17, 0x1f ;  /* 0x0000001f00117802 */ /* 0x000fe20000000f00 */
[----:B------:R-:W-:Y:S01]  /*12e0*/  IMAD.MOV.U32 R14, RZ, RZ, -0x1 ;  /* 0xffffffffff0e7424 */ /* 0x000fe200078e00ff */
[----:B------:R-:W-:-:S02]  /*12f0*/  MOV R8, 0x1310 ;  /* 0x0000131000087802 */ /* 0x000fc40000000f00 */
[----:B------:R-:W-:Y:S05]  /*1300*/  CALL.REL.NOINC `($__internal_106_$__cuda_sm70_shflsync_bfly_p) ;  /* 0x0000054000007944 */ /* 0x000fea0003c00000 */
[----:B0-----:R-:W-:Y:S01]  /*1310*/  HFMA2.MMA R16, -RZ, RZ, 0, 2.384185791015625e-07 ;  /* 0x00000004ff107435 */ /* 0x001fe200000001ff */
[----:B-1----:R-:W-:Y:S01]  /*1320*/  FADD.FTZ R19, R19, R14 ;  /* 0x0000000e13137221 */ /* 0x002fe20000010000 */
[----:B------:R-:W-:-:S02]  /*1330*/  MOV R17, 0x1f ;  /* 0x0000001f00117802 */ /* 0x000fc40000000f00 */
[----:B------:R-:W-:Y:S02]  /*1340*/  MOV R14, 0xffffffff ;  /* 0xffffffff000e7802 */ /* 0x000fe40000000f00 */
[----:B------:R-:W-:Y:S02]  /*1350*/  MOV R8, 0x1370 ;  /* 0x0000137000087802 */ /* 0x000fe40000000f00 */
[----:B------:R-:W-:Y:S05]  /*1360*/  CALL.REL.NOINC `($__internal_106_$__cuda_sm70_shflsync_bfly_p) ;  /* 0x000004e000007944 */ /* 0x000fea0003c00000 */
[----:B0-----:R-:W-:Y:S01]  /*1370*/  HFMA2.MMA R17, -RZ, RZ, 0, 1.847743988037109375e-06 ;  /* 0x0000001fff117435 */ /* 0x001fe200000001ff */
[----:B-1----:R-:W-:Y:S01]  /*1380*/  FADD.FTZ R19, R19, R14 ;  /* 0x0000000e13137221 */ /* 0x002fe20000010000 */
[----:B------:R-:W-:Y:S01]  /*1390*/  MOV R14, 0xffffffff ;  /* 0xffffffff000e7802 */ /* 0x000fe20000000f00 */
[----:B------:R-:W-:Y:S01]  /*13a0*/  IMAD.MOV.U32 R16, RZ, RZ, 0x8 ;  /* 0x00000008ff107424 */ /* 0x000fe200078e00ff */
[----:B------:R-:W-:Y:S02]  /*13b0*/  MOV R8, 0x13d0 ;  /* 0x000013d000087802 */ /* 0x000fe40000000f00 */
[----:B------:R-:W-:Y:S05]  /*13c0*/  CALL.REL.NOINC `($__internal_106_$__cuda_sm70_shflsync_bfly_p) ;  /* 0x0000048000007944 */ /* 0x000fea0003c00000 */
[----:B-1----:R-:W-:Y:S01]  /*13d0*/  FADD.FTZ R13, R19, R14 ;  /* 0x0000000e130d7221 */ /* 0x002fe20000010000 */
[----:B0-----:R-:W-:Y:S01]  /*13e0*/  HFMA2.MMA R16, -RZ, RZ, 0, 9.5367431640625e-07 ;  /* 0x00000010ff107435 */ /* 0x001fe200000001ff */
[----:B------:R-:W-:Y:S01]  /*13f0*/  IMAD.MOV.U32 R17, RZ, RZ, 0x1f ;  /* 0x0000001fff117424 */ /* 0x000fe200078e00ff */
[----:B------:R-:W-:Y:S02]  /*1400*/  MOV R14, 0xffffffff ;  /* 0xffffffff000e7802 */ /* 0x000fe40000000f00 */
[----:B------:R-:W-:-:S02]  /*1410*/  MOV R19, R13 ;  /* 0x0000000d00137202 */ /* 0x000fc40000000f00 */
[----:B------:R-:W-:Y:S02]  /*1420*/  MOV R8, 0x1440 ;  /* 0x0000144000087802 */ /* 0x000fe40000000f00 */
[----:B------:R-:W-:Y:S05]  /*1430*/  CALL.REL.NOINC `($__internal_106_$__cuda_sm70_shflsync_bfly_p) ;  /* 0x0000041000007944 */ /* 0x000fea0003c00000 */
[----:B0-----:R-:W-:Y:S01]  /*1440*/  HFMA2.MMA R16, -RZ, RZ, 0, 5.9604644775390625e-08 ;  /* 0x00000001ff107435 */ /* 0x001fe200000001ff */
[----:B-1----:R-:W-:Y:S01]  /*1450*/  MOV R18, R14 ;  /* 0x0000000e00127202 */ /* 0x002fe20000000f00 */
[----:B------:R-:W-:Y:S01]  /*1460*/  IMAD.MOV.U32 R19, RZ, RZ, R11 ;  /* 0x000000ffff137224 */ /* 0x000fe200078e000b */
[----:B------:R-:W-:Y:S02]  /*1470*/  MOV R17, 0x1f ;  /* 0x0000001f00117802 */ /* 0x000fe40000000f00 */
[----:B------:R-:W-:Y:S02]  /*1480*/  MOV R14, 0xffffffff ;  /* 0xffffffff000e7802 */ /* 0x000fe40000000f00 */
[----:B------:R-:W-:Y:S02]  /*1490*/  MOV R8, 0x14b0 ;  /* 0x000014b000087802 */ /* 0x000fe40000000f00 */
[----:B------:R-:W-:Y:S05]  /*14a0*/  CALL.REL.NOINC `($__internal_106_$__cuda_sm70_shflsync_bfly_p) ;  /* 0x000003a000007944 */ /* 0x000fea0003c00000 */
[----:B0-----:R-:W-:Y:S01]  /*14b0*/  HFMA2.MMA R17, -RZ, RZ, 0, 1.847743988037109375e-06 ;  /* 0x0000001fff117435 */ /* 0x001fe200000001ff */
[----:B-1----:R-:W-:Y:S01]  /*14c0*/  FADD.FTZ R19, R11, R14 ;  /* 0x0000000e0b137221 */ /* 0x002fe20000010000 */
[----:B------:R-:W-:Y:S01]  /*14d0*/  MOV R14, 0xffffffff ;  /* 0xffffffff000e7802 */ /* 0x000fe20000000f00 */
[----:B------:R-:W-:Y:S01]  /*14e0*/  IMAD.MOV.U32 R16, RZ, RZ, 0x2 ;  /* 0x00000002ff107424 */ /* 0x000fe200078e00ff */
[----:B------:R-:W-:-:S02]  /*14f0*/  MOV R8, 0x1510 ;  /* 0x0000151000087802 */ /* 0x000fc40000000f00 */
[----:B------:R-:W-:Y:S05]  /*1500*/  CALL.REL.NOINC `($__internal_106_$__cuda_sm70_shflsync_bfly_p) ;  /* 0x0000034000007944 */ /* 0x000fea0003c00000 */
        /* <DEDUP_REMOVED lines=44> */
[----:B0-----:R-:W-:Y:S01]  /*17d0*/  HFMA2.MMA R16, -RZ, RZ, 0, 9.5367431640625e-07 ;  /* 0x00000010ff107435 */ /* 0x001fe200000001ff */
[----:B-1----:R-:W-:Y:S01]  /*17e0*/  FADD.FTZ R19, R19, R14 ;  /* 0x0000000e13137221 */ /* 0x002fe20000010000 */
[----:B------:R-:W-:Y:S01]  /*17f0*/  MOV R14, 0xffffffff ;  /* 0xffffffff000e7802 */ /* 0x000fe20000000f00 */
[----:B------:R-:W-:Y:S01]  /*1800*/  IMAD.MOV.U32 R17, RZ, RZ, 0x1f ;  /* 0x0000001fff117424 */ /* 0x000fe200078e00ff */
[----:B------:R-:W-:-:S02]  /*1810*/  MOV R8, 0x1830 ;  /* 0x0000183000087802 */ /* 0x000fc40000000f00 */
[----:B------:R-:W-:Y:S05]  /*1820*/  CALL.REL.NOINC `($__internal_106_$__cuda_sm70_shflsync_bfly_p) ;  /* 0x0000002000007944 */ /* 0x000fea0003c00000 */
[----:B-1----:R-:W-:Y:S01]  /*1830*/  MOV R8, R14 ;  /* 0x0000000e00087202 */ /* 0x002fe20000000f00 */
[----:B0-----:R-:W-:Y:S05]  /*1840*/  BRA `(.L_x_1944) ;  /* 0xfffff56000007947 */ /* 0x001fea000383ffff */
        .weak           $__internal_106_$__cuda_sm70_shflsync_bfly_p
        .type           $__internal_106_$__cuda_sm70_shflsync_bfly_p,@function
        .size           $__internal_106_$__cuda_sm70_shflsync_bfly_p,(.L_x_2343 - $__internal_106_$__cuda_sm70_shflsync_bfly_p)
$__internal_106_$__cuda_sm70_shflsync_bfly_p:
[----:B------:R-:W-:Y:S01]  /*1850*/  HFMA2.MMA R9, -RZ, RZ, 0, 0 ;  /* 0x00000000ff097435 */ /* 0x000fe200000001ff */
[----:B------:R-:W-:Y:S04]  /*1860*/  WARPSYNC R14 ;  /* 0x0000000e00007348 */ /* 0x000fe80003800000 */
[----:B------:R0:W1:Y:S01]  /*1870*/  SHFL.BFLY PT, R14, R19, R16, R17 ;  /* 0x0c000010130e7389 */ /* 0x00006200000e0011 */
[----:B------:R-:W-:Y:S05]  /*1880*/  RET.REL.NODEC R8 `(_ZN10layer_norm40ln_parallel_residual_bwd_finalize_kernelINS_22Kernel_traits_finalizeILj768E6__halfffffjLb0ELj1024ELj4ENS_18Kernel_traits_baseILj768ES2_ffffjLj1024EEEEELb1EEEvNS_9BwdParamsE) ;  /* 0xffffe77008007950 */ /* 0x000fea0003c3ffff */
.L_x_1945:
        /* <DEDUP_REMOVED lines=15> */
.L_x_2343:


//--------------------- .text._ZN10layer_norm31ln_parallel_residual_bwd_kernelINS_13Kernel_traitsI6__halfffffjLj768ELj1ELj4ELj1ELj16ENS_18Kernel_traits_baseILj768ES2_ffffjLj128EEEEELb1ELb1ELb1EEEvNS_9BwdParamsE --------------------------
	.section	.text._ZN10layer_norm31ln_parallel_residual_bwd_kernelINS_13Kernel_traitsI6__halfffffjLj768ELj1ELj4ELj1ELj16ENS_18Kernel_traits_baseILj768ES2_ffffjLj128EEEEELb1ELb1ELb1EEEvNS_9BwdParamsE,"ax",@progbits
	.sectioninfo	@"SHI_REGISTERS=205"
	.align	128
        .global         _ZN10layer_norm31ln_parallel_residual_bwd_kernelINS_13Kernel_traitsI6__halfffffjLj768ELj1ELj4ELj1ELj16ENS_18Kernel_traits_baseILj768ES2_ffffjLj128EEEEELb1ELb1ELb1EEEvNS_9BwdParamsE
        .type           _ZN10layer_norm31ln_parallel_residual_bwd_kernelINS_13Kernel_traitsI6__halfffffjLj768ELj1ELj4ELj1ELj16ENS_18Kernel_traits_baseILj768ES2_ffffjLj128EEEEELb1ELb1ELb1EEEvNS_9BwdParamsE,@function
        .size           _ZN10layer_norm31ln_parallel_residual_bwd_kernelINS_13Kernel_traitsI6__halfffffjLj768ELj1ELj4ELj1ELj16ENS_18Kernel_traits_baseILj768ES2_ffffjLj128EEEEELb1ELb1ELb1EEEvNS_9BwdParamsE,(.L_x_2344 - _ZN10layer_norm31ln_parallel_residual_bwd_kernelINS_13Kernel_traitsI6__halfffffjLj768ELj1ELj4ELj1ELj16ENS_18Kernel_traits_baseILj768ES2_ffffjLj128EEEEELb1ELb1ELb1EEEvNS_9BwdParamsE)
        .other          _ZN10layer_norm31ln_parallel_residual_bwd_kernelINS_13Kernel_traitsI6__halfffffjLj768ELj1ELj4ELj1ELj16ENS_18Kernel_traits_baseILj768ES2_ffffjLj128EEEEELb1ELb1ELb1EEEvNS_9BwdParamsE,@"STO_CUDA_ENTRY STV_DEFAULT"
_ZN10layer_norm31ln_parallel_residual_bwd_kernelINS_13Kernel_traitsI6__halfffffjLj768ELj1ELj4ELj1ELj16ENS_18Kernel_traits_baseILj768ES2_ffffjLj128EEEEELb1ELb1ELb1EEEvNS_9BwdParamsE:
.text._ZN10layer_norm31ln_parallel_residual_bwd_kernelINS_13Kernel_traitsI6__halfffffjLj768ELj1ELj4ELj1ELj16ENS_18Kernel_traits_baseILj768ES2_ffffjLj128EEEEELb1ELb1ELb1EEEvNS_9BwdParamsE:
        /* <DEDUP_REMOVED lines=34> */
.L_x_1947:
[----:B------:R-:W-:-:S05]  /*0220*/  IMAD.SHL.U32 R0, R171, 0x8, RZ ;  /* 0x00000008ab007824 */ /* 0x000fca00078e00ff */
[----:B------:R-:W-:-:S04]  /*0230*/  LOP3.LUT R0, R0, 0xf8, RZ, 0xc0, !PT ;  /* 0x000000f800007812 */ /* 0x000fc800078ec0ff */
[----:B------:R-:W-:-:S04]  /*0240*/  IADD3 R2, P0, R0, c[0x0][0x1b0], RZ ;  /* 0x00006c0000027a10 */ /* 0x000fc80007f1e0ff */
[----:B------:R-:W-:-:S05]  /*0250*/  IADD3.X R3, RZ, c[0x0][0x1b4], RZ, P0, !PT ;  /* 0x00006d00ff037a10 */ /* 0x000fca00007fe4ff */
[----:B------:R0:W2:Y:S04]  /*0260*/  LDG.E.64 R166, [R2.64] ;  /* 0x0000000402a67981 */ /* 0x0000a8000c1e1b00 */
[----:B------:R0:W3:Y:S04]  /*0270*/  LDG.E.64 R162, [R2.64+0x100] ;  /* 0x0001000402a27981 */ /* 0x0000e8000c1e1b00 */
[----:B------:R0:W4:Y:S04]  /*0280*/  LDG.E.64 R158, [R2.64+0x200] ;  /* 0x00020004029e7981 */ /* 0x000128000c1e1b00 */
[----:B------:R0:W5:Y:S04]  /*0290*/  LDG.E.64 R154, [R2.64+0x300] ;  /* 0x00030004029a7981 */ /* 0x000168000c1e1b00 */
[----:B------:R0:W5:Y:S04]  /*02a0*/  LDG.E.64 R150, [R2.64+0x400] ;  /* 0x0004000402967981 */ /* 0x000168000c1e1b00 */
[----:B------:R0:W5:Y:S01]  /*02b0*/  LDG.E.64 R146, [R2.64+0x500] ;  /* 0x0005000402927981 */ /* 0x000162000c1e1b00 */
[----:B------:R-:W1:Y:S01]  /*02c0*/  LDC.U8 R145, c[0x0][0x1f0] ;  /* 0x00007c00ff917b82 */ /* 0x000e620000000000 */
[----:B------:R-:W-:Y:S01]  /*02d0*/  HFMA2.MMA R168, -RZ, RZ, 0, 0 ;  /* 0x00000000ffa87435 */ /* 0x000fe200000001ff */
[----:B------:R-:W-:Y:S01]  /*02e0*/  BSSY B1, `(.L_x_1949) ;  /* 0x00002dc000017945 */ /* 0x000fe20003800000 */
[----:B------:R-:W-:Y:S01]  /*02f0*/  HFMA2.MMA R156, -RZ, RZ, 0, 0 ;  /* 0x00000000ff9c7435 */ /* 0x000fe200000001ff */
[----:B------:R-:W-:Y:S01]  /*0300*/  CS2R R142, SRZ ;  /* 0x00000000008e7805 */ /* 0x000fe2000001ff00 */
        /* <DEDUP_REMOVED lines=9> */
[----:B------:R-:W-:Y:S01]  /*03a0*/  IMAD.MOV.U32 R160, RZ, RZ, RZ ;  /* 0x000000ffffa07224 */ /* 0x000fe200078e00ff */
[----:B------:R-:W-:Y:S01]  /*03b0*/  CS2R R132, SRZ ;  /* 0x0000000000847805 */ /* 0x000fe2000001ff00 */
[----:B------:R-:W-:Y:S01]  /*03c0*/  CS2R R130, SRZ ;  /* 0x0000000000827805 */ /* 0x000fe2000001ff00 */
[----:B------:R-:W-:Y:S01]  /*03d0*/  CS2R R128, SRZ ;  /* 0x0000000000807805 */ /* 0x000fe2000001ff00 */
[----:B------:R-:W-:Y:S01]  /*03e0*/  CS2R R126, SRZ ;  /* 0x00000000007e7805 */ /* 0x000fe2000001ff00 */
[----:B------:R-:W-:Y:S01]  /*03f0*/  MOV R152, RZ ;  /* 0x000000ff00987202 */ /* 0x000fe20000000f00 */
[----:B------:R-:W-:Y:S01]  /*0400*/  CS2R R124, SRZ ;  /* 0x00000000007c7805 */ /* 0x000fe2000001ff00 */
[----:B------:R-:W-:Y:S01]  /*0410*/  CS2R R122, SRZ ;  /* 0x00000000007a7805 */ /* 0x000fe2000001ff00 */
[----:B------:R-:W-:Y:S01]  /*0420*/  IMAD.MOV.U32 R148, RZ, RZ, RZ ;  /* 0x000000ffff947224 */ /* 0x000fe200078e00ff */
[----:B------:R-:W-:Y:S01]  /*0430*/  MOV R121, RZ ;  /* 0x000000ff00797202 */ /* 0x000fe20000000f00 */
[----:B------:R-:W-:Y:S01]  /*0440*/  IMAD.MOV.U32 R119, RZ, RZ, RZ ;  /* 0x000000ffff777224 */ /* 0x000fe200078e00ff */
[----:B------:R-:W-:Y:S01]  /*0450*/  MOV R144, RZ ;  /* 0x000000ff00907202 */ /* 0x000fe20000000f00 */
[----:B------:R-:W-:Y:S01]  /*0460*/  IMAD.MOV.U32 R115, RZ, RZ, RZ ;  /* 0x000000ffff737224 */ /* 0x000fe200078e00ff */
[----:B------:R-:W-:Y:S01]  /*0470*/  MOV R113, RZ ;  /* 0x000000ff00717202 */ /* 0x000fe20000000f00 */
[----:B------:R-:W-:Y:S01]  /*0480*/  IMAD.MOV.U32 R109, RZ, RZ, RZ ;  /* 0x000000ffff6d7224 */ /* 0x000fe200078e00ff */
[----:B------:R-:W-:Y:S01]  /*0490*/  MOV R107, RZ ;  /* 0x000000ff006b7202 */ /* 0x000fe20000000f00 */
[----:B------:R-:W-:Y:S01]  /*04a0*/  IMAD.MOV.U32 R101, RZ, RZ, RZ ;  /* 0x000000ffff657224 */ /* 0x000fe200078e00ff */
[----:B------:R-:W-:-:S02]  /*04b0*/  MOV R103, RZ ;  /* 0x000000ff00677202 */ /* 0x000fc40000000f00 */
[----:B0-----:R-:W-:Y:S02]  /*04c0*/  MOV R3, RZ ;  /* 0x000000ff00037202 */ /* 0x001fe40000000f00 */
[--C-:B--2---:R-:W-:Y:S01]  /*04d0*/  SHF.R.U64 R120, R166, 0x10, R167.reuse ;  /* 0x00000010a6787819 */ /* 0x104fe200000012a7 */
[----:B------:R-:W-:Y:S01]  /*04e0*/  HADD2.F32 R169, -RZ, R166.H0_H0 ;  /* 0x200000a6ffa97230 */ /* 0x000fe20000004100 */
[----:B------:R-:W-:Y:S01]  /*04f0*/  SHF.R.U32.HI R118, RZ, 0x10, R167 ;  /* 0x00000010ff767819 */ /* 0x000fe200000116a7 */
[----:B------:R-:W-:Y:S01]  /*0500*/  HADD2.F32 R167, -RZ, R167.H0_H0 ;  /* 0x200000a7ffa77230 */ /* 0x000fe20000004100 */
[--C-:B---3--:R-:W-:Y:S01]  /*0510*/  SHF.R.U64 R116, R162, 0x10, R163.reuse ;  /* 0x00000010a2747819 */ /* 0x108fe200000012a3 */
[----:B------:R-:W-:Y:S01]  /*0520*/  HADD2.F32 R165, -RZ, R162.H0_H0 ;  /* 0x200000a2ffa57230 */ /* 0x000fe20000004100 */
[----:B------:R-:W-:Y:S01]  /*0530*/  SHF.R.U32.HI R114, RZ, 0x10, R163 ;  /* 0x00000010ff727819 */ /* 0x000fe200000116a3 */
[----:B------:R-:W-:Y:S01]  /*0540*/  HFMA2.MMA R162, -RZ, RZ, 0, 0 ;  /* 0x00000000ffa27435 */ /* 0x000fe200000001ff */
[--C-:B----4-:R-:W-:Y:S01]  /*0550*/  SHF.R.U64 R112, R158, 0x10, R159.reuse ;  /* 0x000000109e707819 */ /* 0x110fe2000000129f */
[----:B------:R-:W-:Y:S01]  /*0560*/  HADD2.F32 R161, -RZ, R158.H0_H0 ;  /* 0x2000009effa17230 */ /* 0x000fe20000004100 */
[----:B------:R-:W-:Y:S01]  /*0570*/  SHF.R.U32.HI R110, RZ, 0x10, R159 ;  /* 0x00000010ff6e7819 */ /* 0x000fe2000001169f */
[----:B------:R-:W-:Y:S01]  /*0580*/  HADD2.F32 R163, -RZ, R163.H0_H0 ;  /* 0x200000a3ffa37230 */ /* 0x000fe20000004100 */
[--C-:B-----5:R-:W-:Y:S01]  /*0590*/  SHF.R.U64 R108, R154, 0x10, R155.reuse ;  /* 0x000000109a6c7819 */ /* 0x120fe2000000129b */
[----:B------:R-:W-:Y:S01]  /*05a0*/  HADD2.F32 R157, -RZ, R154.H0_H0 ;  /* 0x2000009aff9d7230 */ /* 0x000fe20000004100 */
[----:B------:R-:W-:Y:S01]  /*05b0*/  SHF.R.U32.HI R106, RZ, 0x10, R155 ;  /* 0x00000010ff6a7819 */ /* 0x000fe2000001169b */
[----:B------:R-:W-:Y:S01]  /*05c0*/  HADD2.F32 R159, -RZ, R159.H0_H0 ;  /* 0x2000009fff9f7230 */ /* 0x000fe20000004100 */
        /* <DEDUP_REMOVED lines=8> */
[----:B------:R-:W-:Y:S01]  /*0650*/  HADD2.F32 R155, -RZ, R155.H0_H0 ;  /* 0x2000009bff9b7230 */ /* 0x000fe20000004100 */
[----:B------:R-:W-:Y:S01]  /*0660*/  IMAD.MOV.U32 R166, RZ, RZ, RZ ;  /* 0x000000ffffa67224 */ /* 0x000fe200078e00ff */
[----:B------:R-:W-:Y:S01]  /*0670*/  HADD2.F32 R151, -RZ, R151.H0_H0 ;  /* 0x20000097ff977230 */ /* 0x000fe20000004100 */
[----:B------:R-:W-:Y:S01]  /*0680*/  MOV R158, RZ ;  /* 0x000000ff009e7202 */ /* 0x000fe20000000f00 */
[----:B------:R-:W-:Y:S01]  /*0690*/  HADD2.F32 R147, -RZ, R147.H0_H0 ;  /* 0x20000093ff937230 */ /* 0x000fe20000004100 */
[----:B------:R-:W-:Y:S01]  /*06a0*/  IMAD.MOV.U32 R154, RZ, RZ, RZ ;  /* 0x000000ffff9a7224 */ /* 0x000fe200078e00ff */
        /* <DEDUP_REMOVED lines=11> */
[----:B-1----:R-:W-:Y:S02]  /*0760*/  HADD2.F32 R98, -RZ, R98.H0_H0 ;  /* 0x20000062ff627230 */ /* 0x002fe40000004100 */
.L_x_1958:
[----:B------:R-:W-:Y:S01]  /*0770*/  IMAD R0, R170, c[0x0][0x168], RZ ;  /* 0x00005a00aa007a24 */ /* 0x000fe200078e02ff */
[----:B------:R-:W-:Y:S02]  /*0780*/  LOP3.LUT R2, R171, 0x1f, RZ, 0xc0, !PT ;  /* 0x0000001fab027812 */ /* 0x000fe400078ec0ff */
[----:B------:R-:W-:-:S02]  /*0790*/  MOV R53, 0x4 ;  /* 0x0000000400357802 */ /* 0x000fc40000000f00 */
[----:B------:R-:W-:-:S03]  /*07a0*/  SHF.R.S32.HI R37, RZ, 0x1f, R0 ;  /* 0x0000001fff257819 */ /* 0x000fc60000011400 */
[----:B------:R-:W-:Y:S01]  /*07b0*/  IMAD.WIDE R44, R170, R53, c[0x0][0x1a0] ;  /* 0x00006800aa2c7625 */ /* 0x000fe200078e0235 */
[----:B------:R-:W-:-:S04]  /*07c0*/  LEA.HI R37, R37, R0, RZ, 0x2 ;  /* 0x0000000025257211 */ /* 0x000fc800078f10ff */
[----:B------:R-:W-:Y:S01]  /*07d0*/  LEA.HI.SX32 R97, R37, R2, 0x1e ;  /* 0x0000000225617211 */ /* 0x000fe200078ff2ff */
[----:B------:R0:W2:Y:S03]  /*07e0*/  LDG.E R195, [R44.64] ;  /* 0x000000042cc37981 */ /* 0x0000a6000c1e1900 */
[----:B------:R-:W-:Y:S01]  /*07f0*/  SHF.R.U32.HI R193, RZ, 0x1c, R97 ;  /* 0x0000001cffc17819 */ /* 0x000fe20000011661 */
[----:B------:R-:W-:-:S05]  /*0800*/  IMAD.SHL.U32 R190, R97, 0x10, RZ ;  /* 0x0000001061be7824 */ /* 0x000fca00078e00ff */
[----:B------:R-:W-:Y:S02]  /*0810*/  IADD3 R36, P0, R190, c[0x0][0x188], RZ ;  /* 0x00006200be247a10 */ /* 0x000fe40007f1e0ff */
[----:B------:R-:W-:Y:S02]  /*0820*/  IADD3 R194, R97, 0x20, RZ ;  /* 0x0000002061c27810 */ /* 0x000fe40007ffe0ff */
[----:B------:R-:W-:Y:S01]  /*0830*/  IADD3.X R37, R193, c[0x0][0x18c], RZ, P0, !PT ;  /* 0x00006300c1257a10 */ /* 0x000fe200007fe4ff */
[----:B------:R-:W-:Y:S01]  /*0840*/  IMAD.WIDE R52, R170, R53, c[0x0][0x1a8] ;  /* 0x00006a00aa347625 */ /* 0x000fe200078e0235 */
[----:B------:R-:W-:Y:S02]  /*0850*/  MOV R91, 0x10 ;  /* 0x00000010005b7802 */ /* 0x000fe40000000f00 */
[----:B------:R-:W-:Y:S02]  /*0860*/  SHF.L.U32 R187, R194, 0x4, RZ ;  /* 0x00000004c2bb7819 */ /* 0x000fe400000006ff */
[----:B------:R-:W3:Y:S01]  /*0870*/  LDG.E.128 R36, [R36.64] ;  /* 0x0000000424247981 */ /* 0x000ee2000c1e1d00 */
[----:B------:R-:W-:Y:S01]  /*0880*/  SHF.R.U32.HI R186, RZ, 0x1c, R194 ;  /* 0x0000001cffba7819 */ /* 0x000fe200000116c2 */
[----:B------:R-:W-:Y:S01]  /*0890*/  IMAD.WIDE.U32 R40, R97, R91, c[0x0][0x208] ;  /* 0x0000820061287625 */ /* 0x000fe200078e005b */
[----:B------:R-:W-:Y:S01]  /*08a0*/  IADD3 R46, P0, R187, c[0x0][0x188], RZ ;  /* 0x00006200bb2e7a10 */ /* 0x000fe20007f1e0ff */
[----:B------:R1:W4:Y:S01]  /*08b0*/  LDG.E R0, [R52.64] ;  /* 0x0000000434007981 */ /* 0x000322000c1e1900 */
[----:B------:R-:W-:-:S02]  /*08c0*/  IADD3 R196, R97, 0x40, RZ ;  /* 0x0000004061c47810 */ /* 0x000fc40007ffe0ff */
[----:B------:R-:W-:Y:S01]  /*08d0*/  IADD3.X R47, R186, c[0x0][0x18c], RZ, P0, !PT ;  /* 0x00006300ba2f7a10 */ /* 0x000fe200007fe4ff */
[----:B------:R-:W4:Y:S01]  /*08e0*/  LDG.E.128 R40, [R40.64] ;  /* 0x0000000428287981 */ /* 0x000f22000c1e1d00 */
[----:B------:R-:W-:Y:S02]  /*08f0*/  SHF.L.U32 R184, R196, 0x4, RZ ;  /* 0x00000004c4b87819 */ /* 0x000fe400000006ff */
[----:B------:R-:W-:Y:S02]  /*0900*/  SHF.R.U32.HI R183, RZ, 0x1c, R196 ;  /* 0x0000001cffb77819 */ /* 0x000fe400000116c4 */
[----:B0-----:R-:W4:Y:S01]  /*0910*/  LDG.E.128 R44, [R46.64] ;  /* 0x000000042e2c7981 */ /* 0x001f22000c1e1d00 */
[----:B-1----:R-:W-:-:S04]  /*0920*/  IADD3 R52, P0, R184, c[0x0][0x188], RZ ;  /* 0x00006200b8347a10 */ /* 0x002fc80007f1e0ff */
[----:B------:R-:W-:Y:S01]  /*0930*/  IADD3.X R53, R183, c[0x0][0x18c], RZ, P0, !PT ;  /* 0x00006300b7357a10 */ /* 0x000fe200007fe4ff */
[----:B------:R-:W-:-:S05]  /*0940*/  IMAD.WIDE.U32 R48, R194, R91, c[0x0][0x208] ;  /* 0x00008200c2307625 */ /* 0x000fca00078e005b */
[----:B------:R-:W4:Y:S04]  /*0950*/  LDG.E.128 R52, [R52.64] ;  /* 0x0000000434347981 */ /* 0x000f28000c1e1d00 */
[----:B------:R-:W4:Y:S01]  /*0960*/  LDG.E.128 R48, [R48.64] ;  /* 0x0000000430307981 */ /* 0x000f22000c1e1d00 */
[----:B------:R-:W-:Y:S01]  /*0970*/  IADD3 R198, R97, 0x60, RZ ;  /* 0x0000006061c67810 */ /* 0x000fe20007ffe0ff */
[----:B------:R-:W-:Y:S01]  /*0980*/  IMAD.WIDE.U32 R56, R196, R91, c[0x0][0x208] ;  /* 0x00008200c4387625 */ /* 0x000fe200078e005b */
[----:B------:R-:W-:-:S03]  /*0990*/  ISETP.NE.U32.AND P3, PT, RZ, c[0x0][0x250], PT ;  /* 0x00009400ff007a0c */ /* 0x000fc60003f65070 */
[----:B------:R-:W-:Y:S01]  /*09a0*/  IMAD.SHL.U32 R182, R198, 0x10, RZ ;  /* 0x00000010c6b67824 */ /* 0x000fe200078e00ff */
[----:B------:R-:W-:Y:S01]  /*09b0*/  ISETP.NE.AND.EX P3, PT, RZ, c[0x0][0x254], PT, P3 ;  /* 0x00009500ff007a0c */ /* 0x000fe20003f65330 */
[----:B------:R-:W4:Y:S01]  /*09c0*/  LDG.E.128 R56, [R56.64] ;  /* 0x0000000438387981 */ /* 0x000f22000c1e1d00 */
[----:B------:R-:W-:Y:S02]  /*09d0*/  SHF.R.U32.HI R181, RZ, 0x1c, R198 ;  /* 0x0000001cffb57819 */ /* 0x000fe400000116c6 */
[----:B------:R-:W-:Y:S02]  /*09e0*/  IADD3 R60, P0, R182, c[0x0][0x188], RZ ;  /* 0x00006200b63c7a10 */ /* 0x000fe40007f1e0ff */
[----:B------:R-:W-:Y:S02]  /*09f0*/  SHF.L.U32 R80, R97, 0x2, RZ ;  /* 0x0000000261507819 */ /* 0x000fe400000006ff */
[----:B------:R-:W-:Y:S02]  /*0a00*/  IADD3.X R61, R181, c[0x0][0x18c], RZ, P0, !PT ;  /* 0x00006300b53d7a10 */ /* 0x000fe400007fe4ff */
[----:B------:R-:W-:Y:S01]  /*0a10*/  IADD3 R200, R97, 0x80, RZ ;  /* 0x0000008061c87810 */ /* 0x000fe20007ffe0ff */
[----:B------:R-:W-:Y:S01]  /*0a20*/  IMAD.WIDE.U32 R64, R198, R91, c[0x0][0x208] ;  /* 0x00008200c6407625 */ /* 0x000fe200078e005b */
[----:B------:R-:W-:-:S02]  /*0a30*/  SHF.R.U32.HI R70, RZ, 0x1e, R97 ;  /* 0x0000001eff467819 */ /* 0x000fc40000011661 */
[----:B------:R-:W-:Y:S01]  /*0a40*/  @P3 IADD3 R72, P0, R80, c[0x0][0x198], RZ ;  /* 0x0000660050483a10 */ /* 0x000fe20007f1e0ff */
[----:B------:R-:W4:Y:S01]  /*0a50*/  LDG.E.128 R60, [R60.64] ;  /* 0x000000043c3c7981 */ /* 0x000f22000c1e1d00 */
[----:B------:R-:W-:Y:S01]  /*0a60*/  SHF.L.U32 R2, R200, 0x4, RZ ;  /* 0x00000004c8027819 */ /* 0x000fe200000006ff */
[----:B------:R-:W-:Y:S01]  /*0a70*/  IMAD.SHL.U32 R90, R196, 0x4, RZ ;  /* 0x00000004c45a7824 */ /* 0x000fe200078e00ff */
[----:B------:R-:W-:Y:S01]  /*0a80*/  @P3 IADD3.X R73, R70, c[0x0][0x19c], RZ, P0, !PT ;  /* 0x0000670046493a10 */ /* 0x000fe200007fe4ff */
[----:B------:R-:W4:Y:S01]  /*0a90*/  LDG.E.128 R64, [R64.64] ;  /* 0x0000000440407981 */ /* 0x000f22000c1e1d00 */
[----:B------:R-:W-:Y:S02]  /*0aa0*/  SHF.R.U32.HI R179, RZ, 0x1c, R200 ;  /* 0x0000001cffb37819 */ /* 0x000fe400000116c8 */
[----:B------:R-:W-:Y:S01]  /*0ab0*/  IADD3 R68, P1, R2, c[0x0][0x188], RZ ;  /* 0x0000620002447a10 */ /* 0x000fe20007f3e0ff */
[----:B------:R0:W5:Y:S01]  /*0ac0*/  @P3 LDG.E R172, [R72.64] ;  /* 0x0000000448ac3981 */ /* 0x000162000c1e1900 */
[----:B------:R-:W-:-:S02]  /*0ad0*/  IADD3 R80, P0, R80, c[0x0][0x190], RZ ;  /* 0x0000640050507a10 */ /* 0x000fc40007f1e0ff */
[----:B------:R-:W-:Y:S02]  /*0ae0*/  SHF.L.U32 R86, R194, 0x2, RZ ;  /* 0x00000002c2567819 */ /* 0x000fe400000006ff */
[----:B------:R-:W-:Y:S02]  /*0af0*/  IADD3.X R69, R179, c[0x0][0x18c], RZ, P1, !PT ;  /* 0x00006300b3457a10 */ /* 0x000fe40000ffe4ff */
[----:B------:R-:W-:Y:S02]  /*0b00*/  IADD3.X R81, R70, c[0x0][0x194], RZ, P0, !PT ;  /* 0x0000650046517a10 */ /* 0x000fe400007fe4ff */
[----:B------:R-:W-:Y:S02]  /*0b10*/  SHF.R.U32.HI R87, RZ, 0x1e, R194 ;  /* 0x0000001eff577819 */ /* 0x000fe400000116c2 */
[----:B------:R-:W-:Y:S02]  /*0b20*/  @P3 IADD3 R78, P0, R86, c[0x0][0x198], RZ ;  /* 0x00006600564e3a10 */ /* 0x000fe40007f1e0ff */
[----:B------:R-:W-:-:S02]  /*0b30*/  SHF.R.U32.HI R92, RZ, 0x1e, R196 ;  /* 0x0000001eff5c7819 */ /* 0x000fc400000116c4 */
[----:B------:R-:W-:Y:S02]  /*0b40*/  SHF.L.U32 R93, R198, 0x2, RZ ;  /* 0x00000002c65d7819 */ /* 0x000fe400000006ff */
[----:B------:R-:W-:Y:S02]  /*0b50*/  IADD3 R202, R97, 0xa0, RZ ;  /* 0x000000a061ca7810 */ /* 0x000fe40007ffe0ff */
[----:B------:R-:W-:Y:S01]  /*0b60*/  SHF.R.U32.HI R94, RZ, 0x1e, R198 ;  /* 0x0000001eff5e7819 */ /* 0x000fe200000116c6 */
[----:B0-----:R-:W-:Y:S01]  /*0b70*/  IMAD.WIDE.U32 R72, R200, R91, c[0x0][0x208] ;  /* 0x00008200c8487625 */ /* 0x001fe200078e005b */
[----:B------:R-:W-:Y:S01]  /*0b80*/  @P3 IADD3 R76, P1, R90, c[0x0][0x198], RZ ;  /* 0x000066005a4c3a10 */ /* 0x000fe20007f3e0ff */
[----:B------:R-:W4:Y:S01]  /*0b90*/  LDG.E.128 R68, [R68.64] ;  /* 0x0000000444447981 */ /* 0x000f22000c1e1d00 */
[----:B------:R-:W-:Y:S02]  /*0ba0*/  @P3 IADD3.X R79, R87, c[0x0][0x19c], RZ, P0, !PT ;  /* 0x00006700574f3a10 */ /* 0x000fe400007fe4ff */
[----:B------:R-:W-:Y:S01]  /*0bb0*/  @P3 IADD3.X R77, R92, c[0x0][0x19c], RZ, P1, !PT ;  /* 0x000067005c4d3a10 */ /* 0x000fe20000ffe4ff */
[----:B------:R-:W4:Y:S01]  /*0bc0*/  LDG.E.128 R72, [R72.64] ;  /* 0x0000000448487981 */ /* 0x000f22000c1e1d00 */
[----:B------:R-:W-:-:S02]  /*0bd0*/  @P3 IADD3 R84, P0, R93, c[0x0][0x198], RZ ;  /* 0x000066005d543a10 */ /* 0x000fc40007f1e0ff */
[----:B------:R-:W-:Y:S01]  /*0be0*/  SHF.L.U32 R180, R202, 0x4, RZ ;  /* 0x00000004cab47819 */ /* 0x000fe200000006ff */
[----:B------:R0:W5:Y:S01]  /*0bf0*/  @P3 LDG.E R174, [R76.64] ;  /* 0x000000044cae3981 */ /* 0x000162000c1e1900 */
[----:B------:R-:W-:Y:S02]  /*0c00*/  @P3 IADD3.X R85, R94, c[0x0][0x19c], RZ, P0, !PT ;  /* 0x000067005e553a10 */ /* 0x000fe400007fe4ff */
[----:B------:R-:W-:Y:S01]  /*0c10*/  SHF.R.U32.HI R175, RZ, 0x1c, R202 ;  /* 0x0000001cffaf7819 */ /* 0x000fe200000116ca */
[----:B------:R1:W5:Y:S01]  /*0c20*/  @P3 LDG.E R173, [R78.64] ;  /* 0x000000044ead3981 */ /* 0x000362000c1e1900 */
[----:B------:R-:W-:Y:S02]  /*0c30*/  SHF.L.U32 R95, R200, 0x2, RZ ;  /* 0x00000002c85f7819 */ /* 0x000fe400000006ff */
[----:B------:R-:W-:Y:S01]  /*0c40*/  SHF.R.U32.HI R96, RZ, 0x1e, R200 ;  /* 0x0000001eff607819 */ /* 0x000fe200000116c8 */
[----:B------:R1:W5:Y:S01]  /*0c50*/  LDG.E R191, [R80.64] ;  /* 0x0000000450bf7981 */ /* 0x000362000c1e1900 */
[----:B0-----:R-:W-:Y:S01]  /*0c60*/  IADD3 R76, P0, R180, c[0x0][0x188], RZ ;  /* 0x00006200b44c7a10 */ /* 0x001fe20007f1e0ff */
[----:B------:R-:W-:Y:S01]  /*0c70*/  IMAD.SHL.U32 R185, R202, 0x4, RZ ;  /* 0x00000004cab97824 */ /* 0x000fe200078e00ff */
[----:B------:R-:W-:Y:S01]  /*0c80*/  SHF.R.U32.HI R197, RZ, 0x1e, R202 ;  /* 0x0000001effc57819 */ /* 0x000fe200000116ca */
[----:B------:R0:W5:Y:S01]  /*0c90*/  @P3 LDG.E R176, [R84.64] ;  /* 0x0000000454b03981 */ /* 0x000162000c1e1900 */
[----:B------:R-:W-:-:S02]  /*0ca0*/  IADD3.X R77, R175, c[0x0][0x18c], RZ, P0, !PT ;  /* 0x00006300af4d7a10 */ /* 0x000fc400007fe4ff */
[----:B------:R-:W-:Y:S01]  /*0cb0*/  @P3 IADD3 R82, P1, R95, c[0x0][0x198], RZ ;  /* 0x000066005f523a10 */ /* 0x000fe20007f3e0ff */
[----:B-1----:R-:W-:-:S03]  /*0cc0*/  IMAD.WIDE.U32 R80, R202, R91, c[0x0][0x208] ;  /* 0x00008200ca507625 */ /* 0x002fc600078e005b */
[----:B------:R-:W4:Y:S01]  /*0cd0*/  LDG.E.128 R76, [R76.64] ;  /* 0x000000044c4c7981 */ /* 0x000f22000c1e1d00 */
[----:B------:R-:W-:-:S05]  /*0ce0*/  @P3 IADD3.X R83, R96, c[0x0][0x19c], RZ, P1, !PT ;  /* 0x0000670060533a10 */ /* 0x000fca0000ffe4ff */
[----:B------:R1:W5:Y:S04]  /*0cf0*/  @P3 LDG.E R177, [R82.64] ;  /* 0x0000000452b13981 */ /* 0x000368000c1e1900 */
[----:B-1----:R-:W4:Y:S01]  /*0d00*/  LDG.E.128 R80, [R80.64] ;  /* 0x0000000450507981 */ /* 0x002f22000c1e1d00 */
[----:B------:R-:W-:Y:S02]  /*0d10*/  ISETP.NE.U32.AND P0, PT, RZ, c[0x0][0x218], PT ;  /* 0x00008600ff007a0c */ /* 0x000fe40003f05070 */
[----:B------:R-:W-:Y:S02]  /*0d20*/  @P3 IADD3 R88, P2, R185, c[0x0][0x198], RZ ;  /* 0x00006600b9583a10 */ /* 0x000fe40007f5e0ff */
[----:B------:R-:W-:Y:S02]  /*0d30*/  ISETP.NE.AND.EX P0, PT, RZ, c[0x0][0x21c], PT, P0 ;  /* 0x00008700ff007a0c */ /* 0x000fe40003f05300 */
[----:B------:R-:W-:-:S02]  /*0d40*/  @P3 IADD3.X R89, R197, c[0x0][0x19c], RZ, P2, !PT ;  /* 0x00006700c5593a10 */ /* 0x000fc400017fe4ff */
[----:B------:R-:W-:Y:S02]  /*0d50*/  IADD3 R86, P1, R86, c[0x0][0x190], RZ ;  /* 0x0000640056567a10 */ /* 0x000fe40007f3e0ff */
[----:B------:R-:W-:Y:S01]  /*0d60*/  IADD3 R90, P2, R90, c[0x0][0x190], RZ ;  /* 0x000064005a5a7a10 */ /* 0x000fe20007f5e0ff */
[----:B------:R1:W5:Y:S01]  /*0d70*/  @P3 LDG.E R178, [R88.64] ;  /* 0x0000000458b23981 */ /* 0x000362000c1e1900 */
[----:B------:R-:W-:Y:S02]  /*0d80*/  IADD3.X R87, R87, c[0x0][0x194], RZ, P1, !PT ;  /* 0x0000650057577a10 */ /* 0x000fe40000ffe4ff */
[----:B------:R-:W-:Y:S02]  /*0d90*/  IADD3.X R91, R92, c[0x0][0x194], RZ, P2, !PT ;  /* 0x000065005c5b7a10 */ /* 0x000fe400017fe4ff */
[----:B0-----:R-:W-:Y:S01]  /*0da0*/  IADD3 R84, P1, R93, c[0x0][0x190], RZ ;  /* 0x000064005d547a10 */ /* 0x001fe20007f3e0ff */
[----:B------:R0:W5:Y:S01]  /*0db0*/  LDG.E R192, [R86.64] ;  /* 0x0000000456c07981 */ /* 0x000162000c1e1900 */
[----:B------:R-:W-:-:S02]  /*0dc0*/  IADD3 R92, P2, R95, c[0x0][0x190], RZ ;  /* 0x000064005f5c7a10 */ /* 0x000fc40007f5e0ff */
[----:B------:R-:W-:Y:S01]  /*0dd0*/  IADD3.X R85, R94, c[0x0][0x194], RZ, P1, !PT ;  /* 0x000065005e557a10 */ /* 0x000fe20000ffe4ff */
[----:B------:R1:W5:Y:S01]  /*0de0*/  LDG.E R189, [R90.64] ;  /* 0x000000045abd7981 */ /* 0x000362000c1e1900 */
[----:B------:R-:W-:Y:S02]  /*0df0*/  IADD3.X R93, R96, c[0x0][0x194], RZ, P2, !PT ;  /* 0x00006500605d7a10 */ /* 0x000fe400017fe4ff */
[----:B------:R-:W-:Y:S01]  /*0e00*/  @P0 LEA R96, P1, R97, c[0x0][0x218], 0x4 ;  /* 0x0000860061600a11 */ /* 0x000fe200078220ff */
[----:B------:R1:W5:Y:S01]  /*0e10*/  LDG.E R188, [R84.64] ;  /* 0x0000000454bc7981 */ /* 0x000362000c1e1900 */
[----:B------:R-:W-:Y:S02]  /*0e20*/  IADD3 R94, P4, R185, c[0x0][0x190], RZ ;  /* 0x00006400b95e7a10 */ /* 0x000fe40007f9e0ff */
[----:B------:R-:W-:Y:S01]  /*0e30*/  @P0 LEA.HI.X R97, R97, c[0x0][0x21c], RZ, 0x4, P1 ;  /* 0x0000870061610a11 */ /* 0x000fe200008f24ff */
[----:B------:R1:W5:Y:S01]  /*0e40*/  LDG.E R185, [R92.64] ;  /* 0x000000045cb97981 */ /* 0x000362000c1e1900 */
[----:B0-----:R-:W-:-:S02]  /*0e50*/  @P0 LEA R86, P1, R194, c[0x0][0x218], 0x4 ;  /* 0x00008600c2560a11 */ /* 0x001fc400078220ff */
[----:B-1----:R-:W-:Y:S01]  /*0e60*/  @P0 LEA R88, P2, R196, c[0x0][0x218], 0x4 ;  /* 0x00008600c4580a11 */ /* 0x002fe200078420ff */
[----:B------:R0:W5:Y:S01]  /*0e70*/  @P0 LDG.E.128 R4, [R96.64] ;  /* 0x0000000460040981 */ /* 0x000162000c1e1d00 */
[----:B------:R-:W-:Y:S02]  /*0e80*/  IADD3.X R95, R197, c[0x0][0x194], RZ, P4, !PT ;  /* 0x00006500c55f7a10 */ /* 0x000fe400027fe4ff */
[----:B------:R-:W-:Y:S02]  /*0e90*/  @P0 LEA.HI.X R87, R194, c[0x0][0x21c], RZ, 0x4, P1 ;  /* 0x00008700c2570a11 */ /* 0x000fe400008f24ff */
[----:B------:R-:W-:Y:S01]  /*0ea0*/  @P0 LEA.HI.X R89, R196, c[0x0][0x21c], RZ, 0x4, P2 ;  /* 0x00008700c4590a11 */ /* 0x000fe200010f24ff */
[----:B------:R1:W5:Y:S01]  /*0eb0*/  LDG.E R94, [R94.64] ;  /* 0x000000045e5e7981 */ /* 0x000362000c1e1900 */
[----:B------:R-:W-:Y:S02]  /*0ec0*/  @P0 LEA R90, P1, R198, c[0x0][0x218], 0x4 ;  /* 0x00008600c65a0a11 */ /* 0x000fe400078220ff */
[----:B------:R-:W-:Y:S01]  /*0ed0*/  @P0 LEA R84, P4, R200, c[0x0][0x218], 0x4 ;  /* 0x00008600c8540a11 */ /* 0x000fe200078820ff */
[----:B------:R3:W5:Y:S01]  /*0ee0*/  @P0 LDG.E.128 R8, [R86.64] ;  /* 0x0000000456080981 */ /* 0x000762000c1e1d00 */
[----:B------:R-:W-:-:S02]  /*0ef0*/  @P0 LEA R92, P2, R202, c[0x0][0x218], 0x4 ;  /* 0x00008600ca5c0a11 */ /* 0x000fc400078420ff */
[----:B------:R-:W-:Y:S01]  /*0f00*/  @P0 LEA.HI.X R91, R198, c[0x0][0x21c], RZ, 0x4, P1 ;  /* 0x00008700c65b0a11 */ /* 0x000fe200008f24ff */
[----:B------:R0:W5:Y:S01]  /*0f10*/  @P0 LDG.E.128 R12, [R88.64] ;  /* 0x00000004580c0981 */ /* 0x000162000c1e1d00 */
[----:B------:R-:W-:Y:S02]  /*0f20*/  @P0 LEA.HI.X R85, R200, c[0x0][0x21c], RZ, 0x4, P4 ;  /* 0x00008700c8550a11 */ /* 0x000fe400020f24ff */
[----:B------:R-:W-:Y:S01]  /*0f30*/  @P0 LEA.HI.X R93, R202, c[0x0][0x21c], RZ, 0x4, P2 ;  /* 0x00008700ca5d0a11 */ /* 0x000fe200010f24ff */
[----:B------:R0:W5:Y:S04]  /*0f40*/  @P0 LDG.E.128 R16, [R90.64] ;  /* 0x000000045a100981 */ /* 0x000168000c1e1d00 */
[----:B------:R0:W5:Y:S04]  /*0f50*/  @P0 LDG.E.128 R20, [R84.64] ;  /* 0x0000000454140981 */ /* 0x000168000c1e1d00 */
[----:B------:R0:W5:Y:S01]  /*0f60*/  @P0 LDG.E.128 R24, [R92.64] ;  /* 0x000000045c180981 */ /* 0x000162000c1e1d00 */
[----:B------:R-:W-:-:S04]  /*0f70*/  ISETP.NE.AND P0, PT, R145, RZ, PT ;  /* 0x000000ff9100720c */ /* 0x000fc80003f05270 */
[----:B--2---:R-:W-:-:S05]  /*0f80*/  FSEL R195, R195, RZ, !P0 ;  /* 0x000000ffc3c37208 */ /* 0x004fca0004000000 */
[--C-:B---3--:R-:W-:Y:S02]  /*0f90*/  FADD.FTZ R87, R36, -R195.reuse ;  /* 0x800000c324577221 */ /* 0x108fe40000010000 */
[--C-:B------:R-:W-:Y:S02]  /*0fa0*/  FADD.FTZ R37, R37, -R195.reuse ;  /* 0x800000c325257221 */ /* 0x100fe40000010000 */
[--C-:B-1----:R-:W-:Y:S02]  /*0fb0*/  FADD.FTZ R95, R38, -R195.reuse ;  /* 0x800000c3265f7221 */ /* 0x102fe40000010000 */
[C---:B----4-:R-:W-:Y:S02]  /*0fc0*/  FMUL.FTZ R38, R0.reuse, R87 ;  /* 0x0000005700267220 */ /* 0x050fe40000410000 */
[----:B------:R-:W-:Y:S02]  /*0fd0*/  FADD.FTZ R87, R39, -R195 ;  /* 0x800000c327577221 */ /* 0x000fe40000010000 */
[----:B------:R-:W-:-:S02]  /*0fe0*/  FMUL.FTZ R39, R0, R37 ;  /* 0x0000002500277220 */ /* 0x000fc40000410000 */
[C---:B------:R-:W-:Y:S02]  /*0ff0*/  FADD.FTZ R146, R41.reuse, R146 ;  /* 0x0000009229927221 */ /* 0x040fe40000010000 */
[----:B------:R-:W-:Y:S02]  /*1000*/  FFMA.FTZ R122, R41, R39, R122 ;  /* 0x00000027297a7223 */ /* 0x000fe4000001007a */
[----:B0-----:R-:W-:Y:S02]  /*1010*/  FMUL.FTZ R96, R120, R41 ;  /* 0x0000002978607220 */ /* 0x001fe40000410000 */
[----:B------:R-:W-:Y:S02]  /*1020*/  FMUL.FTZ R41, R0, R87 ;  /* 0x0000005700297220 */ /* 0x000fe40000410000 */
[----:B------:R-:W-:Y:S02]  /*1030*/  FADD.FTZ R37, -R195, R44 ;  /* 0x0000002cc3257221 */ /* 0x000fe40000010100 */
[----:B------:R-:W-:-:S02]  /*1040*/  FADD.FTZ R148, R43, R148 ;  /* 0x000000942b947221 */ /* 0x000fc40000010000 */
[----:B------:R-:W-:Y:S02]  /*1050*/  FFMA.FTZ R124, R43, R41, R124 ;  /* 0x000000292b7c7223 */ /* 0x000fe4000001007c */
[----:B------:R-:W-:Y:S02]  /*1060*/  FMUL.FTZ R194, R118, R43 ;  /* 0x0000002b76c27220 */ /* 0x000fe40000410000 */
[C---:B------:R-:W-:Y:S02]  /*1070*/  FADD.FTZ R43, -R195.reuse, R46 ;  /* 0x0000002ec32b7221 */ /* 0x040fe40000010100 */
[----:B------:R-:W-:Y:S02]  /*1080*/  FMUL.FTZ R46, R0, R37 ;  /* 0x00000025002e7220 */ /* 0x000fe40000410000 */
[----:B------:R-:W-:Y:S02]  /*1090*/  FADD.FTZ R37, -R195, R47 ;  /* 0x0000002fc3257221 */ /* 0x000fe40000010100 */
[----:B------:R-:W-:-:S02]  /*10a0*/  FADD.FTZ R121, R40, R121 ;  /* 0x0000007928797221 */ /* 0x000fc40000010000 */
[----:B------:R-:W-:Y:S02]  /*10b0*/  FFMA.FTZ R3, R40, R38, R3 ;  /* 0x0000002628037223 */ /* 0x000fe40000010003 */
[----:B------:R-:W-:Y:S02]  /*10c0*/  FMUL.FTZ R93, R169, R40 ;  /* 0x00000028a95d7220 */ /* 0x000fe40000410000 */
[C---:B------:R-:W-:Y:S02]  /*10d0*/  FMUL.FTZ R40, R0.reuse, R95 ;  /* 0x0000005f00287220 */ /* 0x040fe40000410000 */
[C---:B------:R-:W-:Y:S02]  /*10e0*/  FADD.FTZ R45, -R195.reuse, R45 ;  /* 0x0000002dc32d7221 */ /* 0x040fe40000010100 */
[----:B------:R-:W-:Y:S02]  /*10f0*/  FMUL.FTZ R44, R0, R37 ;  /* 0x00000025002c7220 */ /* 0x000fe40000410000 */
[----:B------:R-:W-:-:S02]  /*1100*/  FADD.FTZ R37, -R195, R52 ;  /* 0x00000034c3257221 */ /* 0x000fc40000010100 */
[C---:B------:R-:W-:Y:S02]  /*1110*/  FADD.FTZ R123, R42.reuse, R123 ;  /* 0x0000007b2a7b7221 */ /* 0x040fe40000010000 */
[----:B------:R-:W-:Y:S02]  /*1120*/  FFMA.FTZ R99, R42, R40, R99 ;  /* 0x000000282a637223 */ /* 0x000fe40000010063 */
[----:B------:R-:W-:Y:S02]  /*1130*/  FMUL.FTZ R97, R167, R42 ;  /* 0x0000002aa7617220 */ /* 0x000fe40000410000 */
[C---:B------:R-:W-:Y:S02]  /*1140*/  FMUL.FTZ R42, R0.reuse, R45 ;  /* 0x0000002d002a7220 */ /* 0x040fe40000410000 */
[----:B------:R-:W-:Y:S02]  /*1150*/  FMUL.FTZ R52, R0, R37 ;  /* 0x0000002500347220 */ /* 0x000fe40000410000 */
[----:B------:R-:W-:-:S02]  /*1160*/  FADD.FTZ R37, -R195, R55 ;  /* 0x00000037c3257221 */ /* 0x000fc40000010100 */
[C---:B------:R-:W-:Y:S02]  /*1170*/  FADD.FTZ R150, R49.reuse, R150 ;  /* 0x0000009631967221 */ /* 0x040fe40000010000 */
[----:B------:R-:W-:Y:S02]  /*1180*/  FFMA.FTZ R126, R49, R42, R126 ;  /* 0x0000002a317e7223 */ /* 0x000fe4000001007e */
[----:B------:R-:W-:Y:S02]  /*1190*/  FMUL.FTZ R45, R116, R49 ;  /* 0x00000031742d7220 */ /* 0x000fe40000410000 */
[----:B------:R-:W-:Y:S02]  /*11a0*/  FADD.FTZ R49, -R195, R54 ;  /* 0x00000036c3317221 */ /* 0x000fe40000010100 */
[----:B------:R-:W-:Y:S02]  /*11b0*/  FMUL.FTZ R54, R0, R37 ;  /* 0x0000002500367220 */ /* 0x000fe40000410000 */
[----:B------:R-:W-:-:S02]  /*11c0*/  FADD.FTZ R37, RZ, R93 ;  /* 0x0000005dff257221 */ /* 0x000fc40000010000 */
[----:B------:R-:W-:Y:S02]  /*11d0*/  FFMA.FTZ R36, R38, R93, RZ ;  /* 0x0000005d26247223 */ /* 0x000fe400000100ff */
[C---:B------:R-:W-:Y:S02]  /*11e0*/  FADD.FTZ R125, R48.reuse, R125 ;  /* 0x0000007d307d7221 */ /* 0x040fe40000010000 */
[----:B------:R-:W-:Y:S02]  /*11f0*/  FFMA.FTZ R101, R48, R46, R101 ;  /* 0x0000002e30657223 */ /* 0x000fe40000010065 */
        /* <DEDUP_REMOVED lines=12> */
[----:B------:R-:W-:Y:S02]  /*12c0*/  FMUL.FTZ R43, R0, R43 ;  /* 0x0000002b002b7220 */ /* 0x000fe40000410000 */
[----:B------:R-:W-:Y:S02]  /*12d0*/  FFMA.FTZ R37, R42, R45, R37 ;  /* 0x0000002d2a257223 */ /* 0x000fe40000010025 */
[----:B------:R-:W-:-:S02]  /*12e0*/  FMUL.FTZ R95, R114, R51 ;  /* 0x00000033725f7220 */ /* 0x000fc40000410000 */
[----:B------:R-:W-:Y:S02]  /*12f0*/  FADD.FTZ R36, R49, R92 ;  /* 0x0000005c31247221 */ /* 0x000fe40000010000 */
[----:B------:R-:W-:Y:S02]  /*1300*/  FFMA.FTZ R37, R43, R92, R37 ;  /* 0x0000005c2b257223 */ /* 0x000fe40000010025 */
[----:B------:R-:W-:Y:S02]  /*1310*/  FMUL.FTZ R55, R161, R56 ;  /* 0x00000038a1377220 */ /* 0x000fe40000410000 */
[----:B------:R-:W-:Y:S02]  /*1320*/  FADD.FTZ R36, R36, R95 ;  /* 0x0000005f24247221 */ /* 0x000fe40000010000 */
[----:B------:R-:W-:Y:S02]  /*1330*/  FADD.FTZ R53, -R195, R53 ;  /* 0x00000035c3357221 */ /* 0x000fe40000010100 */
[----:B------:R-:W-:-:S02]  /*1340*/  FFMA.FTZ R48, R44, R95, R37 ;  /* 0x0000005f2c307223 */ /* 0x000fc40000010025 */
[----:B------:R-:W-:Y:S02]  /*1350*/  FMUL.FTZ R198, R112, R57 ;  /* 0x0000003970c67220 */ /* 0x000fe40000410000 */
[----:B------:R-:W-:Y:S02]  /*1360*/  FADD.FTZ R37, R36, R55 ;  /* 0x0000003724257221 */ /* 0x000fe40000010000 */
[----:B------:R-:W-:Y:S02]  /*1370*/  FMUL.FTZ R53, R0, R53 ;  /* 0x0000003500357220 */ /* 0x000fe40000410000 */
[----:B------:R-:W-:Y:S02]  /*1380*/  FFMA.FTZ R36, R52, R55, R48 ;  /* 0x0000003734247223 */ /* 0x000fe40000010030 */
[----:B------:R-:W-:Y:S02]  /*1390*/  FMUL.FTZ R199, R159, R58 ;  /* 0x0000003a9fc77220 */ /* 0x000fe40000410000 */
[----:B------:R-:W-:-:S02]  /*13a0*/  FADD.FTZ R48, R37, R198 ;  /* 0x000000c625307221 */ /* 0x000fc40000010000 */
[----:B------:R-:W-:Y:S02]  /*13b0*/  FFMA.FTZ R36, R53, R198, R36 ;  /* 0x000000c635247223 */ /* 0x000fe40000010024 */
[----:B------:R-:W-:Y:S02]  /*13c0*/  FMUL.FTZ R197, R110, R59 ;  /* 0x0000003b6ec57220 */ /* 0x000fe40000410000 */
[----:B------:R-:W-:Y:S02]  /*13d0*/  FADD.FTZ R48, R48, R199 ;  /* 0x000000c730307221 */ /* 0x000fe40000010000 */
[----:B------:R-:W-:Y:S02]  /*13e0*/  FADD.FTZ R85, -R195, R60 ;  /* 0x0000003cc3557221 */ /* 0x000fe40000010100 */
[----:B------:R-:W-:Y:S02]  /*13f0*/  FFMA.FTZ R36, R196, R199, R36 ;  /* 0x000000c7c4247223 */ /* 0x000fe40000010024 */
[----:B------:R-:W-:-:S02]  /*1400*/  FMUL.FTZ R88, R157, R64 ;  /* 0x000000409d587220 */ /* 0x000fc40000410000 */
[----:B------:R-:W-:Y:S02]  /*1410*/  FADD.FTZ R37, R48, R197 ;  /* 0x000000c530257221 */ /* 0x000fe40000010000 */
[----:B------:R-:W-:Y:S02]  /*1420*/  FADD.FTZ R61, -R195, R61 ;  /* 0x0000003dc33d7221 */ /* 0x000fe40000010100 */
[----:B------:R-:W-:Y:S02]  /*1430*/  FMUL.FTZ R85, R0, R85 ;  /* 0x0000005500557220 */ /* 0x000fe40000410000 */
[----:B------:R-:W-:Y:S02]  /*1440*/  FFMA.FTZ R48, R54, R197, R36 ;  /* 0x000000c536307223 */ /* 0x000fe40000010024 */
[----:B------:R-:W-:Y:S02]  /*1450*/  FADD.FTZ R36, R37, R88 ;  /* 0x0000005825247221 */ /* 0x000fe40000010000 */
[----:B------:R-:W-:-:S02]  /*1460*/  FADD.FTZ R91, -R195, R62 ;  /* 0x0000003ec35b7221 */ /* 0x000fc40000010100 */
[----:B------:R-:W-:Y:S02]  /*1470*/  FMUL.FTZ R86, R0, R61 ;  /* 0x0000003d00567220 */ /* 0x000fe40000410000 */
[----:B------:R-:W-:Y:S02]  /*1480*/  FMUL.FTZ R89, R108, R65 ;  /* 0x000000416c597220 */ /* 0x000fe40000410000 */
[----:B------:R-:W-:Y:S02]  /*1490*/  FFMA.FTZ R37, R85, R88, R48 ;  /* 0x0000005855257223 */ /* 0x000fe40000010030 */
[----:B------:R-:W-:Y:S02]  /*14a0*/  FADD.FTZ R63, -R195, R63 ;  /* 0x0000003fc33f7221 */ /* 0x000fe40000010100 */
[----:B------:R-:W-:Y:S02]  /*14b0*/  FMUL.FTZ R91, R0, R91 ;  /* 0x0000005b005b7220 */ /* 0x000fe40000410000 */
[----:B------:R-:W-:-:S02]  /*14c0*/  FMUL.FTZ R84, R155, R66 ;  /* 0x000000429b547220 */ /* 0x000fc40000410000 */
[----:B------:R-:W-:Y:S02]  /*14d0*/  FADD.FTZ R49, R36, R89 ;  /* 0x0000005924317221 */ /* 0x000fe40000010000 */
[----:B------:R-:W-:Y:S02]  /*14e0*/  FFMA.FTZ R37, R86, R89, R37 ;  /* 0x0000005956257223 */ /* 0x000fe40000010025 */
[C---:B------:R-:W-:Y:S02]  /*14f0*/  FADD.FTZ R152, R51.reuse, R152 ;  /* 0x0000009833987221 */ /* 0x040fe40000010000 */
[----:B------:R-:W-:Y:S02]  /*1500*/  FFMA.FTZ R128, R51, R44, R128 ;  /* 0x0000002c33807223 */ /* 0x000fe40000010080 */
[----:B------:R-:W-:Y:S02]  /*1510*/  FADD.FTZ R69, -R195, R69 ;  /* 0x00000045c3457221 */ /* 0x000fe40000010100 */
[----:B------:R-:W-:-:S02]  /*1520*/  FMUL.FTZ R87, R0, R63 ;  /* 0x0000003f00577220 */ /* 0x000fc40000410000 */
[----:B------:R-:W-:Y:S02]  /*1530*/  FMUL.FTZ R90, R106, R67 ;  /* 0x000000436a5a7220 */ /* 0x000fe40000410000 */
[----:B------:R-:W-:Y:S02]  /*1540*/  FADD.FTZ R51, -R195, R68 ;  /* 0x00000044c3337221 */ /* 0x000fe40000010100 */
[----:B------:R-:W-:Y:S02]  /*1550*/  FADD.FTZ R49, R49, R84 ;  /* 0x0000005431317221 */ /* 0x000fe40000010000 */
[----:B------:R-:W-:Y:S02]  /*1560*/  FFMA.FTZ R37, R91, R84, R37 ;  /* 0x000000545b257223 */ /* 0x000fe40000010025 */
[----:B------:R-:W-:Y:S02]  /*1570*/  FADD.FTZ R63, -R195, R70 ;  /* 0x00000046c33f7221 */ /* 0x000fe40000010100 */
[----:B------:R-:W-:-:S02]  /*1580*/  FMUL.FTZ R62, R0, R69 ;  /* 0x00000045003e7220 */ /* 0x000fc40000410000 */
        /* <DEDUP_REMOVED lines=13> */
[C---:B------:R-:W-:Y:S02]  /*1660*/  FADD.FTZ R160, R67.reuse, R160 ;  /* 0x000000a043a07221 */ /* 0x040fe40000010000 */
        /* <DEDUP_REMOVED lines=17> */
[----:B------:R-:W-:Y:S02]  /*1780*/  FADD.FTZ R69, -R195, R78 ;  /* 0x0000004ec3457221 */ /* 0x000fe40000010100 */
[C---:B------:R-:W-:Y:S02]  /*1790*/  FADD.FTZ R141, R80.reuse, R141 ;  /* 0x0000008d508d7221 */ /* 0x040fe40000010000 */
[----:B------:R-:W-:Y:S02]  /*17a0*/  FFMA.FTZ R117, R80, R67, R117 ;  /* 0x0000004350757223 */ /* 0x000fe40000010075 */
[----:B------:R-:W-:Y:S02]  /*17b0*/  FMUL.FTZ R66, R0, R77 ;  /* 0x0000004d00427220 */ /* 0x000fe40000410000 */
[----:B------:R-:W-:-:S02]  /*17c0*/  FMUL.FTZ R80, R149, R80 ;  /* 0x0000005095507220 */ /* 0x000fc40000410000 */
[----:B------:R-:W-:Y:S02]  /*17d0*/  FADD.FTZ R49, R36, R75 ;  /* 0x0000004b24317221 */ /* 0x000fe40000010000 */
[----:B------:R-:W-:Y:S02]  /*17e0*/  FFMA.FTZ R37, R64, R75, R37 ;  /* 0x0000004b40257223 */ /* 0x000fe40000010025 */
        /* <DEDUP_REMOVED lines=32> */
[----:B------:R-:W-:Y:S02]  /*19f0*/  FADD.FTZ R51, R36, R65 ;  /* 0x0000004124337221 */ /* 0x000fe40000010000 */
[----:B------:R-:W-:Y:S01]  /*1a00*/  FFMA.FTZ R56, R68, R65, R37 ;  /* 0x0000004144387223 */ /* 0x000fe20000010025 */
[----:B------:R-:W-:Y:S05]  /*1a10*/  BRA.DIV ~URZ, `(.L_x_1950) ;  /* 0x000022427f007947 */ /* 0x000fea000b800000 */
[----:B------:R0:W1:Y:S02]  /*1a20*/  SHFL.BFLY PT, R48, R51, 0x1, 0x1f ;  /* 0x0c201f0033307f89 */ /* 0x00006400000e0000 */
.L_x_1959:
        /* <DEDUP_REMOVED lines=18> */
.L_x_1960:
[----:B--2---:R-:W-:Y:S01]  /*1b50*/  FADD.FTZ R56, R56, R51 ;  /* 0x0000003338387221 */ /* 0x004fe20000010000 */
[----:B------:R-:W-:Y:S01]  /*1b60*/  ISETP.NE.U32.AND P2, PT, RZ, c[0x0][0x218], PT ;  /* 0x00008600ff007a0c */ /* 0x000fe20003f45070 */
[----:B-1----:R-:W-:Y:S01]  /*1b70*/  FADD.FTZ R36, R36, R57 ;  /* 0x0000003924247221 */ /* 0x002fe20000010000 */
[----:B------:R-:W-:Y:S01]  /*1b80*/  ISETP.NE.U32.AND P1, PT, RZ, c[0x0][0x258], PT ;  /* 0x00009600ff007a0c */ /* 0x000fe20003f25070 */
[----:B------:R-:W-:Y:S01]  /*1b90*/  FMUL.FTZ R56, R56, c[0x0][0x1e0] ;  /* 0x0000780038387a20 */ /* 0x000fe20000410000 */
[----:B------:R-:W-:Y:S01]  /*1ba0*/  ISETP.NE.AND.EX P2, PT, RZ, c[0x0][0x21c], PT, P2 ;  /* 0x00008700ff007a0c */ /* 0x000fe20003f45320 */
[----:B------:R-:W-:Y:S01]  /*1bb0*/  FMUL.FTZ R70, R36, c[0x0][0x1e0] ;  /* 0x0000780024467a20 */ /* 0x000fe20000410000 */
[----:B-----5:R-:W-:Y:S02]  /*1bc0*/  LOP3.LUT P5, RZ, R191, 0xff, RZ, 0xc0, !PT ;  /* 0x000000ffbfff7812 */ /* 0x020fe400078ac0ff */
[----:B------:R-:W-:Y:S02]  /*1bd0*/  FSEL R71, R56, RZ, !P0 ;  /* 0x000000ff38477208 */ /* 0x000fe40004000000 */
[----:B------:R-:W-:-:S02]  /*1be0*/  ISETP.NE.U32.AND P0, PT, RZ, c[0x0][0x258], PT ;  /* 0x00009600ff007a0c */ /* 0x000fc40003f05070 */
[----:B------:R-:W-:Y:S01]  /*1bf0*/  IADD3 R56, P4, R190, c[0x0][0x248], RZ ;  /* 0x00009200be387a10 */ /* 0x000fe20007f9e0ff */
[-CC-:B------:R-:W-:Y:S01]  /*1c00*/  FFMA.FTZ R38, R38, R70.reuse, R71.reuse ;  /* 0x0000004626267223 */ /* 0x180fe20000010047 */
[----:B------:R-:W-:Y:S01]  /*1c10*/  ISETP.NE.AND.EX P0, PT, RZ, c[0x0][0x25c], PT, P0 ;  /* 0x00009700ff007a0c */ /* 0x000fe20003f05300 */
        /* <DEDUP_REMOVED lines=12> */
[----:B------:R-:W-:Y:S02]  /*1ce0*/  @P2 FADD.FTZ R93, R4, R93 ;  /* 0x0000005d045d2221 */ /* 0x000fe40000010000 */
        /* <DEDUP_REMOVED lines=11> */
.L_x_1952:
[-CC-:B------:R-:W-:Y:S01]  /*1da0*/  FFMA.FTZ R46, R46, R70.reuse, R71.reuse ;  /* 0x000000462e2e7223 */ /* 0x180fe20000010047 */
[----:B0-----:R-:W-:Y:S01]  /*1db0*/  IADD3.X R57, R193, c[0x0][0x24c], RZ, P4, !PT ;  /* 0x00009300c1397a10 */ /* 0x001fe200027fe4ff */
[----:B------:R-:W-:Y:S01]  /*1dc0*/  FFMA.FTZ R44, R44, R70, R71 ;  /* 0x000000462c2c7223 */ /* 0x000fe20000010047 */
[----:B------:R-:W-:Y:S01]  /*1dd0*/  LOP3.LUT P4, RZ, R191, 0xff0000, RZ, 0xc0, !PT ;  /* 0x00ff0000bfff7812 */ /* 0x000fe2000788c0ff */
[----:B------:R-:W-:Y:S01]  /*1de0*/  FADD.FTZ R47, R47, -R46 ;  /* 0x8000002e2f2f7221 */ /* 0x000fe20000010000 */
[----:B------:R-:W-:Y:S01]  /*1df0*/  LOP3.LUT P6, RZ, R191, 0xff00, RZ, 0xc0, !PT ;  /* 0x0000ff00bfff7812 */ /* 0x000fe200078cc0ff */
[----:B------:R-:W-:Y:S02]  /*1e00*/  FMUL.FTZ R97, R97, c[0x0][0x1e8] ;  /* 0x00007a0061617a20 */ /* 0x000fe40000410000 */
[----:B------:R-:W-:Y:S02]  /*1e10*/  FMUL.FTZ R77, R0, R47 ;  /* 0x0000002f004d7220 */ /* 0x000fe40000410000 */
[----:B------:R-:W-:-:S02]  /*1e20*/  FADD.FTZ R95, R95, -R44 ;  /* 0x8000002c5f5f7221 */ /* 0x000fc40000010000 */
[----:B-1----:R-:W-:Y:S01]  /*1e30*/  FMUL.FTZ R37, R50, c[0x0][0x1e8] ;  /* 0x00007a0032257a20 */ /* 0x002fe20000410000 */
[----:B------:R-:W-:Y:S01]  /*1e40*/  SEL R50, R97, RZ, P4 ;  /* 0x000000ff61327207 */ /* 0x000fe20002000000 */
[----:B------:R-:W-:Y:S01]  /*1e50*/  FMUL.FTZ R36, R48, c[0x0][0x1e8] ;  /* 0x00007a0030247a20 */ /* 0x000fe20000410000 */
[----:B------:R-:W-:Y:S01]  /*1e60*/  LOP3.LUT P4, RZ, R172, 0xff00, RZ, 0xc0, !PT ;  /* 0x0000ff00acff7812 */ /* 0x000fe2000788c0ff */
[----:B------:R-:W-:Y:S02]  /*1e70*/  @P2 FADD.FTZ R77, R8, R77 ;  /* 0x0000004d084d2221 */ /* 0x000fe40000010000 */
[-CC-:B------:R-:W-:Y:S01]  /*1e80*/  FFMA.FTZ R43, R43, R70.reuse, R71.reuse ;  /* 0x000000462b2b7223 */ /* 0x180fe20000010047 */
[----:B------:R-:W-:Y:S01]  /*1e90*/  SEL R72, R36, RZ, P4 ;  /* 0x000000ff24487207 */ /* 0x000fe20002000000 */
[----:B------:R-:W-:Y:S01]  /*1ea0*/  FMUL.FTZ R78, R0, R95 ;  /* 0x0000005f004e7220 */ /* 0x000fe20000410000 */
[----:B------:R-:W-:Y:S01]  /*1eb0*/  LOP3.LUT P4, RZ, R192, 0xff, RZ, 0xc0, !PT ;  /* 0x000000ffc0ff7812 */ /* 0x000fe2000788c0ff */
[----:B------:R-:W-:Y:S01]  /*1ec0*/  FFMA.FTZ R42, R42, R70, R71 ;  /* 0x000000462a2a7223 */ /* 0x000fe20000010047 */
[----:B------:R-:W-:Y:S01]  /*1ed0*/  SEL R49, R36, RZ, P6 ;  /* 0x000000ff24317207 */ /* 0x000fe20003000000 */
[----:B------:R-:W-:Y:S01]  /*1ee0*/  FMUL.FTZ R38, R77, c[0x0][0x1e8] ;  /* 0x00007a004d267a20 */ /* 0x000fe20000410000 */
[----:B------:R-:W-:Y:S01]  /*1ef0*/  LOP3.LUT P6, RZ, R172, 0xff000000, RZ, 0xc0, !PT ;  /* 0xff000000acff7812 */ /* 0x000fe200078cc0ff */
[----:B------:R-:W-:-:S02]  /*1f00*/  FADD.FTZ R43, R92, -R43 ;  /* 0x8000002b5c2b7221 */ /* 0x000fc40000010000 */
[----:B------:R-:W-:Y:S01]  /*1f10*/  @P2 FADD.FTZ R78, R11, R78 ;  /* 0x0000004e0b4e2221 */ /* 0x000fe20000010000 */
[----:B------:R-:W-:Y:S01]  /*1f20*/  SEL R36, R38, RZ, P4 ;  /* 0x000000ff26247207 */ /* 0x000fe20002000000 */
[----:B------:R-:W-:Y:S01]  /*1f30*/  FADD.FTZ R45, R45, -R42 ;  /* 0x8000002a2d2d7221 */ /* 0x000fe20000010000 */
[----:B------:R-:W-:Y:S01]  /*1f40*/  LOP3.LUT P4, RZ, R192, 0xff000000, RZ, 0xc0, !PT ;  /* 0xff000000c0ff7812 */ /* 0x000fe2000788c0ff */
[----:B------:R-:W-:Y:S01]  /*1f50*/  FMUL.FTZ R79, R0, R43 ;  /* 0x0000002b004f7220 */ /* 0x000fe20000410000 */
[----:B------:R-:W-:Y:S01]  /*1f60*/  SEL R40, R37, RZ, P6 ;  /* 0x000000ff25287207 */ /* 0x000fe20003000000 */
[----:B------:R-:W-:Y:S01]  /*1f70*/  FMUL.FTZ R43, R78, c[0x0][0x1e8] ;  /* 0x00007a004e2b7a20 */ /* 0x000fe20000410000 */
[----:B------:R-:W-:Y:S01]  /*1f80*/  LOP3.LUT P6, RZ, R172, 0xff, RZ, 0xc0, !PT ;  /* 0x000000ffacff7812 */ /* 0x000fe200078cc0ff */
[----:B------:R-:W-:Y:S02]  /*1f90*/  FMUL.FTZ R76, R0, R45 ;  /* 0x0000002d004c7220 */ /* 0x000fe40000410000 */
[----:B------:R-:W-:Y:S01]  /*1fa0*/  FMUL.FTZ R93, R93, c[0x0][0x1e8] ;  /* 0x00007a005d5d7a20 */ /* 0x000fe20000410000 */
[----:B------:R-:W-:Y:S01]  /*1fb0*/  SEL R39, R43, RZ, P4 ;  /* 0x000000ff2b277207 */ /* 0x000fe20002000000 */
[----:B------:R-:W-:Y:S01]  /*1fc0*/  @P2 FADD.FTZ R76, R9, R76 ;  /* 0x0000004c094c2221 */ /* 0x000fe20000010000 */
[----:B------:R-:W-:Y:S01]  /*1fd0*/  LOP3.LUT P4, RZ, R173, 0xff000000, RZ, 0xc0, !PT ;  /* 0xff000000adff7812 */ /* 0x000fe2000788c0ff */
[-CC-:B------:R-:W-:Y:S01]  /*1fe0*/  FFMA.FTZ R52, R52, R70.reuse, R71.reuse ;  /* 0x0000004634347223 */ /* 0x180fe20000010047 */
[----:B------:R-:W-:Y:S01]  /*1ff0*/  SEL R48, R93, RZ, P5 ;  /* 0x000000ff5d307207 */ /* 0x000fe20002800000 */
[----:B------:R-:W-:Y:S01]  /*2000*/  FMUL.FTZ R41, R76, c[0x0][0x1e8] ;  /* 0x00007a004c297a20 */ /* 0x000fe20000410000 */
[----:B------:R-:W-:Y:S01]  /*2010*/  LOP3.LUT P5, RZ, R191, 0xff000000, RZ, 0xc0, !PT ;  /* 0xff000000bfff7812 */ /* 0x000fe200078ac0ff */
[----:B------:R-:W-:Y:S01]  /*2020*/  FADD.FTZ R191, R55, -R52 ;  /* 0x8000003437bf7221 */ /* 0x000fe20000010000 */
[----:B------:R-:W-:Y:S01]  /*2030*/  SEL R92, R43, RZ, P4 ;  /* 0x000000ff2b5c7207 */ /* 0x000fe20002000000 */
[-C--:B------:R-:W-:Y:S01]  /*2040*/  FFMA.FTZ R53, R53, R70.reuse, R71 ;  /* 0x0000004635357223 */ /* 0x080fe20000010047 */
[----:B------:R-:W-:Y:S01]  /*2050*/  LOP3.LUT P4, RZ, R173, 0xff00, RZ, 0xc0, !PT ;  /* 0x0000ff00adff7812 */ /* 0x000fe2000788c0ff */
[----:B------:R-:W-:Y:S01]  /*2060*/  @P2 FADD.FTZ R79, R10, R79 ;  /* 0x0000004f0a4f2221 */ /* 0x000fe20000010000 */
[----:B------:R-:W-:Y:S01]  /*2070*/  SEL R51, R37, RZ, P5 ;  /* 0x000000ff25337207 */ /* 0x000fe20002800000 */
[-CC-:B------:R-:W-:Y:S01]  /*2080*/  FFMA.FTZ R54, R54, R70.reuse, R71.reuse ;  /* 0x0000004636367223 */ /* 0x180fe20000010047 */
[----:B------:R-:W-:Y:S01]  /*2090*/  LOP3.LUT P5, RZ, R172, 0xff0000, RZ, 0xc0, !PT ;  /* 0x00ff0000acff7812 */ /* 0x000fe200078ac0ff */
[----:B------:R-:W-:Y:S01]  /*20a0*/  FMUL.FTZ R42, R79, c[0x0][0x1e8] ;  /* 0x00007a004f2a7a20 */ /* 0x000fe20000410000 */
[----:B------:R-:W-:Y:S01]  /*20b0*/  SEL R96, R41, RZ, P4 ;  /* 0x000000ff29607207 */ /* 0x000fe20002000000 */
[----:B------:R0:W-:Y:S01]  /*20c0*/  STG.E.128 [R56.64], R48 ;  /* 0x0000003038007986 */ /* 0x0001e2000c101d04 */
[----:B------:R-:W-:Y:S01]  /*20d0*/  ISETP.NE.U32.AND P4, PT, RZ, c[0x0][0x250], PT ;  /* 0x00009400ff007a0c */ /* 0x000fe20003f85070 */
[----:B------:R-:W-:Y:S01]  /*20e0*/  FADD.FTZ R197, R197, -R54 ;  /* 0x80000036c5c57221 */ /* 0x000fe20000010000 */
[----:B------:R-:W-:Y:S01]  /*20f0*/  SEL R97, R97, RZ, P5 ;  /* 0x000000ff61617207 */ /* 0x000fe20002800000 */
[----:B------:R-:W-:Y:S01]  /*2100*/  FFMA.FTZ R196, R196, R70, R71 ;  /* 0x00000046c4c47223 */ /* 0x000fe20000010047 */
[----:B------:R-:W-:-:S02]  /*2110*/  @P3 IADD3 R58, P5, R190, c[0x0][0x250], RZ ;  /* 0x00009400be3a3a10 */ /* 0x000fc40007fbe0ff */
[----:B------:R-:W-:Y:S01]  /*2120*/  SEL R93, R93, RZ, P6 ;  /* 0x000000ff5d5d7207 */ /* 0x000fe20003000000 */
[----:B------:R-:W-:Y:S01]  /*2130*/  FADD.FTZ R199, R199, -R196 ;  /* 0x800000c4c7c77221 */ /* 0x000fe20000010000 */
[----:B------:R-:W-:Y:S02]  /*2140*/  ISETP.NE.AND.EX P4, PT, RZ, c[0x0][0x254], PT, P4 ;  /* 0x00009500ff007a0c */ /* 0x000fe40003f85340 */
[----:B------:R-:W-:Y:S01]  /*2150*/  @P3 IADD3.X R59, R193, c[0x0][0x254], RZ, P5, !PT ;  /* 0x00009500c13b3a10 */ /* 0x000fe20002ffe4ff */
[----:B------:R-:W-:Y:S01]  /*2160*/  FADD.FTZ R193, R198, -R53 ;  /* 0x80000035c6c17221 */ /* 0x000fe20000010000 */
[----:B------:R-:W-:Y:S02]  /*2170*/  SEL R47, R40, R35, P4 ;  /* 0x00000023282f7207 */ /* 0x000fe40002000000 */
[----:B------:R-:W-:Y:S02]  /*2180*/  SEL R46, R97, R34, P4 ;  /* 0x00000022612e7207 */ /* 0x000fe40002000000 */
[----:B------:R-:W-:-:S02]  /*2190*/  SEL R45, R72, R33, P4 ;  /* 0x00000021482d7207 */ /* 0x000fc40002000000 */
[----:B------:R-:W-:Y:S02]  /*21a0*/  SEL R44, R93, R32, P4 ;  /* 0x000000205d2c7207 */ /* 0x000fe40002000000 */
[C---:B------:R-:W-:Y:S02]  /*21b0*/  LOP3.LUT P6, RZ, R192.reuse, 0xff00, RZ, 0xc0, !PT ;  /* 0x0000ff00c0ff7812 */ /* 0x040fe400078cc0ff */
[----:B------:R-:W-:Y:S01]  /*21c0*/  LOP3.LUT P5, RZ, R192, 0xff0000, RZ, 0xc0, !PT ;  /* 0x00ff0000c0ff7812 */ /* 0x000fe200078ac0ff */
[----:B------:R0:W-:Y:S01]  /*21d0*/  @P3 STG.E.128 [R58.64], R44 ;  /* 0x0000002c3a003986 */ /* 0x0001e2000c101d04 */
[----:B------:R-:W-:Y:S02]  /*21e0*/  SEL R37, R41, RZ, P6 ;  /* 0x000000ff29257207 */ /* 0x000fe40003000000 */
[----:B------:R-:W-:Y:S02]  /*21f0*/  IADD3 R52, P6, R187, c[0x0][0x248], RZ ;  /* 0x00009200bb347a10 */ /* 0x000fe40007fde0ff */
[----:B------:R-:W-:-:S02]  /*2200*/  SEL R43, R92, R35, P4 ;  /* 0x000000235c2b7207 */ /* 0x000fc40002000000 */
[----:B------:R-:W-:Y:S02]  /*2210*/  IADD3.X R53, R186, c[0x0][0x24c], RZ, P6, !PT ;  /* 0x00009300ba357a10 */ /* 0x000fe400037fe4ff */
[C---:B------:R-:W-:Y:S02]  /*2220*/  LOP3.LUT P6, RZ, R173.reuse, 0xff0000, RZ, 0xc0, !PT ;  /* 0x00ff0000adff7812 */ /* 0x040fe400078cc0ff */
[----:B------:R-:W-:Y:S02]  /*2230*/  SEL R41, R96, R33, P4 ;  /* 0x0000002160297207 */ /* 0x000fe40002000000 */
[----:B------:R-:W-:Y:S02]  /*2240*/  SEL R83, R42, RZ, P6 ;  /* 0x000000ff2a537207 */ /* 0x000fe40003000000 */
[----:B------:R-:W-:-:S04]  /*2250*/  LOP3.LUT P6, RZ, R173, 0xff, RZ, 0xc0, !PT ;  /* 0x000000ffadff7812 */ /* 0x000fc800078cc0ff */
[----:B------:R-:W-:Y:S02]  /*2260*/  SEL R95, R38, RZ, P6 ;  /* 0x000000ff265f7207 */ /* 0x000fe40003000000 */
[----:B------:R-:W-:Y:S02]  /*2270*/  @P3 IADD3 R54, P6, R187, c[0x0][0x250], RZ ;  /* 0x00009400bb363a10 */ /* 0x000fe40007fde0ff */
[----:B------:R-:W-:Y:S02]  /*2280*/  SEL R38, R42, RZ, P5 ;  /* 0x000000ff2a267207 */ /* 0x000fe40002800000 */
[----:B------:R-:W-:Y:S02]  /*2290*/  @P3 IADD3.X R55, R186, c[0x0][0x254], RZ, P6, !PT ;  /* 0x00009500ba373a10 */ /* 0x000fe400037fe4ff */
[----:B------:R-:W-:Y:S02]  /*22a0*/  SEL R42, R83, R34, P4 ;  /* 0x00000022532a7207 */ /* 0x000fe40002000000 */
[----:B------:R-:W-:Y:S01]  /*22b0*/  SEL R40, R95, R32, P4 ;  /* 0x000000205f287207 */ /* 0x000fe20002000000 */
[----:B------:R-:W-:Y:S05]  /*22c0*/  @!P0 BRA `(.L_x_1953) ;  /* 0x0000007000008947 */ /* 0x000fea0003800000 */
[----:B0-----:R-:W-:Y:S02]  /*22d0*/  IADD3 R48, P5, R187, c[0x0][0x258], RZ ;  /* 0x00009600bb307a10 */ /* 0x001fe40007fbe0ff */
[----:B------:R-:W-:-:S02]  /*22e0*/  SEL R47, R78, R31, P1 ;  /* 0x0000001f4e2f7207 */ /* 0x000fc40000800000 */
[----:B------:R-:W-:Y:S02]  /*22f0*/  SEL R46, R79, R30, P1 ;  /* 0x0000001e4f2e7207 */ /* 0x000fe40000800000 */
[----:B------:R-:W-:Y:S02]  /*2300*/  SEL R45, R76, R29, P1 ;  /* 0x0000001d4c2d7207 */ /* 0x000fe40000800000 */
[----:B------:R-:W-:Y:S02]  /*2310*/  IADD3.X R49, R186, c[0x0][0x25c], RZ, P5, !PT ;  /* 0x00009700ba317a10 */ /* 0x000fe40002ffe4ff */
[----:B------:R-:W-:-:S05]  /*2320*/  SEL R44, R77, R28, P1 ;  /* 0x0000001c4d2c7207 */ /* 0x000fca0000800000 */
[----:B------:R0:W-:Y:S02]  /*2330*/  STG.E.128 [R48.64], R44 ;  /* 0x0000002c30007986 */ /* 0x0001e4000c101d04 */
.L_x_1953:
[----:B0-----:R0:W-:Y:S01]  /*2340*/  STG.E.128 [R52.64], R36 ;  /* 0x0000002434007986 */ /* 0x0011e2000c101d04 */
[C---:B------:R-:W-:Y:S01]  /*2350*/  FMUL.FTZ R191, R0.reuse, R191 ;  /* 0x000000bf00bf7220 */ /* 0x040fe20000410000 */
[----:B------:R-:W-:Y:S01]  /*2360*/  LOP3.LUT P6, RZ, R189, 0xff, RZ, 0xc0, !PT ;  /* 0x000000ffbdff7812 */ /* 0x000fe200078cc0ff */
[C---:B------:R-:W-:Y:S01]  /*2370*/  FMUL.FTZ R44, R0.reuse, R193 ;  /* 0x000000c1002c7220 */ /* 0x040fe20000410000 */
[----:B------:R0:W-:Y:S01]  /*2380*/  @P3 STG.E.128 [R54.64], R40 ;  /* 0x0000002836003986 */ /* 0x0001e2000c101d04 */
[----:B------:R-:W-:Y:S02]  /*2390*/  FMUL.FTZ R199, R0, R199 ;  /* 0x000000c700c77220 */ /* 0x000fe40000410000 */
[----:B------:R-:W-:Y:S02]  /*23a0*/  @P2 FADD.FTZ R191, R12, R191 ;  /* 0x000000bf0cbf2221 */ /* 0x000fe40000010000 */
[----:B------:R-:W-:Y:S02]  /*23b0*/  FMUL.FTZ R46, R0, R197 ;  /* 0x000000c5002e7220 */ /* 0x000fe40000410000 */
[----:B------:R-:W-:-:S02]  /*23c0*/  @P2 FADD.FTZ R44, R13, R44 ;  /* 0x0000002c0d2c2221 */ /* 0x000fc40000010000 */
[----:B------:R-:W-:Y:S02]  /*23d0*/  @P2 FADD.FTZ R199, R14, R199 ;  /* 0x000000c70ec72221 */ /* 0x000fe40000010000 */
[----:B------:R-:W-:Y:S02]  /*23e0*/  FMUL.FTZ R45, R191, c[0x0][0x1e8] ;  /* 0x00007a00bf2d7a20 */ /* 0x000fe40000410000 */
[----:B------:R-:W-:Y:S01]  /*23f0*/  @P2 FADD.FTZ R46, R15, R46 ;  /* 0x0000002e0f2e2221 */ /* 0x000fe20000010000 */
[----:B------:R-:W-:Y:S05]  /*2400*/  @!P0 BRA `(.L_x_1954) ;  /* 0x0000007000008947 */ /* 0x000fea0003800000 */
[----:B0-----:R-:W-:Y:S02]  /*2410*/  IADD3 R40, P5, R184, c[0x0][0x258], RZ ;  /* 0x00009600b8287a10 */ /* 0x001fe40007fbe0ff */
[----:B------:R-:W-:Y:S02]  /*2420*/  SEL R36, R191, R28, P1 ;  /* 0x0000001cbf247207 */ /* 0x000fe40000800000 */
[----:B------:R-:W-:Y:S02]  /*2430*/  SEL R39, R46, R31, P1 ;  /* 0x0000001f2e277207 */ /* 0x000fe40000800000 */
[----:B------:R-:W-:-:S02]  /*2440*/  SEL R38, R199, R30, P1 ;  /* 0x0000001ec7267207 */ /* 0x000fc40000800000 */
[----:B------:R-:W-:Y:S02]  /*2450*/  IADD3.X R41, R183, c[0x0][0x25c], RZ, P5, !PT ;  /* 0x00009700b7297a10 */ /* 0x000fe40002ffe4ff */
[----:B------:R-:W-:-:S05]  /*2460*/  SEL R37, R44, R29, P1 ;  /* 0x0000001d2c257207 */ /* 0x000fca0000800000 */
[----:B------:R0:W-:Y:S02]  /*2470*/  STG.E.128 [R40.64], R36 ;  /* 0x0000002428007986 */ /* 0x0001e4000c101d04 */
.L_x_1954:
[----:B------:R-:W-:Y:S01]  /*2480*/  FMUL.FTZ R44, R44, c[0x0][0x1e8] ;  /* 0x00007a002c2c7a20 */ /* 0x000fe20000410000 */
[----:B------:R-:W-:Y:S01]  /*2490*/  LOP3.LUT P5, RZ, R189, 0xff00, RZ, 0xc0, !PT ;  /* 0x0000ff00bdff7812 */ /* 0x000fe200078ac0ff */
[----:B------:R-:W-:Y:S01]  /*24a0*/  FMUL.FTZ R46, R46, c[0x0][0x1e8] ;  /* 0x00007a002e2e7a20 */ /* 0x000fe20000410000 */
[----:B------:R-:W-:Y:S01]  /*24b0*/  SEL R48, R45, RZ, P6 ;  /* 0x000000ff2d307207 */ /* 0x000fe20003000000 */
[----:B------:R-:W-:Y:S01]  /*24c0*/  FMUL.FTZ R199, R199, c[0x0][0x1e8] ;  /* 0x00007a00c7c77a20 */ /* 0x000fe20000410000 */
[----:B------:R-:W-:Y:S01]  /*24d0*/  SEL R49, R44, RZ, P5 ;  /* 0x000000ff2c317207 */ /* 0x000fe20002800000 */
[-CC-:B------:R-:W-:Y:S01]  /*24e0*/  FFMA.FTZ R86, R86, R70.reuse, R71.reuse ;  /* 0x0000004656567223 */ /* 0x180fe20000010047 */
[----:B------:R-:W-:Y:S01]  /*24f0*/  LOP3.LUT P5, RZ, R189, 0xff000000, RZ, 0xc0, !PT ;  /* 0xff000000bdff7812 */ /* 0x000fe200078ac0ff */
[-C--:B------:R-:W-:Y:S01]  /*2500*/  FFMA.FTZ R85, R85, R70.reuse, R71 ;  /* 0x0000004655557223 */ /* 0x080fe20000010047 */
[----:B------:R-:W-:Y:S01]  /*2510*/  LOP3.LUT P6, RZ, R189, 0xff0000, RZ, 0xc0, !PT ;  /* 0x00ff0000bdff7812 */ /* 0x000fe200078cc0ff */
[----:B------:R-:W-:Y:S01]  /*2520*/  FADD.FTZ R89, R89, -R86 ;  /* 0x8000005659597221 */ /* 0x000fe20000010000 */
[----:B------:R-:W-:Y:S01]  /*2530*/  SEL R51, R46, RZ, P5 ;  /* 0x000000ff2e337207 */ /* 0x000fe20002800000 */
[----:B------:R-:W-:Y:S01]  /*2540*/  FADD.FTZ R85, R88, -R85 ;  /* 0x8000005558557221 */ /* 0x000fe20000010000 */
[----:B------:R-:W-:Y:S01]  /*2550*/  IADD3 R58, P5, R184, c[0x0][0x248], RZ ;  /* 0x00009200b83a7a10 */ /* 0x000fe20007fbe0ff */
[-CC-:B------:R-:W-:Y:S01]  /*2560*/  FFMA.FTZ R87, R87, R70.reuse, R71.reuse ;  /* 0x0000004657577223 */ /* 0x180fe20000010047 */
[----:B------:R-:W-:Y:S01]  /*2570*/  SEL R50, R199, RZ, P6 ;  /* 0x000000ffc7327207 */ /* 0x000fe20003000000 */
[----:B------:R-:W-:Y:S01]  /*2580*/  FMUL.FTZ R72, R0, R89 ;  /* 0x0000005900487220 */ /* 0x000fe20000410000 */
[----:B------:R-:W-:Y:S01]  /*2590*/  LOP3.LUT P6, RZ, R174, 0xff000000, RZ, 0xc0, !PT ;  /* 0xff000000aeff7812 */ /* 0x000fe200078cc0ff */
[----:B------:R-:W-:Y:S01]  /*25a0*/  FMUL.FTZ R85, R0, R85 ;  /* 0x0000005500557220 */ /* 0x000fe20000410000 */
[----:B------:R-:W-:Y:S01]  /*25b0*/  IADD3.X R59, R183, c[0x0][0x24c], RZ, P5, !PT ;  /* 0x00009300b73b7a10 */ /* 0x000fe20002ffe4ff */
[----:B------:R-:W-:Y:S01]  /*25c0*/  FFMA.FTZ R91, R91, R70, R71 ;  /* 0x000000465b5b7223 */ /* 0x000fe20000010047 */
[----:B------:R-:W-:Y:S01]  /*25d0*/  LOP3.LUT P5, RZ, R174, 0xff0000, RZ, 0xc0, !PT ;  /* 0x00ff0000aeff7812 */ /* 0x000fe200078ac0ff */
[----:B------:R-:W-:Y:S01]  /*25e0*/  FADD.FTZ R87, R90, -R87 ;  /* 0x800000575a577221 */ /* 0x000fe20000010000 */
[----:B------:R-:W-:Y:S01]  /*25f0*/  SEL R46, R46, RZ, P6 ;  /* 0x000000ff2e2e7207 */ /* 0x000fe20003000000 */
[----:B------:R-:W-:Y:S01]  /*2600*/  @P2 FADD.FTZ R72, R17, R72 ;  /* 0x0000004811482221 */ /* 0x000fe20000010000 */
[----:B------:R-:W-:Y:S01]  /*2610*/  LOP3.LUT P6, RZ, R174, 0xff00, RZ, 0xc0, !PT ;  /* 0x0000ff00aeff7812 */ /* 0x000fe200078cc0ff */
[----:B------:R-:W-:Y:S01]  /*2620*/  @P2 FADD.FTZ R85, R16, R85 ;  /* 0x0000005510552221 */ /* 0x000fe20000010000 */
[----:B------:R-:W-:Y:S01]  /*2630*/  SEL R199, R199, RZ, P5 ;  /* 0x000000ffc7c77207 */ /* 0x000fe20002800000 */
[----:B------:R-:W-:Y:S01]  /*2640*/  FADD.FTZ R91, R84, -R91 ;  /* 0x8000005b545b7221 */ /* 0x000fe20000010000 */
[----:B------:R-:W-:Y:S01]  /*2650*/  LOP3.LUT P5, RZ, R174, 0xff, RZ, 0xc0, !PT ;  /* 0x000000ffaeff7812 */ /* 0x000fe200078ac0ff */
[----:B------:R-:W-:Y:S01]  /*2660*/  FMUL.FTZ R76, R0, R87 ;  /* 0x00000057004c7220 */ /* 0x000fe20000410000 */
[----:B------:R-:W-:Y:S01]  /*2670*/  SEL R44, R44, RZ, P6 ;  /* 0x000000ff2c2c7207 */ /* 0x000fe20003000000 */
[----:B0-----:R-:W-:Y:S01]  /*2680*/  FMUL.FTZ R40, R72, c[0x0][0x1e8] ;  /* 0x00007a0048287a20 */ /* 0x001fe20000410000 */
[----:B------:R-:W-:Y:S01]  /*2690*/  @P3 IADD3 R56, P6, R184, c[0x0][0x250], RZ ;  /* 0x00009400b8383a10 */ /* 0x000fe20007fde0ff */
[----:B------:R-:W-:Y:S01]  /*26a0*/  FMUL.FTZ R38, R85, c[0x0][0x1e8] ;  /* 0x00007a0055267a20 */ /* 0x000fe20000410000 */
[----:B------:R-:W-:Y:S01]  /*26b0*/  SEL R41, R45, RZ, P5 ;  /* 0x000000ff2d297207 */ /* 0x000fe20002800000 */
[----:B------:R-:W-:Y:S01]  /*26c0*/  @P2 FADD.FTZ R76, R19, R76 ;  /* 0x0000004c134c2221 */ /* 0x000fe20000010000 */
[----:B------:R-:W-:Y:S01]  /*26d0*/  @P3 IADD3.X R57, R183, c[0x0][0x254], RZ, P6, !PT ;  /* 0x00009500b7393a10 */ /* 0x000fe200037fe4ff */
[----:B------:R-:W-:Y:S01]  /*26e0*/  FMUL.FTZ R91, R0, R91 ;  /* 0x0000005b005b7220 */ /* 0x000fe20000410000 */
[----:B------:R-:W-:Y:S01]  /*26f0*/  SEL R47, R46, R35, P4 ;  /* 0x000000232e2f7207 */ /* 0x000fe20002000000 */
[----:B------:R0:W-:Y:S01]  /*2700*/  STG.E.128 [R58.64], R48 ;  /* 0x000000303a007986 */ /* 0x0001e2000c101d04 */
[----:B------:R-:W-:Y:S01]  /*2710*/  SEL R45, R44, R33, P4 ;  /* 0x000000212c2d7207 */ /* 0x000fe20002000000 */
[----:B------:R-:W-:Y:S01]  /*2720*/  FMUL.FTZ R43, R76, c[0x0][0x1e8] ;  /* 0x00007a004c2b7a20 */ /* 0x000fe20000410000 */
[----:B------:R-:W-:Y:S01]  /*2730*/  LOP3.LUT P6, RZ, R188, 0xff00, RZ, 0xc0, !PT ;  /* 0x0000ff00bcff7812 */ /* 0x000fe200078cc0ff */
[----:B------:R-:W-:Y:S01]  /*2740*/  @P2 FADD.FTZ R91, R18, R91 ;  /* 0x0000005b125b2221 */ /* 0x000fe20000010000 */
[----:B------:R-:W-:-:S02]  /*2750*/  SEL R46, R199, R34, P4 ;  /* 0x00000022c72e7207 */ /* 0x000fc40002000000 */
[----:B------:R-:W-:Y:S01]  /*2760*/  SEL R44, R41, R32, P4 ;  /* 0x00000020292c7207 */ /* 0x000fe20002000000 */
[----:B------:R-:W-:Y:S01]  /*2770*/  FMUL.FTZ R42, R91, c[0x0][0x1e8] ;  /* 0x00007a005b2a7a20 */ /* 0x000fe20000410000 */
[----:B------:R-:W-:Y:S02]  /*2780*/  LOP3.LUT P5, RZ, R188, 0xff, RZ, 0xc0, !PT ;  /* 0x000000ffbcff7812 */ /* 0x000fe400078ac0ff */
[----:B------:R-:W-:Y:S01]  /*2790*/  SEL R37, R40, RZ, P6 ;  /* 0x000000ff28257207 */ /* 0x000fe20003000000 */
[----:B------:R0:W-:Y:S01]  /*27a0*/  @P3 STG.E.128 [R56.64], R44 ;  /* 0x0000002c38003986 */ /* 0x0001e2000c101d04 */
[----:B------:R-:W-:Y:S02]  /*27b0*/  SEL R36, R38, RZ, P5 ;  /* 0x000000ff26247207 */ /* 0x000fe40002800000 */
[----:B------:R-:W-:Y:S02]  /*27c0*/  IADD3 R52, P6, R182, c[0x0][0x248], RZ ;  /* 0x00009200b6347a10 */ /* 0x000fe40007fde0ff */
[----:B------:R-:W-:-:S02]  /*27d0*/  LOP3.LUT P5, RZ, R188, 0xff000000, RZ, 0xc0, !PT ;  /* 0xff000000bcff7812 */ /* 0x000fc400078ac0ff */
[----:B------:R-:W-:Y:S02]  /*27e0*/  IADD3.X R53, R181, c[0x0][0x24c], RZ, P6, !PT ;  /* 0x00009300b5357a10 */ /* 0x000fe400037fe4ff */
[C---:B------:R-:W-:Y:S02]  /*27f0*/  SEL R39, R43.reuse, RZ, P5 ;  /* 0x000000ff2b277207 */ /* 0x040fe40002800000 */
[C---:B------:R-:W-:Y:S02]  /*2800*/  LOP3.LUT P6, RZ, R176.reuse, 0xff0000, RZ, 0xc0, !PT ;  /* 0x00ff0000b0ff7812 */ /* 0x040fe400078cc0ff */
[----:B------:R-:W-:Y:S02]  /*2810*/  LOP3.LUT P5, RZ, R176, 0xff000000, RZ, 0xc0, !PT ;  /* 0xff000000b0ff7812 */ /* 0x000fe400078ac0ff */
[----:B------:R-:W-:Y:S02]  /*2820*/  SEL R77, R42, RZ, P6 ;  /* 0x000000ff2a4d7207 */ /* 0x000fe40003000000 */
[----:B------:R-:W-:-:S02]  /*2830*/  SEL R78, R43, RZ, P5 ;  /* 0x000000ff2b4e7207 */ /* 0x000fc40002800000 */
[C---:B------:R-:W-:Y:S02]  /*2840*/  LOP3.LUT P6, RZ, R176.reuse, 0xff, RZ, 0xc0, !PT ;  /* 0x000000ffb0ff7812 */ /* 0x040fe400078cc0ff */
[----:B------:R-:W-:Y:S02]  /*2850*/  LOP3.LUT P5, RZ, R176, 0xff00, RZ, 0xc0, !PT ;  /* 0x0000ff00b0ff7812 */ /* 0x000fe400078ac0ff */
[----:B------:R-:W-:Y:S02]  /*2860*/  SEL R79, R38, RZ, P6 ;  /* 0x000000ff264f7207 */ /* 0x000fe40003000000 */
[----:B------:R-:W-:Y:S02]  /*2870*/  SEL R40, R40, RZ, P5 ;  /* 0x000000ff28287207 */ /* 0x000fe40002800000 */
[----:B------:R-:W-:Y:S02]  /*2880*/  LOP3.LUT P6, RZ, R188, 0xff0000, RZ, 0xc0, !PT ;  /* 0x00ff0000bcff7812 */ /* 0x000fe400078cc0ff */
[----:B------:R-:W-:-:S02]  /*2890*/  @P3 IADD3 R54, P5, R182, c[0x0][0x250], RZ ;  /* 0x00009400b6363a10 */ /* 0x000fc40007fbe0ff */
[----:B------:R-:W-:Y:S02]  /*28a0*/  SEL R38, R42, RZ, P6 ;  /* 0x000000ff2a267207 */ /* 0x000fe40003000000 */
[----:B------:R-:W-:Y:S02]  /*28b0*/  SEL R41, R40, R33, P4 ;  /* 0x0000002128297207 */ /* 0x000fe40002000000 */
[----:B------:R-:W-:Y:S02]  /*28c0*/  @P3 IADD3.X R55, R181, c[0x0][0x254], RZ, P5, !PT ;  /* 0x00009500b5373a10 */ /* 0x000fe40002ffe4ff */
[----:B------:R-:W-:Y:S02]  /*28d0*/  SEL R43, R78, R35, P4 ;  /* 0x000000234e2b7207 */ /* 0x000fe40002000000 */
        /* <DEDUP_REMOVED lines=10> */
.L_x_1955:
        /* <DEDUP_REMOVED lines=26> */
.L_x_1956:
[----:B------:R-:W-:Y:S01]  /*2b20*/  FMUL.FTZ R44, R44, c[0x0][0x1e8] ;  /* 0x00007a002c2c7a20 */ /* 0x000fe20000410000 */
[C---:B------:R-:W-:Y:S01]  /*2b30*/  LOP3.LUT P6, RZ, R185.reuse, 0xff00, RZ, 0xc0, !PT ;  /* 0x0000ff00b9ff7812 */ /* 0x040fe200078cc0ff */
[----:B------:R-:W-:Y:S01]  /*2b40*/  FMUL.FTZ R42, R42, c[0x0][0x1e8] ;  /* 0x00007a002a2a7a20 */ /* 0x000fe20000410000 */
[----:B------:R-:W-:Y:S01]  /*2b50*/  LOP3.LUT P5, RZ, R185, 0xff, RZ, 0xc0, !PT ;  /* 0x000000ffb9ff7812 */ /* 0x000fe200078ac0ff */
[----:B------:R-:W-:Y:S01]  /*2b60*/  FMUL.FTZ R61, R61, c[0x0][0x1e8] ;  /* 0x00007a003d3d7a20 */ /* 0x000fe20000410000 */
[----:B0-----:R-:W-:Y:S01]  /*2b70*/  SEL R37, R44, RZ, P6 ;  /* 0x000000ff2c257207 */ /* 0x001fe20003000000 */
[-CC-:B------:R-:W-:Y:S01]  /*2b80*/  FFMA.FTZ R67, R67, R70.reuse, R71.reuse ;  /* 0x0000004643437223 */ /* 0x180fe20000010047 */
[----:B------:R-:W-:Y:S01]  /*2b90*/  LOP3.LUT P6, RZ, R185, 0xff000000, RZ, 0xc0, !PT ;  /* 0xff000000b9ff7812 */ /* 0x000fe200078cc0ff */
[-C--:B------:R-:W-:Y:S01]  /*2ba0*/  FFMA.FTZ R69, R69, R70.reuse, R71 ;  /* 0x0000004645457223 */ /* 0x080fe20000010047 */
[----:B------:R-:W-:Y:S01]  /*2bb0*/  SEL R36, R61, RZ, P5 ;  /* 0x000000ff3d247207 */ /* 0x000fe20002800000 */
[----:B------:R-:W-:Y:S01]  /*2bc0*/  FADD.FTZ R67, R80, -R67 ;  /* 0x8000004350437221 */ /* 0x000fe20000010000 */
[----:B------:R-:W-:Y:S01]  /*2bd0*/  SEL R39, R42, RZ, P6 ;  /* 0x000000ff2a277207 */ /* 0x000fe20003000000 */
[----:B------:R-:W-:Y:S01]  /*2be0*/  FMUL.FTZ R63, R63, c[0x0][0x1e8] ;  /* 0x00007a003f3f7a20 */ /* 0x000fe20000410000 */
[----:B------:R-:W-:Y:S01]  /*2bf0*/  IADD3 R46, P6, R2, c[0x0][0x248], RZ ;  /* 0x00009200022e7a10 */ /* 0x000fe20007fde0ff */
[----:B------:R-:W-:Y:S01]  /*2c00*/  FADD.FTZ R69, R82, -R69 ;  /* 0x8000004552457221 */ /* 0x000fe20000010000 */
[----:B------:R-:W-:Y:S01]  /*2c10*/  LOP3.LUT P5, RZ, R185, 0xff0000, RZ, 0xc0, !PT ;  /* 0x00ff0000b9ff7812 */ /* 0x000fe200078ac0ff */
[-CC-:B------:R-:W-:Y:S01]  /*2c20*/  FFMA.FTZ R66, R66, R70.reuse, R71.reuse ;  /* 0x0000004642427223 */ /* 0x180fe20000010047 */
[----:B------:R-:W-:Y:S01]  /*2c30*/  IADD3.X R47, R179, c[0x0][0x24c], RZ, P6, !PT ;  /* 0x00009300b32f7a10 */ /* 0x000fe200037fe4ff */
[----:B------:R-:W-:Y:S01]  /*2c40*/  FFMA.FTZ R68, R68, R70, R71 ;  /* 0x0000004644447223 */ /* 0x000fe20000010047 */
[----:B------:R-:W-:Y:S01]  /*2c50*/  SEL R38, R63, RZ, P5 ;  /* 0x000000ff3f267207 */ /* 0x000fe20002800000 */
[C---:B------:R-:W-:Y:S01]  /*2c60*/  FMUL.FTZ R67, R0.reuse, R67 ;  /* 0x0000004300437220 */ /* 0x040fe20000410000 */
[C---:B------:R-:W-:Y:S01]  /*2c70*/  LOP3.LUT P6, RZ, R177.reuse, 0xff0000, RZ, 0xc0, !PT ;  /* 0x00ff0000b1ff7812 */ /* 0x040fe200078cc0ff */
[----:B------:R-:W-:Y:S01]  /*2c80*/  FMUL.FTZ R69, R0, R69 ;  /* 0x0000004500457220 */ /* 0x000fe20000410000 */
[----:B------:R-:W-:Y:S01]  /*2c90*/  LOP3.LUT P5, RZ, R177, 0xff000000, RZ, 0xc0, !PT ;  /* 0xff000000b1ff7812 */ /* 0x000fe200078ac0ff */
[----:B------:R-:W-:Y:S01]  /*2ca0*/  FADD.FTZ R81, R81, -R66 ;  /* 0x8000004251517221 */ /* 0x000fe20000010000 */
[----:B------:R-:W-:Y:S01]  /*2cb0*/  SEL R63, R63, RZ, P6 ;  /* 0x000000ff3f3f7207 */ /* 0x000fe20003000000 */
[----:B------:R-:W-:Y:S01]  /*2cc0*/  FADD.FTZ R65, R65, -R68 ;  /* 0x8000004441417221 */ /* 0x000fe20000010000 */
[----:B------:R-:W-:Y:S01]  /*2cd0*/  SEL R50, R42, RZ, P5 ;  /* 0x000000ff2a327207 */ /* 0x000fe20002800000 */
[----:B------:R-:W-:Y:S01]  /*2ce0*/  @P2 FADD.FTZ R67, R24, R67 ;  /* 0x0000004318432221 */ /* 0x000fe20000010000 */
[C---:B------:R-:W-:Y:S01]  /*2cf0*/  LOP3.LUT P6, RZ, R177.reuse, 0xff, RZ, 0xc0, !PT ;  /* 0x000000ffb1ff7812 */ /* 0x040fe200078cc0ff */
[----:B------:R-:W-:Y:S01]  /*2d00*/  @P2 FADD.FTZ R69, R26, R69 ;  /* 0x000000451a452221 */ /* 0x000fe20000010000 */
[----:B------:R-:W-:Y:S01]  /*2d10*/  LOP3.LUT P5, RZ, R177, 0xff00, RZ, 0xc0, !PT ;  /* 0x0000ff00b1ff7812 */ /* 0x000fe200078ac0ff */
[C---:B------:R-:W-:Y:S01]  /*2d20*/  FMUL.FTZ R40, R0.reuse, R81 ;  /* 0x0000005100287220 */ /* 0x040fe20000410000 */
[----:B------:R-:W-:Y:S01]  /*2d30*/  SEL R28, R67, R28, P1 ;  /* 0x0000001c431c7207 */ /* 0x000fe20000800000 */
[----:B------:R-:W-:Y:S01]  /*2d40*/  FMUL.FTZ R0, R0, R65 ;  /* 0x0000004100007220 */ /* 0x000fe20000410000 */
[----:B------:R-:W-:Y:S01]  /*2d50*/  SEL R61, R61, RZ, P6 ;  /* 0x000000ff3d3d7207 */ /* 0x000fe20003000000 */
[----:B------:R-:W-:Y:S01]  /*2d60*/  FMUL.FTZ R67, R67, c[0x0][0x1e8] ;  /* 0x00007a0043437a20 */ /* 0x000fe20000410000 */
[----:B------:R-:W-:Y:S01]  /*2d70*/  SEL R30, R69, R30, P1 ;  /* 0x0000001e451e7207 */ /* 0x000fe20000800000 */
[----:B------:R-:W-:Y:S01]  /*2d80*/  @P2 FADD.FTZ R40, R25, R40 ;  /* 0x0000002819282221 */ /* 0x000fe20000010000 */
[----:B------:R-:W-:Y:S01]  /*2d90*/  SEL R44, R44, RZ, P5 ;  /* 0x000000ff2c2c7207 */ /* 0x000fe20002800000 */
[----:B------:R-:W-:Y:S01]  /*2da0*/  @P2 FADD.FTZ R0, R27, R0 ;  /* 0x000000001b002221 */ /* 0x000fe20000010000 */
[----:B------:R-:W-:Y:S01]  /*2db0*/  LOP3.LUT P6, RZ, R178, 0xff, RZ, 0xc0, !PT ;  /* 0x000000ffb2ff7812 */ /* 0x000fe200078cc0ff */
[----:B------:R-:W-:Y:S01]  /*2dc0*/  FMUL.FTZ R69, R69, c[0x0][0x1e8] ;  /* 0x00007a0045457a20 */ /* 0x000fe20000410000 */
[----:B------:R-:W-:Y:S01]  /*2dd0*/  @P3 IADD3 R48, P5, R2, c[0x0][0x250], RZ ;  /* 0x0000940002303a10 */ /* 0x000fe20007fbe0ff */
[----:B------:R-:W-:Y:S01]  /*2de0*/  FMUL.FTZ R45, R40, c[0x0][0x1e8] ;  /* 0x00007a00282d7a20 */ /* 0x000fe20000410000 */
[----:B------:R-:W-:Y:S01]  /*2df0*/  LOP3.LUT P2, RZ, R178, 0xff0000, RZ, 0xc0, !PT ;  /* 0x00ff0000b2ff7812 */ /* 0x000fe2000784c0ff */
[----:B------:R-:W-:Y:S01]  /*2e00*/  FMUL.FTZ R2, R0, c[0x0][0x1e8] ;  /* 0x00007a0000027a20 */ /* 0x000fe20000410000 */
[----:B------:R-:W-:Y:S01]  /*2e10*/  SEL R41, R67, RZ, P6 ;  /* 0x000000ff43297207 */ /* 0x000fe20003000000 */
[----:B------:R0:W-:Y:S01]  /*2e20*/  STG.E.128 [R46.64], R36 ;  /* 0x000000242e007986 */ /* 0x0001e2000c101d04 */
[----:B------:R-:W-:-:S02]  /*2e30*/  @P3 IADD3.X R49, R179, c[0x0][0x254], RZ, P5, !PT ;  /* 0x00009500b3313a10 */ /* 0x000fc40002ffe4ff */
[----:B------:R-:W-:Y:S02]  /*2e40*/  SEL R29, R40, R29, P1 ;  /* 0x0000001d281d7207 */ /* 0x000fe40000800000 */
[----:B------:R-:W-:Y:S02]  /*2e50*/  SEL R31, R0, R31, P1 ;  /* 0x0000001f001f7207 */ /* 0x000fe40000800000 */
[----:B------:R-:W-:Y:S02]  /*2e60*/  SEL R43, R69, RZ, P2 ;  /* 0x000000ff452b7207 */ /* 0x000fe40001000000 */
[----:B------:R-:W-:Y:S02]  /*2e70*/  LOP3.LUT P5, RZ, R94, 0xff, RZ, 0xc0, !PT ;  /* 0x000000ff5eff7812 */ /* 0x000fe400078ac0ff */
[C---:B------:R-:W-:Y:S02]  /*2e80*/  LOP3.LUT P6, RZ, R178.reuse, 0xff00, RZ, 0xc0, !PT ;  /* 0x0000ff00b2ff7812 */ /* 0x040fe400078cc0ff */
[----:B------:R-:W-:-:S02]  /*2e90*/  LOP3.LUT P1, RZ, R178, 0xff000000, RZ, 0xc0, !PT ;  /* 0xff000000b2ff7812 */ /* 0x000fc4000782c0ff */
[-C--:B------:R-:W-:Y:S02]  /*2ea0*/  SEL R40, R61, R32.reuse, P4 ;  /* 0x000000203d287207 */ /* 0x080fe40002000000 */
[----:B------:R-:W-:Y:S02]  /*2eb0*/  SEL R32, R41, R32, P4 ;  /* 0x0000002029207207 */ /* 0x000fe40002000000 */
[-C--:B------:R-:W-:Y:S02]  /*2ec0*/  SEL R42, R63, R34.reuse, P4 ;  /* 0x000000223f2a7207 */ /* 0x080fe40002000000 */
[----:B------:R-:W-:Y:S02]  /*2ed0*/  SEL R41, R44, R33, P4 ;  /* 0x000000212c297207 */ /* 0x000fe40002000000 */
[----:B------:R-:W-:Y:S02]  /*2ee0*/  SEL R34, R43, R34, P4 ;  /* 0x000000222b227207 */ /* 0x000fe40002000000 */
[----:B------:R-:W-:-:S02]  /*2ef0*/  SEL R0, R45, RZ, P6 ;  /* 0x000000ff2d007207 */ /* 0x000fc40003000000 */
[----:B------:R-:W-:Y:S02]  /*2f00*/  SEL R52, R2, RZ, P1 ;  /* 0x000000ff02347207 */ /* 0x000fe40000800000 */
[----:B------:R-:W-:Y:S02]  /*2f10*/  SEL R43, R50, R35, P4 ;  /* 0x00000023322b7207 */ /* 0x000fe40002000000 */
[----:B------:R-:W-:Y:S02]  /*2f20*/  SEL R44, R67, RZ, P5 ;  /* 0x000000ff432c7207 */ /* 0x000fe40002800000 */
[----:B------:R-:W-:Y:S01]  /*2f30*/  @P0 IADD3 R50, P5, R180, c[0x0][0x258], RZ ;  /* 0x00009600b4320a10 */ /* 0x000fe20007fbe0ff */
[----:B------:R1:W-:Y:S01]  /*2f40*/  @P3 STG.E.128 [R48.64], R40 ;  /* 0x0000002830003986 */ /* 0x0003e2000c101d04 */
[----:B------:R-:W-:Y:S02]  /*2f50*/  SEL R33, R0, R33, P4 ;  /* 0x0000002100217207 */ /* 0x000fe40002000000 */
[----:B------:R-:W-:-:S02]  /*2f60*/  SEL R35, R52, R35, P4 ;  /* 0x0000002334237207 */ /* 0x000fc40002000000 */
[C---:B------:R-:W-:Y:S02]  /*2f70*/  LOP3.LUT P2, RZ, R94.reuse, 0xff00, RZ, 0xc0, !PT ;  /* 0x0000ff005eff7812 */ /* 0x040fe4000784c0ff */
[C---:B------:R-:W-:Y:S02]  /*2f80*/  LOP3.LUT P6, RZ, R94.reuse, 0xff0000, RZ, 0xc0, !PT ;  /* 0x00ff00005eff7812 */ /* 0x040fe400078cc0ff */
[----:B------:R-:W-:Y:S02]  /*2f90*/  LOP3.LUT P1, RZ, R94, 0xff000000, RZ, 0xc0, !PT ;  /* 0xff0000005eff7812 */ /* 0x000fe4000782c0ff */
[C---:B0-----:R-:W-:Y:S02]  /*2fa0*/  IADD3 R36, P4, R180.reuse, c[0x0][0x248], RZ ;  /* 0x00009200b4247a10 */ /* 0x041fe40007f9e0ff */
[----:B------:R-:W-:Y:S02]  /*2fb0*/  @P0 IADD3.X R51, R175, c[0x0][0x25c], RZ, P5, !PT ;  /* 0x00009700af330a10 */ /* 0x000fe40002ffe4ff */
[----:B------:R-:W-:-:S02]  /*2fc0*/  @P3 IADD3 R180, P5, R180, c[0x0][0x250], RZ ;  /* 0x00009400b4b43a10 */ /* 0x000fc40007fbe0ff */
[----:B------:R-:W-:Y:S01]  /*2fd0*/  IADD3.X R37, R175, c[0x0][0x24c], RZ, P4, !PT ;  /* 0x00009300af257a10 */ /* 0x000fe200027fe4ff */
[----:B------:R1:W-:Y:S01]  /*2fe0*/  @P0 STG.E.128 [R50.64], R28 ;  /* 0x0000001c32000986 */ /* 0x0003e2000c101d04 */
[----:B------:R-:W-:Y:S02]  /*2ff0*/  SEL R45, R45, RZ, P2 ;  /* 0x000000ff2d2d7207 */ /* 0x000fe40001000000 */
[----:B------:R-:W-:Y:S02]  /*3000*/  SEL R46, R69, RZ, P6 ;  /* 0x000000ff452e7207 */ /* 0x000fe40003000000 */
[----:B------:R-:W-:Y:S02]  /*3010*/  SEL R47, R2, RZ, P1 ;  /* 0x000000ff022f7207 */ /* 0x000fe40000800000 */
[----:B------:R-:W-:Y:S02]  /*3020*/  @P3 IADD3.X R181, R175, c[0x0][0x254], RZ, P5, !PT ;  /* 0x00009500afb53a10 */ /* 0x000fe40002ffe4ff */
[----:B------:R-:W-:Y:S01]  /*3030*/  MOV R39, c[0x0][0x160] ;  /* 0x0000580000277a02 */ /* 0x000fe20000000f00 */
[----:B------:R1:W-:Y:S03]  /*3040*/  STG.E.128 [R36.64], R44 ;  /* 0x0000002c24007986 */ /* 0x0003e6000c101d04 */
[----:B------:R-:W-:Y:S01]  /*3050*/  LEA R170, R39, R170, 0x2 ;  /* 0x000000aa27aa7211 */ /* 0x000fe200078e10ff */
[----:B------:R1:W-:Y:S03]  /*3060*/  @P3 STG.E.128 [R180.64], R32 ;  /* 0x00000020b4003986 */ /* 0x0003e6000c101d04 */
[----:B------:R-:W-:-:S13]  /*3070*/  ISETP.GE.AND P0, PT, R170, c[0x0][0x164], PT ;  /* 0x00005900aa007a0c */ /* 0x000fda0003f06270 */
[----:B-1----:R-:W-:Y:S01]  /*3080*/  @P0 CALL.REL.NOINC `(.L_x_1957) ;  /* 0x0000001000000944 */ /* 0x002fe20003c00000 */
[----:B------:R-:W-:Y:S05]  /*3090*/  BRA `(.L_x_1958) ;  /* 0xffffd6d000007947 */ /* 0x000fea000383ffff */
.L_x_1957:
[----:B------:R-:W-:Y:S05]  /*30a0*/  BSYNC B1 ;  /* 0x0000000000017941 */ /* 0x000fea0003800000 */
.L_x_1949:
        /* <DEDUP_REMOVED lines=48> */
.L_x_1948:
[----:B------:R-:W-:Y:S05]  /*33b0*/  BSYNC B0 ;  /* 0x0000000000007941 */ /* 0x000fea0003800000 */
.L_x_1946:
        /* <DEDUP_REMOVED lines=66> */
[----:B0-----:R-:W-:Y:S01]  /*37e0*/  FADD.FTZ R7, R3, R36 ;  /* 0x0000002403077221 */ /* 0x001fe20000010000 */
[----:B------:R-:W-:Y:S02]  /*37f0*/  IADD3 R3, P0, R48, R171, RZ ;  /* 0x000000ab30037210 */ /* 0x000fe40007f1e0ff */
[----:B------:R-:W-:Y:S02]  /*3800*/  STS.128 [R0.X16+0xa00], R44 ;  /* 0x000a002c00007388 */ /* 0x000fe4000000cc00 */
        /* <DEDUP_REMOVED lines=20> */
[C---:B------:R-:W-:Y:S01]  /*3950*/  SHF.L.U64.HI R10, R3.reuse, 0x2, R2 ;  /* 0x00000002030a7819 */ /* 0x040fe20000010202 */
[----:B------:R-:W-:Y:S01]  /*3960*/  IMAD.SHL.U32 R3, R3, 0x4, RZ ;  /* 0x0000000403037824 */ /* 0x000fe200078e00ff */
[----:B------:R-:W3:Y:S01]  /*3970*/  LDS R17, [R171.X4+0x1c00] ;  /* 0x001c0000ab117984 */ /* 0x000ee20000004800 */
[----:B----4-:R-:W-:-:S03]  /*3980*/  FADD.FTZ R42, RZ, R42 ;  /* 0x0000002aff2a7221 */ /* 0x010fc60000010000 */
[----:B------:R-:W4:Y:S01]  /*3990*/  LDS R14, [R171.X4+0x2000] ;  /* 0x00200000ab0e7984 */ /* 0x000f220000004800 */
[----:B-----5:R-:W-:Y:S01]  /*39a0*/  FADD.FTZ R43, RZ, R43 ;  /* 0x0000002bff2b7221 */ /* 0x020fe20000010000 */
[----:B------:R-:W-:Y:S02]  /*39b0*/  IADD3 R2, P0, R3, c[0x0][0x228], RZ ;  /* 0x00008a0003027a10 */ /* 0x000fe40007f1e0ff */
        /* <DEDUP_REMOVED lines=42> */
.L_x_1950:
[----:B------:R-:W-:Y:S01]  /*3c60*/  HFMA2.MMA R50, -RZ, RZ, 0, 5.9604644775390625e-08 ;  /* 0x00000001ff327435 */ /* 0x000fe200000001ff */
[----:B------:R-:W-:Y:S01]  /*3c70*/  MOV R49, R51 ;  /* 0x0000003300317202 */ /* 0x000fe20000000f00 */
[----:B------:R-:W-:Y:S01]  /*3c80*/  IMAD.MOV.U32 R59, RZ, RZ, -0x1 ;  /* 0xffffffffff3b7424 */ /* 0x000fe200078e00ff */
[----:B------:R-:W-:-:S02]  /*3c90*/  MOV R58, 0x1f ;  /* 0x0000001f003a7802 */ /* 0x000fc40000000f00 */
[----:B------:R-:W-:Y:S02]  /*3ca0*/  MOV R36, 0x3cc0 ;  /* 0x00003cc000247802 */ /* 0x000fe40000000f00 */
[----:B-----5:R-:W-:Y:S05]  /*3cb0*/  CALL.REL.NOINC `($__internal_107_$__cuda_sm70_shflsync_bfly_p) ;  /* 0x0000046000007944 */ /* 0x020fea0003c00000 */
[----:B-1----:R-:W-:Y:S01]  /*3cc0*/  MOV R48, R49 ;  /* 0x0000003100307202 */ /* 0x002fe20000000f00 */
[----:B0-----:R-:W-:Y:S05]  /*3cd0*/  BRA `(.L_x_1959) ;  /* 0xffffdd5000007947 */ /* 0x001fea000383ffff */
.L_x_1951:
[----:B------:R-:W-:Y:S01]  /*3ce0*/  HFMA2.MMA R50, -RZ, RZ, 0, 5.9604644775390625e-08 ;  /* 0x00000001ff327435 */ /* 0x000fe200000001ff */
[----:B------:R-:W-:Y:S01]  /*3cf0*/  MOV R49, R56 ;  /* 0x0000003800317202 */ /* 0x000fe20000000f00 */
[----:B------:R-:W-:Y:S01]  /*3d00*/  IMAD.MOV.U32 R58, RZ, RZ, 0x1f ;  /* 0x0000001fff3a7424 */ /* 0x000fe200078e00ff */
[----:B------:R-:W-:Y:S02]  /*3d10*/  MOV R59, 0xffffffff ;  /* 0xffffffff003b7802 */ /* 0x000fe40000000f00 */
[----:B------:R-:W-:Y:S02]  /*3d20*/  MOV R36, 0x3d40 ;  /* 0x00003d4000247802 */ /* 0x000fe40000000f00 */
[----:B01---5:R-:W-:Y:S05]  /*3d30*/  CALL.REL.NOINC `($__internal_107_$__cuda_sm70_shflsync_bfly_p) ;  /* 0x000003e000007944 */ /* 0x023fea0003c00000 */
[----:B------:R-:W-:Y:S01]  /*3d40*/  FADD.FTZ R51, R51, R48 ;  /* 0x0000003033337221 */ /* 0x000fe20000010000 */
[----:B0-----:R-:W-:Y:S01]  /*3d50*/  HFMA2.MMA R50, -RZ, RZ, 0, 1.1920928955078125e-07 ;  /* 0x00000002ff327435 */ /* 0x001fe200000001ff */
[----:B-1----:R-:W-:Y:S01]  /*3d60*/  FADD.FTZ R56, R56, R49 ;  /* 0x0000003138387221 */ /* 0x002fe20000010000 */
[----:B------:R-:W-:Y:S01]  /*3d70*/  MOV R58, 0x1f ;  /* 0x0000001f003a7802 */ /* 0x000fe20000000f00 */
[----:B------:R-:W-:Y:S01]  /*3d80*/  IMAD.MOV.U32 R59, RZ, RZ, -0x1 ;  /* 0xffffffffff3b7424 */ /* 0x000fe200078e00ff */
[----:B------:R-:W-:-:S02]  /*3d90*/  MOV R49, R51 ;  /* 0x0000003300317202 */ /* 0x000fc40000000f00 */
[----:B------:R-:W-:Y:S02]  /*3da0*/  MOV R36, 0x3dc0 ;  /* 0x00003dc000247802 */ /* 0x000fe40000000f00 */
[----:B------:R-:W-:Y:S05]  /*3db0*/  CALL.REL.NOINC `($__internal_107_$__cuda_sm70_shflsync_bfly_p) ;  /* 0x0000036000007944 */ /* 0x000fea0003c00000 */
[----:B0-----:R-:W-:Y:S01]  /*3dc0*/  HFMA2.MMA R58, -RZ, RZ, 0, 1.847743988037109375e-06 ;  /* 0x0000001fff3a7435 */ /* 0x001fe200000001ff */
[----:B-1----:R-:W-:Y:S01]  /*3dd0*/  MOV R48, R49 ;  /* 0x0000003100307202 */ /* 0x002fe20000000f00 */
[----:B------:R-:W-:Y:S01]  /*3de0*/  IMAD.MOV.U32 R50, RZ, RZ, 0x2 ;  /* 0x00000002ff327424 */ /* 0x000fe200078e00ff */
[----:B------:R-:W-:Y:S02]  /*3df0*/  MOV R49, R56 ;  /* 0x0000003800317202 */ /* 0x000fe40000000f00 */
[----:B------:R-:W-:Y:S02]  /*3e00*/  MOV R59, 0xffffffff ;  /* 0xffffffff003b7802 */ /* 0x000fe40000000f00 */
[----:B------:R-:W-:Y:S02]  /*3e10*/  MOV R36, 0x3e30 ;  /* 0x00003e3000247802 */ /* 0x000fe40000000f00 */
[----:B------:R-:W-:Y:S05]  /*3e20*/  CALL.REL.NOINC `($__internal_107_$__cuda_sm70_shflsync_bfly_p) ;  /* 0x000002f000007944 */ /* 0x000fea0003c00000 */
[----:B------:R-:W-:Y:S01]  /*3e30*/  FADD.FTZ R51, R48, R51 ;  /* 0x0000003330337221 */ /* 0x000fe20000010000 */
[----:B0-----:R-:W-:Y:S01]  /*3e40*/  HFMA2.MMA R50, -RZ, RZ, 0, 2.384185791015625e-07 ;  /* 0x00000004ff327435 */ /* 0x001fe200000001ff */
[----:B-1----:R-:W-:Y:S01]  /*3e50*/  FADD.FTZ R56, R56, R49 ;  /* 0x0000003138387221 */ /* 0x002fe20000010000 */
[----:B------:R-:W-:Y:S01]  /*3e60*/  MOV R59, 0xffffffff ;  /* 0xffffffff003b7802 */ /* 0x000fe20000000f00 */
[----:B------:R-:W-:Y:S01]  /*3e70*/  IMAD.MOV.U32 R58, RZ, RZ, 0x1f ;  /* 0x0000001fff3a7424 */ /* 0x000fe200078e00ff */
[----:B------:R-:W-:-:S02]  /*3e80*/  MOV R49, R51 ;  /* 0x0000003300317202 */ /* 0x000fc40000000f00 */
[----:B------:R-:W-:Y:S02]  /*3e90*/  MOV R36, 0x3eb0 ;  /* 0x00003eb000247802 */ /* 0x000fe40000000f00 */
[----:B------:R-:W-:Y:S05]  /*3ea0*/  CALL.REL.NOINC `($__internal_107_$__cuda_sm70_shflsync_bfly_p) ;  /* 0x0000027000007944 */ /* 0x000fea0003c00000 */
[----:B0-----:R-:W-:Y:S01]  /*3eb0*/  HFMA2.MMA R50, -RZ, RZ, 0, 2.384185791015625e-07 ;  /* 0x00000004ff327435 */ /* 0x001fe200000001ff */
[----:B-1----:R-:W-:Y:S01]  /*3ec0*/  MOV R48, R49 ;  /* 0x0000003100307202 */ /* 0x002fe20000000f00 */
[----:B------:R-:W-:Y:S01]  /*3ed0*/  IMAD.MOV.U32 R49, RZ, RZ, R56 ;  /* 0x000000ffff317224 */ /* 0x000fe200078e0038 */
[----:B------:R-:W-:Y:S02]  /*3ee0*/  MOV R58, 0x1f ;  /* 0x0000001f003a7802 */ /* 0x000fe40000000f00 */
[----:B------:R-:W-:Y:S02]  /*3ef0*/  MOV R59, 0xffffffff ;  /* 0xffffffff003b7802 */ /* 0x000fe40000000f00 */
[----:B------:R-:W-:Y:S02]  /*3f00*/  MOV R36, 0x3f20 ;  /* 0x00003f2000247802 */ /* 0x000fe40000000f00 */
[----:B------:R-:W-:Y:S05]  /*3f10*/  CALL.REL.NOINC `($__internal_107_$__cuda_sm70_shflsync_bfly_p) ;  /* 0x0000020000007944 */ /* 0x000fea0003c00000 */
[----:B------:R-:W-:Y:S01]  /*3f20*/  FADD.FTZ R51, R48, R51 ;  /* 0x0000003330337221 */ /* 0x000fe20000010000 */
[----:B0-----:R-:W-:Y:S01]  /*3f30*/  HFMA2.MMA R58, -RZ, RZ, 0, 1.847743988037109375e-06 ;  /* 0x0000001fff3a7435 */ /* 0x001fe200000001ff */
[----:B-1----:R-:W-:Y:S01]  /*3f40*/  FADD.FTZ R56, R56, R49 ;  /* 0x0000003138387221 */ /* 0x002fe20000010000 */
[----:B------:R-:W-:Y:S01]  /*3f50*/  MOV R59, 0xffffffff ;  /* 0xffffffff003b7802 */ /* 0x000fe20000000f00 */
[----:B------:R-:W-:Y:S01]  /*3f60*/  IMAD.MOV.U32 R50, RZ, RZ, 0x8 ;  /* 0x00000008ff327424 */ /* 0x000fe200078e00ff */
[----:B------:R-:W-:-:S02]  /*3f70*/  MOV R49, R51 ;  /* 0x0000003300317202 */ /* 0x000fc40000000f00 */
[----:B------:R-:W-:Y:S02]  /*3f80*/  MOV R36, 0x3fa0 ;  /* 0x00003fa000247802 */ /* 0x000fe40000000f00 */
[----:B------:R-:W-:Y:S05]  /*3f90*/  CALL.REL.NOINC `($__internal_107_$__cuda_sm70_shflsync_bfly_p) ;  /* 0x0000018000007944 */ /* 0x000fea0003c00000 */
[----:B0-----:R-:W-:Y:S01]  /*3fa0*/  HFMA2.MMA R50, -RZ, RZ, 0, 4.76837158203125e-07 ;  /* 0x00000008ff327435 */ /* 0x001fe200000001ff */
[----:B-1----:R-:W-:Y:S01]  /*3fb0*/  IMAD.MOV.U32 R48, RZ, RZ, R49 ;  /* 0x000000ffff307224 */ /* 0x002fe200078e0031 */
[----:B------:R-:W-:Y:S01]  /*3fc0*/  MOV R49, R56 ;  /* 0x0000003800317202 */ /* 0x000fe20000000f00 */
[----:B------:R-:W-:Y:S01]  /*3fd0*/  IMAD.MOV.U32 R59, RZ, RZ, -0x1 ;  /* 0xffffffffff3b7424 */ /* 0x000fe200078e00ff */
[----:B------:R-:W-:Y:S02]  /*3fe0*/  MOV R58, 0x1f ;  /* 0x0000001f003a7802 */ /* 0x000fe40000000f00 */
[----:B------:R-:W-:Y:S02]  /*3ff0*/  MOV R36, 0x4010 ;  /* 0x0000401000247802 */ /* 0x000fe40000000f00 */
[----:B------:R-:W-:Y:S05]  /*4000*/  CALL.REL.NOINC `($__internal_107_$__cuda_sm70_shflsync_bfly_p) ;  /* 0x0000011000007944 */ /* 0x000fea0003c00000 */
[----:B------:R-:W-:Y:S01]  /*4010*/  FADD.FTZ R51, R48, R51 ;  /* 0x0000003330337221 */ /* 0x000fe20000010000 */
[----:B0-----:R-:W-:Y:S01]  /*4020*/  HFMA2.MMA R50, -RZ, RZ, 0, 9.5367431640625e-07 ;  /* 0x00000010ff327435 */ /* 0x001fe200000001ff */
[----:B-1----:R-:W-:Y:S01]  /*4030*/  FADD.FTZ R57, R56, R49 ;  /* 0x0000003138397221 */ /* 0x002fe20000010000 */
[----:B------:R-:W-:Y:S01]  /*4040*/  MOV R58, 0x1f ;  /* 0x0000001f003a7802 */ /* 0x000fe20000000f00 */
[----:B------:R-:W-:Y:S01]  /*4050*/  IMAD.MOV.U32 R49, RZ, RZ, R51 ;  /* 0x000000ffff317224 */ /* 0x000fe200078e0033 */
[----:B------:R-:W-:-:S02]  /*4060*/  MOV R59, 0xffffffff ;  /* 0xffffffff003b7802 */ /* 0x000fc40000000f00 */
[----:B------:R-:W-:Y:S02]  /*4070*/  MOV R36, 0x4090 ;  /* 0x0000409000247802 */ /* 0x000fe40000000f00 */
[----:B------:R-:W-:Y:S05]  /*4080*/  CALL.REL.NOINC `($__internal_107_$__cuda_sm70_shflsync_bfly_p) ;  /* 0x0000009000007944 */ /* 0x000fea0003c00000 */
[----:B0-----:R-:W-:Y:S01]  /*4090*/  HFMA2.MMA R50, -RZ, RZ, 0, 9.5367431640625e-07 ;  /* 0x00000010ff327435 */ /* 0x001fe200000001ff */
[----:B-1----:R-:W-:Y:S01]  /*40a0*/  MOV R56, R49 ;  /* 0x0000003100387202 */ /* 0x002fe20000000f00 */
[----:B------:R-:W-:Y:S01]  /*40b0*/  IMAD.MOV.U32 R58, RZ, RZ, 0x1f ;  /* 0x0000001fff3a7424 */ /* 0x000fe200078e00ff */
[----:B------:R-:W-:Y:S02]  /*40c0*/  MOV R49, R57 ;  /* 0x0000003900317202 */ /* 0x000fe40000000f00 */
[----:B------:R-:W-:Y:S02]  /*40d0*/  MOV R59, 0xffffffff ;  /* 0xffffffff003b7802 */ /* 0x000fe40000000f00 */
[----:B------:R-:W-:Y:S02]  /*40e0*/  MOV R36, 0x4100 ;  /* 0x0000410000247802 */ /* 0x000fe40000000f00 */
[----:B------:R-:W-:Y:S05]  /*40f0*/  CALL.REL.NOINC `($__internal_107_$__cuda_sm70_shflsync_bfly_p) ;  /* 0x0000002000007944 */ /* 0x000fea0003c00000 */
[----:B-1----:R-:W-:Y:S01]  /*4100*/  MOV R36, R49 ;  /* 0x0000003100247202 */ /* 0x002fe20000000f00 */
[----:B0-----:R-:W-:Y:S05]  /*4110*/  BRA `(.L_x_1960) ;  /* 0xffffda3000007947 */ /* 0x001fea000383ffff */
        .weak           $__internal_107_$__cuda_sm70_shflsync_bfly_p
        .type           $__internal_107_$__cuda_sm70_shflsync_bfly_p,@function
        .size           $__internal_107_$__cuda_sm70_shflsync_bfly_p,(.L_x_2344 - $__internal_107_$__cuda_sm70_shflsync_bfly_p)
$__internal_107_$__cuda_sm70_shflsync_bfly_p:
[----:B------:R-:W-:Y:S01]  /*4120*/  HFMA2.MMA R37, -RZ, RZ, 0, 0 ;  /* 0x00000000ff257435 */ /* 0x000fe200000001ff */
[----:B------:R-:W-:Y:S04]  /*4130*/  WARPSYNC R59 ;  /* 0x0000003b00007348 */ /* 0x000fe80003800000 */
[----:B------:R0:W1:Y:S01]  /*4140*/  SHFL.BFLY PT, R49, R49, R50, R58 ;  /* 0x0c00003231317389 */ /* 0x00006200000e003a */
[----:B------:R-:W-:Y:S05]  /*4150*/  RET.REL.NODEC R36 `(_ZN10layer_norm31ln_parallel_residual_bwd_kernelINS_13Kernel_traitsI6__halfffffjLj768ELj1ELj4ELj1ELj16ENS_18Kernel_traits_baseILj768ES2_ffffjLj128EEEEELb1ELb1ELb1EEEvNS_9BwdParamsE) ;  /* 0xffffbea024007950 */ /* 0x000fea0003c3ffff */
.L_x_1961:
        /* <DEDUP_REMOVED lines=10> */
.L_x_2344:


//--------------------- .text._ZN10layer_norm31ln_parallel_residual_bwd_kernelINS_13Kernel_traitsIfffffjLj768ELj1ELj4ELj1ELj16ENS_18Kernel_traits_baseILj768EfffffjLj128EEEEELb0ELb0ELb0EEEvNS_9BwdParamsE --------------------------
	.section	.text._ZN10layer_norm31ln_parallel_residual_bwd_kernelINS_13Kernel_traitsIfffffjLj768ELj1ELj4ELj1ELj16ENS_18Kernel_traits_baseILj768EfffffjLj128EEEEELb0ELb0ELb0EEEvNS_9BwdParamsE,"ax",@progbits
	.sectioninfo	@"SHI_REGISTERS=252"
	.align	128
        .global         _ZN10layer_norm31ln_parallel_residual_bwd_kernelINS_13Kernel_traitsIfffffjLj768ELj1ELj4ELj1ELj16ENS_18Kernel_traits_baseILj768EfffffjLj128EEEEELb0ELb0ELb0EEEvNS_9BwdParamsE
        .type           _ZN10layer_norm31ln_parallel_residual_bwd_kernelINS_13Kernel_traitsIfffffjLj768ELj1ELj4ELj1ELj16ENS_18Kernel_traits_baseILj768EfffffjLj128EEEEELb0ELb0ELb0EEEvNS_9BwdParamsE,@function
        .size           _ZN10layer_norm31ln_parallel_residual_bwd_kernelINS_13Kernel_traitsIfffffjLj768ELj1ELj4ELj1ELj16ENS_18Kernel_traits_baseILj768EfffffjLj128EEEEELb0ELb0ELb0EEEvNS_9BwdParamsE,(.L_x_2345 - _ZN10layer_norm31ln_parallel_residual_bwd_kernelINS_13Kernel_traitsIfffffjLj768ELj1ELj4ELj1ELj16ENS_18Kernel_traits_baseILj768EfffffjLj128EEEEELb0ELb0ELb0EEEvNS_9BwdParamsE)
        .other          _ZN10layer_norm31ln_parallel_residual_bwd_kernelINS_13Kernel_traitsIfffffjLj768ELj1ELj4ELj1ELj16ENS_18Kernel_traits_baseILj768EfffffjLj128EEEEELb0ELb0ELb0EEEvNS_9BwdParamsE,@"STO_CUDA_ENTRY STV_DEFAULT"
_ZN10layer_norm31ln_parallel_residual_bwd_kernelINS_13Kernel_traitsIfffffjLj768ELj1ELj4ELj1ELj16ENS_18Kernel_traits_baseILj768EfffffjLj128EEEEELb0ELb0ELb0EEEvNS_9BwdParamsE:
.text._ZN10layer_norm31ln_parallel_residual_bwd_kernelINS_13Kernel_traitsIfffffjLj768ELj1ELj4ELj1ELj16ENS_18Kernel_traits_baseILj768EfffffjLj128EEEEELb0ELb0ELb0EEEvNS_9BwdParamsE:
        /* <DEDUP_REMOVED lines=23> */
[----:B------:R0:W5:Y:S01]  /*0170*/  @P1 LDG.E.128 R176, [R2.64] ;  /* 0x0000000402b01981 */ /* 0x000162000c1e1d00 */
[----:B------:R-:W-:-:S03]  /*0180*/  @P5 MOV R22, 0x10 ;  /* 0x0000001000165802 */ /* 0x000fc60000000f00 */
[CC--:B------:R-:W-:Y:S01]  /*0190*/  @P2 IMAD.WIDE.U32 R6, R9.reuse, R10.reuse, c[0x0][0x1b0] ;  /* 0x00006c0009062625 */ /* 0x0c0fe200078e000a */
[----:B------:R-:W-:Y:S01]  /*01a0*/  @P0 MOV R24, 0x10 ;  /* 0x0000001000180802 */ /* 0x000fe20000000f00 */
[----:B------:R1:W5:Y:S02]  /*01b0*/  @P1 LDG.E.128 R172, [R4.64] ;  /* 0x0000000404ac1981 */ /* 0x000364000c1e1d00 */
[C---:B------:R-:W-:Y:S01]  /*01c0*/  @P2 IMAD.WIDE.U32 R10, R9.reuse, R10, c[0x0][0x1b8] ;  /* 0x00006e00090a2625 */ /* 0x040fe200078e000a */
[----:B------:R-:W-:Y:S01]  /*01d0*/  @P2 IADD3 R9, R9, 0x20, RZ ;  /* 0x0000002009092810 */ /* 0x000fe20007ffe0ff */
        /* <DEDUP_REMOVED lines=14> */
[----:B------:R3:W5:Y:S04]  /*02c0*/  @P5 LDG.E.128 R144, [R20.64] ;  /* 0x0000000414905981 */ /* 0x000768000c1e1d00 */
[----:B------:R3:W5:Y:S04]  /*02d0*/  @P5 LDG.E.128 R140, [R22.64] ;  /* 0x00000004168c5981 */ /* 0x000768000c1e1d00 */
[----:B--2---:R-:W2:Y:S01]  /*02e0*/  S2R R7, SR_CTAID.X ;  /* 0x0000000000077919 */ /* 0x004ea20000002500 */
[----:B------:R-:W-:-:S02]  /*02f0*/  @P5 IADD3 R9, R9, 0x20, RZ ;  /* 0x0000002009095810 */ /* 0x000fc40007ffe0ff */
[----:B------:R-:W-:-:S03]  /*0300*/  SHF.R.U32.HI R6, RZ, 0x5, R0 ;  /* 0x00000005ff067819 */ /* 0x000fc60000011600 */
[----:B0-----:R-:W-:-:S04]  /*0310*/  @P0 IMAD.WIDE.U32 R2, R9, R24, c[0x0][0x1b0] ;  /* 0x00006c0009020625 */ /* 0x001fc800078e0018 */
[----:B-1----:R-:W-:Y:S01]  /*0320*/  @P0 IMAD.WIDE.U32 R4, R9, R24, c[0x0][0x1b8] ;  /* 0x00006e0009040625 */ /* 0x002fe200078e0018 */
[----:B------:R3:W5:Y:S04]  /*0330*/  @P0 LDG.E.128 R136, [R2.64] ;  /* 0x0000000402880981 */ /* 0x000768000c1e1d00 */
[----:B------:R3:W5:Y:S01]  /*0340*/  @P0 LDG.E.128 R132, [R4.64] ;  /* 0x0000000404840981 */ /* 0x000762000c1e1d00 */
[----:B--2---:R-:W-:-:S04]  /*0350*/  LEA R6, R7, R6, 0x2 ;  /* 0x0000000607067211 */ /* 0x004fc800078e10ff */
        /* <DEDUP_REMOVED lines=51> */
[----:B---3--:R-:W0:Y:S01]  /*0690*/  LDC.U8 R2, c[0x0][0x1f0] ;  /* 0x00007c00ff027b82 */ /* 0x008e220000000000 */
[----:B------:R-:W-:Y:S01]  /*06a0*/  HFMA2.MMA R129, -RZ, RZ, 0, 0 ;  /* 0x00000000ff817435 */ /* 0x000fe200000001ff */
[----:B------:R-:W-:-:S06]  /*06b0*/  MOV R3, R6 ;  /* 0x0000000600037202 */ /* 0x000fcc0000000f00 */
.L_x_1990:
[----:B------:R-:W-:-:S05]  /*06c0*/  MOV R196, 0x4 ;  /* 0x0000000400c47802 */ /* 0x000fca0000000f00 */
        /* <DEDUP_REMOVED lines=15> */
[C---:B------:R-:W-:Y:S02]  /*07c0*/  LEA.HI.X R197, R5.reuse, c[0x0][0x18c], RZ, 0x4, P0 ;  /* 0x0000630005c57a11 */ /* 0x040fe400000f24ff */
[----:B0-----:R-:W-:Y:S01]  /*07d0*/  ISETP.NE.AND P0, PT, R2, RZ, PT ;  /* 0x000000ff0200720c */ /* 0x001fe20003f05270 */
[----:B------:R-:W-:-:S03]  /*07e0*/  IMAD.WIDE.U32 R200, R5, R204, c[0x0][0x210] ;  /* 0x0000840005c87625 */ /* 0x000fc600078e00cc */
[----:B------:R-:W2:Y:S01]  /*07f0*/  LDG.E.128 R196, [R196.64] ;  /* 0x00000004c4c47981 */ /* 0x000ea2000c1e1d00 */
[----:B------:R-:W-:Y:S01]  /*0800*/  IMAD.WIDE.U32 R204, R5, R204, c[0x0][0x208] ;  /* 0x0000820005cc7625 */ /* 0x000fe200078e00cc */
[----:B-----5:R-:W-:Y:S02]  /*0810*/  FSEL R208, R243, RZ, !P0 ;  /* 0x000000fff3d07208 */ /* 0x020fe40004000000 */
[----:B------:R-:W3:Y:S01]  /*0820*/  LDG.E.128 R200, [R200.64] ;  /* 0x00000004c8c87981 */ /* 0x000ee2000c1e1d00 */
[----:B------:R-:W-:-:S03]  /*0830*/  ISETP.NE.U32.AND P0, PT, RZ, c[0x0][0x218], PT ;  /* 0x00008600ff007a0c */ /* 0x000fc60003f05070 */
[----:B------:R-:W4:Y:S01]  /*0840*/  LDG.E.128 R204, [R204.64] ;  /* 0x00000004cccc7981 */ /* 0x000f22000c1e1d00 */
[----:B------:R-:W-:-:S13]  /*0850*/  ISETP.NE.AND.EX P0, PT, RZ, c[0x0][0x21c], PT, P0 ;  /* 0x00008700ff007a0c */ /* 0x000fda0003f05300 */
[----:B------:R-:W-:-:S04]  /*0860*/  @P0 LEA R220, P6, R5, c[0x0][0x218], 0x4 ;  /* 0x0000860005dc0a11 */ /* 0x000fc800078c20ff */
[----:B------:R-:W-:-:S05]  /*0870*/  @P0 LEA.HI.X R221, R5, c[0x0][0x21c], RZ, 0x4, P6 ;  /* 0x0000870005dd0a11 */ /* 0x000fca00030f24ff */
[----:B------:R0:W5:Y:S01]  /*0880*/  @P0 LDG.E.128 R32, [R220.64] ;  /* 0x00000004dc200981 */ /* 0x000162000c1e1d00 */
[----:B------:R-:W-:Y:S01]  /*0890*/  IADD3 R246, R5, 0x20, RZ ;  /* 0x0000002005f67810 */ /* 0x000fe20007ffe0ff */
[C---:B--2---:R-:W-:Y:S02]  /*08a0*/  FADD.FTZ R245, -R208.reuse, R199 ;  /* 0x000000c7d0f57221 */ /* 0x044fe40000010100 */
[----:B------:R-:W-:Y:S02]  /*08b0*/  FADD.FTZ R209, -R208, R196 ;  /* 0x000000c4d0d17221 */ /* 0x000fe40000010100 */
[----:B---3--:R-:W-:Y:S02]  /*08c0*/  FMUL.FTZ R199, R172, R200 ;  /* 0x000000c8acc77220 */ /* 0x008fe40000410000 */
[C---:B------:R-:W-:Y:S02]  /*08d0*/  FADD.FTZ R219, -R208.reuse, R197 ;  /* 0x000000c5d0db7221 */ /* 0x040fe40000010100 */
[----:B------:R-:W-:-:S02]  /*08e0*/  FADD.FTZ R241, -R208, R198 ;  /* 0x000000c6d0f17221 */ /* 0x000fc40000010100 */
[----:B------:R-:W-:Y:S02]  /*08f0*/  FMUL.FTZ R196, R173, R201 ;  /* 0x000000c9adc47220 */ /* 0x000fe40000410000 */
[----:B------:R-:W-:Y:S02]  /*0900*/  FMUL.FTZ R197, R174, R202 ;  /* 0x000000caaec57220 */ /* 0x000fe40000410000 */
[----:B------:R-:W-:Y:S02]  /*0910*/  FMUL.FTZ R209, R4, R209 ;  /* 0x000000d104d17220 */ /* 0x000fe40000410000 */
[----:B----4-:R-:W-:Y:S02]  /*0920*/  FFMA.FTZ R208, R176, R204, R199 ;  /* 0x000000ccb0d07223 */ /* 0x010fe400000100c7 */
[----:B0-----:R-:W-:Y:S02]  /*0930*/  FFMA.FTZ R221, R177, R205, R196 ;  /* 0x000000cdb1dd7223 */ /* 0x001fe400000100c4 */
[----:B------:R-:W-:-:S02]  /*0940*/  FFMA.FTZ R222, R178, R206, R197 ;  /* 0x000000ceb2de7223 */ /* 0x000fc400000100c5 */
[C---:B------:R-:W-:Y:S02]  /*0950*/  FMUL.FTZ R220, R4.reuse, R219 ;  /* 0x000000db04dc7220 */ /* 0x040fe40000410000 */
[----:B------:R-:W-:Y:S02]  /*0960*/  FADD.FTZ R196, RZ, R208 ;  /* 0x000000d0ffc47221 */ /* 0x000fe40000010000 */
[----:B------:R-:W-:Y:S02]  /*0970*/  FFMA.FTZ R197, R209, R208, RZ ;  /* 0x000000d0d1c57223 */ /* 0x000fe400000100ff */
        /* <DEDUP_REMOVED lines=26> */
.L_x_1965:
[----:B-1----:R-:W-:Y:S05]  /*0b20*/  BSYNC B1 ;  /* 0x0000000000017941 */ /* 0x002fea0003800000 */
.L_x_1964:
[----:B------:R-:W-:Y:S01]  /*0b30*/  BSSY B1, `(.L_x_1966) ;  /* 0x000003a000017945 */ /* 0x000fe20003800000 */
[----:B------:R-:W-:Y:S05]  /*0b40*/  @!P2 BRA `(.L_x_1967) ;  /* 0x000003800000a947 */ /* 0x000fea0003800000 */
[----:B------:R-:W-:Y:S01]  /*0b50*/  LEA R204, P0, R246, c[0x0][0x188], 0x4 ;  /* 0x00006200f6cc7a11 */ /* 0x000fe200078020ff */
[----:B------:R-:W-:-:S03]  /*0b60*/  HFMA2.MMA R201, -RZ, RZ, 0, 9.5367431640625e-07 ;  /* 0x00000010ffc97435 */ /* 0x000fc600000001ff */
[----:B------:R-:W-:Y:S02]  /*0b70*/  LEA.HI.X R205, R246, c[0x0][0x18c], RZ, 0x4, P0 ;  /* 0x00006300f6cd7a11 */ /* 0x000fe400000f24ff */
[----:B0-----:R-:W-:-:S04]  /*0b80*/  ISETP.NE.AND P0, PT, R2, RZ, PT ;  /* 0x000000ff0200720c */ /* 0x001fc80003f05270 */
[----:B------:R-:W2:Y:S01]  /*0b90*/  LDG.E.128 R204, [R204.64] ;  /* 0x00000004cccc7981 */ /* 0x000ea2000c1e1d00 */
[CC--:B------:R-:W-:Y:S01]  /*0ba0*/  IMAD.WIDE.U32 R196, R246.reuse, R201.reuse, c[0x0][0x210] ;  /* 0x00008400f6c47625 */ /* 0x0c0fe200078e00c9 */
[----:B-----5:R-:W-:Y:S02]  /*0bb0*/  FSEL R239, R243, RZ, !P0 ;  /* 0x000000fff3ef7208 */ /* 0x020fe40004000000 */
        /* <DEDUP_REMOVED lines=12> */
[----:B------:R-:W-:Y:S02]  /*0c80*/  FMUL.FTZ R11, R4, R11 ;  /* 0x0000000b040b7220 */ /* 0x000fe40000410000 */
[----:B------:R-:W-:-:S02]  /*0c90*/  FADD.FTZ R239, -R239, R207 ;  /* 0x000000cfefef7221 */ /* 0x000fc40000010100 */
[----:B---3--:R-:W-:Y:S02]  /*0ca0*/  FMUL.FTZ R207, R164, R196 ;  /* 0x000000c4a4cf7220 */ /* 0x008fe40000410000 */
[----:B------:R-:W-:Y:S02]  /*0cb0*/  FADD.FTZ R52, R52, R196 ;  /* 0x000000c434347221 */ /* 0x000fe40000010000 */
[----:B------:R-:W-:Y:S02]  /*0cc0*/  FFMA.FTZ R76, R196, R11, R76 ;  /* 0x0000000bc44c7223 */ /* 0x000fe4000001004c */
[----:B------:R-:W-:Y:S02]  /*0cd0*/  FMUL.FTZ R218, R4, R217 ;  /* 0x000000d904da7220 */ /* 0x000fe40000410000 */
[----:B------:R-:W-:Y:S02]  /*0ce0*/  FMUL.FTZ R196, R165, R197 ;  /* 0x000000c5a5c47220 */ /* 0x000fe40000410000 */
[----:B----4-:R-:W-:-:S02]  /*0cf0*/  FFMA.FTZ R14, R168, R200, R207 ;  /* 0x000000c8a80e7223 */ /* 0x010fc400000100cf */
[----:B------:R-:W-:Y:S02]  /*0d00*/  FADD.FTZ R53, R53, R197 ;  /* 0x000000c535357221 */ /* 0x000fe40000010000 */
[----:B------:R-:W-:Y:S02]  /*0d10*/  FFMA.FTZ R77, R197, R218, R77 ;  /* 0x000000dac54d7223 */ /* 0x000fe4000001004d */
[----:B------:R-:W-:Y:S02]  /*0d20*/  FFMA.FTZ R217, R169, R201, R196 ;  /* 0x000000c9a9d97223 */ /* 0x000fe400000100c4 */
[----:B------:R-:W-:Y:S02]  /*0d30*/  FMUL.FTZ R231, R4, R231 ;  /* 0x000000e704e77220 */ /* 0x000fe40000410000 */
[----:B------:R-:W-:Y:S02]  /*0d40*/  FMUL.FTZ R197, R166, R198 ;  /* 0x000000c6a6c57220 */ /* 0x000fe40000410000 */
[----:B------:R-:W-:-:S02]  /*0d50*/  FADD.FTZ R196, R245, R14 ;  /* 0x0000000ef5c47221 */ /* 0x000fc40000010000 */
[----:B------:R-:W-:Y:S02]  /*0d60*/  FFMA.FTZ R244, R11, R14, R244 ;  /* 0x0000000e0bf47223 */ /* 0x000fe400000100f4 */
[----:B------:R-:W-:Y:S02]  /*0d70*/  FFMA.FTZ R232, R170, R202, R197 ;  /* 0x000000caaae87223 */ /* 0x000fe400000100c5 */
[----:B------:R-:W-:Y:S02]  /*0d80*/  FADD.FTZ R54, R54, R198 ;  /* 0x000000c636367221 */ /* 0x000fe40000010000 */
        /* <DEDUP_REMOVED lines=20> */
.L_x_1967:
[----:B0-----:R-:W-:Y:S05]  /*0ed0*/  BSYNC B1 ;  /* 0x0000000000017941 */ /* 0x001fea0003800000 */
.L_x_1966:
[----:B------:R-:W-:Y:S01]  /*0ee0*/  BSSY B1, `(.L_x_1968) ;  /* 0x000003a000017945 */ /* 0x000fe20003800000 */
[----:B------:R-:W-:Y:S05]  /*0ef0*/  @!P3 BRA `(.L_x_1969) ;  /* 0x000003800000b947 */ /* 0x000fea0003800000 */
[----:B------:R-:W-:Y:S02]  /*0f00*/  LEA R200, P0, R246, c[0x0][0x188], 0x4 ;  /* 0x00006200f6c87a11 */ /* 0x000fe400078020ff */
[----:B------:R-:W-:-:S02]  /*0f10*/  MOV R19, 0x10 ;  /* 0x0000001000137802 */ /* 0x000fc40000000f00 */
[----:B------:R-:W-:Y:S02]  /*0f20*/  LEA.HI.X R201, R246, c[0x0][0x18c], RZ, 0x4, P0 ;  /* 0x00006300f6c97a11 */ /* 0x000fe400000f24ff */
[----:B------:R-:W-:Y:S01]  /*0f30*/  ISETP.NE.AND P0, PT, R2, RZ, PT ;  /* 0x000000ff0200720c */ /* 0x000fe20003f05270 */
[----:B------:R-:W-:-:S03]  /*0f40*/  IMAD.WIDE.U32 R196, R246, R19, c[0x0][0x210] ;  /* 0x00008400f6c47625 */ /* 0x000fc600078e0013 */
[----:B------:R-:W2:Y:S01]  /*0f50*/  LDG.E.128 R200, [R200.64] ;  /* 0x00000004c8c87981 */ /* 0x000ea2000c1e1d00 */
[----:B-----5:R-:W-:Y:S01]  /*0f60*/  FSEL R247, R243, RZ, !P0 ;  /* 0x000000fff3f77208 */ /* 0x020fe20004000000 */
[----:B------:R-:W-:Y:S01]  /*0f70*/  IMAD.WIDE.U32 R18, R246, R19, c[0x0][0x208] ;  /* 0x00008200f6127625 */ /* 0x000fe200078e0013 */
        /* <DEDUP_REMOVED lines=17> */
[----:B----4-:R-:W-:Y:S02]  /*1090*/  FADD.FTZ R96, R96, R16 ;  /* 0x0000001060607221 */ /* 0x010fe40000010000 */
[----:B------:R-:W-:-:S02]  /*10a0*/  FFMA.FTZ R120, R16, R13, R120 ;  /* 0x0000000d10787223 */ /* 0x000fc40000010078 */
[----:B------:R-:W-:Y:S02]  /*10b0*/  FMUL.FTZ R196, R157, R197 ;  /* 0x000000c59dc47220 */ /* 0x000fe40000410000 */
[----:B------:R-:W-:Y:S02]  /*10c0*/  FFMA.FTZ R16, R160, R16, R203 ;  /* 0x00000010a0107223 */ /* 0x000fe400000100cb */
[----:B------:R-:W-:Y:S02]  /*10d0*/  FADD.FTZ R97, R97, R17 ;  /* 0x0000001161617221 */ /* 0x000fe40000010000 */
[-C--:B------:R-:W-:Y:S02]  /*10e0*/  FFMA.FTZ R121, R17, R216.reuse, R121 ;  /* 0x000000d811797223 */ /* 0x080fe40000010079 */
[----:B------:R-:W-:Y:S02]  /*10f0*/  FADD.FTZ R49, R49, R197 ;  /* 0x000000c531317221 */ /* 0x000fe40000010000 */
[----:B------:R-:W-:-:S02]  /*1100*/  FFMA.FTZ R73, R197, R216, R73 ;  /* 0x000000d8c5497223 */ /* 0x000fc40000010049 */
[----:B------:R-:W-:Y:S02]  /*1110*/  FMUL.FTZ R229, R4, R229 ;  /* 0x000000e504e57220 */ /* 0x000fe40000410000 */
[----:B------:R-:W-:Y:S02]  /*1120*/  FFMA.FTZ R17, R161, R17, R196 ;  /* 0x00000011a1117223 */ /* 0x000fe400000100c4 */
        /* <DEDUP_REMOVED lines=21> */
.L_x_1969:
[----:B0-----:R-:W-:Y:S05]  /*1280*/  BSYNC B1 ;  /* 0x0000000000017941 */ /* 0x001fea0003800000 */
.L_x_1968:
[----:B------:R-:W-:Y:S01]  /*1290*/  BSSY B1, `(.L_x_1970) ;  /* 0x000003a000017945 */ /* 0x000fe20003800000 */
[----:B------:R-:W-:Y:S05]  /*12a0*/  @!P4 BRA `(.L_x_1971) ;  /* 0x000003800000c947 */ /* 0x000fea0003800000 */
[----:B------:R-:W-:Y:S01]  /*12b0*/  LEA R204, P0, R246, c[0x0][0x188], 0x4 ;  /* 0x00006200f6cc7a11 */ /* 0x000fe200078020ff */
[----:B------:R-:W-:-:S03]  /*12c0*/  HFMA2.MMA R201, -RZ, RZ, 0, 9.5367431640625e-07 ;  /* 0x00000010ffc97435 */ /* 0x000fc600000001ff */
[----:B------:R-:W-:Y:S02]  /*12d0*/  LEA.HI.X R205, R246, c[0x0][0x18c], RZ, 0x4, P0 ;  /* 0x00006300f6cd7a11 */ /* 0x000fe400000f24ff */
[----:B------:R-:W-:-:S04]  /*12e0*/  ISETP.NE.AND P0, PT, R2, RZ, PT ;  /* 0x000000ff0200720c */ /* 0x000fc80003f05270 */
        /* <DEDUP_REMOVED lines=16> */
[----:B------:R-:W-:-:S02]  /*13f0*/  FMUL.FTZ R6, R4, R15 ;  /* 0x0000000f04067220 */ /* 0x000fc40000410000 */
[----:B---3--:R-:W-:Y:S02]  /*1400*/  FMUL.FTZ R15, R148, R196 ;  /* 0x000000c4940f7220 */ /* 0x008fe40000410000 */
[----:B------:R-:W-:Y:S02]  /*1410*/  FADD.FTZ R44, R44, R196 ;  /* 0x000000c42c2c7221 */ /* 0x000fe40000010000 */
[----:B------:R-:W-:Y:S02]  /*1420*/  FFMA.FTZ R68, R196, R6, R68 ;  /* 0x00000006c4447223 */ /* 0x000fe40000010044 */
[----:B0-----:R-:W-:Y:S02]  /*1430*/  FMUL.FTZ R214, R4, R227 ;  /* 0x000000e304d67220 */ /* 0x001fe40000410000 */
        /* <DEDUP_REMOVED lines=31> */
.L_x_1971:
[----:B------:R-:W-:Y:S05]  /*1630*/  BSYNC B1 ;  /* 0x0000000000017941 */ /* 0x000fea0003800000 */
.L_x_1970:
        /* <DEDUP_REMOVED lines=58> */
.L_x_1973:
[----:B------:R-:W-:Y:S05]  /*19e0*/  BSYNC B1 ;  /* 0x0000000000017941 */ /* 0x000fea0003800000 */
.L_x_1972:
        /* <DEDUP_REMOVED lines=11> */
[C---:B------:R-:W-:Y:S01]  /*1aa0*/  IMAD.WIDE.U32 R200, R246.reuse, R201, c[0x0][0x208] ;  /* 0x00008200f6c87625 */ /* 0x040fe200078e00c9 */
[----:B------:R-:W-:Y:S02]  /*1ab0*/  ISETP.NE.AND.EX P0, PT, RZ, c[0x0][0x21c], PT, P0 ;  /* 0x00008700ff007a0c */ /* 0x000fe40003f05300 */
[----:B------:R-:W3:Y:S04]  /*1ac0*/  LDG.E.128 R196, [R196.64] ;  /* 0x00000004c4c47981 */ /* 0x000ee8000c1e1d00 */
[----:B------:R-:W4:Y:S07]  /*1ad0*/  LDG.E.128 R200, [R200.64] ;  /* 0x00000004c8c87981 */ /* 0x000f2e000c1e1d00 */
[----:B------:R-:W-:-:S04]  /*1ae0*/  @P0 LEA R210, P6, R246, c[0x0][0x218], 0x4 ;  /* 0x00008600f6d20a11 */ /* 0x000fc800078c20ff */
[----:B------:R-:W-:-:S05]  /*1af0*/  @P0 LEA.HI.X R211, R246, c[0x0][0x21c], RZ, 0x4, P6 ;  /* 0x00008700f6d30a11 */ /* 0x000fca00030f24ff */
[----:B------:R0:W5:Y:S01]  /*1b00*/  @P0 LDG.E.128 R184, [R210.64] ;  /* 0x00000004d2b80981 */ /* 0x000162000c1e1d00 */
[C---:B--2---:R-:W-:Y:S02]  /*1b10*/  FADD.FTZ R9, -R243.reuse, R204 ;  /* 0x000000ccf3097221 */ /* 0x044fe40000010100 */
[C---:B------:R-:W-:Y:S02]  /*1b20*/  FADD.FTZ R223, -R243.reuse, R205 ;  /* 0x000000cdf3df7221 */ /* 0x040fe40000010100 */
[C---:B------:R-:W-:Y:S02]  /*1b30*/  FADD.FTZ R233, -R243.reuse, R206 ;  /* 0x000000cef3e97221 */ /* 0x040fe40000010100 */
[----:B------:R-:W-:Y:S02]  /*1b40*/  FMUL.FTZ R9, R4, R9 ;  /* 0x0000000904097220 */ /* 0x000fe40000410000 */
[----:B------:R-:W-:Y:S02]  /*1b50*/  FADD.FTZ R243, -R243, R207 ;  /* 0x000000cff3f37221 */ /* 0x000fe40000010100 */
[----:B---3--:R-:W-:-:S02]  /*1b60*/  FMUL.FTZ R207, R132, R196 ;  /* 0x000000c484cf7220 */ /* 0x008fc40000410000 */
[----:B------:R-:W-:Y:S02]  /*1b70*/  FADD.FTZ R36, R36, R196 ;  /* 0x000000c424247221 */ /* 0x000fe40000010000 */
[----:B------:R-:W-:Y:S02]  /*1b80*/  FFMA.FTZ R60, R196, R9, R60 ;  /* 0x00000009c43c7223 */ /* 0x000fe4000001003c */
[----:B0-----:R-:W-:Y:S02]  /*1b90*/  FMUL.FTZ R210, R4, R223 ;  /* 0x000000df04d27220 */ /* 0x001fe40000410000 */
[----:B------:R-:W-:Y:S02]  /*1ba0*/  FMUL.FTZ R196, R133, R197 ;  /* 0x000000c585c47220 */ /* 0x000fe40000410000 */
[----:B----4-:R-:W-:Y:S02]  /*1bb0*/  FFMA.FTZ R12, R136, R200, R207 ;  /* 0x000000c8880c7223 */ /* 0x010fe400000100cf */
[----:B------:R-:W-:-:S02]  /*1bc0*/  FADD.FTZ R37, R37, R197 ;  /* 0x000000c525257221 */ /* 0x000fc40000010000 */
[----:B------:R-:W-:Y:S02]  /*1bd0*/  FFMA.FTZ R61, R197, R210, R61 ;  /* 0x000000d2c53d7223 */ /* 0x000fe4000001003d */
[----:B------:R-:W-:Y:S02]  /*1be0*/  FFMA.FTZ R211, R137, R201, R196 ;  /* 0x000000c989d37223 */ /* 0x000fe400000100c4 */
[----:B------:R-:W-:Y:S02]  /*1bf0*/  FMUL.FTZ R197, R134, R198 ;  /* 0x000000c686c57220 */ /* 0x000fe40000410000 */
[----:B------:R-:W-:Y:S02]  /*1c00*/  FADD.FTZ R196, R245, R12 ;  /* 0x0000000cf5c47221 */ /* 0x000fe40000010000 */
[----:B------:R-:W-:Y:S02]  /*1c10*/  FFMA.FTZ R244, R9, R12, R244 ;  /* 0x0000000c09f47223 */ /* 0x000fe400000100f4 */
        /* <DEDUP_REMOVED lines=23> */
.L_x_1975:
[----:B------:R-:W-:Y:S05]  /*1d90*/  BSYNC B1 ;  /* 0x0000000000017941 */ /* 0x000fea0003800000 */
.L_x_1974:
[----:B------:R-:W-:Y:S05]  /*1da0*/  BRA.DIV ~URZ, `(.L_x_1976) ;  /* 0x00002a127f007947 */ /* 0x000fea000b800000 */
[----:B------:R0:W1:Y:S02]  /*1db0*/  SHFL.BFLY PT, R198, R245, 0x1, 0x1f ;  /* 0x0c201f00f5c67f89 */ /* 0x00006400000e0000 */
.L_x_2001:
        /* <DEDUP_REMOVED lines=18> */
.L_x_2002:
[----:B--2---:R-:W-:Y:S01]  /*1ee0*/  FADD.FTZ R203, R203, R200 ;  /* 0x000000c8cbcb7221 */ /* 0x004fe20000010000 */
[----:B------:R-:W-:Y:S01]  /*1ef0*/  ISETP.NE.AND P0, PT, R2, RZ, PT ;  /* 0x000000ff0200720c */ /* 0x000fe20003f05270 */
[----:B-1----:R-:W-:Y:S01]  /*1f00*/  FADD.FTZ R197, R197, R202 ;  /* 0x000000cac5c57221 */ /* 0x002fe20000010000 */
[----:B------:R-:W-:Y:S01]  /*1f10*/  BSSY B1, `(.L_x_1978) ;  /* 0x000002e000017945 */ /* 0x000fe20003800000 */
[----:B0-----:R-:W-:Y:S02]  /*1f20*/  FMUL.FTZ R200, R203, c[0x0][0x1e0] ;  /* 0x00007800cbc87a20 */ /* 0x001fe40000410000 */
        /* <DEDUP_REMOVED lines=44> */
.L_x_1979:
[----:B------:R-:W-:Y:S05]  /*21f0*/  BSYNC B1 ;  /* 0x0000000000017941 */ /* 0x000fea0003800000 */
.L_x_1978:
        /* <DEDUP_REMOVED lines=43> */
.L_x_1981:
[----:B------:R-:W-:Y:S05]  /*24b0*/  BSYNC B1 ;  /* 0x0000000000017941 */ /* 0x000fea0003800000 */
.L_x_1980:
        /* <DEDUP_REMOVED lines=43> */
.L_x_1983:
[----:B------:R-:W-:Y:S05]  /*2770*/  BSYNC B1 ;  /* 0x0000000000017941 */ /* 0x000fea0003800000 */
.L_x_1982:
[----:B------:R-:W-:Y:S01]  /*2780*/  BSSY B1, `(.L_x_1984) ;  /* 0x000002b000017945 */ /* 0x000fe20003800000 */
[----:B------:R-:W-:Y:S05]  /*2790*/  @!P4 BRA `(.L_x_1985) ;  /* 0x000002900000c947 */ /* 0x000fea0003800000 */
[----:B------:R-:W-:Y:S01]  /*27a0*/  ISETP.NE.U32.AND P0, PT, RZ, c[0x0][0x218], PT ;  /* 0x00008600ff007a0c */ /* 0x000fe20003f05070 */
[-CC-:B0-----:R-:W-:Y:S01]  /*27b0*/  FFMA.FTZ R196, R6, R201.reuse, R200.reuse ;  /* 0x000000c906c47223 */ /* 0x181fe200000100c8 */
[----:B------:R-:W-:Y:S01]  /*27c0*/  HFMA2.MMA R206, -RZ, RZ, 0, 9.5367431640625e-07 ;  /* 0x00000010ffce7435 */ /* 0x000fe200000001ff */
[-C--:B------:R-:W-:Y:S01]  /*27d0*/  FFMA.FTZ R198, R214, R201.reuse, R200 ;  /* 0x000000c9d6c67223 */ /* 0x080fe200000100c8 */
[----:B------:R-:W-:Y:S01]  /*27e0*/  ISETP.NE.AND.EX P0, PT, RZ, c[0x0][0x21c], PT, P0 ;  /* 0x00008700ff007a0c */ /* 0x000fe20003f05300 */
[----:B------:R-:W-:Y:S02]  /*27f0*/  FADD.FTZ R197, R15, -R196 ;  /* 0x800000c40fc57221 */ /* 0x000fe40000010000 */
[-CC-:B------:R-:W-:Y:S02]  /*2800*/  FFMA.FTZ R203, R227, R201.reuse, R200.reuse ;  /* 0x000000c9e3cb7223 */ /* 0x180fe400000100c8 */
[----:B------:R-:W-:-:S02]  /*2810*/  FFMA.FTZ R196, R236, R201, R200 ;  /* 0x000000c9ecc47223 */ /* 0x000fc400000100c8 */
        /* <DEDUP_REMOVED lines=33> */
.L_x_1985:
[----:B------:R-:W-:Y:S05]  /*2a30*/  BSYNC B1 ;  /* 0x0000000000017941 */ /* 0x000fea0003800000 */
.L_x_1984:
        /* <DEDUP_REMOVED lines=43> */
.L_x_1987:
[----:B------:R-:W-:Y:S05]  /*2cf0*/  BSYNC B1 ;  /* 0x0000000000017941 */ /* 0x000fea0003800000 */
.L_x_1986:
[----:B------:R-:W-:Y:S01]  /*2d00*/  ISETP.GE.U32.AND P0, PT, R8, 0xc0, PT ;  /* 0x000000c00800780c */ /* 0x000fe20003f06070 */
[----:B------:R-:W-:-:S12]  /*2d10*/  BSSY B1, `(.L_x_1988) ;  /* 0x000002a000017945 */ /* 0x000fd80003800000 */
[----:B------:R-:W-:Y:S05]  /*2d20*/  @!P0 BRA `(.L_x_1989) ;  /* 0x0000028000008947 */ /* 0x000fea0003800000 */
[----:B------:R-:W-:Y:S01]  /*2d30*/  ISETP.NE.U32.AND P0, PT, RZ, c[0x0][0x218], PT ;  /* 0x00008600ff007a0c */ /* 0x000fe20003f05070 */
[-CC-:B0-----:R-:W-:Y:S02]  /*2d40*/  FFMA.FTZ R197, R9, R201.reuse, R200.reuse ;  /* 0x000000c909c57223 */ /* 0x181fe400000100c8 */
        /* <DEDUP_REMOVED lines=31> */
[----:B------:R-:W-:-:S04]  /*2f40*/  ISETP.NE.U32.AND P0, PT, RZ, c[0x0][0x250], PT ;  /* 0x00009400ff007a0c */ /* 0x000fc80003f05070 */
[----:B------:R-:W-:-:S13]  /*2f50*/  ISETP.NE.AND.EX P0, PT, RZ, c[0x0][0x254], PT, P0 ;  /* 0x00009500ff007a0c */ /* 0x000fda0003f05300 */
[----:B------:R-:W-:-:S04]  /*2f60*/  @P0 LEA R200, P6, R5, c[0x0][0x250], 0x4 ;  /* 0x0000940005c80a11 */ /* 0x000fc800078c20ff */
[C---:B------:R-:W-:Y:S01]  /*2f70*/  @P0 LEA.HI.X R201, R5.reuse, c[0x0][0x254], RZ, 0x4, P6 ;  /* 0x0000950005c90a11 */ /* 0x040fe200030f24ff */
[----:B------:R-:W-:-:S05]  /*2f80*/  IMAD.WIDE.U32 R4, R5, R4, c[0x0][0x248] ;  /* 0x0000920005047625 */ /* 0x000fca00078e0004 */
[----:B------:R0:W-:Y:S04]  /*2f90*/  STG.E.128 [R4.64], R196 ;  /* 0x000000c404007986 */ /* 0x0001e8000c101d04 */
[----:B------:R0:W-:Y:S02]  /*2fa0*/  @P0 STG.E.128 [R200.64], R192 ;  /* 0x000000c0c8000986 */ /* 0x0001e4000c101d04 */
.L_x_1989:
[----:B------:R-:W-:Y:S05]  /*2fb0*/  BSYNC B1 ;  /* 0x0000000000017941 */ /* 0x000fea0003800000 */
.L_x_1988:
[----:B0----5:R-:W-:-:S04]  /*2fc0*/  MOV R4, c[0x0][0x160] ;  /* 0x0000580000047a02 */ /* 0x021fc80000000f00 */
[----:B------:R-:W-:-:S04]  /*2fd0*/  LEA R3, R4, R3, 0x2 ;  /* 0x0000000304037211 */ /* 0x000fc800078e10ff */
[----:B------:R-:W-:-:S13]  /*2fe0*/  ISETP.GE.AND P0, PT, R3, c[0x0][0x164], PT ;  /* 0x0000590003007a0c */ /* 0x000fda0003f06270 */
[----:B------:R-:W-:Y:S01]  /*2ff0*/  @P0 CALL.REL.NOINC `(.L_x_1963) ;  /* 0x0000001000000944 */ /* 0x000fe20003c00000 */
[----:B------:R-:W-:Y:S05]  /*3000*/  BRA `(.L_x_1990) ;  /* 0xffffd6b000007947 */ /* 0x000fea000383ffff */
.L_x_1963:
[----:B---3--:R-:W-:Y:S05]  /*3010*/  BSYNC B0 ;  /* 0x0000000000007941 */ /* 0x008fea0003800000 */
.L_x_1962:
[----:B------:R-:W-:Y:S01]  /*3020*/  SHF.R.U32.HI R3, RZ, 0x5, R0 ;  /* 0x00000005ff037819 */ /* 0x000fe20000011600 */
[----:B------:R-:W-:Y:S01]  /*3030*/  WARPSYNC 0xffffffff ;  /* 0xffffffff00007948 */ /* 0x000fe20003800000 */
[C---:B------:R-:W-:Y:S01]  /*3040*/  LOP3.LUT R2, R0.reuse, 0x1f, RZ, 0xc0, !PT ;  /* 0x0000001f00027812 */ /* 0x040fe200078ec0ff */
[----:B------:R-:W0:Y:S01]  /*3050*/  S2R R32, SR_CTAID.X ;  /* 0x0000000000207919 */ /* 0x000e220000002500 */
[----:B------:R-:W-:Y:S01]  /*3060*/  IADD3 R18, -R0, 0x7f, RZ ;  /* 0x0000007f00127810 */ /* 0x000fe20007ffe1ff */
[----:B------:R-:W-:Y:S02]  /*3070*/  BSSY B0, `(.L_x_1991) ;  /* 0x0000105000007945 */ /* 0x000fe40003800000 */
        /* <DEDUP_REMOVED lines=15> */
[----:B------:R-:W1:Y:S04]  /*3170*/  LDS R2, [R0.X4] ;  /* 0x0000000000027984 */ /* 0x000e680000004800 */
[----:B------:R-:W2:Y:S04]  /*3180*/  LDS R4, [R0.X4+0x200] ;  /* 0x0002000000047984 */ /* 0x000ea80000004800 */
[----:B------:R-:W3:Y:S04]  /*3190*/  LDS R9, [R0.X4+0xc00] ;  /* 0x000c000000097984 */ /* 0x000ee80000004800 */
[----:B------:R-:W4:Y:S04]  /*31a0*/  LDS R11, [R0.X4+0xe00] ;  /* 0x000e0000000b7984 */ /* 0x000f280000004800 */
[----:B------:R-:W0:Y:S04]  /*31b0*/  LDS R17, [R0.X4+0x1800] ;  /* 0x0018000000117984 */ /* 0x000e280000004800 */
        /* <DEDUP_REMOVED lines=21> */
[----:B------:R-:W-:-:S03]  /*3310*/  FADD.FTZ R5, R5, R10 ;  /* 0x0000000a05057221 */ /* 0x000fc60000010000 */
[----:B------:R-:W0:Y:S01]  /*3320*/  LDS R16, [R0.X4+0x2000] ;  /* 0x0020000000107984 */ /* 0x000e220000004800 */
[----:B------:R-:W-:-:S03]  /*3330*/  FADD.FTZ R2, R4, R27 ;  /* 0x0000001b04027221 */ /* 0x000fc60000010000 */
        /* <DEDUP_REMOVED lines=9> */
[----:B------:R-:W-:Y:S01]  /*33d0*/  BAR.SYNC.DEFER_BLOCKING 0x0 ;  /* 0x0000000000007b1d */ /* 0x000fe20000010000 */
[----:B0-----:R-:W-:Y:S02]  /*33e0*/  FADD.FTZ R7, R7, R12 ;  /* 0x0000000c07077221 */ /* 0x001fe40000010000 */
[----:B------:R-:W-:Y:S02]  /*33f0*/  FADD.FTZ R8, R8, R15 ;  /* 0x0000000f08087221 */ /* 0x000fe40000010000 */
[----:B------:R-:W-:Y:S02]  /*3400*/  FADD.FTZ R5, R5, R14 ;  /* 0x0000000e05057221 */ /* 0x000fe40000010000 */
[----:B------:R-:W-:Y:S02]  /*3410*/  FADD.FTZ R6, R6, R21 ;  /* 0x0000001506067221 */ /* 0x000fe40000010000 */
[----:B------:R-:W-:Y:S02]  /*3420*/  FADD.FTZ R7, R7, R16 ;  /* 0x0000001007077221 */ /* 0x000fe40000010000 */
[----:B------:R-:W-:Y:S01]  /*3430*/  FADD.FTZ R8, R8, R23 ;  /* 0x0000001708087221 */ /* 0x000fe20000010000 */
[----:B------:R-:W-:Y:S01]  /*3440*/  STS.128 [R3.X16], R128 ;  /* 0x0000008003007388 */ /* 0x000fe2000000cc00 */
[----:B------:R-:W-:-:S03]  /*3450*/  FADD.FTZ R11, R5, R4 ;  /* 0x00000004050b7221 */ /* 0x000fc60000010000 */
[----:B------:R-:W-:Y:S01]  /*3460*/  STS.128 [R3.X16+0x200], R124 ;  /* 0x0002007c03007388 */ /* 0x000fe2000000cc00 */
[----:B-1----:R-:W-:-:S03]  /*3470*/  FADD.FTZ R13, R6, R9 ;  /* 0x00000009060d7221 */ /* 0x002fc60000010000 */
[----:B------:R-:W-:Y:S01]  /*3480*/  STS.128 [R3.X16+0x400], R120 ;  /* 0x0004007803007388 */ /* 0x000fe2000000cc00 */
[----:B--2---:R-:W-:-:S03]  /*3490*/  FADD.FTZ R15, R7, R10 ;  /* 0x0000000a070f7221 */ /* 0x004fc60000010000 */
[----:B------:R-:W-:Y:S01]  /*34a0*/  STS.128 [R3.X16+0x600], R116 ;  /* 0x0006007403007388 */ /* 0x000fe2000000cc00 */
[----:B---3--:R-:W-:-:S03]  /*34b0*/  FADD.FTZ R17, R8, R17 ;  /* 0x0000001108117221 */ /* 0x008fc60000010000 */
        /* <DEDUP_REMOVED lines=86> */
[----:B------:R-:W-:Y:S01]  /*3a20*/  LDS R10, [R0.X4+0x2400] ;  /* 0x00240000000a7984 */ /* 0x000fe20000004800 */
[----:B------:R-:W-:-:S03]  /*3a30*/  FADD.FTZ R8, RZ, R8 ;  /* 0x00000008ff087221 */ /* 0x000fc60000010000 */
[----:B------:R-:W4:Y:S04]  /*3a40*/  LDS R31, [R0.X4+0x2600] ;  /* 0x00260000001f7984 */ /* 0x000f280000004800 */
[----:B------:R-:W4:Y:S01]  /*3a50*/  LDS R18, [R0.X4+0x2800] ;  /* 0x0028000000127984 */ /* 0x000f220000004800 */
[----:B0-----:R-:W-:-:S03]  /*3a60*/  FADD.FTZ R7, R7, R22 ;  /* 0x0000001607077221 */ /* 0x001fc60000010000 */
[----:B------:R-:W0:Y:S01]  /*3a70*/  LDS R33, [R0.X4+0x2a00] ;  /* 0x002a000000217984 */ /* 0x000e220000004800 */
[----:B-1----:R-:W-:Y:S02]  /*3a80*/  FADD.FTZ R8, R8, R21 ;  /* 0x0000001508087221 */ /* 0x002fe40000010000 */
[----:B------:R-:W-:Y:S01]  /*3a90*/  IMAD R21, R32, c[0x0][0x168], RZ ;  /* 0x00005a0020157a24 */ /* 0x000fe200078e02ff */
[----:B------:R-:W1:Y:S01]  /*3aa0*/  LDS R20, [R0.X4+0x2c00] ;  /* 0x002c000000147984 */ /* 0x000e620000004800 */
[----:B--2---:R-:W-:-:S03]  /*3ab0*/  FADD.FTZ R9, R9, R12 ;  /* 0x0000000c09097221 */ /* 0x004fc60000010000 */
[----:B------:R-:W2:Y:S01]  /*3ac0*/  LDS R35, [R0.X4+0x2e00] ;  /* 0x002e000000237984 */ /* 0x000ea20000004800 */
[----:B---3--:R-:W-:-:S03]  /*3ad0*/  FADD.FTZ R4, R4, R23 ;  /* 0x0000001704047221 */ /* 0x008fc60000010000 */
[----:B------:R-:W-:Y:S01]  /*3ae0*/  BAR.SYNC.DEFER_BLOCKING 0x0 ;  /* 0x0000000000007b1d */ /* 0x000fe20000010000 */
[----:B----4-:R-:W-:Y:S01]  /*3af0*/  FADD.FTZ R5, R5, R14 ;  /* 0x0000000e05057221 */ /* 0x010fe20000010000 */
[----:B------:R-:W-:Y:S01]  /*3b00*/  IADD3 R14, P6, R21, R0, RZ ;  /* 0x00000000150e7210 */ /* 0x000fe20007fde0ff */
[----:B------:R-:W-:Y:S02]  /*3b10*/  FADD.FTZ R6, R6, R27 ;  /* 0x0000001b06067221 */ /* 0x000fe40000010000 */
[----:B------:R-:W-:Y:S02]  /*3b20*/  FADD.FTZ R7, R7, R16 ;  /* 0x0000001007077221 */ /* 0x000fe40000010000 */
[----:B------:R-:W-:Y:S02]  /*3b30*/  FADD.FTZ R8, R8, R29 ;  /* 0x0000001d08087221 */ /* 0x000fe40000010000 */
[----:B------:R-:W-:Y:S01]  /*3b40*/  FADD.FTZ R31, R4, R31 ;  /* 0x0000001f041f7221 */ /* 0x000fe20000010000 */
[----:B------:R-:W-:Y:S01]  /*3b50*/  STS.128 [R3.X16], R80 ;  /* 0x0000005003007388 */ /* 0x000fe2000000cc00 */
[----:B------:R-:W-:Y:S01]  /*3b60*/  FADD.FTZ R21, R5, R18 ;  /* 0x0000001205157221 */ /* 0x000fe20000010000 */
[----:B------:R-:W-:-:S02]  /*3b70*/  IADD3.X R5, RZ, RZ, RZ, P6, !PT ;  /* 0x000000ffff057210 */ /* 0x000fc400037fe4ff */
[----:B------:R-:W-:Y:S01]  /*3b80*/  STS.128 [R3.X16+0x200], R76 ;  /* 0x0002004c03007388 */ /* 0x000fe2000000cc00 */
[----:B0-----:R-:W-:Y:S01]  /*3b90*/  FADD.FTZ R33, R6, R33 ;  /* 0x0000002106217221 */ /* 0x001fe20000010000 */
[----:B------:R-:W-:Y:S02]  /*3ba0*/  SHF.L.U64.HI R4, R14, 0x2, R5 ;  /* 0x000000020e047819 */ /* 0x000fe40000010205 */
        /* <DEDUP_REMOVED lines=81> */
.L_x_1992:
[----:B------:R-:W-:Y:S05]  /*40c0*/  BSYNC B0 ;  /* 0x0000000000007941 */ /* 0x000fea0003800000 */
.L_x_1991:
        /* <DEDUP_REMOVED lines=23> */
.L_x_1994:
[----:B------:R-:W-:Y:S05]  /*4240*/  BSYNC B0 ;  /* 0x0000000000007941 */ /* 0x000fea0003800000 */
.L_x_1993:
        /* <DEDUP_REMOVED lines=23> */
.L_x_1996:
[----:B------:R-:W-:Y:S05]  /*43c0*/  BSYNC B0 ;  /* 0x0000000000007941 */ /* 0x000fea0003800000 */
.L_x_1995:
        /* <DEDUP_REMOVED lines=23> */
.L_x_1998:
[----:B------:R-:W-:Y:S05]  /*4540*/  BSYNC B0 ;  /* 0x0000000000007941 */ /* 0x000fea0003800000 */
.L_x_1997:
        /* <DEDUP_REMOVED lines=23> */
.L_x_2000:
[----:B------:R-:W-:Y:S05]  /*46c0*/  BSYNC B0 ;  /* 0x0000000000007941 */ /* 0x000fea0003800000 */
.L_x_1999:
        /* <DEDUP_REMOVED lines=15> */
.L_x_1976:
[----:B------:R-:W-:Y:S01]  /*47c0*/  HFMA2.MMA R204, -RZ, RZ, 0, 5.9604644775390625e-08 ;  /* 0x00000001ffcc7435 */ /* 0x000fe200000001ff */
[----:B------:R-:W-:Y:S02]  /*47d0*/  MOV R199, R245 ;  /* 0x000000f500c77202 */ /* 0x000fe40000000f00 */
[----:B------:R-:W-:Y:S02]  /*47e0*/  MOV R201, 0x1f ;  /* 0x0000001f00c97802 */ /* 0x000fe40000000f00 */
[----:B------:R-:W-:-:S02]  /*47f0*/  MOV R206, 0xffffffff ;  /* 0xffffffff00ce7802 */ /* 0x000fc40000000f00 */
[----:B------:R-:W-:Y:S02]  /*4800*/  MOV R196, 0x4820 ;  /* 0x0000482000c47802 */ /* 0x000fe40000000f00 */
[----:B-----5:R-:W-:Y:S05]  /*4810*/  CALL.REL.NOINC `($__internal_108_$__cuda_sm70_shflsync_bfly_p) ;  /* 0x0000046000007944 */ /* 0x020fea0003c00000 */
[----:B-1----:R-:W-:Y:S01]  /*4820*/  MOV R198, R199 ;  /* 0x000000c700c67202 */ /* 0x002fe20000000f00 */
[----:B0-----:R-:W-:Y:S05]  /*4830*/  BRA `(.L_x_2001) ;  /* 0xffffd58000007947 */ /* 0x001fea000383ffff */
.L_x_1977:
[----:B------:R-:W-:Y:S01]  /*4840*/  HFMA2.MMA R204, -RZ, RZ, 0, 5.9604644775390625e-08 ;  /* 0x00000001ffcc7435 */ /* 0x000fe200000001ff */
[----:B------:R-:W-:Y:S02]  /*4850*/  MOV R199, R244 ;  /* 0x000000f400c77202 */ /* 0x000fe40000000f00 */
[----:B------:R-:W-:Y:S02]  /*4860*/  MOV R201, 0x1f ;  /* 0x0000001f00c97802 */ /* 0x000fe40000000f00 */
[----:B------:R-:W-:Y:S02]  /*4870*/  MOV R206, 0xffffffff ;  /* 0xffffffff00ce7802 */ /* 0x000fe40000000f00 */
[----:B------:R-:W-:Y:S02]  /*4880*/  MOV R196, 0x48a0 ;  /* 0x000048a000c47802 */ /* 0x000fe40000000f00 */
[----:B01---5:R-:W-:Y:S05]  /*4890*/  CALL.REL.NOINC `($__internal_108_$__cuda_sm70_shflsync_bfly_p) ;  /* 0x000003e000007944 */ /* 0x023fea0003c00000 */
[----:B------:R-:W-:Y:S01]  /*48a0*/  FADD.FTZ R245, R198, R245 ;  /* 0x000000f5c6f57221 */ /* 0x000fe20000010000 */
[----:B0-----:R-:W-:Y:S01]  /*48b0*/  HFMA2.MMA R204, -RZ, RZ, 0, 1.1920928955078125e-07 ;  /* 0x00000002ffcc7435 */ /* 0x001fe200000001ff */
[----:B-1----:R-:W-:Y:S01]  /*48c0*/  FADD.FTZ R244, R244, R199 ;  /* 0x000000c7f4f47221 */ /* 0x002fe20000010000 */
[----:B------:R-:W-:-:S02]  /*48d0*/  MOV R201, 0x1f ;  /* 0x0000001f00c97802 */ /* 0x000fc40000000f00 */
[----:B------:R-:W-:Y:S02]  /*48e0*/  MOV R206, 0xffffffff ;  /* 0xffffffff00ce7802 */ /* 0x000fe40000000f00 */
[----:B------:R-:W-:Y:S02]  /*48f0*/  MOV R199, R245 ;  /* 0x000000f500c77202 */ /* 0x000fe40000000f00 */
[----:B------:R-:W-:Y:S02]  /*4900*/  MOV R196, 0x4920 ;  /* 0x0000492000c47802 */ /* 0x000fe40000000f00 */
[----:B------:R-:W-:Y:S05]  /*4910*/  CALL.REL.NOINC `($__internal_108_$__cuda_sm70_shflsync_bfly_p) ;  /* 0x0000036000007944 */ /* 0x000fea0003c00000 */
[----:B0-----:R-:W-:Y:S01]  /*4920*/  HFMA2.MMA R204, -RZ, RZ, 0, 1.1920928955078125e-07 ;  /* 0x00000002ffcc7435 */ /* 0x001fe200000001ff */
[----:B-1----:R-:W-:Y:S02]  /*4930*/  MOV R198, R199 ;  /* 0x000000c700c67202 */ /* 0x002fe40000000f00 */
[----:B------:R-:W-:Y:S02]  /*4940*/  MOV R199, R244 ;  /* 0x000000f400c77202 */ /* 0x000fe40000000f00 */
[----:B------:R-:W-:Y:S02]  /*4950*/  MOV R201, 0x1f ;  /* 0x0000001f00c97802 */ /* 0x000fe40000000f00 */
[----:B------:R-:W-:-:S02]  /*4960*/  MOV R206, 0xffffffff ;  /* 0xffffffff00ce7802 */ /* 0x000fc40000000f00 */
[----:B------:R-:W-:Y:S02]  /*4970*/  MOV R196, 0x4990 ;  /* 0x0000499000c47802 */ /* 0x000fe40000000f00 */
[----:B------:R-:W-:Y:S05]  /*4980*/  CALL.REL.NOINC `($__internal_108_$__cuda_sm70_shflsync_bfly_p) ;  /* 0x000002f000007944 */ /* 0x000fea0003c00000 */
[----:B------:R-:W-:Y:S01]  /*4990*/  FADD.FTZ R245, R198, R245 ;  /* 0x000000f5c6f57221 */ /* 0x000fe20000010000 */
[----:B0-----:R-:W-:Y:S01]  /*49a0*/  HFMA2.MMA R204, -RZ, RZ, 0, 2.384185791015625e-07 ;  /* 0x00000004ffcc7435 */ /* 0x001fe200000001ff */
[----:B-1----:R-:W-:Y:S01]  /*49b0*/  FADD.FTZ R244, R244, R199 ;  /* 0x000000c7f4f47221 */ /* 0x002fe20000010000 */
[----:B------:R-:W-:Y:S02]  /*49c0*/  MOV R201, 0x1f ;  /* 0x0000001f00c97802 */ /* 0x000fe40000000f00 */
[----:B------:R-:W-:Y:S02]  /*49d0*/  MOV R206, 0xffffffff ;  /* 0xffffffff00ce7802 */ /* 0x000fe40000000f00 */
[----:B------:R-:W-:Y:S02]  /*49e0*/  MOV R199, R245 ;  /* 0x000000f500c77202 */ /* 0x000fe40000000f00 */
[----:B------:R-:W-:Y:S02]  /*49f0*/  MOV R196, 0x4a10 ;  /* 0x00004a1000c47802 */ /* 0x000fe40000000f00 */
[----:B------:R-:W-:Y:S05]  /*4a00*/  CALL.REL.NOINC `($__internal_108_$__cuda_sm70_shflsync_bfly_p) ;  /* 0x0000027000007944 */ /* 0x000fea0003c00000 */
[----:B0-----:R-:W-:Y:S01]  /*4a10*/  HFMA2.MMA R204, -RZ, RZ, 0, 2.384185791015625e-07 ;  /* 0x00000004ffcc7435 */ /* 0x001fe200000001ff */
[----:B-1----:R-:W-:-:S02]  /*4a20*/  MOV R198, R199 ;  /* 0x000000c700c67202 */ /* 0x002fc40000000f00 */
[----:B------:R-:W-:Y:S02]  /*4a30*/  MOV R199, R244 ;  /* 0x000000f400c77202 */ /* 0x000fe40000000f00 */
[----:B------:R-:W-:Y:S02]  /*4a40*/  MOV R201, 0x1f ;  /* 0x0000001f00c97802 */ /* 0x000fe40000000f00 */
[----:B------:R-:W-:Y:S02]  /*4a50*/  MOV R206, 0xffffffff ;  /* 0xffffffff00ce7802 */ /* 0x000fe40000000f00 */
[----:B------:R-:W-:Y:S02]  /*4a60*/  MOV R196, 0x4a80 ;  /* 0x00004a8000c47802 */ /* 0x000fe40000000f00 */
[----:B------:R-:W-:Y:S05]  /*4a70*/  CALL.REL.NOINC `($__internal_108_$__cuda_sm70_shflsync_bfly_p) ;  /* 0x0000020000007944 */ /* 0x000fea0003c00000 */
[----:B------:R-:W-:Y:S01]  /*4a80*/  FADD.FTZ R245, R198, R245 ;  /* 0x000000f5c6f57221 */ /* 0x000fe20000010000 */
[----:B0-----:R-:W-:Y:S01]  /*4a90*/  HFMA2.MMA R204, -RZ, RZ, 0, 4.76837158203125e-07 ;  /* 0x00000008ffcc7435 */ /* 0x001fe200000001ff */
[----:B-1----:R-:W-:Y:S01]  /*4aa0*/  FADD.FTZ R202, R244, R199 ;  /* 0x000000c7f4ca7221 */ /* 0x002fe20000010000 */
[----:B------:R-:W-:Y:S02]  /*4ab0*/  MOV R201, 0x1f ;  /* 0x0000001f00c97802 */ /* 0x000fe40000000f00 */
[----:B------:R-:W-:-:S02]  /*4ac0*/  MOV R206, 0xffffffff ;  /* 0xffffffff00ce7802 */ /* 0x000fc40000000f00 */
[----:B------:R-:W-:Y:S02]  /*4ad0*/  MOV R199, R245 ;  /* 0x000000f500c77202 */ /* 0x000fe40000000f00 */
[----:B------:R-:W-:Y:S02]  /*4ae0*/  MOV R196, 0x4b00 ;  /* 0x00004b0000c47802 */ /* 0x000fe40000000f00 */
[----:B------:R-:W-:Y:S05]  /*4af0*/  CALL.REL.NOINC `($__internal_108_$__cuda_sm70_shflsync_bfly_p) ;  /* 0x0000018000007944 */ /* 0x000fea0003c00000 */
[----:B0-----:R-:W-:Y:S01]  /*4b00*/  HFMA2.MMA R204, -RZ, RZ, 0, 4.76837158203125e-07 ;  /* 0x00000008ffcc7435 */ /* 0x001fe200000001ff */
[----:B-1----:R-:W-:Y:S02]  /*4b10*/  MOV R198, R199 ;  /* 0x000000c700c67202 */ /* 0x002fe40000000f00 */
[----:B------:R-:W-:Y:S02]  /*4b20*/  MOV R199, R202 ;  /* 0x000000ca00c77202 */ /* 0x000fe40000000f00 */
[----:B------:R-:W-:Y:S02]  /*4b30*/  MOV R201, 0x1f ;  /* 0x0000001f00c97802 */ /* 0x000fe40000000f00 */
[----:B------:R-:W-:Y:S02]  /*4b40*/  MOV R206, 0xffffffff ;  /* 0xffffffff00ce7802 */ /* 0x000fe40000000f00 */
[----:B------:R-:W-:-:S02]  /*4b50*/  MOV R196, 0x4b70 ;  /* 0x00004b7000c47802 */ /* 0x000fc40000000f00 */
[----:B------:R-:W-:Y:S05]  /*4b60*/  CALL.REL.NOINC `($__internal_108_$__cuda_sm70_shflsync_bfly_p) ;  /* 0x0000011000007944 */ /* 0x000fea0003c00000 */
[----:B------:R-:W-:Y:S01]  /*4b70*/  FADD.FTZ R200, R198, R245 ;  /* 0x000000f5c6c87221 */ /* 0x000fe20000010000 */
[----:B0-----:R-:W-:Y:S01]  /*4b80*/  HFMA2.MMA R204, -RZ, RZ, 0, 9.5367431640625e-07 ;  /* 0x00000010ffcc7435 */ /* 0x001fe200000001ff */
[----:B-1----:R-:W-:Y:S01]  /*4b90*/  FADD.FTZ R202, R202, R199 ;  /* 0x000000c7caca7221 */ /* 0x002fe20000010000 */
[----:B------:R-:W-:-:S02]  /*4ba0*/  MOV R201, 0x1f ;  /* 0x0000001f00c97802 */ /* 0x000fc40000000f00 */
[----:B------:R-:W-:Y:S02]  /*4bb0*/  MOV R206, 0xffffffff ;  /* 0xffffffff00ce7802 */ /* 0x000fe40000000f00 */
[----:B------:R-:W-:Y:S02]  /*4bc0*/  MOV R199, R200 ;  /* 0x000000c800c77202 */ /* 0x000fe40000000f00 */
[----:B------:R-:W-:Y:S02]  /*4bd0*/  MOV R196, 0x4bf0 ;  /* 0x00004bf000c47802 */ /* 0x000fe40000000f00 */
[----:B------:R-:W-:Y:S05]  /*4be0*/  CALL.REL.NOINC `($__internal_108_$__cuda_sm70_shflsync_bfly_p) ;  /* 0x0000009000007944 */ /* 0x000fea0003c00000 */
[----:B0-----:R-:W-:Y:S01]  /*4bf0*/  HFMA2.MMA R204, -RZ, RZ, 0, 9.5367431640625e-07 ;  /* 0x00000010ffcc7435 */ /* 0x001fe200000001ff */
[----:B-1----:R-:W-:Y:S02]  /*4c00*/  MOV R203, R199 ;  /* 0x000000c700cb7202 */ /* 0x002fe40000000f00 */
[----:B------:R-:W-:Y:S02]  /*4c10*/  MOV R199, R202 ;  /* 0x000000ca00c77202 */ /* 0x000fe40000000f00 */
[----:B------:R-:W-:Y:S02]  /*4c20*/  MOV R201, 0x1f ;  /* 0x0000001f00c97802 */ /* 0x000fe40000000f00 */
[----:B------:R-:W-:-:S02]  /*4c30*/  MOV R206, 0xffffffff ;  /* 0xffffffff00ce7802 */ /* 0x000fc40000000f00 */
[----:B------:R-:W-:Y:S02]  /*4c40*/  MOV R196, 0x4c60 ;  /* 0x00004c6000c47802 */ /* 0x000fe40000000f00 */
[----:B------:R-:W-:Y:S05]  /*4c50*/  CALL.REL.NOINC `($__internal_108_$__cuda_sm70_shflsync_bfly_p) ;  /* 0x0000002000007944 */ /* 0x000fea0003c00000 */
[----:B-1----:R-:W-:Y:S01]  /*4c60*/  MOV R197, R199 ;  /* 0x000000c700c57202 */ /* 0x002fe20000000f00 */
[----:B0-----:R-:W-:Y:S05]  /*4c70*/  BRA `(.L_x_2002) ;  /* 0xffffd26000007947 */ /* 0x001fea000383ffff */
        .weak           $__internal_108_$__cuda_sm70_shflsync_bfly_p
        .type           $__internal_108_$__cuda_sm70_shflsync_bfly_p,@function
        .size           $__internal_108_$__cuda_sm70_shflsync_bfly_p,(.L_x_2345 - $__internal_108_$__cuda_sm70_shflsync_bfly_p)
$__internal_108_$__cuda_sm70_shflsync_bfly_p:
[----:B------:R-:W-:Y:S01]  /*4c80*/  HFMA2.MMA R197, -RZ, RZ, 0, 0 ;  /* 0x00000000ffc57435 */ /* 0x000fe200000001ff */
[----:B------:R-:W-:Y:S04]  /*4c90*/  WARPSYNC R206 ;  /* 0x000000ce00007348 */ /* 0x000fe80003800000 */
[----:B------:R0:W1:Y:S01]  /*4ca0*/  SHFL.BFLY PT, R199, R199, R204, R201 ;  /* 0x0c0000ccc7c77389 */ /* 0x00006200000e00c9 */
[----:B------:R-:W-:Y:S05]  /*4cb0*/  RET.REL.NODEC R196 `(_ZN10layer_norm31ln_parallel_residual_bwd_kernelINS_13Kernel_traitsIfffffjLj768ELj1ELj4ELj1ELj16ENS_18Kernel_traits_baseILj768EfffffjLj128EEEEELb0ELb0ELb0EEEvNS_9BwdParamsE) ;  /* 0xffffb340c4007950 */ /* 0x000fea0003c3ffff */
.L_x_2003:
        /* <DEDUP_REMOVED lines=12> */
.L_x_2345:


//--------------------- .text._ZN10layer_norm31ln_parallel_residual_bwd_kernelINS_13Kernel_traitsIfffffjLj768ELj1ELj4ELj1ELj16ENS_18Kernel_traits_baseILj768EfffffjLj128EEEEELb0ELb0ELb1EEEvNS_9BwdParamsE --------------------------
	.section	.text._ZN10layer_norm31ln_parallel_residual_bwd_kernelINS_13Kernel_traitsIfffffjLj768ELj1ELj4ELj1ELj16ENS_18Kernel_traits_baseILj768EfffffjLj128EEEEELb0ELb0ELb1EEEvNS_9BwdParamsE,"ax",@progbits
	.sectioninfo	@"SHI_REGISTERS=255"
	.align	128
        .global         _ZN10layer_norm31ln_parallel_residual_bwd_kernelINS_13Kernel_traitsIfffffjLj768ELj1ELj4ELj1ELj16ENS_18Kernel_traits_baseILj768EfffffjLj128EEEEELb0ELb0ELb1EEEvNS_9BwdParamsE
        .type           _ZN10layer_norm31ln_parallel_residual_bwd_kernelINS_13Kernel_traitsIfffffjLj768ELj1ELj4ELj1ELj16ENS_18Kernel_traits_baseILj768EfffffjLj128EEEEELb0ELb0ELb1EEEvNS_9BwdParamsE,@function
        .size           _ZN10layer_norm31ln_parallel_residual_bwd_kernelINS_13Kernel_traitsIfffffjLj768ELj1ELj4ELj1ELj16ENS_18Kernel_traits_baseILj768EfffffjLj128EEEEELb0ELb0ELb1EEEvNS_9BwdParamsE,(.L_x_2346 - _ZN10layer_norm31ln_parallel_residual_bwd_kernelINS_13Kernel_traitsIfffffjLj768ELj1ELj4ELj1ELj16ENS_18Kernel_traits_baseILj768EfffffjLj128EEEEELb0ELb0ELb1EEEvNS_9BwdParamsE)
        .other          _ZN10layer_norm31ln_parallel_residual_bwd_kernelINS_13Kernel_traitsIfffffjLj768ELj1ELj4ELj1ELj16ENS_18Kernel_traits_baseILj768EfffffjLj128EEEEELb0ELb0ELb1EEEvNS_9BwdParamsE,@"STO_CUDA_ENTRY STV_DEFAULT"
_ZN10layer_norm31ln_parallel_residual_bwd_kernelINS_13Kernel_traitsIfffffjLj768ELj1ELj4ELj1ELj16ENS_18Kernel_traits_baseILj768EfffffjLj128EEEEELb0ELb0ELb1EEEvNS_9BwdParamsE:
.text._ZN10layer_norm31ln_parallel_residual_bwd_kernelINS_13Kernel_traitsIfffffjLj768ELj1ELj4ELj1ELj16ENS_18Kernel_traits_baseILj768EfffffjLj128EEEEELb0ELb0ELb1EEEvNS_9BwdParamsE:
        /* <DEDUP_REMOVED lines=59> */
.L_x_2005:
[----:B------:R0:W-:Y:S01]  /*03b0*/  STL [R1+0x10], RZ ;  /* 0x000010ff01007387 */ /* 0x0001e20000100800 */
[----:B------:R-:W-:-:S03]  /*03c0*/  SHF.L.U32 R0, R0, 0x4, RZ ;  /* 0x0000000400007819 */ /* 0x000fc600000006ff */
[----:B------:R0:W-:Y:S01]  /*03d0*/  STL [R1+0xc], RZ ;  /* 0x00000cff01007387 */ /* 0x0001e20000100800 */
[----:B------:R-:W-:-:S03]  /*03e0*/  LOP3.LUT R0, R0, 0x1f0, RZ, 0xc0, !PT ;  /* 0x000001f000007812 */ /* 0x000fc600078ec0ff */
[----:B------:R0:W-:Y:S01]  /*03f0*/  STL [R1+0x8], RZ ;  /* 0x000008ff01007387 */ /* 0x0001e20000100800 */
[C---:B------:R-:W-:Y:S02]  /*0400*/  IADD3 R2, P0, R0.reuse, c[0x0][0x1b0], RZ ;  /* 0x00006c0000027a10 */ /* 0x040fe40007f1e0ff */
[----:B------:R-:W-:Y:S01]  /*0410*/  IADD3 R4, P1, R0, c[0x0][0x1b8], RZ ;  /* 0x00006e0000047a10 */ /* 0x000fe20007f3e0ff */
[----:B------:R0:W-:Y:S01]  /*0420*/  STL [R1+0x4], RZ ;  /* 0x000004ff01007387 */ /* 0x0001e20000100800 */
[----:B------:R-:W-:Y:S02]  /*0430*/  IADD3.X R3, RZ, c[0x0][0x1b4], RZ, P0, !PT ;  /* 0x00006d00ff037a10 */ /* 0x000fe400007fe4ff */
[----:B------:R-:W-:Y:S01]  /*0440*/  IADD3.X R5, RZ, c[0x0][0x1bc], RZ, P1, !PT ;  /* 0x00006f00ff057a10 */ /* 0x000fe20000ffe4ff */
[----:B------:R0:W-:Y:S01]  /*0450*/  STL [R1], RZ ;  /* 0x000000ff01007387 */ /* 0x0001e20000100800 */
[----:B------:R-:W-:Y:S01]  /*0460*/  HFMA2.MMA R252, -RZ, RZ, 0, 0 ;  /* 0x00000000fffc7435 */ /* 0x000fe200000001ff */
[----:B------:R-:W-:Y:S01]  /*0470*/  BSSY B1, `(.L_x_2007) ;  /* 0x0000262000017945 */ /* 0x000fe20003800000 */
[----:B------:R-:W-:Y:S01]  /*0480*/  HFMA2.MMA R230, -RZ, RZ, 0, 0 ;  /* 0x00000000ffe67435 */ /* 0x000fe200000001ff */
[----:B------:R1:W5:Y:S01]  /*0490*/  LDG.E.128 R76, [R2.64] ;  /* 0x00000004024c7981 */ /* 0x000362000c1e1d00 */
[----:B------:R-:W-:-:S02]  /*04a0*/  HFMA2.MMA R224, -RZ, RZ, 0, 0 ;  /* 0x00000000ffe07435 */ /* 0x000fc400000001ff */
[----:B------:R-:W-:Y:S01]  /*04b0*/  HFMA2.MMA R217, -RZ, RZ, 0, 0 ;  /* 0x00000000ffd97435 */ /* 0x000fe200000001ff */
[----:B------:R1:W5:Y:S01]  /*04c0*/  LDG.E.128 R72, [R2.64+0x200] ;  /* 0x0002000402487981 */ /* 0x000362000c1e1d00 */
[----:B------:R-:W-:Y:S01]  /*04d0*/  HFMA2.MMA R0, -RZ, RZ, 0, 0 ;  /* 0x00000000ff007435 */ /* 0x000fe200000001ff */
[----:B------:R-:W-:Y:S01]  /*04e0*/  CS2R R250, SRZ ;  /* 0x0000000000fa7805 */ /* 0x000fe2000001ff00 */
[----:B------:R-:W-:Y:S01]  /*04f0*/  CS2R R248, SRZ ;  /* 0x0000000000f87805 */ /* 0x000fe2000001ff00 */
[----:B------:R1:W5:Y:S01]  /*0500*/  LDG.E.128 R68, [R2.64+0x400] ;  /* 0x0004000402447981 */ /* 0x000362000c1e1d00 */
[----:B------:R-:W-:Y:S01]  /*0510*/  CS2R R246, SRZ ;  /* 0x0000000000f67805 */ /* 0x000fe2000001ff00 */
[----:B------:R-:W-:Y:S01]  /*0520*/  CS2R R244, SRZ ;  /* 0x0000000000f47805 */ /* 0x000fe2000001ff00 */
[----:B------:R-:W-:Y:S01]  /*0530*/  CS2R R242, SRZ ;  /* 0x0000000000f27805 */ /* 0x000fe2000001ff00 */
[----:B------:R1:W5:Y:S01]  /*0540*/  LDG.E.128 R64, [R2.64+0x600] ;  /* 0x0006000402407981 */ /* 0x000362000c1e1d00 */
[----:B------:R-:W-:Y:S01]  /*0550*/  MOV R233, RZ ;  /* 0x000000ff00e97202 */ /* 0x000fe20000000f00 */
[----:B------:R-:W-:Y:S01]  /*0560*/  CS2R R212, SRZ ;  /* 0x0000000000d47805 */ /* 0x000fe2000001ff00 */
[----:B------:R-:W-:Y:S01]  /*0570*/  MOV R227, RZ ;  /* 0x000000ff00e37202 */ /* 0x000fe20000000f00 */
        /* <DEDUP_REMOVED lines=11> */
[----:B------:R-:W-:Y:S01]  /*0630*/  MOV R214, RZ ;  /* 0x000000ff00d67202 */ /* 0x000fe20000000f00 */
        /* <DEDUP_REMOVED lines=32> */
[----:B01----:R-:W-:-:S02]  /*0840*/  CS2R R2, SRZ ;  /* 0x0000000000027805 */ /* 0x003fc4000001ff00 */
.L_x_2013:
[----:B------:R-:W0:Y:S01]  /*0850*/  S2R R114, SR_TID.X ;  /* 0x0000000000727919 */ /* 0x000e220000002100 */
[----:B------:R-:W-:Y:S01]  /*0860*/  IMAD R112, R168, c[0x0][0x168], RZ ;  /* 0x00005a00a8707a24 */ /* 0x000fe200078e02ff */
[----:B------:R-:W-:-:S02]  /*0870*/  MOV R117, 0x4 ;  /* 0x0000000400757802 */ /* 0x000fc40000000f00 */
[----:B------:R-:W-:Y:S02]  /*0880*/  MOV R156, 0x10 ;  /* 0x00000010009c7802 */ /* 0x000fe40000000f00 */
[----:B------:R-:W-:-:S04]  /*0890*/  SHF.R.S32.HI R113, RZ, 0x1f, R112 ;  /* 0x0000001fff717819 */ /* 0x000fc80000011470 */
[----:B------:R-:W-:Y:S01]  /*08a0*/  LEA.HI R192, R113, R112, RZ, 0x2 ;  /* 0x0000007071c07211 */ /* 0x000fe200078f10ff */
[----:B------:R-:W-:-:S05]  /*08b0*/  IMAD.WIDE R112, R168, R117, c[0x0][0x1a0] ;  /* 0x00006800a8707625 */ /* 0x000fca00078e0275 */
[----:B------:R1:W2:Y:S01]  /*08c0*/  LDG.E R194, [R112.64] ;  /* 0x0000000470c27981 */ /* 0x0002a2000c1e1900 */
[----:B0-----:R-:W-:-:S04]  /*08d0*/  LOP3.LUT R115, R114, 0x1f, RZ, 0xc0, !PT ;  /* 0x0000001f72737812 */ /* 0x001fc800078ec0ff */
        /* <DEDUP_REMOVED lines=10> */
[----:B------:R-:W4:Y:S02]  /*0980*/  LDG.E.128 R132, [R132.64] ;  /* 0x0000000484847981 */ /* 0x000f24000c1e1d00 */
[CC--:B------:R-:W-:Y:S02]  /*0990*/  IMAD.WIDE.U32 R128, R192.reuse, R156.reuse, c[0x0][0x208] ;  /* 0x00008200c0807625 */ /* 0x0c0fe400078e009c */
[----:B------:R-:W4:Y:S02]  /*09a0*/  LDG.E.128 R144, [R144.64] ;  /* 0x0000000490907981 */ /* 0x000f24000c1e1d00 */
[----:B------:R-:W-:Y:S02]  /*09b0*/  IMAD.WIDE.U32 R140, R193, R156, c[0x0][0x208] ;  /* 0x00008200c18c7625 */ /* 0x000fe400078e009c */
[----:B------:R-:W4:Y:S04]  /*09c0*/  LDG.E.128 R128, [R128.64] ;  /* 0x0000000480807981 */ /* 0x000f28000c1e1d00 */
[----:B------:R-:W4:Y:S01]  /*09d0*/  LDG.E.128 R140, [R140.64] ;  /* 0x000000048c8c7981 */ /* 0x000f22000c1e1d00 */
[----:B------:R-:W-:-:S05]  /*09e0*/  IADD3 R190, R192, 0x40, RZ ;  /* 0x00000040c0be7810 */ /* 0x000fca0007ffe0ff */
[----:B------:R-:W-:-:S04]  /*09f0*/  IMAD.WIDE.U32 R116, R190, R156, c[0x0][0x210] ;  /* 0x00008400be747625 */ /* 0x000fc800078e009c */
[CC--:B------:R-:W-:Y:S02]  /*0a00*/  IMAD.WIDE.U32 R120, R190.reuse, R156.reuse, c[0x0][0x208] ;  /* 0x00008200be787625 */ /* 0x0c0fe400078e009c */
[----:B------:R-:W4:Y:S02]  /*0a10*/  LDG.E.128 R116, [R116.64] ;  /* 0x0000000474747981 */ /* 0x000f24000c1e1d00 */
[----:B0-----:R-:W-:Y:S02]  /*0a20*/  IMAD.WIDE.U32 R112, R190, R156, c[0x0][0x188] ;  /* 0x00006200be707625 */ /* 0x001fe400078e009c */
[----:B------:R-:W4:Y:S04]  /*0a30*/  LDG.E.128 R120, [R120.64] ;  /* 0x0000000478787981 */ /* 0x000f28000c1e1d00 */
[----:B------:R-:W4:Y:S01]  /*0a40*/  LDG.E.128 R112, [R112.64] ;  /* 0x0000000470707981 */ /* 0x000f22000c1e1d00 */
[----:B------:R-:W0:Y:S01]  /*0a50*/  LDC.U8 R148, c[0x0][0x1f0] ;  /* 0x00007c00ff947b82 */ /* 0x000e220000000000 */
[----:B------:R-:W-:-:S02]  /*0a60*/  ISETP.NE.U32.AND P0, PT, RZ, c[0x0][0x218], PT ;  /* 0x00008600ff007a0c */ /* 0x000fc40003f05070 */
[----:B------:R-:W-:Y:S02]  /*0a70*/  IADD3 R191, R192, 0x60, RZ ;  /* 0x00000060c0bf7810 */ /* 0x000fe40007ffe0ff */
[----:B------:R-:W-:Y:S02]  /*0a80*/  ISETP.NE.AND.EX P0, PT, RZ, c[0x0][0x21c], PT, P0 ;  /* 0x00008700ff007a0c */ /* 0x000fe40003f05300 */
[----:B0-----:R-:W-:Y:S02]  /*0a90*/  ISETP.NE.AND P1, PT, R148, RZ, PT ;  /* 0x000000ff9400720c */ /* 0x001fe40003f25270 */
[C---:B------:R-:W-:Y:S02]  /*0aa0*/  IADD3 R188, R192.reuse, 0x80, RZ ;  /* 0x00000080c0bc7810 */ /* 0x040fe40007ffe0ff */
[----:B------:R-:W-:-:S05]  /*0ab0*/  IADD3 R189, R192, 0xa0, RZ ;  /* 0x000000a0c0bd7810 */ /* 0x000fca0007ffe0ff */
[----:B------:R-:W-:-:S06]  /*0ac0*/  IMAD.WIDE.U32 R152, R189, R156, c[0x0][0x210] ;  /* 0x00008400bd987625 */ /* 0x000fcc00078e009c */
[----:B------:R-:W4:Y:S01]  /*0ad0*/  LDG.E.128 R152, [R152.64] ;  /* 0x0000000498987981 */ /* 0x000f22000c1e1d00 */
[----:B--2---:R-:W-:-:S05]  /*0ae0*/  FSEL R194, R194, RZ, !P1 ;  /* 0x000000ffc2c27208 */ /* 0x004fca0004800000 */
[C---:B---3--:R-:W-:Y:S02]  /*0af0*/  FADD.FTZ R124, -R194.reuse, R124 ;  /* 0x0000007cc27c7221 */ /* 0x048fe40000010100 */
[C---:B------:R-:W-:Y:S02]  /*0b00*/  FADD.FTZ R198, -R194.reuse, R125 ;  /* 0x0000007dc2c67221 */ /* 0x040fe40000010100 */
[C---:B----4-:R-:W-:Y:S02]  /*0b10*/  FMUL.FTZ R199, R169.reuse, R124 ;  /* 0x0000007ca9c77220 */ /* 0x050fe40000410000 */
[----:B------:R-:W-:Y:S02]  /*0b20*/  FADD.FTZ R126, -R194, R126 ;  /* 0x0000007ec27e7221 */ /* 0x000fe40000010100 */
[----:B------:R-:W-:Y:S02]  /*0b30*/  FMUL.FTZ R198, R169, R198 ;  /* 0x000000c6a9c67220 */ /* 0x000fe40000410000 */
[----:B------:R-:W-:-:S04]  /*0b40*/  IMAD.WIDE.U32 R124, R191, R156, c[0x0][0x188] ;  /* 0x00006200bf7c7625 */ /* 0x000fc800078e009c */
[C---:B------:R-:W-:Y:S02]  /*0b50*/  FADD.FTZ R202, -R194.reuse, R127 ;  /* 0x0000007fc2ca7221 */ /* 0x040fe40000010100 */
[----:B------:R-:W-:Y:S02]  /*0b60*/  FADD.FTZ R196, -R194, R137 ;  /* 0x00000089c2c47221 */ /* 0x000fe40000010100 */
[----:B-----5:R-:W-:Y:S02]  /*0b70*/  FMUL.FTZ R201, R52, R132 ;  /* 0x0000008434c97220 */ /* 0x020fe40000410000 */
[----:B------:R-:W-:Y:S02]  /*0b80*/  FMUL.FTZ R204, R53, R133 ;  /* 0x0000008535cc7220 */ /* 0x000fe40000410000 */
[----:B------:R-:W-:Y:S02]  /*0b90*/  FADD.FTZ R136, -R194, R136 ;  /* 0x00000088c2887221 */ /* 0x000fe40000010100 */
[----:B------:R-:W-:-:S02]  /*0ba0*/  FMUL.FTZ R137, R50, R146 ;  /* 0x0000009232897220 */ /* 0x000fc40000410000 */
[C---:B------:R-:W-:Y:S02]  /*0bb0*/  FADD.FTZ R211, R132.reuse, R211 ;  /* 0x000000d384d37221 */ /* 0x040fe40000010000 */
[----:B------:R-:W-:Y:S02]  /*0bc0*/  FFMA.FTZ R180, R132, R199, R180 ;  /* 0x000000c784b47223 */ /* 0x000fe400000100b4 */
[C---:B------:R-:W-:Y:S02]  /*0bd0*/  FADD.FTZ R209, R133.reuse, R209 ;  /* 0x000000d185d17221 */ /* 0x040fe40000010000 */
[----:B------:R-:W-:Y:S02]  /*0be0*/  FFMA.FTZ R179, R133, R198, R179 ;  /* 0x000000c685b37223 */ /* 0x000fe400000100b3 */
[----:B------:R-:W-:Y:S02]  /*0bf0*/  FADD.FTZ R138, -R194, R138 ;  /* 0x0000008ac28a7221 */ /* 0x000fe40000010100 */
[----:B------:R-:W-:-:S02]  /*0c00*/  FMUL.FTZ R203, R169, R126 ;  /* 0x0000007ea9cb7220 */ /* 0x000fc40000410000 */
[----:B------:R-:W-:Y:S01]  /*0c10*/  IMAD.WIDE.U32 R132, R191, R156, c[0x0][0x210] ;  /* 0x00008400bf847625 */ /* 0x000fe200078e009c */
[----:B------:R-:W2:Y:S03]  /*0c20*/  LDG.E.128 R124, [R124.64] ;  /* 0x000000047c7c7981 */ /* 0x000ea6000c1e1d00 */
[----:B------:R-:W-:Y:S02]  /*0c30*/  FMUL.FTZ R202, R169, R202 ;  /* 0x000000caa9ca7220 */ /* 0x000fe40000410000 */
[C---:B------:R-:W-:Y:S02]  /*0c40*/  FADD.FTZ R26, R128.reuse, R26 ;  /* 0x0000001a801a7221 */ /* 0x040fe40000010000 */
[----:B------:R-:W-:Y:S02]  /*0c50*/  FFMA.FTZ R2, R128, R199, R2 ;  /* 0x000000c780027223 */ /* 0x000fe40000010002 */
[----:B------:R-:W-:-:S02]  /*0c60*/  FFMA.FTZ R201, R76, R128, R201 ;  /* 0x000000804cc97223 */ /* 0x000fc400000100c9 */
[C---:B------:R-:W-:Y:S02]  /*0c70*/  FADD.FTZ R25, R129.reuse, R25 ;  /* 0x0000001981197221 */ /* 0x040fe40000010000 */
[----:B------:R-:W-:Y:S02]  /*0c80*/  FFMA.FTZ R0, R129, R198, R0 ;  /* 0x000000c681007223 */ /* 0x000fe40000010000 */
[----:B------:R-:W-:Y:S02]  /*0c90*/  FFMA.FTZ R204, R77, R129, R204 ;  /* 0x000000814dcc7223 */ /* 0x000fe400000100cc */
[----:B------:R-:W-:Y:S02]  /*0ca0*/  FMUL.FTZ R195, R169, R136 ;  /* 0x00000088a9c37220 */ /* 0x000fe40000410000 */
[----:B------:R-:W-:Y:S02]  /*0cb0*/  FFMA.FTZ R210, R74, R142, R137 ;  /* 0x0000008e4ad27223 */ /* 0x000fe40000010089 */
[----:B------:R-:W-:-:S04]  /*0cc0*/  IMAD.WIDE.U32 R128, R191, R156, c[0x0][0x208] ;  /* 0x00008200bf807625 */ /* 0x000fc800078e009c */
[----:B------:R-:W-:Y:S02]  /*0cd0*/  FMUL.FTZ R207, R169, R138 ;  /* 0x0000008aa9cf7220 */ /* 0x000fe40000410000 */
[----:B------:R-:W-:-:S04]  /*0ce0*/  @P0 IMAD.WIDE.U32 R136, R192, R156, c[0x0][0x218] ;  /* 0x00008600c0880625 */ /* 0x000fc800078e009c */
[----:B------:R-:W-:Y:S01]  /*0cf0*/  FMUL.FTZ R205, R54, R134 ;  /* 0x0000008636cd7220 */ /* 0x000fe20000410000 */
[----:B------:R0:W5:Y:S01]  /*0d00*/  @P0 LDG.E.128 R80, [R136.64] ;  /* 0x0000000488500981 */ /* 0x000162000c1e1d00 */
[----:B------:R-:W-:Y:S02]  /*0d10*/  FMUL.FTZ R206, R55, R135 ;  /* 0x0000008737ce7220 */ /* 0x000fe40000410000 */
[C---:B------:R-:W-:Y:S02]  /*0d20*/  FADD.FTZ R213, R134.reuse, R213 ;  /* 0x000000d586d57221 */ /* 0x040fe40000010000 */
[----:B------:R-:W-:Y:S02]  /*0d30*/  FFMA.FTZ R182, R134, R203, R182 ;  /* 0x000000cb86b67223 */ /* 0x000fe400000100b6 */
[C---:B------:R-:W-:Y:S02]  /*0d40*/  FADD.FTZ R212, R135.reuse, R212 ;  /* 0x000000d487d47221 */ /* 0x040fe40000010000 */
[----:B------:R-:W-:-:S02]  /*0d50*/  FFMA.FTZ R181, R135, R202, R181 ;  /* 0x000000ca87b57223 */ /* 0x000fc400000100b5 */
[----:B------:R-:W3:Y:S01]  /*0d60*/  LDG.E.128 R132, [R132.64] ;  /* 0x0000000484847981 */ /* 0x000ee2000c1e1d00 */
[C---:B------:R-:W-:Y:S02]  /*0d70*/  FADD.FTZ R160, R142.reuse, R160 ;  /* 0x000000a08ea07221 */ /* 0x040fe40000010000 */
[----:B------:R-:W-:Y:S02]  /*0d80*/  FFMA.FTZ R8, R142, R207, R8 ;  /* 0x000000cf8e087223 */ /* 0x000fe40000010008 */
[C---:B------:R-:W-:Y:S02]  /*0d90*/  FADD.FTZ R28, R130.reuse, R28 ;  /* 0x0000001c821c7221 */ /* 0x040fe40000010000 */
[----:B------:R-:W-:Y:S02]  /*0da0*/  FFMA.FTZ R4, R130, R203, R4 ;  /* 0x000000cb82047223 */ /* 0x000fe40000010004 */
[----:B------:R-:W-:Y:S02]  /*0db0*/  FFMA.FTZ R205, R78, R130, R205 ;  /* 0x000000824ecd7223 */ /* 0x000fe400000100cd */
[----:B------:R-:W-:-:S02]  /*0dc0*/  FADD.FTZ R27, R131, R27 ;  /* 0x0000001b831b7221 */ /* 0x000fc40000010000 */
[----:B------:R-:W-:Y:S02]  /*0dd0*/  FFMA.FTZ R3, R131, R202, R3 ;  /* 0x000000ca83037223 */ /* 0x000fe40000010003 */
[----:B------:R-:W-:Y:S02]  /*0de0*/  FFMA.FTZ R206, R79, R131, R206 ;  /* 0x000000834fce7223 */ /* 0x000fe400000100ce */
[----:B------:R-:W-:Y:S01]  /*0df0*/  FADD.FTZ R142, -R194, R139 ;  /* 0x0000008bc28e7221 */ /* 0x000fe20000010100 */
[----:B------:R-:W4:Y:S01]  /*0e00*/  LDG.E.128 R128, [R128.64] ;  /* 0x0000000480807981 */ /* 0x000f22000c1e1d00 */
[----:B------:R-:W-:Y:S02]  /*0e10*/  FMUL.FTZ R197, R48, R144 ;  /* 0x0000009030c57220 */ /* 0x000fe40000410000 */
        /* <DEDUP_REMOVED lines=23> */
[C---:B0-----:R-:W-:Y:S01]  /*0f90*/  IMAD.WIDE.U32 R140, R188.reuse, R156, c[0x0][0x210] ;  /* 0x00008400bc8c7625 */ /* 0x041fe200078e009c */
        /* <DEDUP_REMOVED lines=8> */
[----:B------:R-:W-:Y:S02]  /*1020*/  FMUL.FTZ R149, R44, R116 ;  /* 0x000000742c957220 */ /* 0x000fe40000410000 */
[C---:B------:R-:W-:Y:S02]  /*1030*/  FADD.FTZ R233, R146.reuse, R233 ;  /* 0x000000e992e97221 */ /* 0x040fe40000010000 */
[----:B------:R-:W-:Y:S02]  /*1040*/  FFMA.FTZ R186, R146, R207, R186 ;  /* 0x000000cf92ba7223 */ /* 0x000fe400000100ba */
[----:B------:R-:W-:-:S02]  /*1050*/  FADD.FTZ R230, R147, R230 ;  /* 0x000000e693e67221 */ /* 0x000fc40000010000 */
[----:B------:R-:W-:Y:S02]  /*1060*/  FFMA.FTZ R185, R147, R215, R185 ;  /* 0x000000d793b97223 */ /* 0x000fe400000100b9 */
[----:B------:R-:W4:Y:S01]  /*1070*/  LDG.E.128 R144, [R144.64] ;  /* 0x0000000490907981 */ /* 0x000f22000c1e1d00 */
[----:B------:R-:W-:Y:S02]  /*1080*/  FFMA.FTZ R226, R68, R120, R149 ;  /* 0x0000007844e27223 */ /* 0x000fe40000010095 */
[----:B------:R-:W-:-:S04]  /*1090*/  IMAD.WIDE.U32 R148, R189, R156, c[0x0][0x188] ;  /* 0x00006200bd947625 */ /* 0x000fc800078e009c */
[C---:B------:R-:W-:Y:S02]  /*10a0*/  FADD.FTZ R112, -R194.reuse, R112 ;  /* 0x00000070c2707221 */ /* 0x040fe40000010100 */
[----:B------:R-:W-:Y:S01]  /*10b0*/  FADD.FTZ R228, -R194, R113 ;  /* 0x00000071c2e47221 */ /* 0x000fe20000010100 */
[----:B------:R-:W4:Y:S01]  /*10c0*/  LDG.E.128 R148, [R148.64] ;  /* 0x0000000494947981 */ /* 0x000f22000c1e1d00 */
[C---:B------:R-:W-:Y:S02]  /*10d0*/  FMUL.FTZ R225, R169.reuse, R112 ;  /* 0x00000070a9e17220 */ /* 0x040fe40000410000 */
[----:B------:R-:W-:Y:S02]  /*10e0*/  FMUL.FTZ R228, R169, R228 ;  /* 0x000000e4a9e47220 */ /* 0x000fe40000410000 */
[----:B------:R-:W-:Y:S02]  /*10f0*/  FMUL.FTZ R112, R45, R117 ;  /* 0x000000752d707220 */ /* 0x000fe40000410000 */
[----:B------:R-:W-:-:S04]  /*1100*/  IMAD.WIDE.U32 R156, R189, R156, c[0x0][0x208] ;  /* 0x00008200bd9c7625 */ /* 0x000fc800078e009c */
[C---:B------:R-:W-:Y:S02]  /*1110*/  FADD.FTZ R162, R120.reuse, R162 ;  /* 0x000000a278a27221 */ /* 0x040fe40000010000 */
[-C--:B------:R-:W-:Y:S01]  /*1120*/  FFMA.FTZ R10, R120, R225.reuse, R10 ;  /* 0x000000e1780a7223 */ /* 0x080fe2000001000a */
[----:B------:R-:W4:Y:S01]  /*1130*/  LDG.E.128 R156, [R156.64] ;  /* 0x000000049c9c7981 */ /* 0x000f22000c1e1d00 */
[C---:B------:R-:W-:Y:S02]  /*1140*/  FADD.FTZ R243, R116.reuse, R243 ;  /* 0x000000f374f37221 */ /* 0x040fe40000010000 */
[----:B------:R-:W-:Y:S01]  /*1150*/  FFMA.FTZ R208, R116, R225, R208 ;  /* 0x000000e174d07223 */ /* 0x000fe200000100d0 */
[----:B------:R-:W4:Y:S01]  /*1160*/  LDL.LU R120, [R1+0x4] ;  /* 0x0000040001787983 */ /* 0x000f220000300800 */
[C---:B------:R-:W-:Y:S02]  /*1170*/  FADD.FTZ R161, R121.reuse, R161 ;  /* 0x000000a179a17221 */ /* 0x040fe40000010000 */
[----:B------:R-:W-:Y:S01]  /*1180*/  FFMA.FTZ R9, R121, R228, R9 ;  /* 0x000000e479097223 */ /* 0x000fe20000010009 */
[----:B------:R-:W4:Y:S01]  /*1190*/  LDL.LU R116, [R1+0x8] ;  /* 0x0000080001747983 */ /* 0x000f220000300800 */
[----:B------:R-:W-:-:S02]  /*11a0*/  FFMA.FTZ R229, R69, R121, R112 ;  /* 0x0000007945e57223 */ /* 0x000fc40000010070 */
[C---:B------:R-:W-:Y:S01]  /*11b0*/  FADD.FTZ R114, -R194.reuse, R114 ;  /* 0x00000072c2727221 */ /* 0x040fe20000010100 */
[----:B------:R-:W4:Y:S01]  /*11c0*/  LDL.LU R121, [R1] ;  /* 0x0000000001797983 */ /* 0x000f220000300800 */
[----:B------:R-:W-:-:S03]  /*11d0*/  FADD.FTZ R240, -R194, R115 ;  /* 0x00000073c2f07221 */ /* 0x000fc60000010100 */
[----:B------:R-:W4:Y:S01]  /*11e0*/  LDL.LU R115, [R1+0x10] ;  /* 0x0000100001737983 */ /* 0x000f220000300800 */
[----:B------:R-:W-:-:S03]  /*11f0*/  FMUL.FTZ R231, R169, R114 ;  /* 0x00000072a9e77220 */ /* 0x000fc60000410000 */
[----:B------:R-:W4:Y:S01]  /*1200*/  LDL.LU R114, [R1+0xc] ;  /* 0x00000c0001727983 */ /* 0x000f220000300800 */
[----:B------:R-:W-:-:S04]  /*1210*/  FMUL.FTZ R112, R47, R119 ;  /* 0x000000772f707220 */ /* 0x000fc80000410000 */
[----:B------:R-:W-:Y:S02]  /*1220*/  FFMA.FTZ R241, R71, R123, R112 ;  /* 0x0000007b47f17223 */ /* 0x000fe40000010070 */
[----:B------:R-:W-:-:S04]  /*1230*/  FMUL.FTZ R113, R46, R118 ;  /* 0x000000762e717220 */ /* 0x000fc80000410000 */
[----:B------:R-:W-:Y:S02]  /*1240*/  FFMA.FTZ R232, R70, R122, R113 ;  /* 0x0000007a46e87223 */ /* 0x000fe40000010071 */
[----:B------:R-:W-:Y:S02]  /*1250*/  FMUL.FTZ R240, R169, R240 ;  /* 0x000000f0a9f07220 */ /* 0x000fe40000410000 */
[----:B--2---:R-:W-:-:S04]  /*1260*/  FADD.FTZ R112, -R194, R125 ;  /* 0x0000007dc2707221 */ /* 0x004fc80000010100 */
[C---:B------:R-:W-:Y:S02]  /*1270*/  FMUL.FTZ R125, R169.reuse, R112 ;  /* 0x00000070a97d7220 */ /* 0x040fe40000410000 */
[C---:B------:R-:W-:Y:S02]  /*1280*/  FADD.FTZ R124, -R194.reuse, R124 ;  /* 0x0000007cc27c7221 */ /* 0x040fe40000010100 */
[----:B------:R-:W-:Y:S02]  /*1290*/  FADD.FTZ R126, -R194, R126 ;  /* 0x0000007ec27e7221 */ /* 0x000fe40000010100 */
[C---:B------:R-:W-:Y:S02]  /*12a0*/  FMUL.FTZ R124, R169.reuse, R124 ;  /* 0x0000007ca97c7220 */ /* 0x040fe40000410000 */
[----:B------:R-:W-:Y:S02]  /*12b0*/  FMUL.FTZ R126, R169, R126 ;  /* 0x0000007ea97e7220 */ /* 0x000fe40000410000 */
[----:B---3--:R-:W-:-:S02]  /*12c0*/  FMUL.FTZ R112, R41, R133 ;  /* 0x0000008529707220 */ /* 0x008fc40000410000 */
[----:B------:R-:W-:Y:S02]  /*12d0*/  FMUL.FTZ R113, R40, R132 ;  /* 0x0000008428717220 */ /* 0x000fe40000410000 */
        /* <DEDUP_REMOVED lines=13> */
[----:B------:R-:W-:Y:S02]  /*13b0*/  FFMA.FTZ R128, R64, R128, R113 ;  /* 0x0000008040807223 */ /* 0x000fe40000010071 */
[C---:B------:R-:W-:Y:S02]  /*13c0*/  FADD.FTZ R247, R132.reuse, R247 ;  /* 0x000000f784f77221 */ /* 0x040fe40000010000 */
[----:B------:R-:W-:-:S02]  /*13d0*/  FFMA.FTZ R219, R132, R124, R219 ;  /* 0x0000007c84db7223 */ /* 0x000fc400000100db */
[----:B------:R-:W-:Y:S02]  /*13e0*/  FMUL.FTZ R113, R42, R134 ;  /* 0x000000862a717220 */ /* 0x000fe40000410000 */
[----:B------:R-:W-:Y:S02]  /*13f0*/  FADD.FTZ R170, R130, R170 ;  /* 0x000000aa82aa7221 */ /* 0x000fe40000010000 */
[C---:B------:R-:W-:Y:S02]  /*1400*/  FADD.FTZ R112, -R194.reuse, R137 ;  /* 0x00000089c2707221 */ /* 0x040fe40000010100 */
[----:B------:R-:W-:Y:S02]  /*1410*/  FADD.FTZ R132, -R194, R136 ;  /* 0x00000088c2847221 */ /* 0x000fe40000010100 */
[----:B------:R-:W-:Y:S02]  /*1420*/  FMUL.FTZ R133, R169, R112 ;  /* 0x00000070a9857220 */ /* 0x000fe40000410000 */
[----:B------:R-:W-:-:S02]  /*1430*/  FFMA.FTZ R16, R130, R126, R16 ;  /* 0x0000007e82107223 */ /* 0x000fc40000010010 */
[----:B------:R-:W-:Y:S02]  /*1440*/  FFMA.FTZ R130, R66, R130, R113 ;  /* 0x0000008242827223 */ /* 0x000fe40000010071 */
[C---:B------:R-:W-:Y:S02]  /*1450*/  FADD.FTZ R249, R134.reuse, R249 ;  /* 0x000000f986f97221 */ /* 0x040fe40000010000 */
[----:B------:R-:W-:Y:S02]  /*1460*/  FFMA.FTZ R221, R134, R126, R221 ;  /* 0x0000007e86dd7223 */ /* 0x000fe400000100dd */
[----:B------:R-:W-:Y:S02]  /*1470*/  FMUL.FTZ R132, R169, R132 ;  /* 0x00000084a9847220 */ /* 0x000fe40000410000 */
[----:B------:R-:W-:Y:S02]  /*1480*/  FADD.FTZ R134, -R194, R138 ;  /* 0x0000008ac2867221 */ /* 0x000fe40000010100 */
[----:B------:R-:W-:-:S02]  /*1490*/  FMUL.FTZ R112, R37, R141 ;  /* 0x0000008d25707220 */ /* 0x000fc40000410000 */
[----:B------:R-:W-:Y:S02]  /*14a0*/  FMUL.FTZ R113, R36, R140 ;  /* 0x0000008c24717220 */ /* 0x000fe40000410000 */
[C---:B------:R-:W-:Y:S02]  /*14b0*/  FADD.FTZ R248, R135.reuse, R248 ;  /* 0x000000f887f87221 */ /* 0x040fe40000010000 */
[----:B------:R-:W-:Y:S02]  /*14c0*/  FFMA.FTZ R220, R135, R127, R220 ;  /* 0x0000007f87dc7223 */ /* 0x000fe400000100dc */
[C---:B------:R-:W-:Y:S02]  /*14d0*/  FADD.FTZ R171, R145.reuse, R171 ;  /* 0x000000ab91ab7221 */ /* 0x040fe40000010000 */
[----:B------:R-:W-:Y:S02]  /*14e0*/  FFMA.FTZ R17, R145, R133, R17 ;  /* 0x0000008591117223 */ /* 0x000fe40000010011 */
[----:B------:R-:W-:-:S02]  /*14f0*/  FFMA.FTZ R145, R61, R145, R112 ;  /* 0x000000913d917223 */ /* 0x000fc40000010070 */
[----:B------:R-:W-:Y:S02]  /*1500*/  FADD.FTZ R112, -R194, R139 ;  /* 0x0000008bc2707221 */ /* 0x000fe40000010100 */
[C---:B------:R-:W-:Y:S02]  /*1510*/  FADD.FTZ R172, R144.reuse, R172 ;  /* 0x000000ac90ac7221 */ /* 0x040fe40000010000 */
[----:B------:R-:W-:Y:S02]  /*1520*/  FFMA.FTZ R18, R144, R132, R18 ;  /* 0x0000008490127223 */ /* 0x000fe40000010012 */
[C---:B------:R-:W-:Y:S02]  /*1530*/  FMUL.FTZ R135, R169.reuse, R112 ;  /* 0x00000070a9877220 */ /* 0x040fe40000410000 */
[----:B------:R-:W-:Y:S02]  /*1540*/  FFMA.FTZ R144, R60, R144, R113 ;  /* 0x000000903c907223 */ /* 0x000fe40000010071 */
[----:B------:R-:W-:-:S02]  /*1550*/  FMUL.FTZ R134, R169, R134 ;  /* 0x00000086a9867220 */ /* 0x000fc40000410000 */
[----:B------:R-:W-:Y:S02]  /*1560*/  FMUL.FTZ R112, R39, R143 ;  /* 0x0000008f27707220 */ /* 0x000fe40000410000 */
[----:B------:R-:W-:Y:S02]  /*1570*/  FMUL.FTZ R113, R38, R142 ;  /* 0x0000008e26717220 */ /* 0x000fe40000410000 */
[----:B------:R-:W-:Y:S02]  /*1580*/  FADD.FTZ R136, -R194, R148 ;  /* 0x00000094c2887221 */ /* 0x000fe40000010100 */
[C---:B------:R-:W-:Y:S02]  /*1590*/  FADD.FTZ R173, R147.reuse, R173 ;  /* 0x000000ad93ad7221 */ /* 0x040fe40000010000 */
[----:B------:R-:W-:Y:S02]  /*15a0*/  FFMA.FTZ R19, R147, R135, R19 ;  /* 0x0000008793137223 */ /* 0x000fe40000010013 */
[----:B------:R-:W-:-:S02]  /*15b0*/  FADD.FTZ R174, R146, R174 ;  /* 0x000000ae92ae7221 */ /* 0x000fc40000010000 */
[----:B------:R-:W-:Y:S02]  /*15c0*/  FFMA.FTZ R20, R146, R134, R20 ;  /* 0x0000008692147223 */ /* 0x000fe40000010014 */
[----:B------:R-:W-:Y:S02]  /*15d0*/  FFMA.FTZ R147, R63, R147, R112 ;  /* 0x000000933f937223 */ /* 0x000fe40000010070 */
[----:B------:R-:W-:Y:S02]  /*15e0*/  FFMA.FTZ R146, R62, R146, R113 ;  /* 0x000000923e927223 */ /* 0x000fe40000010071 */
[C---:B------:R-:W-:Y:S02]  /*15f0*/  FADD.FTZ R112, -R194.reuse, R149 ;  /* 0x00000095c2707221 */ /* 0x040fe40000010100 */
[----:B------:R-:W-:Y:S02]  /*1600*/  FMUL.FTZ R136, R169, R136 ;  /* 0x00000088a9887220 */ /* 0x000fe40000410000 */
[----:B------:R-:W-:-:S02]  /*1610*/  FADD.FTZ R138, -R194, R150 ;  /* 0x00000096c28a7221 */ /* 0x000fc40000010100 */
[----:B------:R-:W-:Y:S02]  /*1620*/  FMUL.FTZ R113, R32, R152 ;  /* 0x0000009820717220 */ /* 0x000fe40000410000 */
[----:B------:R-:W-:Y:S02]  /*1630*/  FADD.FTZ R121, R142, R121 ;  /* 0x000000798e797221 */ /* 0x000fe40000010000 */
[----:B------:R-:W-:Y:S02]  /*1640*/  FADD.FTZ R116, R152, R116 ;  /* 0x0000007498747221 */ /* 0x000fe40000010000 */
[C---:B------:R-:W-:Y:S02]  /*1650*/  FADD.FTZ R176, R156.reuse, R176 ;  /* 0x000000b09cb07221 */ /* 0x040fe40000010000 */
[----:B------:R-:W-:Y:S02]  /*1660*/  FFMA.FTZ R22, R156, R136, R22 ;  /* 0x000000889c167223 */ /* 0x000fe40000010016 */
[----:B------:R-:W-:-:S02]  /*1670*/  FMUL.FTZ R137, R169, R112 ;  /* 0x00000070a9897220 */ /* 0x000fc40000410000 */
[----:B------:R-:W-:Y:S02]  /*1680*/  FADD.FTZ R120, R153, R120 ;  /* 0x0000007899787221 */ /* 0x000fe40000010000 */
[----:B------:R-:W-:Y:S02]  /*1690*/  FADD.FTZ R194, -R194, R151 ;  /* 0x00000097c2c27221 */ /* 0x000fe40000010100 */
[----:B------:R-:W-:Y:S02]  /*16a0*/  FFMA.FTZ R156, R56, R156, R113 ;  /* 0x0000009c389c7223 */ /* 0x000fe40000010071 */
[----:B------:R-:W-:Y:S02]  /*16b0*/  FMUL.FTZ R112, R33, R153 ;  /* 0x0000009921707220 */ /* 0x000fe40000410000 */
[----:B------:R-:W-:Y:S02]  /*16c0*/  FMUL.FTZ R138, R169, R138 ;  /* 0x0000008aa98a7220 */ /* 0x000fe40000410000 */
[----:B------:R-:W-:Y:S01]  /*16d0*/  FADD.FTZ R115, R154, R115 ;  /* 0x000000739a737221 */ /* 0x000fe20000010000 */
[----:B------:R-:W-:Y:S01]  /*16e0*/  STL [R1], R121 ;  /* 0x0000007901007387 */ /* 0x000fe20000100800 */
[----:B------:R-:W-:-:S02]  /*16f0*/  FMUL.FTZ R113, R34, R154 ;  /* 0x0000009a22717220 */ /* 0x000fc40000410000 */
[C---:B------:R-:W-:Y:S01]  /*1700*/  FADD.FTZ R175, R157.reuse, R175 ;  /* 0x000000af9daf7221 */ /* 0x040fe20000010000 */
[----:B------:R-:W-:Y:S01]  /*1710*/  STL [R1+0x8], R116 ;  /* 0x0000087401007387 */ /* 0x000fe20000100800 */
[----:B------:R-:W-:Y:S02]  /*1720*/  FFMA.FTZ R21, R157, R137, R21 ;  /* 0x000000899d157223 */ /* 0x000fe40000010015 */
[----:B------:R-:W-:Y:S01]  /*1730*/  FFMA.FTZ R157, R57, R157, R112 ;  /* 0x0000009d399d7223 */ /* 0x000fe20000010070 */
[----:B------:R-:W-:Y:S01]  /*1740*/  STL [R1+0x4], R120 ;  /* 0x0000047801007387 */ /* 0x000fe20000100800 */
[C---:B------:R-:W-:Y:S02]  /*1750*/  FADD.FTZ R178, R158.reuse, R178 ;  /* 0x000000b29eb27221 */ /* 0x040fe40000010000 */
[----:B------:R-:W-:Y:S01]  /*1760*/  FFMA.FTZ R24, R158, R138, R24 ;  /* 0x0000008a9e187223 */ /* 0x000fe20000010018 */
[----:B------:R0:W-:Y:S01]  /*1770*/  STL [R1+0x10], R115 ;  /* 0x0000107301007387 */ /* 0x0001e20000100800 */
[----:B------:R-:W-:-:S02]  /*1780*/  FMUL.FTZ R139, R169, R194 ;  /* 0x000000c2a98b7220 */ /* 0x000fc40000410000 */
[----:B------:R-:W-:Y:S02]  /*1790*/  FADD.FTZ R114, R155, R114 ;  /* 0x000000729b727221 */ /* 0x000fe40000010000 */
[----:B------:R-:W-:Y:S02]  /*17a0*/  FFMA.FTZ R158, R58, R158, R113 ;  /* 0x0000009e3a9e7223 */ /* 0x000fe40000010071 */
[----:B------:R-:W-:Y:S02]  /*17b0*/  FMUL.FTZ R112, R35, R155 ;  /* 0x0000009b23707220 */ /* 0x000fe40000410000 */
[----:B------:R-:W-:Y:S02]  /*17c0*/  FFMA.FTZ R113, R199, R201, RZ ;  /* 0x000000c9c7717223 */ /* 0x000fe400000100ff */
[----:B0-----:R-:W-:Y:S01]  /*17d0*/  FADD.FTZ R115, RZ, R201 ;  /* 0x000000c9ff737221 */ /* 0x001fe20000010000 */
[----:B------:R0:W-:Y:S01]  /*17e0*/  STL [R1+0xc], R114 ;  /* 0x00000c7201007387 */ /* 0x0001e20000100800 */
[----:B------:R-:W-:-:S02]  /*17f0*/  FADD.FTZ R177, R159, R177 ;  /* 0x000000b19fb17221 */ /* 0x000fc40000010000 */
[----:B------:R-:W-:Y:S02]  /*1800*/  FFMA.FTZ R23, R159, R139, R23 ;  /* 0x0000008b9f177223 */ /* 0x000fe40000010017 */
[----:B------:R-:W-:Y:S02]  /*1810*/  FFMA.FTZ R159, R59, R159, R112 ;  /* 0x0000009f3b9f7223 */ /* 0x000fe40000010070 */
[----:B------:R-:W-:Y:S02]  /*1820*/  FFMA.FTZ R112, R198, R204, R113 ;  /* 0x000000ccc6707223 */ /* 0x000fe40000010071 */
[----:B0-----:R-:W-:Y:S02]  /*1830*/  FADD.FTZ R114, R204, R115 ;  /* 0x00000073cc727221 */ /* 0x001fe40000010000 */
        /* <DEDUP_REMOVED lines=56> */
[----:B------:R-:W-:Y:S02]  /*1bc0*/  FFMA.FTZ R235, R142, R134, R235 ;  /* 0x000000868eeb7223 */ /* 0x000fe400000100eb */
[C---:B------:R-:W-:Y:S02]  /*1bd0*/  FADD.FTZ R252, R143.reuse, R252 ;  /* 0x000000fc8ffc7221 */ /* 0x040fe40000010000 */
[----:B------:R-:W-:Y:S02]  /*1be0*/  FFMA.FTZ R234, R143, R135, R234 ;  /* 0x000000878fea7223 */ /* 0x000fe400000100ea */
[----:B------:R-:W-:Y:S02]  /*1bf0*/  FFMA.FTZ R237, R152, R136, R237 ;  /* 0x0000008898ed7223 */ /* 0x000fe400000100ed */
[----:B------:R-:W-:Y:S02]  /*1c00*/  FFMA.FTZ R236, R153, R137, R236 ;  /* 0x0000008999ec7223 */ /* 0x000fe400000100ec */
[----:B------:R-:W-:-:S02]  /*1c10*/  FFMA.FTZ R239, R154, R138, R239 ;  /* 0x0000008a9aef7223 */ /* 0x000fc400000100ef */
[----:B------:R-:W-:Y:S02]  /*1c20*/  FFMA.FTZ R238, R155, R139, R238 ;  /* 0x0000008b9bee7223 */ /* 0x000fe400000100ee */
[----:B------:R-:W-:Y:S02]  /*1c30*/  FFMA.FTZ R121, R139, R159, R114 ;  /* 0x0000009f8b797223 */ /* 0x000fe40000010072 */
[----:B------:R-:W-:Y:S01]  /*1c40*/  FADD.FTZ R119, R112, R159 ;  /* 0x0000009f70777221 */ /* 0x000fe20000010000 */
[----:B------:R-:W-:Y:S05]  /*1c50*/  BRA.DIV ~URZ, `(.L_x_2008) ;  /* 0x000023f27f007947 */ /* 0x000fea000b800000 */
[----:B------:R0:W1:Y:S02]  /*1c60*/  SHFL.BFLY PT, R118, R119, 0x1, 0x1f ;  /* 0x0c201f0077767f89 */ /* 0x00006400000e0000 */
.L_x_2014:
        /* <DEDUP_REMOVED lines=18> */
.L_x_2015:
[----:B--2---:R-:W-:Y:S01]  /*1d90*/  FADD.FTZ R121, R121, R118 ;  /* 0x0000007679797221 */ /* 0x004fe20000010000 */
[----:B------:R-:W-:Y:S01]  /*1da0*/  ISETP.NE.U32.AND P0, PT, RZ, c[0x0][0x218], PT ;  /* 0x00008600ff007a0c */ /* 0x000fe20003f05070 */
[----:B0-----:R-:W-:Y:S01]  /*1db0*/  FADD.FTZ R112, R112, R119 ;  /* 0x0000007770707221 */ /* 0x001fe20000010000 */
[----:B------:R-:W-:Y:S01]  /*1dc0*/  MOV R148, 0x10 ;  /* 0x0000001000947802 */ /* 0x000fe20000000f00 */
[----:B------:R-:W-:Y:S01]  /*1dd0*/  FMUL.FTZ R121, R121, c[0x0][0x1e0] ;  /* 0x0000780079797a20 */ /* 0x000fe20000410000 */
[----:B------:R-:W-:Y:S01]  /*1de0*/  ISETP.NE.AND.EX P0, PT, RZ, c[0x0][0x21c], PT, P0 ;  /* 0x00008700ff007a0c */ /* 0x000fe20003f05300 */
[----:B------:R-:W-:-:S03]  /*1df0*/  FMUL.FTZ R140, R112, c[0x0][0x1e0] ;  /* 0x00007800708c7a20 */ /* 0x000fc60000410000 */
[----:B------:R-:W-:Y:S01]  /*1e00*/  FSEL R141, R121, RZ, !P1 ;  /* 0x000000ff798d7208 */ /* 0x000fe20004800000 */
[----:B------:R-:W-:Y:S01]  /*1e10*/  IMAD.WIDE.U32 R120, R192, R148, c[0x0][0x248] ;  /* 0x00009200c0787625 */ /* 0x000fe200078e0094 */
[----:B------:R-:W-:-:S03]  /*1e20*/  ISETP.NE.U32.AND P1, PT, RZ, c[0x0][0x258], PT ;  /* 0x00009600ff007a0c */ /* 0x000fc60003f25070 */
[-CC-:B------:R-:W-:Y:S01]  /*1e30*/  FFMA.FTZ R113, R198, R140.reuse, R141.reuse ;  /* 0x0000008cc6717223 */ /* 0x180fe2000001008d */
[----:B------:R-:W-:Y:S01]  /*1e40*/  ISETP.NE.AND.EX P1, PT, RZ, c[0x0][0x25c], PT, P1 ;  /* 0x00009700ff007a0c */ /* 0x000fe20003f25310 */
[-C--:B------:R-:W-:Y:S02]  /*1e50*/  FFMA.FTZ R112, R199, R140.reuse, R141 ;  /* 0x0000008cc7707223 */ /* 0x080fe4000001008d */
[----:B------:R-:W-:Y:S02]  /*1e60*/  FADD.FTZ R204, R204, -R113 ;  /* 0x80000071cccc7221 */ /* 0x000fe40000010000 */
[-CC-:B------:R-:W-:Y:S02]  /*1e70*/  FFMA.FTZ R114, R203, R140.reuse, R141.reuse ;  /* 0x0000008ccb727223 */ /* 0x180fe4000001008d */
[----:B------:R-:W-:Y:S02]  /*1e80*/  FFMA.FTZ R113, R202, R140, R141 ;  /* 0x0000008cca717223 */ /* 0x000fe4000001008d */
        /* <DEDUP_REMOVED lines=12> */
[----:B------:R-:W-:Y:S01]  /*1f50*/  HFMA2.MMA R123, -RZ, RZ, 0, 9.5367431640625e-07 ;  /* 0x00000010ff7b7435 */ /* 0x000fe200000001ff */
[----:B------:R-:W-:-:S04]  /*1f60*/  ISETP.NE.U32.AND P2, PT, RZ, c[0x0][0x258], PT ;  /* 0x00009600ff007a0c */ /* 0x000fc80003f45070 */
[----:B------:R-:W-:-:S04]  /*1f70*/  ISETP.NE.AND.EX P2, PT, RZ, c[0x0][0x25c], PT, P2 ;  /* 0x00009700ff007a0c */ /* 0x000fc80003f45320 */
[----:B-1----:R-:W-:Y:S01]  /*1f80*/  SEL R119, R115, R107, P2 ;  /* 0x0000006b73777207 */ /* 0x002fe20001000000 */
[----:B------:R-:W-:Y:S01]  /*1f90*/  IMAD.WIDE.U32 R122, R192, R123, c[0x0][0x258] ;  /* 0x00009600c07a7625 */ /* 0x000fe200078e007b */
[----:B------:R-:W-:Y:S02]  /*1fa0*/  SEL R118, R114, R106, P2 ;  /* 0x0000006a72767207 */ /* 0x000fe40001000000 */
[----:B------:R-:W-:Y:S02]  /*1fb0*/  SEL R117, R113, R105, P2 ;  /* 0x0000006971757207 */ /* 0x000fe40001000000 */
[----:B------:R-:W-:-:S05]  /*1fc0*/  SEL R116, R112, R104, P2 ;  /* 0x0000006870747207 */ /* 0x000fca0001000000 */
[----:B------:R0:W-:Y:S02]  /*1fd0*/  STG.E.128 [R122.64], R116 ;  /* 0x000000747a007986 */ /* 0x0001e4000c101d04 */
.L_x_2010:
        /* <DEDUP_REMOVED lines=12> */
.L_x_2011:
[-CC-:B0-2---:R-:W-:Y:S01]  /*20a0*/  FFMA.FTZ R112, R195, R140.reuse, R141.reuse ;  /* 0x0000008cc3707223 */ /* 0x185fe2000001008d */
        /* <DEDUP_REMOVED lines=12> */
[----:B------:R-:W-:Y:S02]  /*2170*/  FADD.FTZ R150, R128, -R115 ;  /* 0x8000007380967221 */ /* 0x000fe40000010000 */
[-CC-:B------:R-:W-:Y:S02]  /*2180*/  FFMA.FTZ R225, R225, R140.reuse, R141.reuse ;  /* 0x0000008ce1e17223 */ /* 0x180fe4000001008d */
[----:B------:R-:W-:-:S02]  /*2190*/  FFMA.FTZ R228, R228, R140, R141 ;  /* 0x0000008ce4e47223 */ /* 0x000fc4000001008d */
[-CC-:B------:R-:W-:Y:S02]  /*21a0*/  FFMA.FTZ R231, R231, R140.reuse, R141.reuse ;  /* 0x0000008ce7e77223 */ /* 0x180fe4000001008d */
[----:B------:R-:W-:Y:S02]  /*21b0*/  FFMA.FTZ R240, R240, R140, R141 ;  /* 0x0000008cf0f07223 */ /* 0x000fe4000001008d */
[C---:B------:R-:W-:Y:S02]  /*21c0*/  FMUL.FTZ R112, R169.reuse, R112 ;  /* 0x00000070a9707220 */ /* 0x040fe40000410000 */
[C---:B------:R-:W-:Y:S02]  /*21d0*/  FMUL.FTZ R113, R169.reuse, R200 ;  /* 0x000000c8a9717220 */ /* 0x040fe40000410000 */
[C---:B------:R-:W-:Y:S02]  /*21e0*/  FMUL.FTZ R114, R169.reuse, R114 ;  /* 0x00000072a9727220 */ /* 0x040fe40000410000 */
[----:B------:R-:W-:-:S02]  /*21f0*/  FMUL.FTZ R115, R169, R216 ;  /* 0x000000d8a9737220 */ /* 0x000fc40000410000 */
[-CC-:B------:R-:W-:Y:S02]  /*2200*/  FFMA.FTZ R121, R134, R140.reuse, R141.reuse ;  /* 0x0000008c86797223 */ /* 0x180fe4000001008d */
[-CC-:B------:R-:W-:Y:S02]  /*2210*/  FFMA.FTZ R123, R136, R140.reuse, R141.reuse ;  /* 0x0000008c887b7223 */ /* 0x180fe4000001008d */
[-CC-:B------:R-:W-:Y:S02]  /*2220*/  FFMA.FTZ R117, R126, R140.reuse, R141.reuse ;  /* 0x0000008c7e757223 */ /* 0x180fe4000001008d */
[-CC-:B-1----:R-:W-:Y:S02]  /*2230*/  FFMA.FTZ R119, R132, R140.reuse, R141.reuse ;  /* 0x0000008c84777223 */ /* 0x182fe4000001008d */
[----:B------:R-:W-:Y:S02]  /*2240*/  FFMA.FTZ R116, R137, R140, R141 ;  /* 0x0000008c89747223 */ /* 0x000fe4000001008d */
[----:B------:R-:W-:-:S02]  /*2250*/  FADD.FTZ R120, R226, -R225 ;  /* 0x800000e1e2787221 */ /* 0x000fc40000010000 */
[----:B------:R-:W-:Y:S02]  /*2260*/  FADD.FTZ R228, R229, -R228 ;  /* 0x800000e4e5e47221 */ /* 0x000fe40000010000 */
[----:B------:R-:W-:Y:S02]  /*2270*/  FADD.FTZ R122, R232, -R231 ;  /* 0x800000e7e87a7221 */ /* 0x000fe40000010000 */
[----:B------:R-:W-:Y:S02]  /*2280*/  FADD.FTZ R240, R241, -R240 ;  /* 0x800000f0f1f07221 */ /* 0x000fe40000010000 */
[----:B------:R-:W-:Y:S02]  /*2290*/  @P0 FADD.FTZ R112, R84, R112 ;  /* 0x0000007054700221 */ /* 0x000fe40000010000 */
[----:B------:R-:W-:Y:S02]  /*22a0*/  @P0 FADD.FTZ R113, R85, R113 ;  /* 0x0000007155710221 */ /* 0x000fe40000010000 */
[----:B------:R-:W-:Y:S01]  /*22b0*/  @P0 FADD.FTZ R114, R86, R114 ;  /* 0x0000007256720221 */ /* 0x000fe20000010000 */
[----:B------:R-:W-:Y:S01]  /*22c0*/  SEL R124, R112, R108, P3 ;  /* 0x0000006c707c7207 */ /* 0x000fe20001800000 */
[----:B------:R-:W-:-:S02]  /*22d0*/  @P0 FADD.FTZ R115, R87, R115 ;  /* 0x0000007357730221 */ /* 0x000fc40000010000 */
[----:B------:R-:W-:Y:S01]  /*22e0*/  FADD.FTZ R146, R146, -R121 ;  /* 0x8000007992927221 */ /* 0x000fe20000010000 */
[----:B------:R-:W-:Y:S01]  /*22f0*/  @P1 SEL R118, R114, R106, P4 ;  /* 0x0000006a72761207 */ /* 0x000fe20002000000 */
[----:B------:R-:W-:Y:S01]  /*2300*/  FADD.FTZ R156, R156, -R123 ;  /* 0x8000007b9c9c7221 */ /* 0x000fe20000010000 */
[----:B------:R-:W-:Y:S01]  /*2310*/  SEL R126, R114, R110, P3 ;  /* 0x0000006e727e7207 */ /* 0x000fe20001800000 */
[-CC-:B------:R-:W-:Y:S02]  /*2320*/  FFMA.FTZ R152, R125, R140.reuse, R141.reuse ;  /* 0x0000008c7d987223 */ /* 0x180fe4000001008d */
[-CC-:B------:R-:W-:Y:S01]  /*2330*/  FFMA.FTZ R192, R127, R140.reuse, R141.reuse ;  /* 0x0000008c7fc07223 */ /* 0x180fe2000001008d */
[----:B------:R-:W-:Y:S01]  /*2340*/  SEL R127, R115, R111, P3 ;  /* 0x0000006f737f7207 */ /* 0x000fe20001800000 */
[----:B------:R-:W-:Y:S02]  /*2350*/  FFMA.FTZ R198, R135, R140, R141 ;  /* 0x0000008c87c67223 */ /* 0x000fe4000001008d */
        /* <DEDUP_REMOVED lines=12> */
[----:B------:R-:W-:Y:S01]  /*2420*/  FFMA.FTZ R125, R138, R140, R141 ;  /* 0x0000008c8a7d7223 */ /* 0x000fe2000001008d */
[----:B------:R-:W-:Y:S01]  /*2430*/  @P1 STG.E.128 [R134.64], R116 ;  /* 0x0000007486001986 */ /* 0x000fe2000c101d04 */
[----:B------:R-:W-:-:S04]  /*2440*/  IMAD.WIDE.U32 R132, R193, R148, c[0x0][0x248] ;  /* 0x00009200c1847625 */ /* 0x000fc800078e0094 */
[----:B------:R-:W-:Y:S01]  /*2450*/  FADD.FTZ R152, R129, -R152 ;  /* 0x8000009881987221 */ /* 0x000fe20000010000 */
[----:B------:R0:W-:Y:S01]  /*2460*/  STG.E.128 [R132.64], R112 ;  /* 0x0000007084007986 */ /* 0x0001e2000c101d04 */
[----:B------:R-:W-:Y:S02]  /*2470*/  FADD.FTZ R192, R131, -R192 ;  /* 0x800000c083c07221 */ /* 0x000fe40000010000 */
[----:B------:R-:W-:Y:S02]  /*2480*/  @P0 FADD.FTZ R120, R88, R120 ;  /* 0x0000007858780221 */ /* 0x000fe40000010000 */
[----:B------:R-:W-:Y:S02]  /*2490*/  @P0 FADD.FTZ R121, R89, R121 ;  /* 0x0000007959790221 */ /* 0x000fe40000010000 */
[----:B------:R-:W-:Y:S01]  /*24a0*/  @P0 FADD.FTZ R122, R90, R122 ;  /* 0x0000007a5a7a0221 */ /* 0x000fe20000010000 */
[----:B------:R-:W-:Y:S01]  /*24b0*/  @P1 SEL R128, R120, R104, P4 ;  /* 0x0000006878801207 */ /* 0x000fe20002000000 */
[----:B------:R-:W-:Y:S01]  /*24c0*/  @P0 FADD.FTZ R123, R91, R123 ;  /* 0x0000007b5b7b0221 */ /* 0x000fe20000010000 */
[----:B------:R-:W-:Y:S01]  /*24d0*/  @P1 SEL R129, R121, R105, P4 ;  /* 0x0000006979811207 */ /* 0x000fe20002000000 */
[----:B------:R-:W-:Y:S01]  /*24e0*/  FFMA.FTZ R140, R139, R140, R141 ;  /* 0x0000008c8b8c7223 */ /* 0x000fe2000001008d */
[----:B------:R-:W-:Y:S01]  /*24f0*/  @P1 SEL R130, R122, R106, P4 ;  /* 0x0000006a7a821207 */ /* 0x000fe20002000000 */
[----:B------:R-:W-:Y:S01]  /*2500*/  FADD.FTZ R158, R158, -R125 ;  /* 0x8000007d9e9e7221 */ /* 0x000fe20000010000 */
[----:B------:R-:W-:Y:S01]  /*2510*/  SEL R125, R113, R109, P3 ;  /* 0x0000006d717d7207 */ /* 0x000fe20001800000 */
[----:B------:R-:W-:Y:S01]  /*2520*/  @P2 IMAD.WIDE.U32 R136, R193, R148, c[0x0][0x250] ;  /* 0x00009400c1882625 */ /* 0x000fe200078e0094 */
[----:B------:R-:W-:-:S03]  /*2530*/  @P1 SEL R131, R123, R107, P4 ;  /* 0x0000006b7b831207 */ /* 0x000fc60002000000 */
[C---:B0-----:R-:W-:Y:S01]  /*2540*/  FMUL.FTZ R112, R169.reuse, R150 ;  /* 0x00000096a9707220 */ /* 0x041fe20000410000 */
[----:B------:R0:W-:Y:S01]  /*2550*/  @P2 STG.E.128 [R136.64], R124 ;  /* 0x0000007c88002986 */ /* 0x0001e2000c101d04 */
[C---:B------:R-:W-:Y:S02]  /*2560*/  FMUL.FTZ R113, R169.reuse, R152 ;  /* 0x00000098a9717220 */ /* 0x040fe40000410000 */
[C---:B------:R-:W-:Y:S02]  /*2570*/  FMUL.FTZ R114, R169.reuse, R154 ;  /* 0x0000009aa9727220 */ /* 0x040fe40000410000 */
[----:B------:R-:W-:Y:S02]  /*2580*/  FMUL.FTZ R115, R169, R192 ;  /* 0x000000c0a9737220 */ /* 0x000fe40000410000 */
[----:B------:R-:W-:Y:S02]  /*2590*/  FADD.FTZ R159, R159, -R140 ;  /* 0x8000008c9f9f7221 */ /* 0x000fe40000010000 */
[----:B------:R-:W-:-:S04]  /*25a0*/  @P1 IMAD.WIDE.U32 R138, R190, R148, c[0x0][0x258] ;  /* 0x00009600be8a1625 */ /* 0x000fc800078e0094 */
[----:B------:R-:W-:Y:S01]  /*25b0*/  IMAD.WIDE.U32 R140, R190, R148, c[0x0][0x248] ;  /* 0x00009200be8c7625 */ /* 0x000fe200078e0094 */
[----:B------:R1:W-:Y:S03]  /*25c0*/  @P1 STG.E.128 [R138.64], R128 ;  /* 0x000000808a001986 */ /* 0x0003e6000c101d04 */
[----:B------:R-:W-:Y:S01]  /*25d0*/  @P0 FADD.FTZ R112, R92, R112 ;  /* 0x000000705c700221 */ /* 0x000fe20000010000 */
[----:B------:R2:W-:Y:S01]  /*25e0*/  STG.E.128 [R140.64], R120 ;  /* 0x000000788c007986 */ /* 0x0005e2000c101d04 */
[----:B------:R-:W-:Y:S02]  /*25f0*/  @P0 FADD.FTZ R113, R93, R113 ;  /* 0x000000715d710221 */ /* 0x000fe40000010000 */
[----:B------:R-:W-:Y:S01]  /*2600*/  @P0 FADD.FTZ R114, R94, R114 ;  /* 0x000000725e720221 */ /* 0x000fe20000010000 */
[----:B0-----:R-:W-:Y:S01]  /*2610*/  @P1 SEL R124, R112, R104, P4 ;  /* 0x00000068707c1207 */ /* 0x001fe20002000000 */
[----:B------:R-:W-:Y:S01]  /*2620*/  @P0 FADD.FTZ R115, R95, R115 ;  /* 0x000000735f730221 */ /* 0x000fe20000010000 */
[----:B------:R-:W-:Y:S01]  /*2630*/  @P1 SEL R125, R113, R105, P4 ;  /* 0x00000069717d1207 */ /* 0x000fe20002000000 */
[----:B------:R-:W-:Y:S01]  /*2640*/  FADD.FTZ R196, R145, -R196 ;  /* 0x800000c491c47221 */ /* 0x000fe20000010000 */
[----:B------:R-:W-:Y:S01]  /*2650*/  @P1 SEL R126, R114, R106, P4 ;  /* 0x0000006a727e1207 */ /* 0x000fe20002000000 */
[----:B------:R-:W-:Y:S01]  /*2660*/  FADD.FTZ R198, R147, -R198 ;  /* 0x800000c693c67221 */ /* 0x000fe20000010000 */
[C---:B------:R-:W-:Y:S01]  /*2670*/  @P1 SEL R127, R115.reuse, R107, P4 ;  /* 0x0000006b737f1207 */ /* 0x040fe20002000000 */
[----:B------:R-:W-:Y:S01]  /*2680*/  @P2 IMAD.WIDE.U32 R136, R190, R148, c[0x0][0x250] ;  /* 0x00009400be882625 */ /* 0x000fe200078e0094 */
[----:B-1----:R-:W-:-:S03]  /*2690*/  SEL R131, R115, R111, P3 ;  /* 0x0000006f73837207 */ /* 0x002fc60001800000 */
[C---:B------:R-:W-:Y:S01]  /*26a0*/  @P1 IMAD.WIDE.U32 R138, R191.reuse, R148, c[0x0][0x258] ;  /* 0x00009600bf8a1625 */ /* 0x040fe200078e0094 */
[----:B------:R-:W-:Y:S02]  /*26b0*/  SEL R130, R114, R110, P3 ;  /* 0x0000006e72827207 */ /* 0x000fe40001800000 */
[----:B--2---:R-:W-:Y:S01]  /*26c0*/  SEL R120, R120, R108, P3 ;  /* 0x0000006c78787207 */ /* 0x004fe20001800000 */
[----:B------:R-:W-:Y:S01]  /*26d0*/  IMAD.WIDE.U32 R140, R191, R148, c[0x0][0x248] ;  /* 0x00009200bf8c7625 */ /* 0x000fe200078e0094 */
[----:B------:R-:W-:Y:S02]  /*26e0*/  SEL R121, R121, R109, P3 ;  /* 0x0000006d79797207 */ /* 0x000fe40001800000 */
[----:B------:R-:W-:Y:S01]  /*26f0*/  SEL R122, R122, R110, P3 ;  /* 0x0000006e7a7a7207 */ /* 0x000fe20001800000 */
[----:B------:R-:W-:Y:S01]  /*2700*/  FMUL.FTZ R116, R169, R194 ;  /* 0x000000c2a9747220 */ /* 0x000fe20000410000 */
[----:B------:R-:W-:Y:S01]  /*2710*/  SEL R123, R123, R111, P3 ;  /* 0x0000006f7b7b7207 */ /* 0x000fe20001800000 */
[----:B------:R-:W-:Y:S01]  /*2720*/  FMUL.FTZ R117, R169, R196 ;  /* 0x000000c4a9757220 */ /* 0x000fe20000410000 */
[----:B------:R-:W-:Y:S01]  /*2730*/  SEL R129, R113, R109, P3 ;  /* 0x0000006d71817207 */ /* 0x000fe20001800000 */
[C---:B------:R-:W-:Y:S01]  /*2740*/  FMUL.FTZ R118, R169.reuse, R146 ;  /* 0x00000092a9767220 */ /* 0x040fe20000410000 */
[----:B------:R-:W-:Y:S01]  /*2750*/  SEL R128, R112, R108, P3 ;  /* 0x0000006c70807207 */ /* 0x000fe20001800000 */
[----:B------:R-:W-:Y:S01]  /*2760*/  FMUL.FTZ R119, R169, R198 ;  /* 0x000000c6a9777220 */ /* 0x000fe20000410000 */
[----:B------:R0:W-:Y:S01]  /*2770*/  @P2 STG.E.128 [R136.64], R120 ;  /* 0x0000007888002986 */ /* 0x0001e2000c101d04 */
[----:B------:R-:W-:-:S02]  /*2780*/  @P0 FADD.FTZ R116, R96, R116 ;  /* 0x0000007460740221 */ /* 0x000fc40000010000 */
[----:B------:R-:W-:Y:S01]  /*2790*/  @P0 FADD.FTZ R117, R97, R117 ;  /* 0x0000007561750221 */ /* 0x000fe20000010000 */
[----:B------:R1:W-:Y:S01]  /*27a0*/  @P1 STG.E.128 [R138.64], R124 ;  /* 0x0000007c8a001986 */ /* 0x0003e2000c101d04 */
[----:B------:R-:W-:Y:S01]  /*27b0*/  @P0 FADD.FTZ R118, R98, R118 ;  /* 0x0000007662760221 */ /* 0x000fe20000010000 */
[----:B------:R-:W-:Y:S01]  /*27c0*/  @P1 SEL R132, R116, R104, P4 ;  /* 0x0000006874841207 */ /* 0x000fe20002000000 */
[----:B------:R-:W-:Y:S01]  /*27d0*/  @P0 FADD.FTZ R119, R99, R119 ;  /* 0x0000007763770221 */ /* 0x000fe20000010000 */
[----:B------:R2:W-:Y:S01]  /*27e0*/  STG.E.128 [R140.64], R112 ;  /* 0x000000708c007986 */ /* 0x0005e2000c101d04 */
[----:B------:R-:W-:Y:S01]  /*27f0*/  @P2 IMAD.WIDE.U32 R142, R191, R148, c[0x0][0x250] ;  /* 0x00009400bf8e2625 */ /* 0x000fe200078e0094 */
[----:B------:R-:W-:Y:S02]  /*2800*/  @P1 SEL R134, R118, R106, P4 ;  /* 0x0000006a76861207 */ /* 0x000fe40002000000 */
        /* <DEDUP_REMOVED lines=40> */
.L_x_2012:
[----:B------:R-:W-:Y:S05]  /*2a90*/  BSYNC B1 ;  /* 0x0000000000017941 */ /* 0x000fea0003800000 */
.L_x_2007:
[----:B------:R0:W5:Y:S01]  /*2aa0*/  LDL.LU R74, [R1] ;  /* 0x00000000014a7983 */ /* 0x0001620000300800 */
[----:B------:R-:W-:Y:S02]  /*2ab0*/  MOV R34, R4 ;  /* 0x0000000400227202 */ /* 0x000fe40000000f00 */
[----:B------:R-:W-:Y:S01]  /*2ac0*/  MOV R4, R6 ;  /* 0x0000000600047202 */ /* 0x000fe20000000f00 */
[----:B------:R0:W5:Y:S01]  /*2ad0*/  LDL.LU R80, [R1+0x8] ;  /* 0x0000080001507983 */ /* 0x0001620000300800 */
[----:B------:R-:W-:Y:S02]  /*2ae0*/  MOV R6, R8 ;  /* 0x0000000800067202 */ /* 0x000fe40000000f00 */
[----:B------:R-:W-:Y:S01]  /*2af0*/  MOV R8, R10 ;  /* 0x0000000a00087202 */ /* 0x000fe20000000f00 */
[----:B------:R0:W5:Y:S01]  /*2b00*/  LDL.LU R81, [R1+0x4] ;  /* 0x0000040001517983 */ /* 0x0001620000300800 */
[----:B------:R-:W-:Y:S02]  /*2b10*/  MOV R38, R28 ;  /* 0x0000001c00267202 */ /* 0x000fe40000000f00 */
[----:B------:R-:W-:Y:S01]  /*2b20*/  MOV R10, R12 ;  /* 0x0000000c000a7202 */ /* 0x000fe20000000f00 */
[----:B------:R0:W5:Y:S01]  /*2b30*/  LDL.LU R82, [R1+0x10] ;  /* 0x0000100001527983 */ /* 0x0001620000300800 */
[----:B------:R-:W-:-:S02]  /*2b40*/  MOV R28, R30 ;  /* 0x0000001e001c7202 */ /* 0x000fc40000000f00 */
[----:B------:R-:W-:Y:S01]  /*2b50*/  MOV R12, R14 ;  /* 0x0000000e000c7202 */ /* 0x000fe20000000f00 */
[----:B------:R0:W5:Y:S01]  /*2b60*/  LDL.LU R83, [R1+0xc] ;  /* 0x00000c0001537983 */ /* 0x0001620000300800 */
        /* <DEDUP_REMOVED lines=66> */
.L_x_2006:
[----:B0-----:R-:W-:Y:S05]  /*2f90*/  BSYNC B0 ;  /* 0x0000000000007941 */ /* 0x001fea0003800000 */
.L_x_2004:
        /* <DEDUP_REMOVED lines=60> */
[----:B------:R0:W-:Y:S01]  /*3360*/  STS.128 [R0.X16+0x400], R8 ;  /* 0x0004000800007388 */ /* 0x0001e2000000cc00 */
[----:B-1----:R-:W-:-:S03]  /*3370*/  FADD.FTZ R91, R26, R91 ;  /* 0x0000005b1a5b7221 */ /* 0x002fc60000010000 */
[----:B------:R-:W-:Y:S01]  /*3380*/  STS.128 [R0.X16+0x600], R12 ;  /* 0x0006000c00007388 */ /* 0x000fe2000000cc00 */
[----:B--2---:R-:W-:-:S03]  /*3390*/  FADD.FTZ R27, R27, R28 ;  /* 0x0000001c1b1b7221 */ /* 0x004fc60000010000 */
[----:B------:R-:W-:Y:S04]  /*33a0*/  STS.128 [R0.X16+0x800], R16 ;  /* 0x0008001000007388 */ /* 0x000fe8000000cc00 */
[----:B------:R-:W-:Y:S04]  /*33b0*/  STS.128 [R0.X16+0xa00], R20 ;  /* 0x000a001400007388 */ /* 0x000fe8000000cc00 */
[----:B------:R-:W-:Y:S01]  /*33c0*/  BAR.SYNC.DEFER_BLOCKING 0x0 ;  /* 0x0000000000007b1d */ /* 0x000fe20000010000 */
[----:B0-----:R-:W-:-:S05]  /*33d0*/  FADD.FTZ R11, R3, R88 ;  /* 0x00000058030b7221 */ /* 0x001fca0000010000 */
        /* <DEDUP_REMOVED lines=44> */
[----:B------:R-:W2:Y:S01]  /*36a0*/  S2R R12, SR_CTAID.X ;  /* 0x00000000000c7919 */ /* 0x000ea20000002500 */
[----:B------:R-:W-:-:S03]  /*36b0*/  FADD.FTZ R23, R4, R23 ;  /* 0x0000001704177221 */ /* 0x000fc60000010000 */
        /* <DEDUP_REMOVED lines=8> */
[----:B-----5:R-:W-:Y:S01]  /*3740*/  STS.128 [R0.X16+0x800], R72 ;  /* 0x0008004800007388 */ /* 0x020fe2000000cc00 */
[----:B--2---:R-:W-:-:S03]  /*3750*/  IMAD R20, R12, c[0x0][0x168], RZ ;  /* 0x00005a000c147a24 */ /* 0x004fc600078e02ff */
[----:B------:R-:W-:Y:S04]  /*3760*/  STS.128 [R0.X16+0xa00], R80 ;  /* 0x000a005000007388 */ /* 0x000fe8000000cc00 */
[----:B------:R-:W-:Y:S01]  /*3770*/  BAR.SYNC.DEFER_BLOCKING 0x0 ;  /* 0x0000000000007b1d */ /* 0x000fe20000010000 */
[----:B------:R-:W-:-:S05]  /*3780*/  IADD3 R20, P0, R20, R92, RZ ;  /* 0x0000005c14147210 */ /* 0x000fca0007f1e0ff */
        /* <DEDUP_REMOVED lines=18> */
[----:B------:R-:W-:Y:S01]  /*38b0*/  IADD3.X R35, RZ, RZ, RZ, P0, !PT ;  /* 0x000000ffff237210 */ /* 0x000fe200007fe4ff */
[----:B----4-:R-:W-:Y:S02]  /*38c0*/  FADD.FTZ R24, RZ, R24 ;  /* 0x00000018ff187221 */ /* 0x010fe40000010000 */
[----:B------:R-:W4:Y:S02]  /*38d0*/  LDS R17, [R92.X4+0x1c00] ;  /* 0x001c00005c117984 */ /* 0x000f240000004800 */
[----:B------:R-:W-:Y:S02]  /*38e0*/  FADD.FTZ R24, R24, R37 ;  /* 0x0000002518187221 */ /* 0x000fe40000010000 */
        /* <DEDUP_REMOVED lines=23> */
[----:B------:R-:W-:-:S02]  /*3a60*/  SHF.L.U64.HI R22, R20, 0x2, R35 ;  /* 0x0000000214167819 */ /* 0x000fc40000010223 */
[----:B------:R-:W-:Y:S01]  /*3a70*/  SHF.L.U32 R20, R20, 0x2, RZ ;  /* 0x0000000214147819 */ /* 0x000fe200000006ff */
[----:B------:R-:W-:-:S03]  /*3a80*/  FADD.FTZ R29, R24, R29 ;  /* 0x0000001d181d7221 */ /* 0x000fc60000010000 */
[C---:B------:R-:W-:Y:S01]  /*3a90*/  IADD3 R2, P0, R20.reuse, c[0x0][0x228], RZ ;  /* 0x00008a0014027a10 */ /* 0x040fe20007f1e0ff */
[----:B------:R-:W-:Y:S01]  /*3aa0*/  STS.128 [R0.X16], R40 ;  /* 0x0000002800007388 */ /* 0x000fe2000000cc00 */
[----:B------:R-:W-:Y:S01]  /*3ab0*/  FADD.FTZ R17, R17, R4 ;  /* 0x0000000411117221 */ /* 0x000fe20000010000 */
[----:B------:R-:W-:Y:S02]  /*3ac0*/  IADD3 R4, P1, R20, c[0x0][0x220], RZ ;  /* 0x0000880014047a10 */ /* 0x000fe40007f3e0ff */
[----:B------:R-:W-:Y:S01]  /*3ad0*/  STS.128 [R0.X16+0x200], R48 ;  /* 0x0002003000007388 */ /* 0x000fe2000000cc00 */
[C---:B------:R-:W-:Y:S01]  /*3ae0*/  IADD3.X R3, R22.reuse, c[0x0][0x22c], RZ, P0, !PT ;  /* 0x00008b0016037a10 */ /* 0x040fe200007fe4ff */
[----:B0-----:R-:W-:Y:S01]  /*3af0*/  FADD.FTZ R35, R7, R6 ;  /* 0x0000000607237221 */ /* 0x001fe20000010000 */
[----:B------:R-:W-:Y:S01]  /*3b00*/  IADD3.X R5, R22, c[0x0][0x224], RZ, P1, !PT ;  /* 0x0000890016057a10 */ /* 0x000fe20000ffe4ff */
[----:B------:R-:W-:Y:S01]  /*3b10*/  STS.128 [R0.X16+0x400], R208 ;  /* 0x000400d000007388 */ /* 0x000fe2000000cc00 */
[----:B-1----:R-:W-:Y:S01]  /*3b20*/  FADD.FTZ R37, R9, R10 ;  /* 0x0000000a09257221 */ /* 0x002fe20000010000 */
[----:B------:R-:W-:-:S02]  /*3b30*/  IADD3 R6, P0, R20, c[0x0][0x238], RZ ;  /* 0x00008e0014067a10 */ /* 0x000fc40007f1e0ff */
[----:B------:R-:W-:Y:S01]  /*3b40*/  STS.128 [R0.X16+0x600], R60 ;  /* 0x0006003c00007388 */ /* 0x000fe2000000cc00 */
[----:B--2---:R-:W-:Y:S01]  /*3b50*/  FADD.FTZ R39, R28, R39 ;  /* 0x000000271c277221 */ /* 0x004fe20000010000 */
[----:B------:R-:W-:Y:S02]  /*3b60*/  IADD3.X R7, R22, c[0x0][0x23c], RZ, P0, !PT ;  /* 0x00008f0016077a10 */ /* 0x000fe400007fe4ff */
        /* <DEDUP_REMOVED lines=25> */
[----:B------:R-:W-:Y:S01]  /*3d00*/  FADD.FTZ R0, RZ, R0 ;  /* 0x00000000ff007221 */ /* 0x000fe20000010000 */
[----:B------:R-:W-:Y:S02]  /*3d10*/  IADD3.X R9, R22, c[0x0][0x234], RZ, P1, !PT ;  /* 0x00008d0016097a10 */ /* 0x000fe40000ffe4ff */
[----:B------:R-:W4:Y:S01]  /*3d20*/  LDS R49, [R92.X4+0x1400] ;  /* 0x001400005c317984 */ /* 0x000f220000004800 */
[----:B------:R-:W-:-:S03]  /*3d30*/  FADD.FTZ R61, R12, R61 ;  /* 0x0000003d0c3d7221 */ /* 0x000fc60000010000 */
[----:B------:R-:W4:Y:S01]  /*3d40*/  LDS R16, [R92.X4+0xa00] ;  /* 0x000a00005c107984 */ /* 0x000f220000004800 */
[----:B------:R-:W-:-:S03]  /*3d50*/  FADD.FTZ R18, R43, R18 ;  /* 0x000000122b127221 */ /* 0x000fc60000010000 */
[----:B------:R-:W4:Y:S01]  /*3d60*/  LDS R67, [R92.X4+0x2a00] ;  /* 0x002a00005c437984 */ /* 0x000f220000004800 */
[----:B------:R-:W-:-:S03]  /*3d70*/  FADD.FTZ R0, R0, R45 ;  /* 0x0000002d00007221 */ /* 0x000fc60000010000 */
[----:B------:R-:W4:Y:S01]  /*3d80*/  LDS R59, [R92.X4+0x2000] ;  /* 0x002000005c3b7984 */ /* 0x000f220000004800 */
[----:B------:R-:W-:-:S03]  /*3d90*/  FADD.FTZ R10, RZ, R10 ;  /* 0x0000000aff0a7221 */ /* 0x000fc60000010000 */
[----:B------:R-:W4:Y:S01]  /*3da0*/  LDS R51, [R92.X4+0x1600] ;  /* 0x001600005c337984 */ /* 0x000f220000004800 */
        /* <DEDUP_REMOVED lines=12> */
[----:B------:R-:W-:-:S03]  /*3e70*/  FADD.FTZ R14, R14, R49 ;  /* 0x000000310e0e7221 */ /* 0x000fc60000010000 */
        /* <DEDUP_REMOVED lines=29> */
.L_x_2008:
[----:B------:R-:W-:Y:S01]  /*4050*/  HFMA2.MMA R116, -RZ, RZ, 0, 5.9604644775390625e-08 ;  /* 0x00000001ff747435 */ /* 0x000fe200000001ff */
[----:B------:R-:W-:-:S02]  /*4060*/  MOV R117, R119 ;  /* 0x0000007700757202 */ /* 0x000fc40000000f00 */
[----:B------:R-:W-:Y:S02]  /*4070*/  MOV R115, 0x1f ;  /* 0x0000001f00737802 */ /* 0x000fe40000000f00 */
[----:B------:R-:W-:Y:S02]  /*4080*/  MOV R114, 0xffffffff ;  /* 0xffffffff00727802 */ /* 0x000fe40000000f00 */
[----:B------:R-:W-:Y:S02]  /*4090*/  MOV R112, 0x40b0 ;  /* 0x000040b000707802 */ /* 0x000fe40000000f00 */
[----:B-----5:R-:W-:Y:S05]  /*40a0*/  CALL.REL.NOINC `($__internal_109_$__cuda_sm70_shflsync_bfly_p) ;  /* 0x0000046000007944 */ /* 0x020fea0003c00000 */
[----:B-1----:R-:W-:Y:S01]  /*40b0*/  MOV R118, R114 ;  /* 0x0000007200767202 */ /* 0x002fe20000000f00 */
[----:B0-----:R-:W-:Y:S05]  /*40c0*/  BRA `(.L_x_2014) ;  /* 0xffffdba000007947 */ /* 0x001fea000383ffff */
.L_x_2009:
[----:B------:R-:W-:Y:S01]  /*40d0*/  HFMA2.MMA R116, -RZ, RZ, 0, 5.9604644775390625e-08 ;  /* 0x00000001ff747435 */ /* 0x000fe200000001ff */
[----:B------:R-:W-:Y:S02]  /*40e0*/  MOV R117, R121 ;  /* 0x0000007900757202 */ /* 0x000fe40000000f00 */
[----:B------:R-:W-:Y:S02]  /*40f0*/  MOV R115, 0x1f ;  /* 0x0000001f00737802 */ /* 0x000fe40000000f00 */
[----:B------:R-:W-:-:S02]  /*4100*/  MOV R114, 0xffffffff ;  /* 0xffffffff00727802 */ /* 0x000fc40000000f00 */
[----:B------:R-:W-:Y:S02]  /*4110*/  MOV R112, 0x4130 ;  /* 0x0000413000707802 */ /* 0x000fe40000000f00 */
[----:B01---5:R-:W-:Y:S05]  /*4120*/  CALL.REL.NOINC `($__internal_109_$__cuda_sm70_shflsync_bfly_p) ;  /* 0x000003e000007944 */ /* 0x023fea0003c00000 */
[----:B------:R-:W-:Y:S01]  /*4130*/  FADD.FTZ R119, R119, R118 ;  /* 0x0000007677777221 */ /* 0x000fe20000010000 */
[----:B0-----:R-:W-:Y:S01]  /*4140*/  HFMA2.MMA R116, -RZ, RZ, 0, 1.1920928955078125e-07 ;  /* 0x00000002ff747435 */ /* 0x001fe200000001ff */
[----:B-1----:R-:W-:Y:S01]  /*4150*/  FADD.FTZ R121, R121, R114 ;  /* 0x0000007279797221 */ /* 0x002fe20000010000 */
[----:B------:R-:W-:Y:S02]  /*4160*/  MOV R115, 0x1f ;  /* 0x0000001f00737802 */ /* 0x000fe40000000f00 */
[----:B------:R-:W-:Y:S02]  /*4170*/  MOV R114, 0xffffffff ;  /* 0xffffffff00727802 */ /* 0x000fe40000000f00 */
[----:B------:R-:W-:Y:S02]  /*4180*/  MOV R117, R119 ;  /* 0x0000007700757202 */ /* 0x000fe40000000f00 */
[----:B------:R-:W-:Y:S02]  /*4190*/  MOV R112, 0x41b0 ;  /* 0x000041b000707802 */ /* 0x000fe40000000f00 */
[----:B------:R-:W-:Y:S05]  /*41a0*/  CALL.REL.NOINC `($__internal_109_$__cuda_sm70_shflsync_bfly_p) ;  /* 0x0000036000007944 */ /* 0x000fea0003c00000 */
[----:B0-----:R-:W-:Y:S01]  /*41b0*/  HFMA2.MMA R116, -RZ, RZ, 0, 1.1920928955078125e-07 ;  /* 0x00000002ff747435 */ /* 0x001fe200000001ff */
[----:B-1----:R-:W-:-:S02]  /*41c0*/  MOV R118, R114 ;  /* 0x0000007200767202 */ /* 0x002fc40000000f00 */
[----:B------:R-:W-:Y:S02]  /*41d0*/  MOV R117, R121 ;  /* 0x0000007900757202 */ /* 0x000fe40000000f00 */
[----:B------:R-:W-:Y:S02]  /*41e0*/  MOV R115, 0x1f ;  /* 0x0000001f00737802 */ /* 0x000fe40000000f00 */
[----:B------:R-:W-:Y:S02]  /*41f0*/  MOV R114, 0xffffffff ;  /* 0xffffffff00727802 */ /* 0x000fe40000000f00 */
[----:B------:R-:W-:Y:S02]  /*4200*/  MOV R112, 0x4220 ;  /* 0x0000422000707802 */ /* 0x000fe40000000f00 */
[----:B------:R-:W-:Y:S05]  /*4210*/  CALL.REL.NOINC `($__internal_109_$__cuda_sm70_shflsync_bfly_p) ;  /* 0x000002f000007944 */ /* 0x000fea0003c00000 */
[----:B------:R-:W-:Y:S01]  /*4220*/  FADD.FTZ R119, R118, R119 ;  /* 0x0000007776777221 */ /* 0x000fe20000010000 */
[----:B0-----:R-:W-:Y:S01]  /*4230*/  HFMA2.MMA R116, -RZ, RZ, 0, 2.384185791015625e-07 ;  /* 0x00000004ff747435 */ /* 0x001fe200000001ff */
[----:B-1----:R-:W-:Y:S01]  /*4240*/  FADD.FTZ R121, R121, R114 ;  /* 0x0000007279797221 */ /* 0x002fe20000010000 */
[----:B------:R-:W-:Y:S02]  /*4250*/  MOV R115, 0x1f ;  /* 0x0000001f00737802 */ /* 0x000fe40000000f00 */
[----:B------:R-:W-:-:S02]  /*4260*/  MOV R114, 0xffffffff ;  /* 0xffffffff00727802 */ /* 0x000fc40000000f00 */
[----:B------:R-:W-:Y:S02]  /*4270*/  MOV R117, R119 ;  /* 0x0000007700757202 */ /* 0x000fe40000000f00 */
[----:B------:R-:W-:Y:S02]  /*4280*/  MOV R112, 0x42a0 ;  /* 0x000042a000707802 */ /* 0x000fe40000000f00 */
[----:B------:R-:W-:Y:S05]  /*4290*/  CALL.REL.NOINC `($__internal_109_$__cuda_sm70_shflsync_bfly_p) ;  /* 0x0000027000007944 */ /* 0x000fea0003c00000 */
[----:B0-----:R-:W-:Y:S01]  /*42a0*/  HFMA2.MMA R116, -RZ, RZ, 0, 2.384185791015625e-07 ;  /* 0x00000004ff747435 */ /* 0x001fe200000001ff */
[----:B-1----:R-:W-:Y:S02]  /*42b0*/  MOV R118, R114 ;  /* 0x0000007200767202 */ /* 0x002fe40000000f00 */
[----:B------:R-:W-:Y:S02]  /*42c0*/  MOV R117, R121 ;  /* 0x0000007900757202 */ /* 0x000fe40000000f00 */
[----:B------:R-:W-:Y:S02]  /*42d0*/  MOV R115, 0x1f ;  /* 0x0000001f00737802 */ /* 0x000fe40000000f00 */
[----:B------:R-:W-:Y:S02]  /*42e0*/  MOV R114, 0xffffffff ;  /* 0xffffffff00727802 */ /* 0x000fe40000000f00 */
[----:B------:R-:W-:-:S02]  /*42f0*/  MOV R112, 0x4310 ;  /* 0x0000431000707802 */ /* 0x000fc40000000f00 */
[----:B------:R-:W-:Y:S05]  /*4300*/  CALL.REL.NOINC `($__internal_109_$__cuda_sm70_shflsync_bfly_p) ;  /* 0x0000020000007944 */ /* 0x000fea0003c00000 */
[----:B------:R-:W-:Y:S01]  /*4310*/  FADD.FTZ R119, R118, R119 ;  /* 0x0000007776777221 */ /* 0x000fe20000010000 */
[----:B0-----:R-:W-:Y:S01]  /*4320*/  HFMA2.MMA R116, -RZ, RZ, 0, 4.76837158203125e-07 ;  /* 0x00000008ff747435 */ /* 0x001fe200000001ff */
[----:B-1----:R-:W-:Y:S01]  /*4330*/  FADD.FTZ R121, R121, R114 ;  /* 0x0000007279797221 */ /* 0x002fe20000010000 */
[----:B------:R-:W-:-:S02]  /*4340*/  MOV R115, 0x1f ;  /* 0x0000001f00737802 */ /* 0x000fc40000000f00 */
[----:B------:R-:W-:Y:S02]  /*4350*/  MOV R114, 0xffffffff ;  /* 0xffffffff00727802 */ /* 0x000fe40000000f00 */
[----:B------:R-:W-:Y:S02]  /*4360*/  MOV R117, R119 ;  /* 0x0000007700757202 */ /* 0x000fe40000000f00 */
[----:B------:R-:W-:Y:S02]  /*4370*/  MOV R112, 0x4390 ;  /* 0x0000439000707802 */ /* 0x000fe40000000f00 */
[----:B------:R-:W-:Y:S05]  /*4380*/  CALL.REL.NOINC `($__internal_109_$__cuda_sm70_shflsync_bfly_p) ;  /* 0x0000018000007944 */ /* 0x000fea0003c00000 */
[----:B0-----:R-:W-:Y:S01]  /*4390*/  HFMA2.MMA R116, -RZ, RZ, 0, 4.76837158203125e-07 ;  /* 0x00000008ff747435 */ /* 0x001fe200000001ff */
[----:B-1----:R-:W-:Y:S02]  /*43a0*/  MOV R118, R114 ;  /* 0x0000007200767202 */ /* 0x002fe40000000f00 */
[----:B------:R-:W-:Y:S02]  /*43b0*/  MOV R117, R121 ;  /* 0x0000007900757202 */ /* 0x000fe40000000f00 */
[----:B------:R-:W-:Y:S02]  /*43c0*/  MOV R115, 0x1f ;  /* 0x0000001f00737802 */ /* 0x000fe40000000f00 */
[----:B------:R-:W-:-:S02]  /*43d0*/  MOV R114, 0xffffffff ;  /* 0xffffffff00727802 */ /* 0x000fc40000000f00 */
[----:B------:R-:W-:Y:S02]  /*43e0*/  MOV R112, 0x4400 ;  /* 0x0000440000707802 */ /* 0x000fe40000000f00 */
[----:B------:R-:W-:Y:S05]  /*43f0*/  CALL.REL.NOINC `($__internal_109_$__cuda_sm70_shflsync_bfly_p) ;  /* 0x0000011000007944 */ /* 0x000fea0003c00000 */
[----:B------:R-:W-:Y:S01]  /*4400*/  FADD.FTZ R118, R118, R119 ;  /* 0x0000007776767221 */ /* 0x000fe20000010000 */
[----:B0-----:R-:W-:Y:S01]  /*4410*/  HFMA2.MMA R116, -RZ, RZ, 0, 9.5367431640625e-07 ;  /* 0x00000010ff747435 */ /* 0x001fe200000001ff */
[----:B-1----:R-:W-:Y:S01]  /*4420*/  FADD.FTZ R119, R121, R114 ;  /* 0x0000007279777221 */ /* 0x002fe20000010000 */
[----:B------:R-:W-:Y:S02]  /*4430*/  MOV R115, 0x1f ;  /* 0x0000001f00737802 */ /* 0x000fe40000000f00 */
[----:B------:R-:W-:Y:S02]  /*4440*/  MOV R114, 0xffffffff ;  /* 0xffffffff00727802 */ /* 0x000fe40000000f00 */
[----:B------:R-:W-:Y:S02]  /*4450*/  MOV R117, R118 ;  /* 0x0000007600757202 */ /* 0x000fe40000000f00 */
[----:B------:R-:W-:Y:S02]  /*4460*/  MOV R112, 0x4480 ;  /* 0x0000448000707802 */ /* 0x000fe40000000f00 */
[----:B------:R-:W-:Y:S05]  /*4470*/  CALL.REL.NOINC `($__internal_109_$__cuda_sm70_shflsync_bfly_p) ;  /* 0x0000009000007944 */ /* 0x000fea0003c00000 */
[----:B0-----:R-:W-:Y:S01]  /*4480*/  HFMA2.MMA R116, -RZ, RZ, 0, 9.5367431640625e-07 ;  /* 0x00000010ff747435 */ /* 0x001fe200000001ff */
[----:B-1----:R-:W-:-:S02]  /*4490*/  MOV R121, R114 ;  /* 0x0000007200797202 */ /* 0x002fc40000000f00 */
[----:B------:R-:W-:Y:S02]  /*44a0*/  MOV R117, R119 ;  /* 0x0000007700757202 */ /* 0x000fe40000000f00 */
[----:B------:R-:W-:Y:S02]  /*44b0*/  MOV R115, 0x1f ;  /* 0x0000001f00737802 */ /* 0x000fe40000000f00 */
[----:B------:R-:W-:Y:S02]  /*44c0*/  MOV R114, 0xffffffff ;  /* 0xffffffff00727802 */ /* 0x000fe40000000f00 */
[----:B------:R-:W-:Y:S02]  /*44d0*/  MOV R112, 0x44f0 ;  /* 0x000044f000707802 */ /* 0x000fe40000000f00 */
[----:B------:R-:W-:Y:S05]  /*44e0*/  CALL.REL.NOINC `($__internal_109_$__cuda_sm70_shflsync_bfly_p) ;  /* 0x0000002000007944 */ /* 0x000fea0003c00000 */
[----:B-1----:R-:W-:Y:S01]  /*44f0*/  MOV R112, R114 ;  /* 0x0000007200707202 */ /* 0x002fe20000000f00 */
[----:B0-----:R-:W-:Y:S05]  /*4500*/  BRA `(.L_x_2015) ;  /* 0xffffd88000007947 */ /* 0x001fea000383ffff */
        .weak           $__internal_109_$__cuda_sm70_shflsync_bfly_p
        .type           $__internal_109_$__cuda_sm70_shflsync_bfly_p,@function
        .size           $__internal_109_$__cuda_sm70_shflsync_bfly_p,(.L_x_2346 - $__internal_109_$__cuda_sm70_shflsync_bfly_p)
$__internal_109_$__cuda_sm70_shflsync_bfly_p:
[----:B------:R-:W-:Y:S01]  /*4510*/  HFMA2.MMA R113, -RZ, RZ, 0, 0 ;  /* 0x00000000ff717435 */ /* 0x000fe200000001ff */
[----:B------:R-:W-:Y:S04]  /*4520*/  WARPSYNC R114 ;  /* 0x0000007200007348 */ /* 0x000fe80003800000 */
[----:B------:R0:W1:Y:S01]  /*4530*/  SHFL.BFLY PT, R114, R117, R116, R115 ;  /* 0x0c00007475727389 */ /* 0x00006200000e0073 */
[----:B------:R-:W-:Y:S05]  /*4540*/  RET.REL.NODEC R112 `(_ZN10layer_norm31ln_parallel_residual_bwd_kernelINS_13Kernel_traitsIfffffjLj768ELj1ELj4ELj1ELj16ENS_18Kernel_traits_baseILj768EfffffjLj128EEEEELb0ELb0ELb1EEEvNS_9BwdParamsE) ;  /* 0xffffbab070007950 */ /* 0x000fea0003c3ffff */
.L_x_2016:
        /* <DEDUP_REMOVED lines=11> */
.L_x_2346:


//--------------------- .text._ZN10layer_norm31ln_parallel_residual_bwd_kernelINS_13Kernel_traitsIfffffjLj768ELj1ELj4ELj1ELj16ENS_18Kernel_traits_baseILj768EfffffjLj128EEEEELb0ELb1ELb0EEEvNS_9BwdParamsE --------------------------
	.section	.text._ZN10layer_norm31ln_parallel_residual_bwd_kernelINS_13Kernel_traitsIfffffjLj768ELj1ELj4ELj1ELj16ENS_18Kernel_traits_baseILj768EfffffjLj128EEEEELb0ELb1ELb0EEEvNS_9BwdParamsE,"ax",@progbits
	.sectioninfo	@"SHI_REGISTERS=178"
	.align	128
        .global         _ZN10layer_norm31ln_parallel_residual_bwd_kernelINS_13Kernel_traitsIfffffjLj768ELj1ELj4ELj1ELj16ENS_18Kernel_traits_baseILj768EfffffjLj128EEEEELb0ELb1ELb0EEEvNS_9BwdParamsE
        .type           _ZN10layer_norm31ln_parallel_residual_bwd_kernelINS_13Kernel_traitsIfffffjLj768ELj1ELj4ELj1ELj16ENS_18Kernel_traits_baseILj768EfffffjLj128EEEEELb0ELb1ELb0EEEvNS_9BwdParamsE,@function
        .size           _ZN10layer_norm31ln_parallel_residual_bwd_kernelINS_13Kernel_traitsIfffffjLj768ELj1ELj4ELj1ELj16ENS_18Kernel_traits_baseILj768EfffffjLj128EEEEELb0ELb1ELb0EEEvNS_9BwdParamsE,(.L_x_2347 - _ZN10layer_norm31ln_parallel_residual_bwd_kernelINS_13Kernel_traitsIfffffjLj768ELj1ELj4ELj1ELj16ENS_18Kernel_traits_baseILj768EfffffjLj128EEEEELb0ELb1ELb0EEEvNS_9BwdParamsE)
        .other          _ZN10layer_norm31ln_parallel_residual_bwd_kernelINS_13Kernel_traitsIfffffjLj768ELj1ELj4ELj1ELj16ENS_18Kernel_traits_baseILj768EfffffjLj128EEEEELb0ELb1ELb0EEEvNS_9BwdParamsE,@"STO_CUDA_ENTRY STV_DEFAULT"
_ZN10layer_norm31ln_parallel_residual_bwd_kernelINS_13Kernel_traitsIfffffjLj768ELj1ELj4ELj1ELj16ENS_18Kernel_traits_baseILj768EfffffjLj128EEEEELb0ELb1ELb0EEEvNS_9BwdParamsE:
.text._ZN10layer_norm31ln_parallel_residual_bwd_kernelINS_13Kernel_traitsIfffffjLj768ELj1ELj4ELj1ELj16ENS_18Kernel_traits_baseILj768EfffffjLj128EEEEELb0ELb1ELb0EEEvNS_9BwdParamsE:
        /* <DEDUP_REMOVED lines=25> */
[----:B------:R1:W5:Y:S01]  /*0190*/  @P0 LDG.E.128 R84, [R4.64] ;  /* 0x0000000404540981 */ /* 0x000362000c1e1d00 */
[----:B------:R-:W-:-:S02]  /*01a0*/  @P5 MOV R7, 0x10 ;  /* 0x0000001000075802 */ /* 0x000fc40000000f00 */
[----:B------:R-:W-:Y:S01]  /*01b0*/  P2R R3, PR, RZ, 0x20 ;  /* 0x00000020ff037803 */ /* 0x000fe20000000000 */
[C---:B------:R-:W-:Y:S01]  /*01c0*/  @P2 IMAD.WIDE.U32 R10, R6.reuse, R11, c[0x0][0x1b0] ;  /* 0x00006c00060a2625 */ /* 0x040fe200078e000b */
[----:B------:R-:W-:Y:S01]  /*01d0*/  @P2 IADD3 R6, R6, 0x20, RZ ;  /* 0x0000002006062810 */ /* 0x000fe20007ffe0ff */
[----:B------:R1:W5:Y:S04]  /*01e0*/  @P1 LDG.E.128 R80, [R8.64] ;  /* 0x0000000408501981 */ /* 0x000368000c1e1d00 */
[C---:B------:R-:W-:Y:S01]  /*01f0*/  @P3 IMAD.WIDE.U32 R12, R6.reuse, R13, c[0x0][0x1b0] ;  /* 0x00006c00060c3625 */ /* 0x040fe200078e000d */
[----:B------:R-:W-:Y:S01]  /*0200*/  @P3 IADD3 R6, R6, 0x20, RZ ;  /* 0x0000002006063810 */ /* 0x000fe20007ffe0ff */
[----:B------:R1:W5:Y:S04]  /*0210*/  @P2 LDG.E.128 R76, [R10.64] ;  /* 0x000000040a4c2981 */ /* 0x000368000c1e1d00 */
[C---:B------:R-:W-:Y:S01]  /*0220*/  @P4 IMAD.WIDE.U32 R14, R6.reuse, R15, c[0x0][0x1b0] ;  /* 0x00006c00060e4625 */ /* 0x040fe200078e000f */
[----:B------:R1:W5:Y:S01]  /*0230*/  @P3 LDG.E.128 R72, [R12.64] ;  /* 0x000000040c483981 */ /* 0x000362000c1e1d00 */
[----:B------:R-:W-:-:S03]  /*0240*/  @P4 IADD3 R6, R6, 0x20, RZ ;  /* 0x0000002006064810 */ /* 0x000fc60007ffe0ff */
[----:B------:R1:W5:Y:S01]  /*0250*/  @P4 LDG.E.128 R68, [R14.64] ;  /* 0x000000040e444981 */ /* 0x000362000c1e1d00 */
[----:B------:R-:W-:Y:S01]  /*0260*/  SHF.R.U32.HI R3, RZ, 0x5, R0 ;  /* 0x00000005ff037819 */ /* 0x000fe20000011600 */
[----:B------:R-:W-:-:S03]  /*0270*/  @P5 IMAD.WIDE.U32 R6, R6, R7, c[0x0][0x1b0] ;  /* 0x00006c0006065625 */ /* 0x000fc600078e0007 */
[----:B0-----:R-:W-:Y:S02]  /*0280*/  LEA R3, R16, R3, 0x2 ;  /* 0x0000000310037211 */ /* 0x001fe400078e10ff */
[----:B------:R1:W5:Y:S02]  /*0290*/  @P5 LDG.E.128 R64, [R6.64] ;  /* 0x0000000406405981 */ /* 0x000364000c1e1d00 */
        /* <DEDUP_REMOVED lines=29> */
.L_x_2045:
        /* <DEDUP_REMOVED lines=26> */
[----:B0-----:R-:W-:-:S04]  /*0610*/  ISETP.NE.AND P5, PT, R172, RZ, PT ;  /* 0x000000ffac00720c */ /* 0x001fc80003fa5270 */
[----:B-----5:R-:W-:Y:S02]  /*0620*/  FSEL R151, R163, RZ, !P5 ;  /* 0x000000ffa3977208 */ /* 0x020fe40006800000 */
[----:B-1----:R-:W-:-:S03]  /*0630*/  IADD3 R165, R127, 0x20, RZ ;  /* 0x000000207fa57810 */ /* 0x002fc60007ffe0ff */
[C---:B--2---:R-:W-:Y:S02]  /*0640*/  FADD.FTZ R154, -R151.reuse, R108 ;  /* 0x0000006c979a7221 */ /* 0x044fe40000010100 */
[----:B------:R-:W-:Y:S02]  /*0650*/  FADD.FTZ R156, -R151, R109 ;  /* 0x0000006d979c7221 */ /* 0x000fe40000010100 */
[C---:B------:R-:W-:Y:S02]  /*0660*/  FMUL.FTZ R145, R143.reuse, R154 ;  /* 0x0000009a8f917220 */ /* 0x040fe40000410000 */
[----:B------:R-:W-:Y:S02]  /*0670*/  FMUL.FTZ R154, R143, R156 ;  /* 0x0000009c8f9a7220 */ /* 0x000fe40000410000 */
[----:B---3--:R-:W-:Y:S02]  /*0680*/  FMUL.FTZ R156, R84, R112 ;  /* 0x00000070549c7220 */ /* 0x008fe40000410000 */
[----:B------:R-:W-:-:S02]  /*0690*/  FADD.FTZ R110, -R151, R110 ;  /* 0x0000006e976e7221 */ /* 0x000fc40000010100 */
[----:B------:R-:W-:Y:S02]  /*06a0*/  FADD.FTZ R170, -R151, R111 ;  /* 0x0000006f97aa7221 */ /* 0x000fe40000010100 */
        /* <DEDUP_REMOVED lines=21> */
.L_x_2020:
[----:B-1----:R-:W-:Y:S05]  /*0800*/  BSYNC B1 ;  /* 0x0000000000017941 */ /* 0x002fea0003800000 */
.L_x_2019:
        /* <DEDUP_REMOVED lines=13> */
[----:B0-----:R-:W-:-:S04]  /*08e0*/  ISETP.NE.AND P5, PT, R172, RZ, PT ;  /* 0x000000ffac00720c */ /* 0x001fc80003fa5270 */
[----:B-----5:R-:W-:Y:S02]  /*08f0*/  FSEL R168, R163, RZ, !P5 ;  /* 0x000000ffa3a87208 */ /* 0x020fe40006800000 */
[----:B------:R-:W-:-:S03]  /*0900*/  IADD3 R165, R165, 0x20, RZ ;  /* 0x00000020a5a57810 */ /* 0x000fc60007ffe0ff */
[C---:B--2---:R-:W-:Y:S02]  /*0910*/  FADD.FTZ R158, -R168.reuse, R108 ;  /* 0x0000006ca89e7221 */ /* 0x044fe40000010100 */
[----:B------:R-:W-:Y:S02]  /*0920*/  FADD.FTZ R166, -R168, R109 ;  /* 0x0000006da8a67221 */ /* 0x000fe40000010100 */
[C---:B------:R-:W-:Y:S02]  /*0930*/  FMUL.FTZ R123, R143.reuse, R158 ;  /* 0x0000009e8f7b7220 */ /* 0x040fe40000410000 */
[----:B---3--:R-:W-:Y:S02]  /*0940*/  FMUL.FTZ R160, R80, R112 ;  /* 0x0000007050a07220 */ /* 0x008fe40000410000 */
[----:B------:R-:W-:Y:S02]  /*0950*/  FADD.FTZ R110, -R168, R110 ;  /* 0x0000006ea86e7221 */ /* 0x000fe40000010100 */
        /* <DEDUP_REMOVED lines=23> */
.L_x_2022:
[----:B------:R-:W-:Y:S05]  /*0ad0*/  BSYNC B1 ;  /* 0x0000000000017941 */ /* 0x000fea0003800000 */
.L_x_2021:
        /* <DEDUP_REMOVED lines=19> */
[----:B------:R-:W-:Y:S02]  /*0c10*/  FMUL.FTZ R116, R143, R118 ;  /* 0x000000768f747220 */ /* 0x000fe40000410000 */
[----:B---3--:R-:W-:Y:S02]  /*0c20*/  FMUL.FTZ R118, R76, R108 ;  /* 0x0000006c4c767220 */ /* 0x008fe40000410000 */
[----:B------:R-:W-:-:S02]  /*0c30*/  FADD.FTZ R28, R28, R108 ;  /* 0x0000006c1c1c7221 */ /* 0x000fc40000010000 */
[----:B------:R-:W-:Y:S02]  /*0c40*/  FFMA.FTZ R52, R108, R117, R52 ;  /* 0x000000756c347223 */ /* 0x000fe40000010034 */
[----:B------:R-:W-:Y:S02]  /*0c50*/  FADD.FTZ R114, -R132, R114 ;  /* 0x0000007284727221 */ /* 0x000fe40000010100 */
[----:B-1----:R-:W-:Y:S02]  /*0c60*/  FMUL.FTZ R129, R77, R109 ;  /* 0x0000006d4d817220 */ /* 0x002fe40000410000 */
        /* <DEDUP_REMOVED lines=19> */
.L_x_2024:
[----:B------:R-:W-:Y:S05]  /*0da0*/  BSYNC B1 ;  /* 0x0000000000017941 */ /* 0x000fea0003800000 */
.L_x_2023:
[----:B------:R-:W-:Y:S01]  /*0db0*/  BSSY B1, `(.L_x_2025) ;  /* 0x000002c000017945 */ /* 0x000fe20003800000 */
[----:B------:R-:W-:Y:S05]  /*0dc0*/  @!P3 BRA `(.L_x_2026) ;  /* 0x000002a00000b947 */ /* 0x000fea0003800000 */
[----:B------:R-:W-:Y:S01]  /*0dd0*/  LEA R112, P5, R165, c[0x0][0x188], 0x4 ;  /* 0x00006200a5707a11 */ /* 0x000fe200078a20ff */
[----:B------:R-:W-:-:S03]  /*0de0*/  HFMA2.MMA R108, -RZ, RZ, 0, 9.5367431640625e-07 ;  /* 0x00000010ff6c7435 */ /* 0x000fc600000001ff */
[----:B------:R-:W-:Y:S02]  /*0df0*/  LEA.HI.X R113, R165, c[0x0][0x18c], RZ, 0x4, P5 ;  /* 0x00006300a5717a11 */ /* 0x000fe400028f24ff */
[----:B------:R-:W-:-:S04]  /*0e00*/  ISETP.NE.U32.AND P5, PT, RZ, c[0x0][0x218], PT ;  /* 0x00008600ff007a0c */ /* 0x000fc80003fa5070 */
[----:B------:R-:W2:Y:S01]  /*0e10*/  LDG.E.128 R112, [R112.64] ;  /* 0x0000000470707981 */ /* 0x000ea2000c1e1d00 */
[----:B------:R-:W-:Y:S01]  /*0e20*/  IMAD.WIDE.U32 R108, R165, R108, c[0x0][0x208] ;  /* 0x00008200a56c7625 */ /* 0x000fe200078e006c */
[----:B------:R-:W-:-:S05]  /*0e30*/  ISETP.NE.AND.EX P5, PT, RZ, c[0x0][0x21c], PT, P5 ;  /* 0x00008700ff007a0c */ /* 0x000fca0003fa5350 */
[----:B------:R-:W3:Y:S08]  /*0e40*/  LDG.E.128 R108, [R108.64] ;  /* 0x000000046c6c7981 */ /* 0x000ef0000c1e1d00 */
        /* <DEDUP_REMOVED lines=14> */
[----:B------:R-:W-:Y:S02]  /*0f30*/  FMUL.FTZ R133, R73, R109 ;  /* 0x0000006d49857220 */ /* 0x000fe40000410000 */
[----:B------:R-:W-:Y:S02]  /*0f40*/  FADD.FTZ R108, R167, R122 ;  /* 0x0000007aa76c7221 */ /* 0x000fe40000010000 */
[----:B------:R-:W-:Y:S02]  /*0f50*/  FFMA.FTZ R169, R119, R122, R169 ;  /* 0x0000007a77a97223 */ /* 0x000fe400000100a9 */
[----:B------:R-:W-:-:S02]  /*0f60*/  FADD.FTZ R25, R25, R109 ;  /* 0x0000006d19197221 */ /* 0x000fc40000010000 */
[----:B------:R-:W-:Y:S02]  /*0f70*/  FFMA.FTZ R49, R109, R120, R49 ;  /* 0x000000786d317223 */ /* 0x000fe40000010031 */
[----:B------:R-:W-:Y:S02]  /*0f80*/  FADD.FTZ R138, -R138, R115 ;  /* 0x000000738a8a7221 */ /* 0x000fe40000010100 */
[----:B-1----:R-:W-:Y:S02]  /*0f90*/  FMUL.FTZ R135, R143, R114 ;  /* 0x000000728f877220 */ /* 0x002fe40000410000 */
        /* <DEDUP_REMOVED lines=13> */
.L_x_2026:
[----:B------:R-:W-:Y:S05]  /*1070*/  BSYNC B1 ;  /* 0x0000000000017941 */ /* 0x000fea0003800000 */
.L_x_2025:
        /* <DEDUP_REMOVED lines=44> */
.L_x_2028:
[----:B------:R-:W-:Y:S05]  /*1340*/  BSYNC B1 ;  /* 0x0000000000017941 */ /* 0x000fea0003800000 */
.L_x_2027:
[----:B------:R-:W-:Y:S01]  /*1350*/  ISETP.GE.U32.AND P5, PT, R2, 0xc0, PT ;  /* 0x000000c00200780c */ /* 0x000fe20003fa6070 */
[----:B------:R-:W-:-:S12]  /*1360*/  BSSY B1, `(.L_x_2029) ;  /* 0x000002b000017945 */ /* 0x000fd80003800000 */
[----:B------:R-:W-:Y:S05]  /*1370*/  @!P5 BRA `(.L_x_2030) ;  /* 0x000002900000d947 */ /* 0x000fea0003800000 */
[----:B0-----:R-:W-:Y:S01]  /*1380*/  ISETP.NE.AND P5, PT, R172, RZ, PT ;  /* 0x000000ffac00720c */ /* 0x001fe20003fa5270 */
        /* <DEDUP_REMOVED lines=26> */
[----:B0-----:R-:W-:Y:S02]  /*1530*/  FMUL.FTZ R149, R143, R114 ;  /* 0x000000728f957220 */ /* 0x001fe40000410000 */
        /* <DEDUP_REMOVED lines=13> */
.L_x_2030:
[----:B------:R-:W-:Y:S05]  /*1610*/  BSYNC B1 ;  /* 0x0000000000017941 */ /* 0x000fea0003800000 */
.L_x_2029:
[----:B------:R-:W-:Y:S05]  /*1620*/  BRA.DIV ~URZ, `(.L_x_2031) ;  /* 0x00001e627f007947 */ /* 0x000fea000b800000 */
[----:B------:R1:W2:Y:S02]  /*1630*/  SHFL.BFLY PT, R110, R167, 0x1, 0x1f ;  /* 0x0c201f00a76e7f89 */ /* 0x0002a400000e0000 */
.L_x_2046:
        /* <DEDUP_REMOVED lines=18> */
.L_x_2047:
[----:B----4-:R-:W-:Y:S01]  /*1760*/  FADD.FTZ R114, R114, R113 ;  /* 0x0000007172727221 */ /* 0x010fe20000010000 */
[----:B0-----:R-:W-:Y:S01]  /*1770*/  ISETP.NE.AND P5, PT, R172, RZ, PT ;  /* 0x000000ffac00720c */ /* 0x001fe20003fa5270 */
[----:B---3--:R-:W-:Y:S01]  /*1780*/  FADD.FTZ R108, R108, R115 ;  /* 0x000000736c6c7221 */ /* 0x008fe20000010000 */
[----:B------:R-:W-:Y:S01]  /*1790*/  BSSY B1, `(.L_x_2033) ;  /* 0x000002e000017945 */ /* 0x000fe20003800000 */
[----:B--2---:R-:W-:Y:S02]  /*17a0*/  FMUL.FTZ R113, R114, c[0x0][0x1e0] ;  /* 0x0000780072717a20 */ /* 0x004fe40000410000 */
[----:B------:R-:W-:-:S03]  /*17b0*/  FMUL.FTZ R112, R108, c[0x0][0x1e0] ;  /* 0x000078006c707a20 */ /* 0x000fc60000410000 */
[----:B------:R-:W-:Y:S01]  /*17c0*/  FSEL R113, R113, RZ, !P5 ;  /* 0x000000ff71717208 */ /* 0x000fe20006800000 */
[----:B------:R-:W-:Y:S05]  /*17d0*/  @!P0 BRA `(.L_x_2034) ;  /* 0x0000029000008947 */ /* 0x000fea0003800000 */
[----:B------:R-:W-:Y:S01]  /*17e0*/  ISETP.NE.U32.AND P5, PT, RZ, c[0x0][0x250], PT ;  /* 0x00009400ff007a0c */ /* 0x000fe20003fa5070 */
[-CC-:B------:R-:W-:Y:S02]  /*17f0*/  FFMA.FTZ R110, R154, R112.reuse, R113.reuse ;  /* 0x000000709a6e7223 */ /* 0x180fe40000010071 */
        /* <DEDUP_REMOVED lines=8> */
[----:B------:R-:W-:Y:S01]  /*1880*/  @P5 LEA R174, P6, R127, c[0x0][0x250], 0x4 ;  /* 0x000094007fae5a11 */ /* 0x000fe200078c20ff */
[C---:B-----5:R-:W-:Y:S02]  /*1890*/  FMUL.FTZ R109, R143.reuse, R110 ;  /* 0x0000006e8f6d7220 */ /* 0x060fe40000410000 */
[----:B------:R-:W-:Y:S01]  /*18a0*/  FMUL.FTZ R108, R143, R108 ;  /* 0x0000006c8f6c7220 */ /* 0x000fe20000410000 */
[----:B------:R-:W-:Y:S01]  /*18b0*/  @P5 LEA.HI.X R175, R127, c[0x0][0x254], RZ, 0x4, P6 ;  /* 0x000095007faf5a11 */ /* 0x000fe200030f24ff */
[C---:B------:R-:W-:Y:S01]  /*18c0*/  FMUL.FTZ R110, R143.reuse, R114 ;  /* 0x000000728f6e7220 */ /* 0x040fe20000410000 */
[----:B------:R-:W-:Y:S01]  /*18d0*/  ISETP.NE.U32.AND P6, PT, RZ, c[0x0][0x218], PT ;  /* 0x00008600ff007a0c */ /* 0x000fe20003fc5070 */
[----:B------:R-:W-:Y:S01]  /*18e0*/  FMUL.FTZ R111, R143, R170 ;  /* 0x000000aa8f6f7220 */ /* 0x000fe20000410000 */
[----:B------:R-:W-:-:S02]  /*18f0*/  MOV R170, 0x10 ;  /* 0x0000001000aa7802 */ /* 0x000fc40000000f00 */
        /* <DEDUP_REMOVED lines=23> */
.L_x_2034:
[----:B------:R-:W-:Y:S05]  /*1a70*/  BSYNC B1 ;  /* 0x0000000000017941 */ /* 0x000fea0003800000 */
.L_x_2033:
[----:B------:R-:W-:Y:S01]  /*1a80*/  BSSY B1, `(.L_x_2035) ;  /* 0x000002b000017945 */ /* 0x000fe20003800000 */
[----:B------:R-:W-:Y:S05]  /*1a90*/  @!P1 BRA `(.L_x_2036) ;  /* 0x0000029000009947 */ /* 0x000fea0003800000 */
[----:B------:R-:W-:Y:S01]  /*1aa0*/  ISETP.NE.U32.AND P5, PT, RZ, c[0x0][0x250], PT ;  /* 0x00009400ff007a0c */ /* 0x000fe20003fa5070 */
[-CC-:B0-----:R-:W-:Y:S02]  /*1ab0*/  FFMA.FTZ R110, R158, R112.reuse, R113.reuse ;  /* 0x000000709e6e7223 */ /* 0x181fe40000010071 */
        /* <DEDUP_REMOVED lines=15> */
[----:B------:R-:W-:-:S02]  /*1bb0*/  HFMA2.MMA R174, -RZ, RZ, 0, 9.5367431640625e-07 ;  /* 0x00000010ffae7435 */ /* 0x000fc400000001ff */
        /* <DEDUP_REMOVED lines=23> */
.L_x_2036:
[----:B------:R-:W-:Y:S05]  /*1d30*/  BSYNC B1 ;  /* 0x0000000000017941 */ /* 0x000fea0003800000 */
.L_x_2035:
[----:B------:R-:W-:Y:S01]  /*1d40*/  BSSY B1, `(.L_x_2037) ;  /* 0x000002b000017945 */ /* 0x000fe20003800000 */
[----:B------:R-:W-:Y:S05]  /*1d50*/  @!P2 BRA `(.L_x_2038) ;  /* 0x000002900000a947 */ /* 0x000fea0003800000 */
[----:B------:R-:W-:Y:S01]  /*1d60*/  ISETP.NE.U32.AND P5, PT, RZ, c[0x0][0x250], PT ;  /* 0x00009400ff007a0c */ /* 0x000fe20003fa5070 */
[-CC-:B0-----:R-:W-:Y:S02]  /*1d70*/  FFMA.FTZ R110, R116, R112.reuse, R113.reuse ;  /* 0x00000070746e7223 */ /* 0x181fe40000010071 */
[-CC-:B------:R-:W-:Y:S01]  /*1d80*/  FFMA.FTZ R109, R117, R112.reuse, R113.reuse ;  /* 0x00000070756d7223 */ /* 0x180fe20000010071 */
[----:B------:R-:W-:Y:S01]  /*1d90*/  ISETP.NE.AND.EX P5, PT, RZ, c[0x0][0x254], PT, P5 ;  /* 0x00009500ff007a0c */ /* 0x000fe20003fa5350 */
[-CC-:B------:R-:W-:Y:S02]  /*1da0*/  FFMA.FTZ R111, R131, R112.reuse, R113.reuse ;  /* 0x00000070836f7223 */ /* 0x180fe40000010071 */
[----:B-----5:R-:W-:Y:S02]  /*1db0*/  FFMA.FTZ R163, R132, R112, R113 ;  /* 0x0000007084a37223 */ /* 0x020fe40000010071 */
        /* <DEDUP_REMOVED lines=35> */
.L_x_2038:
[----:B------:R-:W-:Y:S05]  /*1ff0*/  BSYNC B1 ;  /* 0x0000000000017941 */ /* 0x000fea0003800000 */
.L_x_2037:
        /* <DEDUP_REMOVED lines=43> */
.L_x_2040:
[----:B------:R-:W-:Y:S05]  /*22b0*/  BSYNC B1 ;  /* 0x0000000000017941 */ /* 0x000fea0003800000 */
.L_x_2039:
        /* <DEDUP_REMOVED lines=43> */
.L_x_2042:
[----:B------:R-:W-:Y:S05]  /*2570*/  BSYNC B1 ;  /* 0x0000000000017941 */ /* 0x000fea0003800000 */
.L_x_2041:
        /* <DEDUP_REMOVED lines=43> */
.L_x_2044:
[----:B------:R-:W-:Y:S05]  /*2830*/  BSYNC B1 ;  /* 0x0000000000017941 */ /* 0x000fea0003800000 */
.L_x_2043:
[----:B0-----:R-:W-:-:S04]  /*2840*/  MOV R108, c[0x0][0x160] ;  /* 0x00005800006c7a02 */ /* 0x001fc80000000f00 */
[----:B------:R-:W-:-:S04]  /*2850*/  LEA R3, R108, R3, 0x2 ;  /* 0x000000036c037211 */ /* 0x000fc800078e10ff */
[----:B------:R-:W-:-:S13]  /*2860*/  ISETP.GE.AND P5, PT, R3, c[0x0][0x164], PT ;  /* 0x0000590003007a0c */ /* 0x000fda0003fa6270 */
[----:B-1---5:R-:W-:Y:S01]  /*2870*/  @P5 CALL.REL.NOINC `(.L_x_2018) ;  /* 0x0000001000005944 */ /* 0x022fe20003c00000 */
[----:B------:R-:W-:Y:S05]  /*2880*/  BRA `(.L_x_2045) ;  /* 0xffffdbe000007947 */ /* 0x000fea000383ffff */
.L_x_2018:
[----:B-1----:R-:W-:Y:S05]  /*2890*/  BSYNC B0 ;  /* 0x0000000000007941 */ /* 0x002fea0003800000 */
.L_x_2017:
[----:B------:R-:W-:Y:S01]  /*28a0*/  SHF.R.U32.HI R2, RZ, 0x5, R0 ;  /* 0x00000005ff027819 */ /* 0x000fe20000011600 */
[----:B------:R-:W-:Y:S01]  /*28b0*/  WARPSYNC 0xffffffff ;  /* 0xffffffff00007948 */ /* 0x000fe20003800000 */
[C---:B------:R-:W-:Y:S02]  /*28c0*/  LOP3.LUT R3, R0.reuse, 0x1f, RZ, 0xc0, !PT ;  /* 0x0000001f00037812 */ /* 0x040fe400078ec0ff */
[----:B------:R-:W-:-:S03]  /*28d0*/  IADD3 R7, -R0, 0x7f, RZ ;  /* 0x0000007f00077810 */ /* 0x000fc60007ffe1ff */
[----:B------:R-:W-:-:S05]  /*28e0*/  IMAD R2, R2, 0xc0, R3 ;  /* 0x000000c002027824 */ /* 0x000fca00078e0203 */
[----:B------:R-:W-:Y:S04]  /*28f0*/  STS.128 [R2.X16], R36 ;  /* 0x0000002402007388 */ /* 0x000fe8000000cc00 */
[----:B------:R-:W-:Y:S04]  /*2900*/  STS.128 [R2.X16+0x200], R32 ;  /* 0x0002002002007388 */ /* 0x000fe8000000cc00 */
[----:B------:R-:W-:Y:S04]  /*2910*/  STS.128 [R2.X16+0x400], R28 ;  /* 0x0004001c02007388 */ /* 0x000fe8000000cc00 */
[----:B------:R-:W-:Y:S04]  /*2920*/  STS.128 [R2.X16+0x600], R24 ;  /* 0x0006001802007388 */ /* 0x000fe8000000cc00 */
[----:B------:R0:W-:Y:S04]  /*2930*/  STS.128 [R2.X16+0x800], R20 ;  /* 0x0008001402007388 */ /* 0x0001e8000000cc00 */
[----:B------:R-:W-:Y:S04]  /*2940*/  STS.128 [R2.X16+0xa00], R16 ;  /* 0x000a001002007388 */ /* 0x000fe8000000cc00 */
        /* <DEDUP_REMOVED lines=62> */
[----:B------:R0:W-:Y:S01]  /*2d30*/  STS.128 [R2.X16+0x600], R48 ;  /* 0x0006003002007388 */ /* 0x0001e2000000cc00 */
[----:B---3--:R-:W-:-:S03]  /*2d40*/  FADD.FTZ R25, R8, R25 ;  /* 0x0000001908197221 */ /* 0x008fc60000010000 */
[----:B------:R-:W-:Y:S04]  /*2d50*/  STS.128 [R2.X16+0x800], R44 ;  /* 0x0008002c02007388 */ /* 0x000fe8000000cc00 */
[----:B------:R1:W-:Y:S04]  /*2d60*/  STS.128 [R2.X16+0xa00], R40 ;  /* 0x000a002802007388 */ /* 0x0003e8000000cc00 */
[----:B------:R-:W-:Y:S01]  /*2d70*/  BAR.SYNC.DEFER_BLOCKING 0x0 ;  /* 0x0000000000007b1d */ /* 0x000fe20000010000 */
[----:B0-----:R-:W-:-:S04]  /*2d80*/  IADD3.X R49, RZ, RZ, RZ, P6, !PT ;  /* 0x000000ffff317210 */ /* 0x001fc800037fe4ff */
[C---:B------:R-:W-:Y:S02]  /*2d90*/  SHF.L.U64.HI R49, R30.reuse, 0x2, R49 ;  /* 0x000000021e317819 */ /* 0x040fe40000010231 */
[----:B------:R-:W-:-:S04]  /*2da0*/  SHF.L.U32 R30, R30, 0x2, RZ ;  /* 0x000000021e1e7819 */ /* 0x000fc800000006ff */
[----:B------:R-:W-:-:S04]  /*2db0*/  IADD3 R32, P6, R30, c[0x0][0x228], RZ ;  /* 0x00008a001e207a10 */ /* 0x000fc80007fde0ff */
[C---:B------:R-:W-:Y:S02]  /*2dc0*/  IADD3.X R51, R49.reuse, c[0x0][0x22c], RZ, P6, !PT ;  /* 0x00008b0031337a10 */ /* 0x040fe400037fe4ff */
[----:B------:R-:W-:Y:S02]  /*2dd0*/  IADD3 R30, P6, R30, c[0x0][0x220], RZ ;  /* 0x000088001e1e7a10 */ /* 0x000fe40007fde0ff */
[----:B-1----:R-:W-:Y:S01]  /*2de0*/  @P5 MOV R2, R32 ;  /* 0x0000002000025202 */ /* 0x002fe20000000f00 */
[----:B------:R-:W0:Y:S01]  /*2df0*/  LDS R24, [R0.X4] ;  /* 0x0000000000187984 */ /* 0x000e220000004800 */
[----:B------:R-:W-:Y:S02]  /*2e00*/  IADD3.X R49, R49, c[0x0][0x224], RZ, P6, !PT ;  /* 0x0000890031317a10 */ /* 0x000fe400037fe4ff */
[----:B------:R-:W-:Y:S01]  /*2e10*/  @P5 IADD3 R32, P6, R32, 0x200, RZ ;  /* 0x0000020020205810 */ /* 0x000fe20007fde0ff */
[----:B------:R-:W1:Y:S01]  /*2e20*/  LDS R27, [R0.X4+0xc00] ;  /* 0x000c0000001b7984 */ /* 0x000e620000004800 */
[----:B------:R-:W-:-:S02]  /*2e30*/  @P5 MOV R3, R51 ;  /* 0x0000003300035202 */ /* 0x000fc40000000f00 */
[----:B------:R-:W-:Y:S01]  /*2e40*/  @P5 MOV R4, R30 ;  /* 0x0000001e00045202 */ /* 0x000fe20000000f00 */
[----:B------:R-:W2:Y:S01]  /*2e50*/  LDS R14, [R0.X4+0x600] ;  /* 0x00060000000e7984 */ /* 0x000ea20000004800 */
[----:B------:R-:W-:Y:S02]  /*2e60*/  @P5 IADD3.X R51, RZ, R51, RZ, P6, !PT ;  /* 0x00000033ff335210 */ /* 0x000fe400037fe4ff */
[----:B------:R-:W-:Y:S01]  /*2e70*/  @P5 IADD3 R30, P6, R30, 0x200, RZ ;  /* 0x000002001e1e5810 */ /* 0x000fe20007fde0ff */
[----:B------:R-:W3:Y:S01]  /*2e80*/  LDS R29, [R0.X4+0x1200] ;  /* 0x00120000001d7984 */ /* 0x000ee20000004800 */
[-C--:B------:R-:W-:Y:S02]  /*2e90*/  @P5 MOV R5, R49.reuse ;  /* 0x0000003100055202 */ /* 0x080fe40000000f00 */
[----:B------:R-:W-:Y:S01]  /*2ea0*/  @P5 IADD3.X R49, RZ, R49, RZ, P6, !PT ;  /* 0x00000031ff315210 */ /* 0x000fe200037fe4ff */
[----:B------:R-:W4:Y:S01]  /*2eb0*/  LDS R11, [R0.X4+0x200] ;  /* 0x00020000000b7984 */ /* 0x000f220000004800 */
[----:B------:R-:W-:-:S02]  /*2ec0*/  @P4 MOV R6, R32 ;  /* 0x0000002000064202 */ /* 0x000fc40000000f00 */
[----:B------:R-:W-:Y:S01]  /*2ed0*/  @P4 IADD3 R32, P6, R32, 0x200, RZ ;  /* 0x0000020020204810 */ /* 0x000fe20007fde0ff */
[----:B------:R-:W4:Y:S01]  /*2ee0*/  LDS R26, [R0.X4+0xe00] ;  /* 0x000e0000001a7984 */ /* 0x000f220000004800 */
[-C--:B------:R-:W-:Y:S02]  /*2ef0*/  @P4 MOV R7, R51.reuse ;  /* 0x0000003300074202 */ /* 0x080fe40000000f00 */
[----:B------:R-:W-:Y:S01]  /*2f00*/  @P4 MOV R8, R30 ;  /* 0x0000001e00084202 */ /* 0x000fe20000000f00 */
[----:B------:R-:W4:Y:S01]  /*2f10*/  LDS R13, [R0.X4+0x400] ;  /* 0x00040000000d7984 */ /* 0x000f220000004800 */
[----:B------:R-:W-:Y:S02]  /*2f20*/  @P4 IADD3.X R51, RZ, R51, RZ, P6, !PT ;  /* 0x00000033ff334210 */ /* 0x000fe400037fe4ff */
[----:B------:R-:W-:Y:S01]  /*2f30*/  @P4 IADD3 R30, P6, R30, 0x200, RZ ;  /* 0x000002001e1e4810 */ /* 0x000fe20007fde0ff */
        /* <DEDUP_REMOVED lines=27> */
[----:B------:R-:W-:Y:S01]  /*30f0*/  @P3 IADD3 R32, P6, R32, 0x200, RZ ;  /* 0x0000020020203810 */ /* 0x000fe20007fde0ff */
[----:B------:R-:W-:Y:S01]  /*3100*/  FADD.FTZ R39, R24, R39 ;  /* 0x0000002718277221 */ /* 0x000fe20000010000 */
[-C--:B------:R-:W-:Y:S01]  /*3110*/  @P3 MOV R11, R51.reuse ;  /* 0x00000033000b3202 */ /* 0x080fe20000000f00 */
[----:B------:R-:W4:Y:S01]  /*3120*/  LDS R33, [R0.X4+0x1600] ;  /* 0x0016000000217984 */ /* 0x000f220000004800 */
[----:B0-----:R-:W-:Y:S01]  /*3130*/  FADD.FTZ R22, R13, R12 ;  /* 0x0000000c0d167221 */ /* 0x001fe20000010000 */
[----:B------:R-:W-:Y:S02]  /*3140*/  @P3 MOV R12, R30 ;  /* 0x0000001e000c3202 */ /* 0x000fe40000000f00 */
[----:B------:R-:W0:Y:S01]  /*3150*/  LDS R27, [R0.X4+0x2200] ;  /* 0x00220000001b7984 */ /* 0x000e220000004800 */
[----:B------:R-:W-:Y:S01]  /*3160*/  @P3 IADD3.X R51, RZ, R51, RZ, P6, !PT ;  /* 0x00000033ff333210 */ /* 0x000fe200037fe4ff */
[----:B-1----:R-:W-:Y:S01]  /*3170*/  FADD.FTZ R16, RZ, R16 ;  /* 0x00000010ff107221 */ /* 0x002fe20000010000 */
[----:B------:R-:W-:Y:S01]  /*3180*/  @P3 IADD3 R30, P6, R30, 0x200, RZ ;  /* 0x000002001e1e3810 */ /* 0x000fe20007fde0ff */
[----:B------:R-:W1:Y:S01]  /*3190*/  LDS R29, [R0.X4+0x2e00] ;  /* 0x002e0000001d7984 */ /* 0x000e620000004800 */
[-C--:B------:R-:W-:Y:S01]  /*31a0*/  @P3 MOV R13, R49.reuse ;  /* 0x00000031000d3202 */ /* 0x080fe20000000f00 */
[----:B--2---:R-:W-:Y:S01]  /*31b0*/  FADD.FTZ R16, R16, R31 ;  /* 0x0000001f10107221 */ /* 0x004fe20000010000 */
[----:B------:R-:W-:Y:S01]  /*31c0*/  @P3 IADD3.X R49, RZ, R49, RZ, P6, !PT ;  /* 0x00000031ff313210 */ /* 0x000fe200037fe4ff */
[----:B------:R2:W-:Y:S01]  /*31d0*/  @P5 STG.E [R2.64], R39 ;  /* 0x0000002702005986 */ /* 0x0005e2000c101904 */
[----:B---3--:R-:W-:-:S03]  /*31e0*/  FADD.FTZ R41, R20, R41 ;  /* 0x0000002914297221 */ /* 0x008fc60000010000 */
[----:B------:R3:W-:Y:S01]  /*31f0*/  @P5 STG.E [R4.64], R15 ;  /* 0x0000000f04005986 */ /* 0x0007e2000c101904 */
[----:B----4-:R-:W-:Y:S02]  /*3200*/  FADD.FTZ R14, R14, R35 ;  /* 0x000000230e0e7221 */ /* 0x010fe40000010000 */
[----:B------:R-:W-:Y:S01]  /*3210*/  FADD.FTZ R43, R22, R43 ;  /* 0x0000002b162b7221 */ /* 0x000fe20000010000 */
[----:B------:R4:W-:Y:S01]  /*3220*/  @P4 STG.E [R6.64], R41 ;  /* 0x0000002906004986 */ /* 0x0009e2000c101904 */
[----:B--2---:R-:W-:Y:S01]  /*3230*/  @P2 MOV R2, R32 ;  /* 0x0000002000022202 */ /* 0x004fe20000000f00 */
[----:B------:R-:W-:Y:S01]  /*3240*/  FADD.FTZ R16, R16, R37 ;  /* 0x0000002510107221 */ /* 0x000fe20000010000 */
[----:B------:R-:W-:Y:S01]  /*3250*/  @P2 IADD3 R32, P5, R32, 0x200, RZ ;  /* 0x0000020020202810 */ /* 0x000fe20007fbe0ff */
[----:B------:R2:W-:Y:S01]  /*3260*/  @P4 STG.E [R8.64], R17 ;  /* 0x0000001108004986 */ /* 0x0005e2000c101904 */
[----:B---3--:R-:W-:Y:S01]  /*3270*/  @P2 MOV R4, R30 ;  /* 0x0000001e00042202 */ /* 0x008fe20000000f00 */
[----:B------:R-:W-:Y:S01]  /*3280*/  FADD.FTZ R18, RZ, R18 ;  /* 0x00000012ff127221 */ /* 0x000fe20000010000 */
        /* <DEDUP_REMOVED lines=11> */
[----:B------:R-:W-:Y:S01]  /*3340*/  FADD.FTZ R18, R18, R33 ;  /* 0x0000002112127221 */ /* 0x000fe20000010000 */
[----:B------:R-:W-:Y:S01]  /*3350*/  @P1 MOV R7, R51 ;  /* 0x0000003300071202 */ /* 0x000fe20000000f00 */
[----:B------:R4:W-:Y:S01]  /*3360*/  @P2 STG.E [R4.64], R21 ;  /* 0x0000001504002986 */ /* 0x0009e2000c101904 */
[----:B--2---:R-:W-:Y:S01]  /*3370*/  @P1 MOV R8, R30 ;  /* 0x0000001e00081202 */ /* 0x004fe20000000f00 */
[----:B0-----:R-:W-:Y:S01]  /*3380*/  FADD.FTZ R18, R18, R27 ;  /* 0x0000001b12127221 */ /* 0x001fe20000010000 */
[----:B------:R-:W-:Y:S01]  /*3390*/  @P1 MOV R9, R49 ;  /* 0x0000003100091202 */ /* 0x000fe20000000f00 */
[----:B------:R0:W-:Y:S01]  /*33a0*/  @P1 STG.E [R6.64], R47 ;  /* 0x0000002f06001986 */ /* 0x0001e2000c101904 */
[----:B------:R-:W-:Y:S01]  /*33b0*/  @P1 IADD3 R32, P3, R32, 0x200, RZ ;  /* 0x0000020020201810 */ /* 0x000fe20007f7e0ff */
[----:B-1----:R-:W-:Y:S01]  /*33c0*/  FADD.FTZ R29, R18, R29 ;  /* 0x0000001d121d7221 */ /* 0x002fe20000010000 */
[----:B------:R-:W-:Y:S01]  /*33d0*/  @P1 IADD3 R30, P4, R30, 0x200, RZ ;  /* 0x000002001e1e1810 */ /* 0x000fe20007f9e0ff */
[----:B------:R0:W-:Y:S01]  /*33e0*/  @P1 STG.E [R8.64], R23 ;  /* 0x0000001708001986 */ /* 0x0001e2000c101904 */
[----:B------:R-:W-:-:S02]  /*33f0*/  @P1 IADD3.X R51, RZ, R51, RZ, P3, !PT ;  /* 0x00000033ff331210 */ /* 0x000fc40001ffe4ff */
[----:B------:R-:W-:Y:S02]  /*3400*/  @P1 IADD3.X R49, RZ, R49, RZ, P4, !PT ;  /* 0x00000031ff311210 */ /* 0x000fe400027fe4ff */
[----:B---3--:R-:W-:Y:S02]  /*3410*/  MOV R2, R32 ;  /* 0x0000002000027202 */ /* 0x008fe40000000f00 */
[----:B------:R-:W-:Y:S02]  /*3420*/  MOV R3, R51 ;  /* 0x0000003300037202 */ /* 0x000fe40000000f00 */
[----:B----4-:R-:W-:Y:S02]  /*3430*/  MOV R4, R30 ;  /* 0x0000001e00047202 */ /* 0x010fe40000000f00 */
[----:B------:R-:W-:Y:S01]  /*3440*/  MOV R5, R49 ;  /* 0x0000003100057202 */ /* 0x000fe20000000f00 */
[----:B------:R-:W-:Y:S06]  /*3450*/  @!P0 EXIT ;  /* 0x000000000000894d */ /* 0x000fec0003800000 */
[----:B0-----:R-:W-:Y:S04]  /*3460*/  STG.E [R2.64], R29 ;  /* 0x0000001d02007986 */ /* 0x001fe8000c101904 */
[----:B------:R-:W-:Y:S01]  /*3470*/  STG.E [R4.64], R25 ;  /* 0x0000001904007986 */ /* 0x000fe2000c101904 */
[----:B------:R-:W-:Y:S05]  /*3480*/  EXIT ;  /* 0x000000000000794d */ /* 0x000fea0003800000 */
.L_x_2031:
[----:B------:R-:W-:Y:S01]  /*3490*/  HFMA2.MMA R112, -RZ, RZ, 0, 5.9604644775390625e-08 ;  /* 0x00000001ff707435 */ /* 0x000fe200000001ff */
[----:B------:R-:W-:-:S02]  /*34a0*/  MOV R111, R167 ;  /* 0x000000a7006f7202 */ /* 0x000fc40000000f00 */
[----:B-----5:R-:W-:Y:S02]  /*34b0*/  MOV R163, 0x1f ;  /* 0x0000001f00a37802 */ /* 0x020fe40000000f00 */
[----:B------:R-:W-:Y:S02]  /*34c0*/  MOV R170, 0xffffffff ;  /* 0xffffffff00aa7802 */ /* 0x000fe40000000f00 */
[----:B------:R-:W-:Y:S02]  /*34d0*/  MOV R108, 0x34f0 ;  /* 0x000034f0006c7802 */ /* 0x000fe40000000f00 */
[----:B0-----:R-:W-:Y:S05]  /*34e0*/  CALL.REL.NOINC `($__internal_110_$__cuda_sm70_shflsync_bfly_p) ;  /* 0x0000046000007944 */ /* 0x001fea0003c00000 */
[----:B-1----:R-:W-:Y:S01]  /*34f0*/  MOV R110, R112 ;  /* 0x00000070006e7202 */ /* 0x002fe20000000f00 */
[----:B0-----:R-:W-:Y:S05]  /*3500*/  BRA `(.L_x_2046) ;  /* 0xffffe13000007947 */ /* 0x001fea000383ffff */
.L_x_2032:
[----:B------:R-:W-:Y:S01]  /*3510*/  HFMA2.MMA R112, -RZ, RZ, 0, 5.9604644775390625e-08 ;  /* 0x00000001ff707435 */ /* 0x000fe200000001ff */
[----:B------:R-:W-:Y:S02]  /*3520*/  MOV R111, R169 ;  /* 0x000000a9006f7202 */ /* 0x000fe40000000f00 */
[----:B-----5:R-:W-:Y:S02]  /*3530*/  MOV R163, 0x1f ;  /* 0x0000001f00a37802 */ /* 0x020fe40000000f00 */
[----:B------:R-:W-:-:S02]  /*3540*/  MOV R170, 0xffffffff ;  /* 0xffffffff00aa7802 */ /* 0x000fc40000000f00 */
[----:B------:R-:W-:Y:S02]  /*3550*/  MOV R108, 0x3570 ;  /* 0x00003570006c7802 */ /* 0x000fe40000000f00 */
[----:B012---:R-:W-:Y:S05]  /*3560*/  CALL.REL.NOINC `($__internal_110_$__cuda_sm70_shflsync_bfly_p) ;  /* 0x000003e000007944 */ /* 0x007fea0003c00000 */
[----:B------:R-:W-:Y:S01]  /*3570*/  FADD.FTZ R167, R110, R167 ;  /* 0x000000a76ea77221 */ /* 0x000fe20000010000 */
[----:B0-----:R-:W-:Y:S01]  /*3580*/  MOV R163, 0x1f ;  /* 0x0000001f00a37802 */ /* 0x001fe20000000f00 */
[----:B-1----:R-:W-:Y:S01]  /*3590*/  FADD.FTZ R169, R169, R112 ;  /* 0x00000070a9a97221 */ /* 0x002fe20000010000 */
[----:B------:R-:W-:Y:S01]  /*35a0*/  HFMA2.MMA R112, -RZ, RZ, 0, 1.1920928955078125e-07 ;  /* 0x00000002ff707435 */ /* 0x000fe200000001ff */
[----:B------:R-:W-:Y:S02]  /*35b0*/  MOV R170, 0xffffffff ;  /* 0xffffffff00aa7802 */ /* 0x000fe40000000f00 */
[----:B------:R-:W-:Y:S02]  /*35c0*/  MOV R111, R167 ;  /* 0x000000a7006f7202 */ /* 0x000fe40000000f00 */
[----:B------:R-:W-:Y:S02]  /*35d0*/  MOV R108, 0x35f0 ;  /* 0x000035f0006c7802 */ /* 0x000fe40000000f00 */
[----:B------:R-:W-:Y:S05]  /*35e0*/  CALL.REL.NOINC `($__internal_110_$__cuda_sm70_shflsync_bfly_p) ;  /* 0x0000036000007944 */ /* 0x000fea0003c00000 */
[----:B-1----:R-:W-:Y:S01]  /*35f0*/  MOV R110, R112 ;  /* 0x00000070006e7202 */ /* 0x002fe20000000f00 */
[----:B------:R-:W-:Y:S01]  /*3600*/  HFMA2.MMA R112, -RZ, RZ, 0, 1.1920928955078125e-07 ;  /* 0x00000002ff707435 */ /* 0x000fe200000001ff */
[----:B0-----:R-:W-:-:S02]  /*3610*/  MOV R111, R169 ;  /* 0x000000a9006f7202 */ /* 0x001fc40000000f00 */
[----:B------:R-:W-:Y:S02]  /*3620*/  MOV R163, 0x1f ;  /* 0x0000001f00a37802 */ /* 0x000fe40000000f00 */
[----:B------:R-:W-:Y:S02]  /*3630*/  MOV R170, 0xffffffff ;  /* 0xffffffff00aa7802 */ /* 0x000fe40000000f00 */
[----:B------:R-:W-:Y:S02]  /*3640*/  MOV R108, 0x3660 ;  /* 0x00003660006c7802 */ /* 0x000fe40000000f00 */
[----:B------:R-:W-:Y:S05]  /*3650*/  CALL.REL.NOINC `($__internal_110_$__cuda_sm70_shflsync_bfly_p) ;  /* 0x000002f000007944 */ /* 0x000fea0003c00000 */
[----:B------:R-:W-:Y:S01]  /*3660*/  FADD.FTZ R167, R110, R167 ;  /* 0x000000a76ea77221 */ /* 0x000fe20000010000 */
[----:B0-----:R-:W-:Y:S01]  /*3670*/  MOV R163, 0x1f ;  /* 0x0000001f00a37802 */ /* 0x001fe20000000f00 */
[----:B-1----:R-:W-:Y:S01]  /*3680*/  FADD.FTZ R169, R169, R112 ;  /* 0x00000070a9a97221 */ /* 0x002fe20000010000 */
[----:B------:R-:W-:Y:S01]  /*3690*/  HFMA2.MMA R112, -RZ, RZ, 0, 2.384185791015625e-07 ;  /* 0x00000004ff707435 */ /* 0x000fe200000001ff */
[----:B------:R-:W-:Y:S02]  /*36a0*/  MOV R170, 0xffffffff ;  /* 0xffffffff00aa7802 */ /* 0x000fe40000000f00 */
[----:B------:R-:W-:-:S02]  /*36b0*/  MOV R111, R167 ;  /* 0x000000a7006f7202 */ /* 0x000fc40000000f00 */
[----:B------:R-:W-:Y:S02]  /*36c0*/  MOV R108, 0x36e0 ;  /* 0x000036e0006c7802 */ /* 0x000fe40000000f00 */
[----:B------:R-:W-:Y:S05]  /*36d0*/  CALL.REL.NOINC `($__internal_110_$__cuda_sm70_shflsync_bfly_p) ;  /* 0x0000027000007944 */ /* 0x000fea0003c00000 */
[----:B-1----:R-:W-:Y:S01]  /*36e0*/  MOV R110, R112 ;  /* 0x00000070006e7202 */ /* 0x002fe20000000f00 */
[----:B------:R-:W-:Y:S01]  /*36f0*/  HFMA2.MMA R112, -RZ, RZ, 0, 2.384185791015625e-07 ;  /* 0x00000004ff707435 */ /* 0x000fe200000001ff */
[----:B0-----:R-:W-:Y:S02]  /*3700*/  MOV R111, R169 ;  /* 0x000000a9006f7202 */ /* 0x001fe40000000f00 */
[----:B------:R-:W-:Y:S02]  /*3710*/  MOV R163, 0x1f ;  /* 0x0000001f00a37802 */ /* 0x000fe40000000f00 */
[----:B------:R-:W-:Y:S02]  /*3720*/  MOV R170, 0xffffffff ;  /* 0xffffffff00aa7802 */ /* 0x000fe40000000f00 */
[----:B------:R-:W-:Y:S02]  /*3730*/  MOV R108, 0x3750 ;  /* 0x00003750006c7802 */ /* 0x000fe40000000f00 */
[----:B------:R-:W-:Y:S05]  /*3740*/  CALL.REL.NOINC `($__internal_110_$__cuda_sm70_shflsync_bfly_p) ;  /* 0x0000020000007944 */ /* 0x000fea0003c00000 */
[----:B------:R-:W-:Y:S01]  /*3750*/  FADD.FTZ R113, R110, R167 ;  /* 0x000000a76e717221 */ /* 0x000fe20000010000 */
[----:B0-----:R-:W-:Y:S01]  /*3760*/  MOV R163, 0x1f ;  /* 0x0000001f00a37802 */ /* 0x001fe20000000f00 */
[----:B-1----:R-:W-:Y:S01]  /*3770*/  FADD.FTZ R115, R169, R112 ;  /* 0x00000070a9737221 */ /* 0x002fe20000010000 */
[----:B------:R-:W-:Y:S01]  /*3780*/  HFMA2.MMA R112, -RZ, RZ, 0, 4.76837158203125e-07 ;  /* 0x00000008ff707435 */ /* 0x000fe200000001ff */
[----:B------:R-:W-:-:S02]  /*3790*/  MOV R170, 0xffffffff ;  /* 0xffffffff00aa7802 */ /* 0x000fc40000000f00 */
[----:B------:R-:W-:Y:S02]  /*37a0*/  MOV R111, R113 ;  /* 0x00000071006f7202 */ /* 0x000fe40000000f00 */
[----:B------:R-:W-:Y:S02]  /*37b0*/  MOV R108, 0x37d0 ;  /* 0x000037d0006c7802 */ /* 0x000fe40000000f00 */
[----:B------:R-:W-:Y:S05]  /*37c0*/  CALL.REL.NOINC `($__internal_110_$__cuda_sm70_shflsync_bfly_p) ;  /* 0x0000018000007944 */ /* 0x000fea0003c00000 */
[----:B-1----:R-:W-:Y:S01]  /*37d0*/  MOV R110, R112 ;  /* 0x00000070006e7202 */ /* 0x002fe20000000f00 */
[----:B------:R-:W-:Y:S01]  /*37e0*/  HFMA2.MMA R112, -RZ, RZ, 0, 4.76837158203125e-07 ;  /* 0x00000008ff707435 */ /* 0x000fe200000001ff */
[----:B0-----:R-:W-:Y:S02]  /*37f0*/  MOV R111, R115 ;  /* 0x00000073006f7202 */ /* 0x001fe40000000f00 */
[----:B------:R-:W-:Y:S02]  /*3800*/  MOV R163, 0x1f ;  /* 0x0000001f00a37802 */ /* 0x000fe40000000f00 */
[----:B------:R-:W-:Y:S02]  /*3810*/  MOV R170, 0xffffffff ;  /* 0xffffffff00aa7802 */ /* 0x000fe40000000f00 */
[----:B------:R-:W-:-:S02]  /*3820*/  MOV R108, 0x3840 ;  /* 0x00003840006c7802 */ /* 0x000fc40000000f00 */
[----:B------:R-:W-:Y:S05]  /*3830*/  CALL.REL.NOINC `($__internal_110_$__cuda_sm70_shflsync_bfly_p) ;  /* 0x0000011000007944 */ /* 0x000fea0003c00000 */
[----:B------:R-:W-:Y:S01]  /*3840*/  FADD.FTZ R113, R110, R113 ;  /* 0x000000716e717221 */ /* 0x000fe20000010000 */
[----:B0-----:R-:W-:Y:S01]  /*3850*/  MOV R163, 0x1f ;  /* 0x0000001f00a37802 */ /* 0x001fe20000000f00 */
[----:B-1----:R-:W-:Y:S01]  /*3860*/  FADD.FTZ R115, R115, R112 ;  /* 0x0000007073737221 */ /* 0x002fe20000010000 */
[----:B------:R-:W-:Y:S01]  /*3870*/  HFMA2.MMA R112, -RZ, RZ, 0, 9.5367431640625e-07 ;  /* 0x00000010ff707435 */ /* 0x000fe200000001ff */
[----:B------:R-:W-:-:S02]  /*3880*/  MOV R170, 0xffffffff ;  /* 0xffffffff00aa7802 */ /* 0x000fc40000000f00 */
[----:B------:R-:W-:Y:S02]  /*3890*/  MOV R111, R113 ;  /* 0x00000071006f7202 */ /* 0x000fe40000000f00 */
[----:B------:R-:W-:Y:S02]  /*38a0*/  MOV R108, 0x38c0 ;  /* 0x000038c0006c7802 */ /* 0x000fe40000000f00 */
[----:B------:R-:W-:Y:S05]  /*38b0*/  CALL.REL.NOINC `($__internal_110_$__cuda_sm70_shflsync_bfly_p) ;  /* 0x0000009000007944 */ /* 0x000fea0003c00000 */
[----:B-1----:R-:W-:Y:S01]  /*38c0*/  MOV R114, R112 ;  /* 0x0000007000727202 */ /* 0x002fe20000000f00 */
[----:B------:R-:W-:Y:S01]  /*38d0*/  HFMA2.MMA R112, -RZ, RZ, 0, 9.5367431640625e-07 ;  /* 0x00000010ff707435 */ /* 0x000fe200000001ff */
[----:B0-----:R-:W-:Y:S02]  /*38e0*/  MOV R111, R115 ;  /* 0x00000073006f7202 */ /* 0x001fe40000000f00 */
[----:B------:R-:W-:Y:S02]  /*38f0*/  MOV R163, 0x1f ;  /* 0x0000001f00a37802 */ /* 0x000fe40000000f00 */
[----:B------:R-:W-:Y:S02]  /*3900*/  MOV R170, 0xffffffff ;  /* 0xffffffff00aa7802 */ /* 0x000fe40000000f00 */
[----:B------:R-:W-:-:S02]  /*3910*/  MOV R108, 0x3930 ;  /* 0x00003930006c7802 */ /* 0x000fc40000000f00 */
[----:B------:R-:W-:Y:S05]  /*3920*/  CALL.REL.NOINC `($__internal_110_$__cuda_sm70_shflsync_bfly_p) ;  /* 0x0000002000007944 */ /* 0x000fea0003c00000 */
[----:B-1----:R-:W-:Y:S01]  /*3930*/  MOV R108, R112 ;  /* 0x00000070006c7202 */ /* 0x002fe20000000f00 */
[----:B0-----:R-:W-:Y:S05]  /*3940*/  BRA `(.L_x_2047) ;  /* 0xffffde1000007947 */ /* 0x001fea000383ffff */
        .weak           $__internal_110_$__cuda_sm70_shflsync_bfly_p
        .type           $__internal_110_$__cuda_sm70_shflsync_bfly_p,@function
        .size           $__internal_110_$__cuda_sm70_shflsync_bfly_p,(.L_x_2347 - $__internal_110_$__cuda_sm70_shflsync_bfly_p)
$__internal_110_$__cuda_sm70_shflsync_bfly_p:
[----:B------:R-:W-:Y:S01]  /*3950*/  HFMA2.MMA R109, -RZ, RZ, 0, 0 ;  /* 0x00000000ff6d7435 */ /* 0x000fe200000001ff */
[----:B------:R-:W-:Y:S04]  /*3960*/  WARPSYNC R170 ;  /* 0x000000aa00007348 */ /* 0x000fe80003800000 */
[----:B------:R0:W1:Y:S01]  /*3970*/  SHFL.BFLY PT, R112, R111, R112, R163 ;  /* 0x0c0000706f707389 */ /* 0x00006200000e00a3 */
[----:B------:R-:W-:Y:S05]  /*3980*/  RET.REL.NODEC R108 `(_ZN10layer_norm31ln_parallel_residual_bwd_kernelINS_13Kernel_traitsIfffffjLj768ELj1ELj4ELj1ELj16ENS_18Kernel_traits_baseILj768EfffffjLj128EEEEELb0ELb1ELb0EEEvNS_9BwdParamsE) ;  /* 0xffffc6706c007950 */ /* 0x000fea0003c3ffff */
.L_x_2048:
        /* <DEDUP_REMOVED lines=15> */
.L_x_2347:


//--------------------- .text._ZN10layer_norm31ln_parallel_residual_bwd_kernelINS_13Kernel_traitsIfffffjLj768ELj1ELj4ELj1ELj16ENS_18Kernel_traits_baseILj768EfffffjLj128EEEEELb0ELb1ELb1EEEvNS_9BwdParamsE --------------------------
	.section	.text._ZN10layer_norm31ln_parallel_residual_bwd_kernelINS_13Kernel_traitsIfffffjLj768ELj1ELj4ELj1ELj16ENS_18Kernel_traits_baseILj768EfffffjLj128EEEEELb0ELb1ELb1EEEvNS_9BwdParamsE,"ax",@progbits
	.sectioninfo	@"SHI_REGISTERS=187"
	.align	128
        .global         _ZN10layer_norm31ln_parallel_residual_bwd_kernelINS_13Kernel_traitsIfffffjLj768ELj1ELj4ELj1ELj16ENS_18Kernel_traits_baseILj768EfffffjLj128EEEEELb0ELb1ELb1EEEvNS_9BwdParamsE
        .type           _ZN10layer_norm31ln_parallel_residual_bwd_kernelINS_13Kernel_traitsIfffffjLj768ELj1ELj4ELj1ELj16ENS_18Kernel_traits_baseILj768EfffffjLj128EEEEELb0ELb1ELb1EEEvNS_9BwdParamsE,@function
        .size           _ZN10layer_norm31ln_parallel_residual_bwd_kernelINS_13Kernel_traitsIfffffjLj768ELj1ELj4ELj1ELj16ENS_18Kernel_traits_baseILj768EfffffjLj128EEEEELb0ELb1ELb1EEEvNS_9BwdParamsE,(.L_x_2348 - _ZN10layer_norm31ln_parallel_residual_bwd_kernelINS_13Kernel_traitsIfffffjLj768ELj1ELj4ELj1ELj16ENS_18Kernel_traits_baseILj768EfffffjLj128EEEEELb0ELb1ELb1EEEvNS_9BwdParamsE)
        .other          _ZN10layer_norm31ln_parallel_residual_bwd_kernelINS_13Kernel_traitsIfffffjLj768ELj1ELj4ELj1ELj16ENS_18Kernel_traits_baseILj768EfffffjLj128EEEEELb0ELb1ELb1EEEvNS_9BwdParamsE,@"STO_CUDA_ENTRY STV_DEFAULT"
_ZN10layer_norm31ln_parallel_residual_bwd_kernelINS_13Kernel_traitsIfffffjLj768ELj1ELj4ELj1ELj16ENS_18Kernel_traits_baseILj768EfffffjLj128EEEEELb0ELb1ELb1EEEvNS_9BwdParamsE:
.text._ZN10layer_norm31ln_parallel_residual_bwd_kernelINS_13Kernel_traitsIfffffjLj768ELj1ELj4ELj1ELj16ENS_18Kernel_traits_baseILj768EfffffjLj128EEEEELb0ELb1ELb1EEEvNS_9BwdParamsE:
        /* <DEDUP_REMOVED lines=34> */
.L_x_2050:
[----:B------:R-:W0:Y:S01]  /*0220*/  LDC.U8 R154, c[0x0][0x1f0] ;  /* 0x00007c00ff9a7b82 */ /* 0x000e220000000000 */
[----:B------:R-:W-:-:S04]  /*0230*/  SHF.L.U32 R0, R156, 0x4, RZ ;  /* 0x000000049c007819 */ /* 0x000fc800000006ff */
[----:B------:R-:W-:-:S04]  /*0240*/  LOP3.LUT R0, R0, 0x1f0, RZ, 0xc0, !PT ;  /* 0x000001f000007812 */ /* 0x000fc800078ec0ff */
[----:B------:R-:W-:-:S04]  /*0250*/  IADD3 R2, P0, R0, c[0x0][0x1b0], RZ ;  /* 0x00006c0000027a10 */ /* 0x000fc80007f1e0ff */
[----:B------:R-:W-:Y:S01]  /*0260*/  IADD3.X R3, RZ, c[0x0][0x1b4], RZ, P0, !PT ;  /* 0x00006d00ff037a10 */ /* 0x000fe200007fe4ff */
[----:B------:R-:W-:Y:S01]  /*0270*/  BSSY B1, `(.L_x_2052) ;  /* 0x0000202000017945 */ /* 0x000fe20003800000 */
        /* <DEDUP_REMOVED lines=29> */
[----:B01----:R-:W-:-:S02]  /*0450*/  CS2R R2, SRZ ;  /* 0x0000000000027805 */ /* 0x003fc4000001ff00 */
.L_x_2061:
[----:B------:R-:W-:Y:S01]  /*0460*/  IMAD R0, R155, c[0x0][0x168], RZ ;  /* 0x00005a009b007a24 */ /* 0x000fe200078e02ff */
[----:B------:R-:W-:Y:S01]  /*0470*/  HFMA2.MMA R76, -RZ, RZ, 0, 2.384185791015625e-07 ;  /* 0x00000004ff4c7435 */ /* 0x000fe200000001ff */
[----:B------:R-:W-:-:S02]  /*0480*/  LOP3.LUT R60, R156, 0x1f, RZ, 0xc0, !PT ;  /* 0x0000001f9c3c7812 */ /* 0x000fc400078ec0ff */
[----:B------:R-:W-:Y:S02]  /*0490*/  MOV R172, 0x10 ;  /* 0x0000001000ac7802 */ /* 0x000fe40000000f00 */
[----:B------:R-:W-:-:S04]  /*04a0*/  SHF.R.S32.HI R61, RZ, 0x1f, R0 ;  /* 0x0000001fff3d7819 */ /* 0x000fc80000011400 */
[----:B------:R-:W-:Y:S01]  /*04b0*/  LEA.HI R61, R61, R0, RZ, 0x2 ;  /* 0x000000003d3d7211 */ /* 0x000fe200078f10ff */
[----:B------:R-:W-:-:S03]  /*04c0*/  IMAD.WIDE R72, R155, R76, c[0x0][0x1a0] ;  /* 0x000068009b487625 */ /* 0x000fc600078e024c */
[----:B------:R-:W-:Y:S02]  /*04d0*/  LEA.HI.SX32 R165, R61, R60, 0x1e ;  /* 0x0000003c3da57211 */ /* 0x000fe400078ff2ff */
[----:B------:R0:W2:Y:S01]  /*04e0*/  LDG.E R170, [R72.64] ;  /* 0x0000000448aa7981 */ /* 0x0000a2000c1e1900 */
[----:B------:R-:W-:-:S04]  /*04f0*/  IMAD.WIDE R76, R155, R76, c[0x0][0x1a8] ;  /* 0x00006a009b4c7625 */ /* 0x000fc800078e024c */
[C---:B------:R-:W-:Y:S01]  /*0500*/  IMAD.WIDE.U32 R60, R165.reuse, R172, c[0x0][0x188] ;  /* 0x00006200a53c7625 */ /* 0x040fe200078e00ac */
[C---:B------:R-:W-:Y:S01]  /*0510*/  IADD3 R167, R165.reuse, 0x40, RZ ;  /* 0x00000040a5a77810 */ /* 0x040fe20007ffe0ff */
[----:B------:R1:W3:Y:S01]  /*0520*/  LDG.E R157, [R76.64] ;  /* 0x000000044c9d7981 */ /* 0x0002e2000c1e1900 */
[----:B------:R-:W-:-:S03]  /*0530*/  IADD3 R166, R165, 0x20, RZ ;  /* 0x00000020a5a67810 */ /* 0x000fc60007ffe0ff */
[----:B------:R-:W4:Y:S01]  /*0540*/  LDG.E.128 R60, [R60.64] ;  /* 0x000000043c3c7981 */ /* 0x000f22000c1e1d00 */
[-C--:B------:R-:W-:Y:S01]  /*0550*/  IMAD.WIDE.U32 R64, R165, R172.reuse, c[0x0][0x208] ;  /* 0x00008200a5407625 */ /* 0x080fe200078e00ac */
[----:B------:R-:W-:Y:S02]  /*0560*/  SHF.L.U32 R164, R167, 0x4, RZ ;  /* 0x00000004a7a47819 */ /* 0x000fe400000006ff */
[----:B------:R-:W-:Y:S01]  /*0570*/  IADD3 R171, R165, 0x60, RZ ;  /* 0x00000060a5ab7810 */ /* 0x000fe20007ffe0ff */
[----:B------:R-:W-:Y:S01]  /*0580*/  IMAD.WIDE.U32 R68, R166, R172, c[0x0][0x188] ;  /* 0x00006200a6447625 */ /* 0x000fe200078e00ac */
[----:B------:R-:W-:Y:S01]  /*0590*/  SHF.R.U32.HI R163, RZ, 0x1c, R167 ;  /* 0x0000001cffa37819 */ /* 0x000fe200000116a7 */
[----:B------:R-:W3:Y:S01]  /*05a0*/  LDG.E.128 R64, [R64.64] ;  /* 0x0000000440407981 */ /* 0x000ee2000c1e1d00 */
[----:B------:R-:W-:Y:S02]  /*05b0*/  IADD3 R78, P0, R164, c[0x0][0x188], RZ ;  /* 0x00006200a44e7a10 */ /* 0x000fe40007f1e0ff */
[----:B------:R-:W-:Y:S01]  /*05c0*/  SHF.L.U32 R162, R171, 0x4, RZ ;  /* 0x00000004aba27819 */ /* 0x000fe200000006ff */
[----:B------:R-:W3:Y:S01]  /*05d0*/  LDG.E.128 R68, [R68.64] ;  /* 0x0000000444447981 */ /* 0x000ee2000c1e1d00 */
[----:B------:R-:W-:-:S02]  /*05e0*/  IADD3.X R79, R163, c[0x0][0x18c], RZ, P0, !PT ;  /* 0x00006300a34f7a10 */ /* 0x000fc400007fe4ff */
[----:B------:R-:W-:Y:S02]  /*05f0*/  SHF.R.U32.HI R161, RZ, 0x1c, R171 ;  /* 0x0000001cffa17819 */ /* 0x000fe400000116ab */
[----:B------:R-:W-:Y:S02]  /*0600*/  IADD3 R84, P0, R162, c[0x0][0x188], RZ ;  /* 0x00006200a2547a10 */ /* 0x000fe40007f1e0ff */
[----:B-1----:R-:W3:Y:S02]  /*0610*/  LDG.E.128 R76, [R78.64] ;  /* 0x000000044e4c7981 */ /* 0x002ee4000c1e1d00 */
[----:B------:R-:W-:-:S06]  /*0620*/  IADD3.X R85, R161, c[0x0][0x18c], RZ, P0, !PT ;  /* 0x00006300a1557a10 */ /* 0x000fcc00007fe4ff */
[----:B------:R-:W3:Y:S01]  /*0630*/  LDG.E.128 R84, [R84.64] ;  /* 0x0000000454547981 */ /* 0x000ee2000c1e1d00 */
[----:B0-----:R-:W-:-:S06]  /*0640*/  IMAD.WIDE.U32 R72, R166, R172, c[0x0][0x208] ;  /* 0x00008200a6487625 */ /* 0x001fcc00078e00ac */
[----:B------:R-:W3:Y:S01]  /*0650*/  LDG.E.128 R72, [R72.64] ;  /* 0x0000000448487981 */ /* 0x000ee2000c1e1d00 */
[----:B------:R-:W-:-:S06]  /*0660*/  IMAD.WIDE.U32 R80, R167, R172, c[0x0][0x208] ;  /* 0x00008200a7507625 */ /* 0x000fcc00078e00ac */
[----:B------:R-:W3:Y:S01]  /*0670*/  LDG.E.128 R80, [R80.64] ;  /* 0x0000000450507981 */ /* 0x000ee2000c1e1d00 */
[----:B------:R-:W-:Y:S01]  /*0680*/  IADD3 R179, R165, 0x80, RZ ;  /* 0x00000080a5b37810 */ /* 0x000fe20007ffe0ff */
[----:B------:R-:W-:-:S03]  /*0690*/  IMAD.WIDE.U32 R88, R171, R172, c[0x0][0x208] ;  /* 0x00008200ab587625 */ /* 0x000fc600078e00ac */
[----:B------:R-:W-:Y:S02]  /*06a0*/  SHF.L.U32 R160, R179, 0x4, RZ ;  /* 0x00000004b3a07819 */ /* 0x000fe400000006ff */
[----:B------:R-:W-:Y:S01]  /*06b0*/  SHF.R.U32.HI R159, RZ, 0x1c, R179 ;  /* 0x0000001cff9f7819 */ /* 0x000fe200000116b3 */
[----:B------:R-:W3:Y:S01]  /*06c0*/  LDG.E.128 R88, [R88.64] ;  /* 0x0000000458587981 */ /* 0x000ee2000c1e1d00 */
[----:B------:R-:W-:Y:S02]  /*06d0*/  IADD3 R92, P0, R160, c[0x0][0x188], RZ ;  /* 0x00006200a05c7a10 */ /* 0x000fe40007f1e0ff */
[----:B------:R-:W-:Y:S02]  /*06e0*/  IADD3 R181, R165, 0xa0, RZ ;  /* 0x000000a0a5b57810 */ /* 0x000fe40007ffe0ff */
[----:B------:R-:W-:Y:S01]  /*06f0*/  IADD3.X R93, R159, c[0x0][0x18c], RZ, P0, !PT ;  /* 0x000063009f5d7a10 */ /* 0x000fe200007fe4ff */
[----:B------:R-:W-:Y:S01]  /*0700*/  IMAD.WIDE.U32 R96, R179, R172, c[0x0][0x208] ;  /* 0x00008200b3607625 */ /* 0x000fe200078e00ac */
[----:B------:R-:W-:-:S04]  /*0710*/  SHF.L.U32 R158, R181, 0x4, RZ ;  /* 0x00000004b59e7819 */ /* 0x000fc800000006ff */
[----:B------:R-:W3:Y:S01]  /*0720*/  LDG.E.128 R92, [R92.64] ;  /* 0x000000045c5c7981 */ /* 0x000ee2000c1e1d00 */
[----:B------:R-:W-:Y:S02]  /*0730*/  SHF.R.U32.HI R0, RZ, 0x1c, R181 ;  /* 0x0000001cff007819 */ /* 0x000fe400000116b5 */
[----:B------:R-:W-:Y:S01]  /*0740*/  IADD3 R100, P0, R158, c[0x0][0x188], RZ ;  /* 0x000062009e647a10 */ /* 0x000fe20007f1e0ff */
[----:B------:R-:W3:Y:S03]  /*0750*/  LDG.E.128 R96, [R96.64] ;  /* 0x0000000460607981 */ /* 0x000ee6000c1e1d00 */
[----:B------:R-:W-:Y:S01]  /*0760*/  IADD3.X R101, R0, c[0x0][0x18c], RZ, P0, !PT ;  /* 0x0000630000657a10 */ /* 0x000fe200007fe4ff */
[----:B------:R-:W-:-:S05]  /*0770*/  IMAD.WIDE.U32 R104, R181, R172, c[0x0][0x208] ;  /* 0x00008200b5687625 */ /* 0x000fca00078e00ac */
[----:B------:R-:W3:Y:S04]  /*0780*/  LDG.E.128 R100, [R100.64] ;  /* 0x0000000464647981 */ /* 0x000ee8000c1e1d00 */
[----:B------:R-:W3:Y:S01]  /*0790*/  LDG.E.128 R104, [R104.64] ;  /* 0x0000000468687981 */ /* 0x000ee2000c1e1d00 */
[----:B------:R-:W-:-:S04]  /*07a0*/  ISETP.NE.U32.AND P0, PT, RZ, c[0x0][0x218], PT ;  /* 0x00008600ff007a0c */ /* 0x000fc80003f05070 */
[----:B------:R-:W-:-:S13]  /*07b0*/  ISETP.NE.AND.EX P0, PT, RZ, c[0x0][0x21c], PT, P0 ;  /* 0x00008700ff007a0c */ /* 0x000fda0003f05300 */
[----:B------:R-:W-:Y:S02]  /*07c0*/  @P0 LEA R174, P1, R167, c[0x0][0x218], 0x4 ;  /* 0x00008600a7ae0a11 */ /* 0x000fe400078220ff */
[----:B------:R-:W-:Y:S02]  /*07d0*/  @P0 LEA R176, P2, R171, c[0x0][0x218], 0x4 ;  /* 0x00008600abb00a11 */ /* 0x000fe400078420ff */
[----:B------:R-:W-:Y:S02]  /*07e0*/  @P0 LEA.HI.X R175, R167, c[0x0][0x21c], RZ, 0x4, P1 ;  /* 0x00008700a7af0a11 */ /* 0x000fe400008f24ff */
[----:B------:R-:W-:Y:S02]  /*07f0*/  @P0 LEA R178, P3, R179, c[0x0][0x218], 0x4 ;  /* 0x00008600b3b20a11 */ /* 0x000fe400078620ff */
[----:B------:R-:W-:Y:S01]  /*0800*/  @P0 LEA R180, P1, R181, c[0x0][0x218], 0x4 ;  /* 0x00008600b5b40a11 */ /* 0x000fe200078220ff */
[----:B------:R-:W-:Y:S01]  /*0810*/  @P0 IMAD.WIDE.U32 R168, R165, R172, c[0x0][0x218] ;  /* 0x00008600a5a80625 */ /* 0x000fe200078e00ac */
[----:B------:R-:W-:Y:S01]  /*0820*/  @P0 LEA.HI.X R177, R171, c[0x0][0x21c], RZ, 0x4, P2 ;  /* 0x00008700abb10a11 */ /* 0x000fe200010f24ff */
[----:B-----5:R0:W5:Y:S01]  /*0830*/  @P0 LDG.E.128 R36, [R174.64] ;  /* 0x00000004ae240981 */ /* 0x020162000c1e1d00 */
[----:B------:R-:W-:Y:S01]  /*0840*/  @P0 LEA.HI.X R179, R179, c[0x0][0x21c], RZ, 0x4, P3 ;  /* 0x00008700b3b30a11 */ /* 0x000fe200018f24ff */
[----:B------:R-:W-:Y:S01]  /*0850*/  @P0 IMAD.WIDE.U32 R172, R172, R166, c[0x0][0x218] ;  /* 0x00008600acac0625 */ /* 0x000fe200078e00a6 */
[----:B------:R-:W-:Y:S01]  /*0860*/  @P0 LEA.HI.X R181, R181, c[0x0][0x21c], RZ, 0x4, P1 ;  /* 0x00008700b5b50a11 */ /* 0x000fe200008f24ff */
[----:B------:R1:W5:Y:S04]  /*0870*/  @P0 LDG.E.128 R28, [R168.64] ;  /* 0x00000004a81c0981 */ /* 0x000368000c1e1d00 */
[----:B------:R0:W5:Y:S04]  /*0880*/  @P0 LDG.E.128 R32, [R172.64] ;  /* 0x00000004ac200981 */ /* 0x000168000c1e1d00 */
[----:B------:R0:W5:Y:S04]  /*0890*/  @P0 LDG.E.128 R40, [R176.64] ;  /* 0x00000004b0280981 */ /* 0x000168000c1e1d00 */
[----:B------:R0:W5:Y:S04]  /*08a0*/  @P0 LDG.E.128 R44, [R178.64] ;  /* 0x00000004b22c0981 */ /* 0x000168000c1e1d00 */
[----:B------:R0:W5:Y:S01]  /*08b0*/  @P0 LDG.E.128 R48, [R180.64] ;  /* 0x00000004b4300981 */ /* 0x000162000c1e1d00 */
[----:B------:R-:W-:-:S04]  /*08c0*/  ISETP.NE.AND P0, PT, R154, RZ, PT ;  /* 0x000000ff9a00720c */ /* 0x000fc80003f05270 */
[----:B--2---:R-:W-:-:S05]  /*08d0*/  FSEL R170, R170, RZ, !P0 ;  /* 0x000000ffaaaa7208 */ /* 0x004fca0004000000 */
[C---:B----4-:R-:W-:Y:S02]  /*08e0*/  FADD.FTZ R60, -R170.reuse, R60 ;  /* 0x0000003caa3c7221 */ /* 0x050fe40000010100 */
[C---:B-1----:R-:W-:Y:S02]  /*08f0*/  FADD.FTZ R168, -R170.reuse, R61 ;  /* 0x0000003daaa87221 */ /* 0x042fe40000010100 */
[C---:B0-----:R-:W-:Y:S02]  /*0900*/  FADD.FTZ R172, -R170.reuse, R62 ;  /* 0x0000003eaaac7221 */ /* 0x041fe40000010100 */
[C---:B---3--:R-:W-:Y:S02]  /*0910*/  FMUL.FTZ R62, R157.reuse, R60 ;  /* 0x0000003c9d3e7220 */ /* 0x048fe40000410000 */
[----:B------:R-:W-:Y:S02]  /*0920*/  FADD.FTZ R60, -R170, R63 ;  /* 0x0000003faa3c7221 */ /* 0x000fe40000010100 */
[----:B------:R-:W-:-:S02]  /*0930*/  FMUL.FTZ R63, R157, R168 ;  /* 0x000000a89d3f7220 */ /* 0x000fc40000410000 */
[C---:B------:R-:W-:Y:S02]  /*0940*/  FADD.FTZ R131, R64.reuse, R131 ;  /* 0x0000008340837221 */ /* 0x040fe40000010000 */
[----:B------:R-:W-:Y:S02]  /*0950*/  FFMA.FTZ R3, R64, R62, R3 ;  /* 0x0000003e40037223 */ /* 0x000fe40000010003 */
[----:B------:R-:W-:Y:S02]  /*0960*/  FMUL.FTZ R169, R24, R64 ;  /* 0x0000004018a97220 */ /* 0x000fe40000410000 */
[----:B------:R-:W-:Y:S02]  /*0970*/  FADD.FTZ R130, R65, R130 ;  /* 0x0000008241827221 */ /* 0x000fe40000010000 */
[----:B------:R-:W-:Y:S02]  /*0980*/  FMUL.FTZ R64, R157, R172 ;  /* 0x000000ac9d407220 */ /* 0x000fe40000410000 */
        /* <DEDUP_REMOVED lines=16> */
[----:B------:R-:W-:Y:S02]  /*0a90*/  FADD.FTZ R172, -R170, R71 ;  /* 0x00000047aaac7221 */ /* 0x000fe40000010100 */
[C---:B------:R-:W-:Y:S02]  /*0aa0*/  FMUL.FTZ R71, R157.reuse, R76 ;  /* 0x0000004c9d477220 */ /* 0x040fe40000410000 */
[----:B------:R-:W-:-:S02]  /*0ab0*/  FMUL.FTZ R76, R157, R60 ;  /* 0x0000003c9d4c7220 */ /* 0x000fc40000410000 */
[C---:B------:R-:W-:Y:S02]  /*0ac0*/  FADD.FTZ R84, -R170.reuse, R84 ;  /* 0x00000054aa547221 */ /* 0x040fe40000010100 */
[C---:B------:R-:W-:Y:S02]  /*0ad0*/  FMUL.FTZ R69, R157.reuse, R70 ;  /* 0x000000469d457220 */ /* 0x040fe40000410000 */
[C---:B------:R-:W-:Y:S02]  /*0ae0*/  FADD.FTZ R60, -R170.reuse, R85 ;  /* 0x00000055aa3c7221 */ /* 0x040fe40000010100 */
[----:B------:R-:W-:Y:S02]  /*0af0*/  FMUL.FTZ R70, R157, R172 ;  /* 0x000000ac9d467220 */ /* 0x000fe40000410000 */
[C---:B------:R-:W-:Y:S02]  /*0b00*/  FADD.FTZ R172, -R170.reuse, R79 ;  /* 0x0000004faaac7221 */ /* 0x040fe40000010100 */
[----:B------:R-:W-:-:S02]  /*0b10*/  FADD.FTZ R86, -R170, R86 ;  /* 0x00000056aa567221 */ /* 0x000fc40000010100 */
[C---:B------:R-:W-:Y:S02]  /*0b20*/  FMUL.FTZ R79, R157.reuse, R84 ;  /* 0x000000549d4f7220 */ /* 0x040fe40000410000 */
[C---:B------:R-:W-:Y:S02]  /*0b30*/  FMUL.FTZ R84, R157.reuse, R60 ;  /* 0x0000003c9d547220 */ /* 0x040fe40000410000 */
[----:B------:R-:W-:Y:S02]  /*0b40*/  FADD.FTZ R61, RZ, R169 ;  /* 0x000000a9ff3d7221 */ /* 0x000fe40000010000 */
[----:B------:R-:W-:Y:S02]  /*0b50*/  FFMA.FTZ R60, R62, R169, RZ ;  /* 0x000000a93e3c7223 */ /* 0x000fe400000100ff */
[----:B------:R-:W-:Y:S02]  /*0b60*/  FMUL.FTZ R173, R157, R86 ;  /* 0x000000569dad7220 */ /* 0x000fe40000410000 */
[----:B------:R-:W-:-:S02]  /*0b70*/  FADD.FTZ R86, R61, R168 ;  /* 0x000000a83d567221 */ /* 0x000fc40000010000 */
[----:B------:R-:W-:Y:S02]  /*0b80*/  FFMA.FTZ R60, R63, R168, R60 ;  /* 0x000000a83f3c7223 */ /* 0x000fe4000001003c */
[----:B------:R-:W-:Y:S02]  /*0b90*/  FADD.FTZ R61, R86, R171 ;  /* 0x000000ab563d7221 */ /* 0x000fe40000010000 */
[----:B------:R-:W-:Y:S02]  /*0ba0*/  FFMA.FTZ R60, R64, R171, R60 ;  /* 0x000000ab403c7223 */ /* 0x000fe4000001003c */
[C---:B------:R-:W-:Y:S02]  /*0bb0*/  FADD.FTZ R135, R72.reuse, R135 ;  /* 0x0000008748877221 */ /* 0x040fe40000010000 */
[----:B------:R-:W-:Y:S02]  /*0bc0*/  FFMA.FTZ R111, R72, R67, R111 ;  /* 0x00000043486f7223 */ /* 0x000fe4000001006f */
[----:B------:R-:W-:-:S02]  /*0bd0*/  FMUL.FTZ R72, R20, R72 ;  /* 0x0000004814487220 */ /* 0x000fc40000410000 */
[----:B------:R-:W-:Y:S02]  /*0be0*/  FADD.FTZ R176, -R170, R87 ;  /* 0x00000057aab07221 */ /* 0x000fe40000010100 */
[----:B------:R-:W-:Y:S02]  /*0bf0*/  FADD.FTZ R61, R61, R66 ;  /* 0x000000423d3d7221 */ /* 0x000fe40000010000 */
[----:B------:R-:W-:Y:S02]  /*0c00*/  FFMA.FTZ R87, R65, R66, R60 ;  /* 0x0000004241577223 */ /* 0x000fe4000001003c */
[C---:B------:R-:W-:Y:S02]  /*0c10*/  FADD.FTZ R134, R73.reuse, R134 ;  /* 0x0000008649867221 */ /* 0x040fe40000010000 */
[----:B------:R-:W-:Y:S02]  /*0c20*/  FFMA.FTZ R110, R73, R68, R110 ;  /* 0x00000044496e7223 */ /* 0x000fe4000001006e */
[----:B------:R-:W-:-:S02]  /*0c30*/  FMUL.FTZ R73, R21, R73 ;  /* 0x0000004915497220 */ /* 0x000fc40000410000 */
[----:B------:R-:W-:Y:S02]  /*0c40*/  FADD.FTZ R60, R61, R72 ;  /* 0x000000483d3c7221 */ /* 0x000fe40000010000 */
[----:B------:R-:W-:Y:S02]  /*0c50*/  FFMA.FTZ R61, R67, R72, R87 ;  /* 0x00000048433d7223 */ /* 0x000fe40000010057 */
        /* <DEDUP_REMOVED lines=8> */
[----:B------:R-:W-:Y:S02]  /*0ce0*/  FADD.FTZ R60, R87, R74 ;  /* 0x0000004a573c7221 */ /* 0x000fe40000010000 */
[----:B------:R-:W-:-:S02]  /*0cf0*/  FFMA.FTZ R61, R69, R74, R61 ;  /* 0x0000004a453d7223 */ /* 0x000fc4000001003d */
[----:B------:R-:W-:Y:S02]  /*0d00*/  FADD.FTZ R78, -R170, R78 ;  /* 0x0000004eaa4e7221 */ /* 0x000fe40000010100 */
[C---:B------:R-:W-:Y:S02]  /*0d10*/  FADD.FTZ R139, R80.reuse, R139 ;  /* 0x0000008b508b7221 */ /* 0x040fe40000010000 */
[----:B------:R-:W-:Y:S02]  /*0d20*/  FFMA.FTZ R115, R80, R71, R115 ;  /* 0x0000004750737223 */ /* 0x000fe40000010073 */
[----:B------:R-:W-:Y:S02]  /*0d30*/  FMUL.FTZ R80, R16, R80 ;  /* 0x0000005010507220 */ /* 0x000fe40000410000 */
[----:B------:R-:W-:Y:S02]  /*0d40*/  FADD.FTZ R87, R60, R75 ;  /* 0x0000004b3c577221 */ /* 0x000fe40000010000 */
[----:B------:R-:W-:-:S02]  /*0d50*/  FFMA.FTZ R61, R70, R75, R61 ;  /* 0x0000004b463d7223 */ /* 0x000fc4000001003d */
[----:B------:R-:W-:Y:S02]  /*0d60*/  FADD.FTZ R138, R81, R138 ;  /* 0x0000008a518a7221 */ /* 0x000fe40000010000 */
[----:B------:R-:W-:Y:S02]  /*0d70*/  FMUL.FTZ R77, R157, R78 ;  /* 0x0000004e9d4d7220 */ /* 0x000fe40000410000 */
[----:B------:R-:W-:Y:S02]  /*0d80*/  FFMA.FTZ R114, R81, R76, R114 ;  /* 0x0000004c51727223 */ /* 0x000fe40000010072 */
[----:B------:R-:W-:Y:S02]  /*0d90*/  FMUL.FTZ R81, R17, R81 ;  /* 0x0000005111517220 */ /* 0x000fe40000410000 */
[----:B------:R-:W-:Y:S02]  /*0da0*/  FADD.FTZ R60, R87, R80 ;  /* 0x00000050573c7221 */ /* 0x000fe40000010000 */
[----:B------:R-:W-:-:S02]  /*0db0*/  FFMA.FTZ R61, R71, R80, R61 ;  /* 0x00000050473d7223 */ /* 0x000fc4000001003d */
[C---:B------:R-:W-:Y:S02]  /*0dc0*/  FADD.FTZ R141, R82.reuse, R141 ;  /* 0x0000008d528d7221 */ /* 0x040fe40000010000 */
[----:B------:R-:W-:Y:S02]  /*0dd0*/  FMUL.FTZ R78, R157, R172 ;  /* 0x000000ac9d4e7220 */ /* 0x000fe40000410000 */
[----:B------:R-:W-:Y:S02]  /*0de0*/  FFMA.FTZ R117, R82, R77, R117 ;  /* 0x0000004d52757223 */ /* 0x000fe40000010075 */
[----:B------:R-:W-:Y:S02]  /*0df0*/  FMUL.FTZ R82, R18, R82 ;  /* 0x0000005212527220 */ /* 0x000fe40000410000 */
[----:B------:R-:W-:Y:S02]  /*0e00*/  FADD.FTZ R87, R60, R81 ;  /* 0x000000513c577221 */ /* 0x000fe40000010000 */
[----:B------:R-:W-:-:S02]  /*0e10*/  FFMA.FTZ R61, R76, R81, R61 ;  /* 0x000000514c3d7223 */ /* 0x000fc4000001003d */
[C---:B------:R-:W-:Y:S02]  /*0e20*/  FADD.FTZ R140, R83.reuse, R140 ;  /* 0x0000008c538c7221 */ /* 0x040fe40000010000 */
[----:B------:R-:W-:Y:S02]  /*0e30*/  FFMA.FTZ R116, R83, R78, R116 ;  /* 0x0000004e53747223 */ /* 0x000fe40000010074 */
[----:B------:R-:W-:Y:S02]  /*0e40*/  FMUL.FTZ R83, R19, R83 ;  /* 0x0000005313537220 */ /* 0x000fe40000410000 */
[----:B------:R-:W-:Y:S02]  /*0e50*/  FADD.FTZ R60, R87, R82 ;  /* 0x00000052573c7221 */ /* 0x000fe40000010000 */
[----:B------:R-:W-:Y:S02]  /*0e60*/  FFMA.FTZ R61, R77, R82, R61 ;  /* 0x000000524d3d7223 */ /* 0x000fe4000001003d */
[----:B------:R-:W-:-:S02]  /*0e70*/  FMUL.FTZ R172, R12, R88 ;  /* 0x000000580cac7220 */ /* 0x000fc40000410000 */
[----:B------:R-:W-:Y:S02]  /*0e80*/  FADD.FTZ R87, R60, R83 ;  /* 0x000000533c577221 */ /* 0x000fe40000010000 */
[----:B------:R-:W-:Y:S02]  /*0e90*/  FFMA.FTZ R61, R78, R83, R61 ;  /* 0x000000534e3d7223 */ /* 0x000fe4000001003d */
[----:B------:R-:W-:Y:S02]  /*0ea0*/  FMUL.FTZ R85, R13, R89 ;  /* 0x000000590d557220 */ /* 0x000fe40000410000 */
[----:B------:R-:W-:Y:S02]  /*0eb0*/  FADD.FTZ R60, R87, R172 ;  /* 0x000000ac573c7221 */ /* 0x000fe40000010000 */
[----:B------:R-:W-:Y:S02]  /*0ec0*/  FFMA.FTZ R61, R79, R172, R61 ;  /* 0x000000ac4f3d7223 */ /* 0x000fe4000001003d */
[----:B------:R-:W-:-:S02]  /*0ed0*/  FMUL.FTZ R174, R14, R90 ;  /* 0x0000005a0eae7220 */ /* 0x000fc40000410000 */
[----:B------:R-:W-:Y:S02]  /*0ee0*/  FADD.FTZ R87, R60, R85 ;  /* 0x000000553c577221 */ /* 0x000fe40000010000 */
[----:B------:R-:W-:Y:S02]  /*0ef0*/  FFMA.FTZ R61, R84, R85, R61 ;  /* 0x00000055543d7223 */ /* 0x000fe4000001003d */
[C---:B------:R-:W-:Y:S02]  /*0f00*/  FADD.FTZ R145, R90.reuse, R145 ;  /* 0x000000915a917221 */ /* 0x040fe40000010000 */
[----:B------:R-:W-:Y:S02]  /*0f10*/  FFMA.FTZ R121, R90, R173, R121 ;  /* 0x000000ad5a797223 */ /* 0x000fe40000010079 */
[----:B------:R-:W-:Y:S02]  /*0f20*/  FMUL.FTZ R175, R157, R176 ;  /* 0x000000b09daf7220 */ /* 0x000fe40000410000 */
[----:B------:R-:W-:-:S02]  /*0f30*/  FADD.FTZ R90, -R170, R93 ;  /* 0x0000005daa5a7221 */ /* 0x000fc40000010100 */
[----:B------:R-:W-:Y:S02]  /*0f40*/  FMUL.FTZ R176, R15, R91 ;  /* 0x0000005b0fb07220 */ /* 0x000fe40000410000 */
[----:B------:R-:W-:Y:S02]  /*0f50*/  FADD.FTZ R87, R87, R174 ;  /* 0x000000ae57577221 */ /* 0x000fe40000010000 */
[----:B------:R-:W-:Y:S02]  /*0f60*/  FADD.FTZ R86, -R170, R92 ;  /* 0x0000005caa567221 */ /* 0x000fe40000010100 */
[----:B------:R-:W-:Y:S02]  /*0f70*/  FFMA.FTZ R61, R173, R174, R61 ;  /* 0x000000aead3d7223 */ /* 0x000fe4000001003d */
[C---:B------:R-:W-:Y:S02]  /*0f80*/  FADD.FTZ R144, R91.reuse, R144 ;  /* 0x000000905b907221 */ /* 0x040fe40000010000 */
[----:B------:R-:W-:-:S02]  /*0f90*/  FFMA.FTZ R120, R91, R175, R120 ;  /* 0x000000af5b787223 */ /* 0x000fc40000010078 */
[----:B------:R-:W-:Y:S02]  /*0fa0*/  FMUL.FTZ R90, R157, R90 ;  /* 0x0000005a9d5a7220 */ /* 0x000fe40000410000 */
[----:B------:R-:W-:Y:S02]  /*0fb0*/  FMUL.FTZ R91, R8, R96 ;  /* 0x00000060085b7220 */ /* 0x000fe40000410000 */
[----:B------:R-:W-:Y:S02]  /*0fc0*/  FADD.FTZ R60, R87, R176 ;  /* 0x000000b0573c7221 */ /* 0x000fe40000010000 */
[----:B------:R-:W-:Y:S02]  /*0fd0*/  FMUL.FTZ R86, R157, R86 ;  /* 0x000000569d567220 */ /* 0x000fe40000410000 */
[----:B------:R-:W-:Y:S02]  /*0fe0*/  FFMA.FTZ R61, R175, R176, R61 ;  /* 0x000000b0af3d7223 */ /* 0x000fe4000001003d */
[----:B------:R-:W-:-:S02]  /*0ff0*/  FADD.FTZ R92, -R170, R95 ;  /* 0x0000005faa5c7221 */ /* 0x000fc40000010100 */
[C---:B------:R-:W-:Y:S02]  /*1000*/  FADD.FTZ R146, R97.reuse, R146 ;  /* 0x0000009261927221 */ /* 0x040fe40000010000 */
[----:B------:R-:W-:Y:S02]  /*1010*/  FFMA.FTZ R122, R97, R90, R122 ;  /* 0x0000005a617a7223 */ /* 0x000fe4000001007a */
[C---:B------:R-:W-:Y:S02]  /*1020*/  FADD.FTZ R143, R88.reuse, R143 ;  /* 0x0000008f588f7221 */ /* 0x040fe40000010000 */
[----:B------:R-:W-:Y:S02]  /*1030*/  FFMA.FTZ R119, R88, R79, R119 ;  /* 0x0000004f58777223 */ /* 0x000fe40000010077 */
[----:B------:R-:W-:Y:S02]  /*1040*/  FMUL.FTZ R97, R9, R97 ;  /* 0x0000006109617220 */ /* 0x000fe40000410000 */
[----:B------:R-:W-:-:S02]  /*1050*/  FADD.FTZ R60, R60, R91 ;  /* 0x0000005b3c3c7221 */ /* 0x000fc40000010000 */
[----:B------:R-:W-:Y:S02]  /*1060*/  FADD.FTZ R88, -R170, R94 ;  /* 0x0000005eaa587221 */ /* 0x000fe40000010100 */
[----:B------:R-:W-:Y:S02]  /*1070*/  FFMA.FTZ R61, R86, R91, R61 ;  /* 0x0000005b563d7223 */ /* 0x000fe4000001003d */
[C---:B------:R-:W-:Y:S02]  /*1080*/  FADD.FTZ R147, R96.reuse, R147 ;  /* 0x0000009360937221 */ /* 0x040fe40000010000 */
[----:B------:R-:W-:Y:S02]  /*1090*/  FFMA.FTZ R123, R96, R86, R123 ;  /* 0x00000056607b7223 */ /* 0x000fe4000001007b */
[----:B------:R-:W-:Y:S02]  /*10a0*/  FMUL.FTZ R96, R157, R92 ;  /* 0x0000005c9d607220 */ /* 0x000fe40000410000 */
[----:B------:R-:W-:-:S02]  /*10b0*/  FMUL.FTZ R167, R10, R98 ;  /* 0x000000620aa77220 */ /* 0x000fc40000410000 */
[----:B------:R-:W-:Y:S02]  /*10c0*/  FADD.FTZ R100, -R170, R100 ;  /* 0x00000064aa647221 */ /* 0x000fe40000010100 */
[----:B------:R-:W-:Y:S02]  /*10d0*/  FADD.FTZ R60, R60, R97 ;  /* 0x000000613c3c7221 */ /* 0x000fe40000010000 */
[----:B------:R-:W-:Y:S02]  /*10e0*/  FMUL.FTZ R88, R157, R88 ;  /* 0x000000589d587220 */ /* 0x000fe40000410000 */
[----:B------:R-:W-:Y:S02]  /*10f0*/  FFMA.FTZ R61, R90, R97, R61 ;  /* 0x000000615a3d7223 */ /* 0x000fe4000001003d */
[C---:B------:R-:W-:Y:S02]  /*1100*/  FADD.FTZ R142, R89.reuse, R142 ;  /* 0x0000008e598e7221 */ /* 0x040fe40000010000 */
[----:B------:R-:W-:-:S02]  /*1110*/  FFMA.FTZ R118, R89, R84, R118 ;  /* 0x0000005459767223 */ /* 0x000fc40000010076 */
[C---:B------:R-:W-:Y:S02]  /*1120*/  FADD.FTZ R148, R99.reuse, R148 ;  /* 0x0000009463947221 */ /* 0x040fe40000010000 */
[----:B------:R-:W-:Y:S02]  /*1130*/  FFMA.FTZ R124, R99, R96, R124 ;  /* 0x00000060637c7223 */ /* 0x000fe4000001007c */
[----:B------:R-:W-:Y:S02]  /*1140*/  FMUL.FTZ R99, R11, R99 ;  /* 0x000000630b637220 */ /* 0x000fe40000410000 */
[----:B------:R-:W-:Y:S02]  /*1150*/  FMUL.FTZ R89, R157, R100 ;  /* 0x000000649d597220 */ /* 0x000fe40000410000 */
[----:B------:R-:W-:Y:S02]  /*1160*/  FADD.FTZ R60, R60, R167 ;  /* 0x000000a73c3c7221 */ /* 0x000fe40000010000 */
[----:B------:R-:W-:-:S02]  /*1170*/  FFMA.FTZ R61, R88, R167, R61 ;  /* 0x000000a7583d7223 */ /* 0x000fc4000001003d */
[----:B------:R-:W-:Y:S02]  /*1180*/  FADD.FTZ R102, -R170, R102 ;  /* 0x00000066aa667221 */ /* 0x000fe40000010100 */
[C---:B------:R-:W-:Y:S02]  /*1190*/  FADD.FTZ R151, R104.reuse, R151 ;  /* 0x0000009768977221 */ /* 0x040fe40000010000 */
[----:B------:R-:W-:Y:S02]  /*11a0*/  FFMA.FTZ R127, R104, R89, R127 ;  /* 0x00000059687f7223 */ /* 0x000fe4000001007f */
[----:B------:R-:W-:Y:S02]  /*11b0*/  FADD.FTZ R93, R60, R99 ;  /* 0x000000633c5d7221 */ /* 0x000fe40000010000 */
[----:B------:R-:W-:Y:S02]  /*11c0*/  FADD.FTZ R92, -R170, R101 ;  /* 0x00000065aa5c7221 */ /* 0x000fe40000010100 */
[----:B------:R-:W-:-:S02]  /*11d0*/  FMUL.FTZ R104, R4, R104 ;  /* 0x0000006804687220 */ /* 0x000fc40000410000 */
[----:B------:R-:W-:Y:S02]  /*11e0*/  FFMA.FTZ R60, R96, R99, R61 ;  /* 0x00000063603c7223 */ /* 0x000fe4000001003d */
[C---:B------:R-:W-:Y:S02]  /*11f0*/  FMUL.FTZ R95, R157.reuse, R102 ;  /* 0x000000669d5f7220 */ /* 0x040fe40000410000 */
[----:B------:R-:W-:Y:S02]  /*1200*/  FMUL.FTZ R87, R157, R92 ;  /* 0x0000005c9d577220 */ /* 0x000fe40000410000 */
[----:B------:R-:W-:Y:S02]  /*1210*/  FMUL.FTZ R94, R5, R105 ;  /* 0x00000069055e7220 */ /* 0x000fe40000410000 */
[----:B------:R-:W-:Y:S02]  /*1220*/  FADD.FTZ R61, R93, R104 ;  /* 0x000000685d3d7221 */ /* 0x000fe40000010000 */
[----:B------:R-:W-:-:S02]  /*1230*/  FFMA.FTZ R60, R89, R104, R60 ;  /* 0x00000068593c7223 */ /* 0x000fc4000001003c */
[C---:B------:R-:W-:Y:S02]  /*1240*/  FADD.FTZ R153, R106.reuse, R153 ;  /* 0x000000996a997221 */ /* 0x040fe40000010000 */
[----:B------:R-:W-:Y:S02]  /*1250*/  FFMA.FTZ R129, R106, R95, R129 ;  /* 0x0000005f6a817223 */ /* 0x000fe40000010081 */
[----:B------:R-:W-:Y:S02]  /*1260*/  FADD.FTZ R170, -R170, R103 ;  /* 0x00000067aaaa7221 */ /* 0x000fe40000010100 */
[----:B------:R-:W-:Y:S02]  /*1270*/  FMUL.FTZ R106, R6, R106 ;  /* 0x0000006a066a7220 */ /* 0x000fe40000410000 */
[----:B------:R-:W-:Y:S02]  /*1280*/  FADD.FTZ R61, R61, R94 ;  /* 0x0000005e3d3d7221 */ /* 0x000fe40000010000 */
[----:B------:R-:W-:-:S02]  /*1290*/  FFMA.FTZ R60, R87, R94, R60 ;  /* 0x0000005e573c7223 */ /* 0x000fc4000001003c */
[C---:B------:R-:W-:Y:S02]  /*12a0*/  FADD.FTZ R149, R98.reuse, R149 ;  /* 0x0000009562957221 */ /* 0x040fe40000010000 */
[----:B------:R-:W-:Y:S02]  /*12b0*/  FFMA.FTZ R125, R98, R88, R125 ;  /* 0x00000058627d7223 */ /* 0x000fe4000001007d */
[----:B------:R-:W-:Y:S02]  /*12c0*/  FMUL.FTZ R93, R7, R107 ;  /* 0x0000006b075d7220 */ /* 0x000fe40000410000 */
[----:B------:R-:W-:Y:S02]  /*12d0*/  FMUL.FTZ R92, R157, R170 ;  /* 0x000000aa9d5c7220 */ /* 0x000fe40000410000 */
[----:B------:R-:W-:Y:S02]  /*12e0*/  FADD.FTZ R98, R61, R106 ;  /* 0x0000006a3d627221 */ /* 0x000fe40000010000 */
        /* <DEDUP_REMOVED lines=9> */
.L_x_2062:
        /* <DEDUP_REMOVED lines=18> */
.L_x_2063:
[----:B--2---:R-:W-:Y:S01]  /*14a0*/  FADD.FTZ R102, R102, R103 ;  /* 0x0000006766667221 */ /* 0x004fe20000010000 */
[----:B------:R-:W-:Y:S01]  /*14b0*/  ISETP.NE.U32.AND P2, PT, RZ, c[0x0][0x218], PT ;  /* 0x00008600ff007a0c */ /* 0x000fe20003f45070 */
[----:B-1----:R-:W-:Y:S01]  /*14c0*/  FADD.FTZ R60, R60, R105 ;  /* 0x000000693c3c7221 */ /* 0x002fe20000010000 */
[----:B------:R-:W-:Y:S01]  /*14d0*/  ISETP.NE.U32.AND P1, PT, RZ, c[0x0][0x250], PT ;  /* 0x00009400ff007a0c */ /* 0x000fe20003f25070 */
[----:B------:R-:W-:Y:S01]  /*14e0*/  FMUL.FTZ R98, R102, c[0x0][0x1e0] ;  /* 0x0000780066627a20 */ /* 0x000fe20000410000 */
[----:B------:R-:W-:Y:S01]  /*14f0*/  ISETP.NE.AND.EX P2, PT, RZ, c[0x0][0x21c], PT, P2 ;  /* 0x00008700ff007a0c */ /* 0x000fe20003f45320 */
[----:B------:R-:W-:Y:S01]  /*1500*/  FMUL.FTZ R101, R60, c[0x0][0x1e0] ;  /* 0x000078003c657a20 */ /* 0x000fe20000410000 */
[----:B------:R-:W-:Y:S01]  /*1510*/  ISETP.NE.AND.EX P1, PT, RZ, c[0x0][0x254], PT, P1 ;  /* 0x00009500ff007a0c */ /* 0x000fe20003f25310 */
[----:B0-----:R-:W-:Y:S01]  /*1520*/  HFMA2.MMA R105, -RZ, RZ, 0, 9.5367431640625e-07 ;  /* 0x00000010ff697435 */ /* 0x001fe200000001ff */
[----:B------:R-:W-:Y:S02]  /*1530*/  FSEL R98, R98, RZ, !P0 ;  /* 0x000000ff62627208 */ /* 0x000fe40004000000 */
[----:B------:R-:W-:-:S02]  /*1540*/  ISETP.NE.U32.AND P0, PT, RZ, c[0x0][0x258], PT ;  /* 0x00009600ff007a0c */ /* 0x000fc40003f05070 */
[----:B------:R-:W-:Y:S01]  /*1550*/  ISETP.NE.U32.AND P3, PT, RZ, c[0x0][0x258], PT ;  /* 0x00009600ff007a0c */ /* 0x000fe20003f65070 */
[-CC-:B------:R-:W-:Y:S01]  /*1560*/  FFMA.FTZ R67, R67, R101.reuse, R98.reuse ;  /* 0x0000006543437223 */ /* 0x180fe20000010062 */
[----:B------:R-:W-:Y:S01]  /*1570*/  ISETP.NE.AND.EX P0, PT, RZ, c[0x0][0x25c], PT, P0 ;  /* 0x00009700ff007a0c */ /* 0x000fe20003f05300 */
[-CC-:B------:R-:W-:Y:S01]  /*1580*/  FFMA.FTZ R62, R62, R101.reuse, R98.reuse ;  /* 0x000000653e3e7223 */ /* 0x180fe20000010062 */
[----:B------:R-:W-:Y:S01]  /*1590*/  ISETP.NE.U32.AND P4, PT, RZ, c[0x0][0x250], PT ;  /* 0x00009400ff007a0c */ /* 0x000fe20003f85070 */
[----:B------:R-:W-:Y:S01]  /*15a0*/  FADD.FTZ R60, R72, -R67 ;  /* 0x80000043483c7221 */ /* 0x000fe20000010000 */
[----:B------:R-:W-:Y:S01]  /*15b0*/  ISETP.NE.AND.EX P3, PT, RZ, c[0x0][0x25c], PT, P3 ;  /* 0x00009700ff007a0c */ /* 0x000fe20003f65330 */
[-CC-:B------:R-:W-:Y:S01]  /*15c0*/  FFMA.FTZ R68, R68, R101.reuse, R98.reuse ;  /* 0x0000006544447223 */ /* 0x180fe20000010062 */
[----:B------:R-:W-:Y:S01]  /*15d0*/  ISETP.NE.AND.EX P4, PT, RZ, c[0x0][0x254], PT, P4 ;  /* 0x00009500ff007a0c */ /* 0x000fe20003f85340 */
[-CC-:B------:R-:W-:Y:S02]  /*15e0*/  FFMA.FTZ R69, R69, R101.reuse, R98.reuse ;  /* 0x0000006545457223 */ /* 0x180fe40000010062 */
[----:B------:R-:W-:-:S02]  /*15f0*/  FFMA.FTZ R72, R70, R101, R98 ;  /* 0x0000006546487223 */ /* 0x000fc40000010062 */
[-C--:B------:R-:W-:Y:S02]  /*1600*/  FFMA.FTZ R63, R63, R101.reuse, R98 ;  /* 0x000000653f3f7223 */ /* 0x080fe40000010062 */
[----:B------:R-:W-:Y:S02]  /*1610*/  FADD.FTZ R62, R169, -R62 ;  /* 0x8000003ea93e7221 */ /* 0x000fe40000010000 */
[----:B------:R-:W-:Y:S02]  /*1620*/  FADD.FTZ R68, R73, -R68 ;  /* 0x8000004449447221 */ /* 0x000fe40000010000 */
[----:B------:R-:W-:Y:S02]  /*1630*/  FADD.FTZ R70, R74, -R69 ;  /* 0x800000454a467221 */ /* 0x000fe40000010000 */
[----:B------:R-:W-:Y:S02]  /*1640*/  FADD.FTZ R100, R75, -R72 ;  /* 0x800000484b647221 */ /* 0x000fe40000010000 */
[----:B------:R-:W-:-:S02]  /*1650*/  FFMA.FTZ R64, R64, R101, R98 ;  /* 0x0000006540407223 */ /* 0x000fc40000010062 */
[----:B------:R-:W-:Y:S02]  /*1660*/  FFMA.FTZ R65, R65, R101, R98 ;  /* 0x0000006541417223 */ /* 0x000fe40000010062 */
[----:B------:R-:W-:Y:S02]  /*1670*/  FADD.FTZ R168, R168, -R63 ;  /* 0x8000003fa8a87221 */ /* 0x000fe40000010000 */
[C---:B------:R-:W-:Y:S02]  /*1680*/  FMUL.FTZ R72, R157.reuse, R62 ;  /* 0x0000003e9d487220 */ /* 0x040fe40000410000 */
[C---:B------:R-:W-:Y:S02]  /*1690*/  FMUL.FTZ R60, R157.reuse, R60 ;  /* 0x0000003c9d3c7220 */ /* 0x040fe40000410000 */
[C---:B------:R-:W-:Y:S02]  /*16a0*/  FMUL.FTZ R61, R157.reuse, R68 ;  /* 0x000000449d3d7220 */ /* 0x040fe40000410000 */
[----:B------:R-:W-:-:S02]  /*16b0*/  FMUL.FTZ R63, R157, R100 ;  /* 0x000000649d3f7220 */ /* 0x000fc40000410000 */
[----:B------:R-:W-:Y:S02]  /*16c0*/  FMUL.FTZ R62, R157, R70 ;  /* 0x000000469d3e7220 */ /* 0x000fe40000410000 */
[----:B------:R-:W-:Y:S02]  /*16d0*/  FADD.FTZ R64, R171, -R64 ;  /* 0x80000040ab407221 */ /* 0x000fe40000010000 */
[----:B------:R-:W-:Y:S02]  /*16e0*/  FADD.FTZ R66, R66, -R65 ;  /* 0x8000004142427221 */ /* 0x000fe40000010000 */
[-CC-:B------:R-:W-:Y:S02]  /*16f0*/  FFMA.FTZ R71, R71, R101.reuse, R98.reuse ;  /* 0x0000006547477223 */ /* 0x180fe40000010062 */
[-CC-:B------:R-:W-:Y:S02]  /*1700*/  FFMA.FTZ R76, R76, R101.reuse, R98.reuse ;  /* 0x000000654c4c7223 */ /* 0x180fe40000010062 */
[----:B------:R-:W-:-:S02]  /*1710*/  FFMA.FTZ R77, R77, R101, R98 ;  /* 0x000000654d4d7223 */ /* 0x000fc40000010062 */
[-CC-:B------:R-:W-:Y:S02]  /*1720*/  FFMA.FTZ R78, R78, R101.reuse, R98.reuse ;  /* 0x000000654e4e7223 */ /* 0x180fe40000010062 */
[----:B------:R-:W-:Y:S02]  /*1730*/  FFMA.FTZ R84, R84, R101, R98 ;  /* 0x0000006554547223 */ /* 0x000fe40000010062 */
[----:B-----5:R-:W-:Y:S02]  /*1740*/  @P2 FADD.FTZ R63, R35, R63 ;  /* 0x0000003f233f2221 */ /* 0x020fe40000010000 */
[----:B------:R-:W-:Y:S02]  /*1750*/  @P2 FADD.FTZ R62, R34, R62 ;  /* 0x0000003e223e2221 */ /* 0x000fe40000010000 */
[----:B------:R-:W-:Y:S01]  /*1760*/  @P2 FADD.FTZ R61, R33, R61 ;  /* 0x0000003d213d2221 */ /* 0x000fe20000010000 */
[----:B------:R-:W-:Y:S01]  /*1770*/  @P0 SEL R67, R63, R55, P3 ;  /* 0x000000373f430207 */ /* 0x000fe20001800000 */
[----:B------:R-:W-:Y:S01]  /*1780*/  @P2 FADD.FTZ R60, R32, R60 ;  /* 0x0000003c203c2221 */ /* 0x000fe20000010000 */
[----:B------:R-:W-:Y:S01]  /*1790*/  SEL R70, R62, R58, P4 ;  /* 0x0000003a3e467207 */ /* 0x000fe20002000000 */
[--C-:B------:R-:W-:Y:S01]  /*17a0*/  FFMA.FTZ R79, R79, R101, R98.reuse ;  /* 0x000000654f4f7223 */ /* 0x100fe20000010062 */
[----:B------:R-:W-:Y:S01]  /*17b0*/  @P0 SEL R65, R61, R53, P3 ;  /* 0x000000353d410207 */ /* 0x000fe20001800000 */
[--C-:B------:R-:W-:Y:S01]  /*17c0*/  FFMA.FTZ R173, R173, R101, R98.reuse ;  /* 0x00000065adad7223 */ /* 0x100fe20000010062 */
[----:B------:R-:W-:Y:S01]  /*17d0*/  SEL R69, R61, R57, P4 ;  /* 0x000000393d457207 */ /* 0x000fe20002000000 */
[----:B------:R-:W-:Y:S01]  /*17e0*/  FFMA.FTZ R175, R175, R101, R98 ;  /* 0x00000065afaf7223 */ /* 0x000fe20000010062 */
[----:B------:R-:W-:Y:S01]  /*17f0*/  SEL R68, R60, R56, P4 ;  /* 0x000000383c447207 */ /* 0x000fe20002000000 */
[----:B------:R-:W-:-:S02]  /*1800*/  FMUL.FTZ R73, R157, R168 ;  /* 0x000000a89d497220 */ /* 0x000fc40000410000 */
[C---:B------:R-:W-:Y:S01]  /*1810*/  FMUL.FTZ R74, R157.reuse, R64 ;  /* 0x000000409d4a7220 */ /* 0x040fe20000410000 */
[----:B------:R-:W-:Y:S01]  /*1820*/  @P0 SEL R64, R60, R52, P3 ;  /* 0x000000343c400207 */ /* 0x000fe20001800000 */
[----:B------:R-:W-:Y:S01]  /*1830*/  FMUL.FTZ R75, R157, R66 ;  /* 0x000000429d4b7220 */ /* 0x000fe20000410000 */
[----:B------:R-:W-:Y:S01]  /*1840*/  @P0 SEL R66, R62, R54, P3 ;  /* 0x000000363e420207 */ /* 0x000fe20001800000 */
[----:B------:R-:W-:Y:S01]  /*1850*/  FADD.FTZ R170, R80, -R71 ;  /* 0x8000004750aa7221 */ /* 0x000fe20000010000 */
[----:B------:R-:W-:Y:S01]  /*1860*/  SEL R71, R63, R59, P4 ;  /* 0x0000003b3f477207 */ /* 0x000fe20002000000 */
[----:B------:R-:W-:Y:S02]  /*1870*/  FADD.FTZ R178, R81, -R76 ;  /* 0x8000004c51b27221 */ /* 0x000fe40000010000 */
[----:B------:R-:W-:Y:S02]  /*1880*/  FADD.FTZ R180, R82, -R77 ;  /* 0x8000004d52b47221 */ /* 0x000fe40000010000 */
[----:B------:R-:W-:-:S02]  /*1890*/  FADD.FTZ R182, R83, -R78 ;  /* 0x8000004e53b67221 */ /* 0x000fc40000010000 */
[----:B------:R-:W-:Y:S02]  /*18a0*/  FADD.FTZ R184, R85, -R84 ;  /* 0x8000005455b87221 */ /* 0x000fe40000010000 */
[----:B------:R-:W-:Y:S02]  /*18b0*/  FADD.FTZ R172, R172, -R79 ;  /* 0x8000004facac7221 */ /* 0x000fe40000010000 */
[----:B------:R-:W-:Y:S02]  /*18c0*/  FADD.FTZ R174, R174, -R173 ;  /* 0x800000adaeae7221 */ /* 0x000fe40000010000 */
[----:B------:R-:W-:Y:S02]  /*18d0*/  FADD.FTZ R176, R176, -R175 ;  /* 0x800000afb0b07221 */ /* 0x000fe40000010000 */
[----:B------:R-:W-:-:S04]  /*18e0*/  IMAD.WIDE.U32 R102, R165, R105, c[0x0][0x248] ;  /* 0x00009200a5667625 */ /* 0x000fc800078e0069 */
[----:B------:R-:W-:-:S04]  /*18f0*/  IMAD.WIDE.U32 R80, R166, R105, c[0x0][0x248] ;  /* 0x00009200a6507625 */ /* 0x000fc800078e0069 */
[----:B------:R-:W-:-:S04]  /*1900*/  @P0 IMAD.WIDE.U32 R82, R166, R105, c[0x0][0x258] ;  /* 0x00009600a6520625 */ /* 0x000fc800078e0069 */
[----:B------:R-:W-:-:S04]  /*1910*/  @P1 IMAD.WIDE.U32 R84, R166, R105, c[0x0][0x250] ;  /* 0x00009400a6541625 */ /* 0x000fc800078e0069 */
[----:B------:R-:W-:Y:S02]  /*1920*/  @P2 FADD.FTZ R72, R28, R72 ;  /* 0x000000481c482221 */ /* 0x000fe40000010000 */
[----:B------:R-:W-:Y:S02]  /*1930*/  @P2 FADD.FTZ R73, R29, R73 ;  /* 0x000000491d492221 */ /* 0x000fe40000010000 */
        /* <DEDUP_REMOVED lines=12> */
.L_x_2055:
[----:B------:R1:W-:Y:S01]  /*1a00*/  STG.E.128 [R102.64], R72 ;  /* 0x0000004866007986 */ /* 0x0003e2000c101d04 */
[----:B------:R-:W-:Y:S05]  /*1a10*/  @!P1 BRA `(.L_x_2056) ;  /* 0x0000008000009947 */ /* 0x000fea0003800000 */
[----:B------:R-:W-:Y:S01]  /*1a20*/  ISETP.NE.U32.AND P5, PT, RZ, c[0x0][0x250], PT ;  /* 0x00009400ff007a0c */ /* 0x000fe20003fa5070 */
[----:B0-----:R-:W-:-:S03]  /*1a30*/  IMAD.WIDE.U32 R76, R165, R105, c[0x0][0x250] ;  /* 0x00009400a54c7625 */ /* 0x001fc600078e0069 */
[----:B------:R-:W-:-:S04]  /*1a40*/  ISETP.NE.AND.EX P5, PT, RZ, c[0x0][0x254], PT, P5 ;  /* 0x00009500ff007a0c */ /* 0x000fc80003fa5350 */
[----:B-1----:R-:W-:Y:S02]  /*1a50*/  SEL R75, R75, R59, P5 ;  /* 0x0000003b4b4b7207 */ /* 0x002fe40002800000 */
[----:B------:R-:W-:Y:S02]  /*1a60*/  SEL R74, R74, R58, P5 ;  /* 0x0000003a4a4a7207 */ /* 0x000fe40002800000 */
[----:B------:R-:W-:Y:S02]  /*1a70*/  SEL R73, R73, R57, P5 ;  /* 0x0000003949497207 */ /* 0x000fe40002800000 */
[----:B------:R-:W-:-:S05]  /*1a80*/  SEL R72, R72, R56, P5 ;  /* 0x0000003848487207 */ /* 0x000fca0002800000 */
[----:B------:R0:W-:Y:S02]  /*1a90*/  STG.E.128 [R76.64], R72 ;  /* 0x000000484c007986 */ /* 0x0001e4000c101d04 */
.L_x_2056:
[----:B------:R2:W-:Y:S01]  /*1aa0*/  @P0 STG.E.128 [R82.64], R64 ;  /* 0x0000004052000986 */ /* 0x0005e2000c101d04 */
[C---:B0-----:R-:W-:Y:S01]  /*1ab0*/  IADD3 R76, P5, R164.reuse, c[0x0][0x248], RZ ;  /* 0x00009200a44c7a10 */ /* 0x041fe20007fbe0ff */
[C---:B-1----:R-:W-:Y:S02]  /*1ac0*/  FMUL.FTZ R72, R157.reuse, R170 ;  /* 0x000000aa9d487220 */ /* 0x042fe40000410000 */
[----:B------:R2:W-:Y:S01]  /*1ad0*/  STG.E.128 [R80.64], R60 ;  /* 0x0000003c50007986 */ /* 0x0005e2000c101d04 */
[----:B------:R-:W-:Y:S01]  /*1ae0*/  FMUL.FTZ R73, R157, R178 ;  /* 0x000000b29d497220 */ /* 0x000fe20000410000 */
[----:B------:R-:W-:Y:S01]  /*1af0*/  IADD3.X R77, R163, c[0x0][0x24c], RZ, P5, !PT ;  /* 0x00009300a34d7a10 */ /* 0x000fe20002ffe4ff */
[C---:B------:R-:W-:Y:S01]  /*1b00*/  FMUL.FTZ R74, R157.reuse, R180 ;  /* 0x000000b49d4a7220 */ /* 0x040fe20000410000 */
[----:B------:R2:W-:Y:S01]  /*1b10*/  @P1 STG.E.128 [R84.64], R68 ;  /* 0x0000004454001986 */ /* 0x0005e2000c101d04 */
[----:B------:R-:W-:Y:S01]  /*1b20*/  FMUL.FTZ R75, R157, R182 ;  /* 0x000000b69d4b7220 */ /* 0x000fe20000410000 */
[----:B------:R-:W-:Y:S01]  /*1b30*/  @P1 IADD3 R78, P5, R164, c[0x0][0x250], RZ ;  /* 0x00009400a44e1a10 */ /* 0x000fe20007fbe0ff */
[----:B------:R-:W-:-:S02]  /*1b40*/  @P2 FADD.FTZ R72, R36, R72 ;  /* 0x0000004824482221 */ /* 0x000fc40000010000 */
[----:B------:R-:W-:Y:S02]  /*1b50*/  @P2 FADD.FTZ R73, R37, R73 ;  /* 0x0000004925492221 */ /* 0x000fe40000010000 */
[----:B------:R-:W-:Y:S02]  /*1b60*/  @P2 FADD.FTZ R74, R38, R74 ;  /* 0x0000004a264a2221 */ /* 0x000fe40000010000 */
[----:B------:R-:W-:Y:S01]  /*1b70*/  @P2 FADD.FTZ R75, R39, R75 ;  /* 0x0000004b274b2221 */ /* 0x000fe20000010000 */
[----:B------:R-:W-:Y:S05]  /*1b80*/  @!P0 BRA `(.L_x_2057) ;  /* 0x0000007000008947 */ /* 0x000fea0003800000 */
[----:B------:R-:W-:Y:S02]  /*1b90*/  IADD3 R164, P6, R164, c[0x0][0x258], RZ ;  /* 0x00009600a4a47a10 */ /* 0x000fe40007fde0ff */
[----:B--2---:R-:W-:Y:S02]  /*1ba0*/  SEL R63, R75, R55, P3 ;  /* 0x000000374b3f7207 */ /* 0x004fe40001800000 */
[----:B------:R-:W-:Y:S02]  /*1bb0*/  SEL R62, R74, R54, P3 ;  /* 0x000000364a3e7207 */ /* 0x000fe40001800000 */
[----:B------:R-:W-:-:S02]  /*1bc0*/  SEL R61, R73, R53, P3 ;  /* 0x00000035493d7207 */ /* 0x000fc40001800000 */
[----:B------:R-:W-:Y:S02]  /*1bd0*/  IADD3.X R165, R163, c[0x0][0x25c], RZ, P6, !PT ;  /* 0x00009700a3a57a10 */ /* 0x000fe400037fe4ff */
[----:B------:R-:W-:-:S05]  /*1be0*/  SEL R60, R72, R52, P3 ;  /* 0x00000034483c7207 */ /* 0x000fca0001800000 */
[----:B------:R0:W-:Y:S02]  /*1bf0*/  STG.E.128 [R164.64], R60 ;  /* 0x0000003ca4007986 */ /* 0x0001e4000c101d04 */
.L_x_2057:
[----:B------:R1:W-:Y:S01]  /*1c00*/  STG.E.128 [R76.64], R72 ;  /* 0x000000484c007986 */ /* 0x0003e2000c101d04 */
[----:B------:R-:W-:Y:S01]  /*1c10*/  @P1 IADD3.X R79, R163, c[0x0][0x254], RZ, P5, !PT ;  /* 0x00009500a34f1a10 */ /* 0x000fe20002ffe4ff */
[C---:B0-2---:R-:W-:Y:S01]  /*1c20*/  FMUL.FTZ R60, R157.reuse, R172 ;  /* 0x000000ac9d3c7220 */ /* 0x045fe20000410000 */
[C---:B------:R-:W-:Y:S01]  /*1c30*/  IADD3 R80, P6, R162.reuse, c[0x0][0x248], RZ ;  /* 0x00009200a2507a10 */ /* 0x040fe20007fde0ff */
[C---:B------:R-:W-:Y:S01]  /*1c40*/  FMUL.FTZ R61, R157.reuse, R184 ;  /* 0x000000b89d3d7220 */ /* 0x040fe20000410000 */
[----:B------:R-:W-:Y:S01]  /*1c50*/  @P1 IADD3 R82, P5, R162, c[0x0][0x250], RZ ;  /* 0x00009400a2521a10 */ /* 0x000fe20007fbe0ff */
[----:B------:R-:W-:Y:S01]  /*1c60*/  FMUL.FTZ R62, R157, R174 ;  /* 0x000000ae9d3e7220 */ /* 0x000fe20000410000 */
[----:B------:R-:W-:Y:S01]  /*1c70*/  IADD3.X R81, R161, c[0x0][0x24c], RZ, P6, !PT ;  /* 0x00009300a1517a10 */ /* 0x000fe200037fe4ff */
[----:B------:R-:W-:Y:S01]  /*1c80*/  FMUL.FTZ R63, R157, R176 ;  /* 0x000000b09d3f7220 */ /* 0x000fe20000410000 */
[----:B------:R-:W-:Y:S01]  /*1c90*/  @P1 IADD3.X R83, R161, c[0x0][0x254], RZ, P5, !PT ;  /* 0x00009500a1531a10 */ /* 0x000fe20002ffe4ff */
[----:B------:R-:W-:-:S02]  /*1ca0*/  @P2 FADD.FTZ R60, R40, R60 ;  /* 0x0000003c283c2221 */ /* 0x000fc40000010000 */
[----:B------:R-:W-:Y:S02]  /*1cb0*/  @P2 FADD.FTZ R61, R41, R61 ;  /* 0x0000003d293d2221 */ /* 0x000fe40000010000 */
[----:B------:R-:W-:Y:S01]  /*1cc0*/  @P2 FADD.FTZ R62, R42, R62 ;  /* 0x0000003e2a3e2221 */ /* 0x000fe20000010000 */
[-C--:B------:R-:W-:Y:S01]  /*1cd0*/  SEL R64, R60, R56.reuse, P4 ;  /* 0x000000383c407207 */ /* 0x080fe20002000000 */
[----:B------:R-:W-:Y:S01]  /*1ce0*/  @P2 FADD.FTZ R63, R43, R63 ;  /* 0x0000003f2b3f2221 */ /* 0x000fe20000010000 */
[-C--:B------:R-:W-:Y:S02]  /*1cf0*/  SEL R65, R61, R57.reuse, P4 ;  /* 0x000000393d417207 */ /* 0x080fe40002000000 */
[----:B-1----:R-:W-:Y:S02]  /*1d00*/  SEL R72, R72, R56, P4 ;  /* 0x0000003848487207 */ /* 0x002fe40002000000 */
[----:B------:R-:W-:Y:S02]  /*1d10*/  SEL R73, R73, R57, P4 ;  /* 0x0000003949497207 */ /* 0x000fe40002000000 */
[----:B------:R-:W-:-:S02]  /*1d20*/  SEL R74, R74, R58, P4 ;  /* 0x0000003a4a4a7207 */ /* 0x000fc40002000000 */
[-C--:B------:R-:W-:Y:S02]  /*1d30*/  SEL R75, R75, R59.reuse, P4 ;  /* 0x0000003b4b4b7207 */ /* 0x080fe40002000000 */
[----:B------:R-:W-:Y:S02]  /*1d40*/  SEL R67, R63, R59, P4 ;  /* 0x0000003b3f437207 */ /* 0x000fe40002000000 */
[----:B------:R-:W-:Y:S01]  /*1d50*/  SEL R66, R62, R58, P4 ;  /* 0x0000003a3e427207 */ /* 0x000fe20002000000 */
[----:B------:R0:W-:Y:S01]  /*1d60*/  @P1 STG.E.128 [R78.64], R72 ;  /* 0x000000484e001986 */ /* 0x0001e2000c101d04 */
        /* <DEDUP_REMOVED lines=8> */
.L_x_2058:
[----:B------:R2:W-:Y:S01]  /*1df0*/  STG.E.128 [R80.64], R60 ;  /* 0x0000003c50007986 */ /* 0x0005e2000c101d04 */
[-CC-:B------:R-:W-:Y:S02]  /*1e00*/  FFMA.FTZ R86, R86, R101.reuse, R98.reuse ;  /* 0x0000006556567223 */ /* 0x180fe40000010062 */
[-CC-:B------:R-:W-:Y:S01]  /*1e10*/  FFMA.FTZ R90, R90, R101.reuse, R98.reuse ;  /* 0x000000655a5a7223 */ /* 0x180fe20000010062 */
[----:B------:R2:W-:Y:S01]  /*1e20*/  @P1 STG.E.128 [R82.64], R64 ;  /* 0x0000004052001986 */ /* 0x0005e2000c101d04 */
[-CC-:B------:R-:W-:Y:S02]  /*1e30*/  FFMA.FTZ R88, R88, R101.reuse, R98.reuse ;  /* 0x0000006558587223 */ /* 0x180fe40000010062 */
[----:B------:R-:W-:Y:S02]  /*1e40*/  FFMA.FTZ R96, R96, R101, R98 ;  /* 0x0000006560607223 */ /* 0x000fe40000010062 */
[----:B------:R-:W-:Y:S02]  /*1e50*/  FADD.FTZ R86, R91, -R86 ;  /* 0x800000565b567221 */ /* 0x000fe40000010000 */
[----:B------:R-:W-:-:S02]  /*1e60*/  FADD.FTZ R90, R97, -R90 ;  /* 0x8000005a615a7221 */ /* 0x000fc40000010000 */
[----:B------:R-:W-:Y:S02]  /*1e70*/  FADD.FTZ R88, R167, -R88 ;  /* 0x80000058a7587221 */ /* 0x000fe40000010000 */
[----:B------:R-:W-:Y:S02]  /*1e80*/  FADD.FTZ R96, R99, -R96 ;  /* 0x8000006063607221 */ /* 0x000fe40000010000 */
[C---:B-1----:R-:W-:Y:S02]  /*1e90*/  FMUL.FTZ R68, R157.reuse, R86 ;  /* 0x000000569d447220 */ /* 0x042fe40000410000 */
        /* <DEDUP_REMOVED lines=8> */
[----:B--2---:R-:W-:Y:S02]  /*1f20*/  IADD3 R64, P5, R160, c[0x0][0x258], RZ ;  /* 0x00009600a0407a10 */ /* 0x004fe40007fbe0ff */
[----:B------:R-:W-:Y:S02]  /*1f30*/  SEL R63, R71, R55, P3 ;  /* 0x00000037473f7207 */ /* 0x000fe40001800000 */
[----:B------:R-:W-:-:S02]  /*1f40*/  SEL R62, R70, R54, P3 ;  /* 0x00000036463e7207 */ /* 0x000fc40001800000 */
[----:B------:R-:W-:Y:S02]  /*1f50*/  SEL R61, R69, R53, P3 ;  /* 0x00000035453d7207 */ /* 0x000fe40001800000 */
[----:B------:R-:W-:Y:S02]  /*1f60*/  IADD3.X R65, R159, c[0x0][0x25c], RZ, P5, !PT ;  /* 0x000097009f417a10 */ /* 0x000fe40002ffe4ff */
[----:B------:R-:W-:-:S05]  /*1f70*/  SEL R60, R68, R52, P3 ;  /* 0x00000034443c7207 */ /* 0x000fca0001800000 */
[----:B------:R1:W-:Y:S02]  /*1f80*/  STG.E.128 [R64.64], R60 ;  /* 0x0000003c40007986 */ /* 0x0003e4000c101d04 */
.L_x_2059:
[-CC-:B--2---:R-:W-:Y:S01]  /*1f90*/  FFMA.FTZ R89, R89, R101.reuse, R98.reuse ;  /* 0x0000006559597223 */ /* 0x184fe20000010062 */
[C---:B0-----:R-:W-:Y:S01]  /*1fa0*/  IADD3 R72, P5, R160.reuse, c[0x0][0x248], RZ ;  /* 0x00009200a0487a10 */ /* 0x041fe20007fbe0ff */
[-CC-:B------:R-:W-:Y:S01]  /*1fb0*/  FFMA.FTZ R87, R87, R101.reuse, R98.reuse ;  /* 0x0000006557577223 */ /* 0x180fe20000010062 */
[----:B------:R-:W-:Y:S01]  /*1fc0*/  @P1 IADD3 R160, P6, R160, c[0x0][0x250], RZ ;  /* 0x00009400a0a01a10 */ /* 0x000fe20007fde0ff */
[-CC-:B------:R-:W-:Y:S01]  /*1fd0*/  FFMA.FTZ R95, R95, R101.reuse, R98.reuse ;  /* 0x000000655f5f7223 */ /* 0x180fe20000010062 */
[C---:B------:R-:W-:Y:S01]  /*1fe0*/  IADD3.X R73, R159.reuse, c[0x0][0x24c], RZ, P5, !PT ;  /* 0x000093009f497a10 */ /* 0x040fe20002ffe4ff */
[----:B------:R-:W-:Y:S01]  /*1ff0*/  FFMA.FTZ R92, R92, R101, R98 ;  /* 0x000000655c5c7223 */ /* 0x000fe20000010062 */
[----:B------:R-:W-:Y:S01]  /*2000*/  @P1 IADD3.X R161, R159, c[0x0][0x254], RZ, P6, !PT ;  /* 0x000095009fa11a10 */ /* 0x000fe200037fe4ff */
[----:B-1----:R-:W-:Y:S01]  /*2010*/  FADD.FTZ R64, R104, -R89 ;  /* 0x8000005968407221 */ /* 0x002fe20000010000 */
[----:B------:R-:W-:Y:S01]  /*2020*/  @P0 IADD3 R74, P6, R158, c[0x0][0x258], RZ ;  /* 0x000096009e4a0a10 */ /* 0x000fe20007fde0ff */
[----:B------:R-:W-:Y:S01]  /*2030*/  FADD.FTZ R94, R94, -R87 ;  /* 0x800000575e5e7221 */ /* 0x000fe20000010000 */
[----:B------:R-:W-:Y:S01]  /*2040*/  IADD3 R76, P5, R158, c[0x0][0x248], RZ ;  /* 0x000092009e4c7a10 */ /* 0x000fe20007fbe0ff */
[----:B------:R-:W-:Y:S01]  /*2050*/  FADD.FTZ R66, R106, -R95 ;  /* 0x8000005f6a427221 */ /* 0x000fe20000010000 */
[----:B------:R-:W-:Y:S01]  /*2060*/  @P0 IADD3.X R75, R0, c[0x0][0x25c], RZ, P6, !PT ;  /* 0x00009700004b0a10 */ /* 0x000fe200037fe4ff */
[----:B------:R-:W-:Y:S01]  /*2070*/  FADD.FTZ R92, R93, -R92 ;  /* 0x8000005c5d5c7221 */ /* 0x000fe20000010000 */
[----:B------:R-:W-:Y:S01]  /*2080*/  @P1 IADD3 R158, P6, R158, c[0x0][0x250], RZ ;  /* 0x000094009e9e1a10 */ /* 0x000fe20007fde0ff */
[----:B------:R-:W-:Y:S01]  /*2090*/  FMUL.FTZ R64, R157, R64 ;  /* 0x000000409d407220 */ /* 0x000fe20000410000 */
[----:B------:R-:W-:Y:S01]  /*20a0*/  SEL R63, R71, R59, P4 ;  /* 0x0000003b473f7207 */ /* 0x000fe20002000000 */
[C---:B------:R-:W-:Y:S01]  /*20b0*/  FMUL.FTZ R65, R157.reuse, R94 ;  /* 0x0000005e9d417220 */ /* 0x040fe20000410000 */
[----:B------:R-:W-:Y:S01]  /*20c0*/  SEL R62, R70, R58, P4 ;  /* 0x0000003a463e7207 */ /* 0x000fe20002000000 */
[----:B------:R-:W-:Y:S01]  /*20d0*/  FMUL.FTZ R66, R157, R66 ;  /* 0x000000429d427220 */ /* 0x000fe20000410000 */
[----:B------:R-:W-:Y:S01]  /*20e0*/  SEL R61, R69, R57, P4 ;  /* 0x00000039453d7207 */ /* 0x000fe20002000000 */
[----:B------:R-:W-:Y:S01]  /*20f0*/  FMUL.FTZ R67, R157, R92 ;  /* 0x0000005c9d437220 */ /* 0x000fe20000410000 */
[----:B------:R-:W-:Y:S01]  /*2100*/  SEL R60, R68, R56, P4 ;  /* 0x00000038443c7207 */ /* 0x000fe20002000000 */
[----:B------:R-:W-:Y:S01]  /*2110*/  @P2 FADD.FTZ R64, R48, R64 ;  /* 0x0000004030402221 */ /* 0x000fe20000010000 */
[C---:B------:R-:W-:Y:S01]  /*2120*/  IADD3.X R77, R0.reuse, c[0x0][0x24c], RZ, P5, !PT ;  /* 0x00009300004d7a10 */ /* 0x040fe20002ffe4ff */
[----:B------:R-:W-:Y:S01]  /*2130*/  @P2 FADD.FTZ R65, R49, R65 ;  /* 0x0000004131412221 */ /* 0x000fe20000010000 */
[----:B------:R-:W-:Y:S01]  /*2140*/  @P1 IADD3.X R159, R0, c[0x0][0x254], RZ, P6, !PT ;  /* 0x00009500009f1a10 */ /* 0x000fe200037fe4ff */
[----:B------:R-:W-:Y:S01]  /*2150*/  @P2 FADD.FTZ R66, R50, R66 ;  /* 0x0000004232422221 */ /* 0x000fe20000010000 */
[----:B------:R-:W-:Y:S01]  /*2160*/  SEL R52, R64, R52, P3 ;  /* 0x0000003440347207 */ /* 0x000fe20001800000 */
[----:B------:R-:W-:Y:S01]  /*2170*/  @P2 FADD.FTZ R67, R51, R67 ;  /* 0x0000004333432221 */ /* 0x000fe20000010000 */
[----:B------:R-:W-:Y:S01]  /*2180*/  SEL R53, R65, R53, P3 ;  /* 0x0000003541357207 */ /* 0x000fe20001800000 */
[----:B------:R0:W-:Y:S01]  /*2190*/  STG.E.128 [R72.64], R68 ;  /* 0x0000004448007986 */ /* 0x0001e2000c101d04 */
[----:B------:R-:W-:-:S02]  /*21a0*/  SEL R54, R66, R54, P3 ;  /* 0x0000003642367207 */ /* 0x000fc40001800000 */
[----:B------:R-:W-:Y:S01]  /*21b0*/  SEL R55, R67, R55, P3 ;  /* 0x0000003743377207 */ /* 0x000fe20001800000 */
[----:B------:R0:W-:Y:S01]  /*21c0*/  @P1 STG.E.128 [R160.64], R60 ;  /* 0x0000003ca0001986 */ /* 0x0001e2000c101d04 */
[----:B------:R-:W-:Y:S02]  /*21d0*/  SEL R56, R64, R56, P4 ;  /* 0x0000003840387207 */ /* 0x000fe40002000000 */
[----:B------:R-:W-:Y:S01]  /*21e0*/  SEL R57, R65, R57, P4 ;  /* 0x0000003941397207 */ /* 0x000fe20002000000 */
[----:B------:R0:W-:Y:S01]  /*21f0*/  @P0 STG.E.128 [R74.64], R52 ;  /* 0x000000344a000986 */ /* 0x0001e2000c101d04 */
[----:B------:R-:W-:Y:S02]  /*2200*/  SEL R58, R66, R58, P4 ;  /* 0x0000003a423a7207 */ /* 0x000fe40002000000 */
[----:B------:R-:W-:Y:S01]  /*2210*/  SEL R59, R67, R59, P4 ;  /* 0x0000003b433b7207 */ /* 0x000fe20002000000 */
[----:B------:R0:W-:Y:S01]  /*2220*/  STG.E.128 [R76.64], R64 ;  /* 0x000000404c007986 */ /* 0x0001e2000c101d04 */
[----:B------:R-:W-:-:S03]  /*2230*/  MOV R0, c[0x0][0x160] ;  /* 0x0000580000007a02 */ /* 0x000fc60000000f00 */
[----:B------:R0:W-:Y:S01]  /*2240*/  @P1 STG.E.128 [R158.64], R56 ;  /* 0x000000389e001986 */ /* 0x0001e2000c101d04 */
[----:B------:R-:W-:-:S04]  /*2250*/  LEA R155, R0, R155, 0x2 ;  /* 0x0000009b009b7211 */ /* 0x000fc800078e10ff */
[----:B------:R-:W-:-:S13]  /*2260*/  ISETP.GE.AND P0, PT, R155, c[0x0][0x164], PT ;  /* 0x000059009b007a0c */ /* 0x000fda0003f06270 */
[----:B0-----:R-:W-:Y:S01]  /*2270*/  @P0 CALL.REL.NOINC `(.L_x_2060) ;  /* 0x0000001000000944 */ /* 0x001fe20003c00000 */
[----:B------:R-:W-:Y:S05]  /*2280*/  BRA `(.L_x_2061) ;  /* 0xffffe1d000007947 */ /* 0x000fea000383ffff */
.L_x_2060:
[----:B------:R-:W-:Y:S05]  /*2290*/  BSYNC B1 ;  /* 0x0000000000017941 */ /* 0x000fea0003800000 */
.L_x_2052:
        /* <DEDUP_REMOVED lines=48> */
.L_x_2051:
[----:B------:R-:W-:Y:S05]  /*25a0*/  BSYNC B0 ;  /* 0x0000000000007941 */ /* 0x000fea0003800000 */
.L_x_2049:
        /* <DEDUP_REMOVED lines=138> */
.L_x_2053:
[----:B------:R-:W-:Y:S02]  /*2e50*/  MOV R100, R103 ;  /* 0x0000006700647202 */ /* 0x000fe40000000f00 */
[----:B------:R-:W-:-:S02]  /*2e60*/  MOV R101, 0x1 ;  /* 0x0000000100657802 */ /* 0x000fc40000000f00 */
[----:B------:R-:W-:Y:S02]  /*2e70*/  MOV R107, 0x1f ;  /* 0x0000001f006b7802 */ /* 0x000fe40000000f00 */
[----:B------:R-:W-:Y:S02]  /*2e80*/  MOV R170, 0xffffffff ;  /* 0xffffffff00aa7802 */ /* 0x000fe40000000f00 */
[----:B------:R-:W-:Y:S02]  /*2e90*/  MOV R60, 0x2eb0 ;  /* 0x00002eb0003c7802 */ /* 0x000fe40000000f00 */
[----:B-----5:R-:W-:Y:S05]  /*2ea0*/  CALL.REL.NOINC `($__internal_111_$__cuda_sm70_shflsync_bfly_p) ;  /* 0x0000046000007944 */ /* 0x020fea0003c00000 */
[----:B-1----:R-:W-:Y:S01]  /*2eb0*/  MOV R98, R100 ;  /* 0x0000006400627202 */ /* 0x002fe20000000f00 */
[----:B0-----:R-:W-:Y:S05]  /*2ec0*/  BRA `(.L_x_2062) ;  /* 0xffffe4b000007947 */ /* 0x001fea000383ffff */
.L_x_2054:
[----:B------:R-:W-:Y:S01]  /*2ed0*/  HFMA2.MMA R101, -RZ, RZ, 0, 5.9604644775390625e-08 ;  /* 0x00000001ff657435 */ /* 0x000fe200000001ff */
[----:B------:R-:W-:Y:S02]  /*2ee0*/  MOV R100, R105 ;  /* 0x0000006900647202 */ /* 0x000fe40000000f00 */
[----:B------:R-:W-:Y:S02]  /*2ef0*/  MOV R107, 0x1f ;  /* 0x0000001f006b7802 */ /* 0x000fe40000000f00 */
[----:B------:R-:W-:-:S02]  /*2f00*/  MOV R170, 0xffffffff ;  /* 0xffffffff00aa7802 */ /* 0x000fc40000000f00 */
[----:B------:R-:W-:Y:S02]  /*2f10*/  MOV R60, 0x2f30 ;  /* 0x00002f30003c7802 */ /* 0x000fe40000000f00 */
[----:B01---5:R-:W-:Y:S05]  /*2f20*/  CALL.REL.NOINC `($__internal_111_$__cuda_sm70_shflsync_bfly_p) ;  /* 0x000003e000007944 */ /* 0x023fea0003c00000 */
[----:B------:R-:W-:Y:S01]  /*2f30*/  FADD.FTZ R103, R103, R98 ;  /* 0x0000006267677221 */ /* 0x000fe20000010000 */
[----:B0-----:R-:W-:Y:S01]  /*2f40*/  HFMA2.MMA R101, -RZ, RZ, 0, 1.1920928955078125e-07 ;  /* 0x00000002ff657435 */ /* 0x001fe200000001ff */
[----:B-1----:R-:W-:Y:S01]  /*2f50*/  FADD.FTZ R105, R105, R100 ;  /* 0x0000006469697221 */ /* 0x002fe20000010000 */
[----:B------:R-:W-:Y:S02]  /*2f60*/  MOV R107, 0x1f ;  /* 0x0000001f006b7802 */ /* 0x000fe40000000f00 */
[----:B------:R-:W-:Y:S02]  /*2f70*/  MOV R170, 0xffffffff ;  /* 0xffffffff00aa7802 */ /* 0x000fe40000000f00 */
[----:B------:R-:W-:Y:S02]  /*2f80*/  MOV R100, R103 ;  /* 0x0000006700647202 */ /* 0x000fe40000000f00 */
[----:B------:R-:W-:Y:S02]  /*2f90*/  MOV R60, 0x2fb0 ;  /* 0x00002fb0003c7802 */ /* 0x000fe40000000f00 */
[----:B------:R-:W-:Y:S05]  /*2fa0*/  CALL.REL.NOINC `($__internal_111_$__cuda_sm70_shflsync_bfly_p) ;  /* 0x0000036000007944 */ /* 0x000fea0003c00000 */
[----:B0-----:R-:W-:Y:S01]  /*2fb0*/  HFMA2.MMA R101, -RZ, RZ, 0, 1.1920928955078125e-07 ;  /* 0x00000002ff657435 */ /* 0x001fe200000001ff */
[----:B-1----:R-:W-:-:S02]  /*2fc0*/  MOV R98, R100 ;  /* 0x0000006400627202 */ /* 0x002fc40000000f00 */
[----:B------:R-:W-:Y:S02]  /*2fd0*/  MOV R100, R105 ;  /* 0x0000006900647202 */ /* 0x000fe40000000f00 */
[----:B------:R-:W-:Y:S02]  /*2fe0*/  MOV R107, 0x1f ;  /* 0x0000001f006b7802 */ /* 0x000fe40000000f00 */
[----:B------:R-:W-:Y:S02]  /*2ff0*/  MOV R170, 0xffffffff ;  /* 0xffffffff00aa7802 */ /* 0x000fe40000000f00 */
[----:B------:R-:W-:Y:S02]  /*3000*/  MOV R60, 0x3020 ;  /* 0x00003020003c7802 */ /* 0x000fe40000000f00 */
[----:B------:R-:W-:Y:S05]  /*3010*/  CALL.REL.NOINC `($__internal_111_$__cuda_sm70_shflsync_bfly_p) ;  /* 0x000002f000007944 */ /* 0x000fea0003c00000 */
[----:B------:R-:W-:Y:S01]  /*3020*/  FADD.FTZ R103, R98, R103 ;  /* 0x0000006762677221 */ /* 0x000fe20000010000 */
[----:B0-----:R-:W-:Y:S01]  /*3030*/  HFMA2.MMA R101, -RZ, RZ, 0, 2.384185791015625e-07 ;  /* 0x00000004ff657435 */ /* 0x001fe200000001ff */
[----:B-1----:R-:W-:Y:S01]  /*3040*/  FADD.FTZ R105, R105, R100 ;  /* 0x0000006469697221 */ /* 0x002fe20000010000 */
[----:B------:R-:W-:Y:S02]  /*3050*/  MOV R107, 0x1f ;  /* 0x0000001f006b7802 */ /* 0x000fe40000000f00 */
[----:B------:R-:W-:-:S02]  /*3060*/  MOV R170, 0xffffffff ;  /* 0xffffffff00aa7802 */ /* 0x000fc40000000f00 */
[----:B------:R-:W-:Y:S02]  /*3070*/  MOV R100, R103 ;  /* 0x0000006700647202 */ /* 0x000fe40000000f00 */
[----:B------:R-:W-:Y:S02]  /*3080*/  MOV R60, 0x30a0 ;  /* 0x000030a0003c7802 */ /* 0x000fe40000000f00 */
[----:B------:R-:W-:Y:S05]  /*3090*/  CALL.REL.NOINC `($__internal_111_$__cuda_sm70_shflsync_bfly_p) ;  /* 0x0000027000007944 */ /* 0x000fea0003c00000 */
[----:B0-----:R-:W-:Y:S01]  /*30a0*/  HFMA2.MMA R101, -RZ, RZ, 0, 2.384185791015625e-07 ;  /* 0x00000004ff657435 */ /* 0x001fe200000001ff */
[----:B-1----:R-:W-:Y:S02]  /*30b0*/  MOV R98, R100 ;  /* 0x0000006400627202 */ /* 0x002fe40000000f00 */
[----:B------:R-:W-:Y:S02]  /*30c0*/  MOV R100, R105 ;  /* 0x0000006900647202 */ /* 0x000fe40000000f00 */
[----:B------:R-:W-:Y:S02]  /*30d0*/  MOV R107, 0x1f ;  /* 0x0000001f006b7802 */ /* 0x000fe40000000f00 */
[----:B------:R-:W-:Y:S02]  /*30e0*/  MOV R170, 0xffffffff ;  /* 0xffffffff00aa7802 */ /* 0x000fe40000000f00 */
[----:B------:R-:W-:-:S02]  /*30f0*/  MOV R60, 0x3110 ;  /* 0x00003110003c7802 */ /* 0x000fc40000000f00 */
[----:B------:R-:W-:Y:S05]  /*3100*/  CALL.REL.NOINC `($__internal_111_$__cuda_sm70_shflsync_bfly_p) ;  /* 0x0000020000007944 */ /* 0x000fea0003c00000 */
[----:B------:R-:W-:Y:S01]  /*3110*/  FADD.FTZ R103, R98, R103 ;  /* 0x0000006762677221 */ /* 0x000fe20000010000 */
[----:B0-----:R-:W-:Y:S01]  /*3120*/  HFMA2.MMA R101, -RZ, RZ, 0, 4.76837158203125e-07 ;  /* 0x00000008ff657435 */ /* 0x001fe200000001ff */
[----:B-1----:R-:W-:Y:S01]  /*3130*/  FADD.FTZ R105, R105, R100 ;  /* 0x0000006469697221 */ /* 0x002fe20000010000 */
[----:B------:R-:W-:-:S02]  /*3140*/  MOV R107, 0x1f ;  /* 0x0000001f006b7802 */ /* 0x000fc40000000f00 */
[----:B------:R-:W-:Y:S02]  /*3150*/  MOV R170, 0xffffffff ;  /* 0xffffffff00aa7802 */ /* 0x000fe40000000f00 */
[----:B------:R-:W-:Y:S02]  /*3160*/  MOV R100, R103 ;  /* 0x0000006700647202 */ /* 0x000fe40000000f00 */
[----:B------:R-:W-:Y:S02]  /*3170*/  MOV R60, 0x3190 ;  /* 0x00003190003c7802 */ /* 0x000fe40000000f00 */
[----:B------:R-:W-:Y:S05]  /*3180*/  CALL.REL.NOINC `($__internal_111_$__cuda_sm70_shflsync_bfly_p) ;  /* 0x0000018000007944 */ /* 0x000fea0003c00000 */
[----:B0-----:R-:W-:Y:S01]  /*3190*/  HFMA2.MMA R101, -RZ, RZ, 0, 4.76837158203125e-07 ;  /* 0x00000008ff657435 */ /* 0x001fe200000001ff */
[----:B-1----:R-:W-:Y:S02]  /*31a0*/  MOV R98, R100 ;  /* 0x0000006400627202 */ /* 0x002fe40000000f00 */
[----:B------:R-:W-:Y:S02]  /*31b0*/  MOV R100, R105 ;  /* 0x0000006900647202 */ /* 0x000fe40000000f00 */
[----:B------:R-:W-:Y:S02]  /*31c0*/  MOV R107, 0x1f ;  /* 0x0000001f006b7802 */ /* 0x000fe40000000f00 */
[----:B------:R-:W-:-:S02]  /*31d0*/  MOV R170, 0xffffffff ;  /* 0xffffffff00aa7802 */ /* 0x000fc40000000f00 */
[----:B------:R-:W-:Y:S02]  /*31e0*/  MOV R60, 0x3200 ;  /* 0x00003200003c7802 */ /* 0x000fe40000000f00 */
[----:B------:R-:W-:Y:S05]  /*31f0*/  CALL.REL.NOINC `($__internal_111_$__cuda_sm70_shflsync_bfly_p) ;  /* 0x0000011000007944 */ /* 0x000fea0003c00000 */
[----:B------:R-:W-:Y:S01]  /*3200*/  FADD.FTZ R103, R98, R103 ;  /* 0x0000006762677221 */ /* 0x000fe20000010000 */
[----:B0-----:R-:W-:Y:S01]  /*3210*/  HFMA2.MMA R101, -RZ, RZ, 0, 9.5367431640625e-07 ;  /* 0x00000010ff657435 */ /* 0x001fe200000001ff */
[----:B-1----:R-:W-:Y:S01]  /*3220*/  FADD.FTZ R105, R105, R100 ;  /* 0x0000006469697221 */ /* 0x002fe20000010000 */
[----:B------:R-:W-:Y:S02]  /*3230*/  MOV R107, 0x1f ;  /* 0x0000001f006b7802 */ /* 0x000fe40000000f00 */
[----:B------:R-:W-:Y:S02]  /*3240*/  MOV R170, 0xffffffff ;  /* 0xffffffff00aa7802 */ /* 0x000fe40000000f00 */
[----:B------:R-:W-:Y:S02]  /*3250*/  MOV R100, R103 ;  /* 0x0000006700647202 */ /* 0x000fe40000000f00 */
[----:B------:R-:W-:Y:S02]  /*3260*/  MOV R60, 0x3280 ;  /* 0x00003280003c7802 */ /* 0x000fe40000000f00 */
[----:B------:R-:W-:Y:S05]  /*3270*/  CALL.REL.NOINC `($__internal_111_$__cuda_sm70_shflsync_bfly_p) ;  /* 0x0000009000007944 */ /* 0x000fea0003c00000 */
[----:B0-----:R-:W-:Y:S01]  /*3280*/  HFMA2.MMA R101, -RZ, RZ, 0, 9.5367431640625e-07 ;  /* 0x00000010ff657435 */ /* 0x001fe200000001ff */
[----:B-1----:R-:W-:-:S02]  /*3290*/  MOV R102, R100 ;  /* 0x0000006400667202 */ /* 0x002fc40000000f00 */
[----:B------:R-:W-:Y:S02]  /*32a0*/  MOV R100, R105 ;  /* 0x0000006900647202 */ /* 0x000fe40000000f00 */
[----:B------:R-:W-:Y:S02]  /*32b0*/  MOV R107, 0x1f ;  /* 0x0000001f006b7802 */ /* 0x000fe40000000f00 */
[----:B------:R-:W-:Y:S02]  /*32c0*/  MOV R170, 0xffffffff ;  /* 0xffffffff00aa7802 */ /* 0x000fe40000000f00 */
[----:B------:R-:W-:Y:S02]  /*32d0*/  MOV R60, 0x32f0 ;  /* 0x000032f0003c7802 */ /* 0x000fe40000000f00 */
[----:B------:R-:W-:Y:S05]  /*32e0*/  CALL.REL.NOINC `($__internal_111_$__cuda_sm70_shflsync_bfly_p) ;  /* 0x0000002000007944 */ /* 0x000fea0003c00000 */
[----:B-1----:R-:W-:Y:S01]  /*32f0*/  MOV R60, R100 ;  /* 0x00000064003c7202 */ /* 0x002fe20000000f00 */
[----:B0-----:R-:W-:Y:S05]  /*3300*/  BRA `(.L_x_2063) ;  /* 0xffffe19000007947 */ /* 0x001fea000383ffff */
        .weak           $__internal_111_$__cuda_sm70_shflsync_bfly_p
        .type           $__internal_111_$__cuda_sm70_shflsync_bfly_p,@function
        .size           $__internal_111_$__cuda_sm70_shflsync_bfly_p,(.L_x_2348 - $__internal_111_$__cuda_sm70_shflsync_bfly_p)
$__internal_111_$__cuda_sm70_shflsync_bfly_p:
[----:B------:R-:W-:Y:S01]  /*3310*/  HFMA2.MMA R61, -RZ, RZ, 0, 0 ;  /* 0x00000000ff3d7435 */ /* 0x000fe200000001ff */
[----:B------:R-:W-:Y:S04]  /*3320*/  WARPSYNC R170 ;  /* 0x000000aa00007348 */ /* 0x000fe80003800000 */
[----:B------:R0:W1:Y:S01]  /*3330*/  SHFL.BFLY PT, R100, R100, R101, R107 ;  /* 0x0c00006564647389 */ /* 0x00006200000e006b */
[----:B------:R-:W-:Y:S05]  /*3340*/  RET.REL.NODEC R60 `(_ZN10layer_norm31ln_parallel_residual_bwd_kernelINS_13Kernel_traitsIfffffjLj768ELj1ELj4ELj1ELj16ENS_18Kernel_traits_baseILj768EfffffjLj128EEEEELb0ELb1ELb1EEEvNS_9BwdParamsE) ;  /* 0xffffccb03c007950 */ /* 0x000fea0003c3ffff */
.L_x_2064:
        /* <DEDUP_REMOVED lines=11> */
.L_x_2348:


//--------------------- .text._ZN10layer_norm31ln_parallel_residual_bwd_kernelINS_13Kernel_traitsIfffffjLj768ELj1ELj4ELj1ELj16ENS_18Kernel_traits_baseILj768EfffffjLj128EEEEELb1ELb0ELb0EEEvNS_9BwdParamsE --------------------------
	.section	.text._ZN10layer_norm31ln_parallel_residual_bwd_kernelINS_13Kernel_traitsIfffffjLj768ELj1ELj4ELj1ELj16ENS_18Kernel_traits_baseILj768EfffffjLj128EEEEELb1ELb0ELb0EEEvNS_9BwdParamsE,"ax",@progbits
	.sectioninfo	@"SHI_REGISTERS=255"
	.align	128
        .global         _ZN10layer_norm31ln_parallel_residual_bwd_kernelINS_13Kernel_traitsIfffffjLj768ELj1ELj4ELj1ELj16ENS_18Kernel_traits_baseILj768EfffffjLj128EEEEELb1ELb0ELb0EEEvNS_9BwdParamsE
        .type           _ZN10layer_norm31ln_parallel_residual_bwd_kernelINS_13Kernel_traitsIfffffjLj768ELj1ELj4ELj1ELj16ENS_18Kernel_traits_baseILj768EfffffjLj128EEEEELb1ELb0ELb0EEEvNS_9BwdParamsE,@function
        .size           _ZN10layer_norm31ln_parallel_residual_bwd_kernelINS_13Kernel_traitsIfffffjLj768ELj1ELj4ELj1ELj16ENS_18Kernel_traits_baseILj768EfffffjLj128EEEEELb1ELb0ELb0EEEvNS_9BwdParamsE,(.L_x_2349 - _ZN10layer_norm31ln_parallel_residual_bwd_kernelINS_13Kernel_traitsIfffffjLj768ELj1ELj4ELj1ELj16ENS_18Kernel_traits_baseILj768EfffffjLj128EEEEELb1ELb0ELb0EEEvNS_9BwdParamsE)
        .other          _ZN10layer_norm31ln_parallel_residual_bwd_kernelINS_13Kernel_traitsIfffffjLj768ELj1ELj4ELj1ELj16ENS_18Kernel_traits_baseILj768EfffffjLj128EEEEELb1ELb0ELb0EEEvNS_9BwdParamsE,@"STO_CUDA_ENTRY STV_DEFAULT"
_ZN10layer_norm31ln_parallel_residual_bwd_kernelINS_13Kernel_traitsIfffffjLj768ELj1ELj4ELj1ELj16ENS_18Kernel_traits_baseILj768EfffffjLj128EEEEELb1ELb0ELb0EEEvNS_9BwdParamsE:
.text._ZN10layer_norm31ln_parallel_residual_bwd_kernelINS_13Kernel_traitsIfffffjLj768ELj1ELj4ELj1ELj16ENS_18Kernel_traits_baseILj768EfffffjLj128EEEEELb1ELb0ELb0EEEvNS_9BwdParamsE:
        /* <DEDUP_REMOVED lines=21> */
[----:B------:R-:W-:Y:S01]  /*0150*/  @P3 MOV R23, 0x10 ;  /* 0x0000001000173802 */ /* 0x000fe20000000f00 */
[C---:B------:R-:W-:Y:S01]  /*0160*/  @P5 IMAD.WIDE.U32 R4, R0.reuse, R5, c[0x0][0x1b8] ;  /* 0x00006e0000045625 */ /* 0x040fe200078e0005 */
[----:B------:R-:W-:Y:S01]  /*0170*/  @P5 LOP3.LUT R0, R0, 0x20, RZ, 0xfc, !PT ;  /* 0x0000002000005812 */ /* 0x000fe200078efcff */
[----:B------:R0:W5:Y:S04]  /*0180*/  @P5 LDG.E.128 R180, [R2.64] ;  /* 0x0000000402b45981 */ /* 0x000168000c1e1d00 */
        /* <DEDUP_REMOVED lines=22> */
[----:B------:R-:W-:-:S05]  /*02f0*/  @P3 IADD3 R0, R0, 0x20, RZ ;  /* 0x0000002000003810 */ /* 0x000fca0007ffe0ff */
[----:B0-----:R-:W-:-:S04]  /*0300*/  @P4 IMAD.WIDE.U32 R2, R0, R25, c[0x0][0x1b0] ;  /* 0x00006c0000024625 */ /* 0x001fc800078e0019 */
[----:B-1----:R-:W-:Y:S01]  /*0310*/  @P4 IMAD.WIDE.U32 R4, R0, R25, c[0x0][0x1b8] ;  /* 0x00006e0000044625 */ /* 0x002fe200078e0019 */
[----:B------:R-:W-:Y:S01]  /*0320*/  SHF.R.U32.HI R0, RZ, 0x5, R24 ;  /* 0x00000005ff007819 */ /* 0x000fe20000011618 */
        /* <DEDUP_REMOVED lines=54> */
[----:B---3--:R-:W-:Y:S01]  /*0690*/  HFMA2.MMA R133, -RZ, RZ, 0, 0 ;  /* 0x00000000ff857435 */ /* 0x008fe200000001ff */
[----:B------:R-:W-:-:S02]  /*06a0*/  IMAD.MOV.U32 R3, RZ, RZ, R0 ;  /* 0x000000ffff037224 */ /* 0x000fc400078e0000 */
.L_x_2093:
[----:B------:R-:W-:-:S05]  /*06b0*/  MOV R4, 0x4 ;  /* 0x0000000400047802 */ /* 0x000fca0000000f00 */
[CC--:B------:R-:W-:Y:S01]  /*06c0*/  IMAD.WIDE R192, R3.reuse, R4.reuse, c[0x0][0x1a0] ;  /* 0x0000680003c07625 */ /* 0x0c0fe200078e0204 */
[----:B------:R-:W0:Y:S03]  /*06d0*/  S2R R8, SR_TID.X ;  /* 0x0000000000087919 */ /* 0x000e260000002100 */
[----:B------:R-:W-:Y:S01]  /*06e0*/  IMAD R6, R3, c[0x0][0x168], RZ ;  /* 0x00005a0003067a24 */ /* 0x000fe200078e02ff */
[----:B-----5:R1:W5:Y:S01]  /*06f0*/  LDG.E R201, [R192.64] ;  /* 0x00000004c0c97981 */ /* 0x020362000c1e1900 */
[----:B------:R-:W-:Y:S01]  /*0700*/  LOP3.LUT P4, RZ, R7, 0xffffffe0, RZ, 0xc0, !PT ;  /* 0xffffffe007ff7812 */ /* 0x000fe2000788c0ff */
[----:B------:R-:W-:Y:S02]  /*0710*/  IMAD.WIDE R4, R3, R4, c[0x0][0x1a8] ;  /* 0x00006a0003047625 */ /* 0x000fe400078e0204 */
[----:B------:R-:W-:-:S04]  /*0720*/  SHF.R.S32.HI R15, RZ, 0x1f, R6 ;  /* 0x0000001fff0f7819 */ /* 0x000fc80000011406 */
[----:B------:R-:W-:Y:S01]  /*0730*/  LEA.HI R15, R15, R6, RZ, 0x2 ;  /* 0x000000060f0f7211 */ /* 0x000fe200078f10ff */
[----:B------:R2:W5:Y:S01]  /*0740*/  LDG.E R4, [R4.64] ;  /* 0x0000000404047981 */ /* 0x000562000c1e1900 */
[----:B------:R-:W-:Y:S01]  /*0750*/  BSSY B1, `(.L_x_2067) ;  /* 0x000004a000017945 */ /* 0x000fe20003800000 */
[----:B0-----:R-:W-:-:S04]  /*0760*/  LOP3.LUT R6, R8, 0x1f, RZ, 0xc0, !PT ;  /* 0x0000001f08067812 */ /* 0x001fc800078ec0ff */
[----:B--2---:R-:W-:Y:S02]  /*0770*/  LEA.HI.SX32 R5, R15, R6, 0x1e ;  /* 0x000000060f057211 */ /* 0x004fe400078ff2ff */
[----:B------:R-:W-:Y:S02]  /*0780*/  MOV R15, RZ ;  /* 0x000000ff000f7202 */ /* 0x000fe40000000f00 */
[----:B------:R-:W-:Y:S02]  /*0790*/  MOV R8, RZ ;  /* 0x000000ff00087202 */ /* 0x000fe40000000f00 */
[----:B------:R-:W-:Y:S01]  /*07a0*/  MOV R6, R5 ;  /* 0x0000000500067202 */ /* 0x000fe20000000f00 */
[----:B------:R-:W-:Y:S05]  /*07b0*/  @!P4 BRA `(.L_x_2068) ;  /* 0x000004300000c947 */ /* 0x000fea0003800000 */
[----:B-1----:R-:W-:Y:S01]  /*07c0*/  ISETP.NE.U32.AND P4, PT, RZ, c[0x0][0x250], PT ;  /* 0x00009400ff007a0c */ /* 0x002fe20003f85070 */
[----:B------:R-:W0:Y:S01]  /*07d0*/  LDC.U8 R194, c[0x0][0x1f0] ;  /* 0x00007c00ffc27b82 */ /* 0x000e220000000000 */
[----:B------:R-:W-:Y:S02]  /*07e0*/  SHF.L.U32 R8, R5, 0x2, RZ ;  /* 0x0000000205087819 */ /* 0x000fe400000006ff */
[----:B------:R-:W-:-:S02]  /*07f0*/  ISETP.NE.AND.EX P4, PT, RZ, c[0x0][0x254], PT, P4 ;  /* 0x00009500ff007a0c */ /* 0x000fc40003f85340 */
[----:B------:R-:W-:Y:S01]  /*0800*/  SHF.L.U64.HI R6, R5, 0x2, RZ ;  /* 0x0000000205067819 */ /* 0x000fe200000102ff */
[----:B------:R-:W-:-:S10]  /*0810*/  HFMA2.MMA R208, -RZ, RZ, 0, 9.5367431640625e-07 ;  /* 0x00000010ffd07435 */ /* 0x000fd400000001ff */
[----:B------:R-:W-:-:S04]  /*0820*/  @P4 IADD3 R192, P5, R8, c[0x0][0x198], RZ ;  /* 0x0000660008c04a10 */ /* 0x000fc80007fbe0ff */
[----:B------:R-:W-:Y:S01]  /*0830*/  @P4 IADD3.X R193, R6, c[0x0][0x19c], RZ, P5, !PT ;  /* 0x0000670006c14a10 */ /* 0x000fe20002ffe4ff */
[----:B------:R-:W-:Y:S01]  /*0840*/  IMAD.WIDE.U32 R196, R5, R208, c[0x0][0x210] ;  /* 0x0000840005c47625 */ /* 0x000fe200078e00d0 */
[----:B------:R-:W-:-:S03]  /*0850*/  IADD3 R8, P5, R8, c[0x0][0x190], RZ ;  /* 0x0000640008087a10 */ /* 0x000fc60007fbe0ff */
[----:B------:R1:W5:Y:S01]  /*0860*/  @P4 LDG.E R206, [R192.64] ;  /* 0x00000004c0ce4981 */ /* 0x000362000c1e1900 */
[C---:B------:R-:W-:Y:S01]  /*0870*/  IMAD.WIDE.U32 R208, R5.reuse, R208, c[0x0][0x208] ;  /* 0x0000820005d07625 */ /* 0x040fe200078e00d0 */
[----:B------:R-:W-:Y:S02]  /*0880*/  IADD3.X R9, R6, c[0x0][0x194], RZ, P5, !PT ;  /* 0x0000650006097a10 */ /* 0x000fe40002ffe4ff */
[----:B------:R-:W2:Y:S04]  /*0890*/  LDG.E.128 R196, [R196.64] ;  /* 0x00000004c4c47981 */ /* 0x000ea8000c1e1d00 */
[----:B------:R-:W3:Y:S01]  /*08a0*/  LDG.E.128 R208, [R208.64] ;  /* 0x00000004d0d07981 */ /* 0x000ee2000c1e1d00 */
[----:B-1----:R-:W-:-:S03]  /*08b0*/  LEA R192, P4, R5, c[0x0][0x188], 0x4 ;  /* 0x0000620005c07a11 */ /* 0x002fc600078820ff */
[----:B------:R1:W5:Y:S01]  /*08c0*/  LDG.E R9, [R8.64] ;  /* 0x0000000408097981 */ /* 0x000362000c1e1900 */
[----:B------:R-:W-:Y:S02]  /*08d0*/  LEA.HI.X R193, R5, c[0x0][0x18c], RZ, 0x4, P4 ;  /* 0x0000630005c17a11 */ /* 0x000fe400020f24ff */
[----:B0-----:R-:W-:-:S04]  /*08e0*/  ISETP.NE.AND P4, PT, R194, RZ, PT ;  /* 0x000000ffc200720c */ /* 0x001fc80003f85270 */
[----:B------:R-:W4:Y:S01]  /*08f0*/  LDG.E.128 R192, [R192.64] ;  /* 0x00000004c0c07981 */ /* 0x000f22000c1e1d00 */
[----:B-----5:R-:W-:Y:S02]  /*0900*/  FSEL R6, R201, RZ, !P4 ;  /* 0x000000ffc9067208 */ /* 0x020fe40006000000 */
[----:B------:R-:W-:-:S04]  /*0910*/  ISETP.NE.U32.AND P4, PT, RZ, c[0x0][0x218], PT ;  /* 0x00008600ff007a0c */ /* 0x000fc80003f85070 */
[----:B------:R-:W-:-:S13]  /*0920*/  ISETP.NE.AND.EX P4, PT, RZ, c[0x0][0x21c], PT, P4 ;  /* 0x00008700ff007a0c */ /* 0x000fda0003f85340 */
[----:B------:R-:W-:-:S04]  /*0930*/  @P4 LEA R224, P5, R5, c[0x0][0x218], 0x4 ;  /* 0x0000860005e04a11 */ /* 0x000fc800078a20ff */
[----:B------:R-:W-:-:S05]  /*0940*/  @P4 LEA.HI.X R225, R5, c[0x0][0x21c], RZ, 0x4, P5 ;  /* 0x0000870005e14a11 */ /* 0x000fca00028f24ff */
[----:B------:R3:W5:Y:S01]  /*0950*/  @P4 LDG.E.128 R36, [R224.64] ;  /* 0x00000004e0244981 */ /* 0x000762000c1e1d00 */
[----:B--2---:R-:W-:Y:S02]  /*0960*/  FMUL.FTZ R239, R176, R196 ;  /* 0x000000c4b0ef7220 */ /* 0x004fe40000410000 */
[----:B------:R-:W-:Y:S02]  /*0970*/  FMUL.FTZ R244, R177, R197 ;  /* 0x000000c5b1f47220 */ /* 0x000fe40000410000 */
[----:B---3--:R-:W-:Y:S02]  /*0980*/  FFMA.FTZ R225, R180, R208, R239 ;  /* 0x000000d0b4e17223 */ /* 0x008fe400000100ef */
[----:B------:R-:W-:Y:S02]  /*0990*/  FADD.FTZ R109, R109, R209 ;  /* 0x000000d16d6d7221 */ /* 0x000fe40000010000 */
[----:B------:R-:W-:Y:S02]  /*09a0*/  FFMA.FTZ R244, R181, R209, R244 ;  /* 0x000000d1b5f47223 */ /* 0x000fe400000100f4 */
[----:B----4-:R-:W-:-:S02]  /*09b0*/  FADD.FTZ R237, R193, -R6 ;  /* 0x80000006c1ed7221 */ /* 0x010fc40000010000 */
[--C-:B------:R-:W-:Y:S02]  /*09c0*/  FADD.FTZ R207, R192, -R6.reuse ;  /* 0x80000006c0cf7221 */ /* 0x100fe40000010000 */
[----:B------:R-:W-:Y:S02]  /*09d0*/  FMUL.FTZ R224, R4, R237 ;  /* 0x000000ed04e07220 */ /* 0x000fe40000410000 */
[--C-:B------:R-:W-:Y:S02]  /*09e0*/  FADD.FTZ R15, R194, -R6.reuse ;  /* 0x80000006c20f7221 */ /* 0x100fe40000010000 */
[----:B------:R-:W-:Y:S02]  /*09f0*/  FMUL.FTZ R207, R4, R207 ;  /* 0x000000cf04cf7220 */ /* 0x000fe40000410000 */
[----:B------:R-:W-:Y:S02]  /*0a00*/  FADD.FTZ R195, R195, -R6 ;  /* 0x80000006c3c37221 */ /* 0x000fe40000010000 */
[----:B------:R-:W-:-:S02]  /*0a10*/  FFMA.FTZ R133, R209, R224, R133 ;  /* 0x000000e0d1857223 */ /* 0x000fc40000010085 */
[----:B------:R-:W-:Y:S02]  /*0a20*/  FMUL.FTZ R209, R4, R15 ;  /* 0x0000000f04d17220 */ /* 0x000fe40000410000 */
[----:B------:R-:W-:Y:S02]  /*0a30*/  FMUL.FTZ R6, R179, R199 ;  /* 0x000000c7b3067220 */ /* 0x000fe40000410000 */
[----:B------:R-:W-:Y:S02]  /*0a40*/  FMUL.FTZ R239, R178, R198 ;  /* 0x000000c6b2ef7220 */ /* 0x000fe40000410000 */
[----:B------:R-:W-:Y:S02]  /*0a50*/  FADD.FTZ R15, RZ, R225 ;  /* 0x000000e1ff0f7221 */ /* 0x000fe40000010000 */
[----:B------:R-:W-:Y:S02]  /*0a60*/  FFMA.FTZ R193, R207, R225, RZ ;  /* 0x000000e1cfc17223 */ /* 0x000fe400000100ff */
[----:B------:R-:W-:-:S02]  /*0a70*/  FFMA.FTZ R237, R183, R211, R6 ;  /* 0x000000d3b7ed7223 */ /* 0x000fc40000010006 */
[----:B------:R-:W-:Y:S02]  /*0a80*/  FFMA.FTZ R239, R182, R210, R239 ;  /* 0x000000d2b6ef7223 */ /* 0x000fe400000100ef */
[----:B------:R-:W-:Y:S02]  /*0a90*/  FADD.FTZ R6, R15, R244 ;  /* 0x000000f40f067221 */ /* 0x000fe40000010000 */
[----:B-1----:R-:W-:Y:S02]  /*0aa0*/  FFMA.FTZ R8, R224, R244, R193 ;  /* 0x000000f4e0087223 */ /* 0x002fe400000100c1 */
[----:B------:R-:W-:Y:S02]  /*0ab0*/  FADD.FTZ R108, R108, R208 ;  /* 0x000000d06c6c7221 */ /* 0x000fe40000010000 */
[----:B------:R-:W-:Y:S02]  /*0ac0*/  FFMA.FTZ R132, R208, R207, R132 ;  /* 0x000000cfd0847223 */ /* 0x000fe40000010084 */
[----:B------:R-:W-:-:S02]  /*0ad0*/  FADD.FTZ R6, R6, R239 ;  /* 0x000000ef06067221 */ /* 0x000fc40000010000 */
[----:B------:R-:W-:Y:S02]  /*0ae0*/  FMUL.FTZ R208, R4, R195 ;  /* 0x000000c304d07220 */ /* 0x000fe40000410000 */
[----:B------:R-:W-:Y:S02]  /*0af0*/  FFMA.FTZ R8, R209, R239, R8 ;  /* 0x000000efd1087223 */ /* 0x000fe40000010008 */
[----:B------:R-:W-:Y:S01]  /*0b00*/  FADD.FTZ R15, R6, R237 ;  /* 0x000000ed060f7221 */ /* 0x000fe20000010000 */
[----:B------:R-:W-:Y:S01]  /*0b10*/  IADD3 R6, R5, 0x20, RZ ;  /* 0x0000002005067810 */ /* 0x000fe20007ffe0ff */
        /* <DEDUP_REMOVED lines=12> */
[----:B------:R-:W-:Y:S02]  /*0be0*/  FFMA.FTZ R8, R208, R237, R8 ;  /* 0x000000edd0087223 */ /* 0x000fe40000010008 */
.L_x_2068:
[----:B-1----:R-:W-:Y:S05]  /*0bf0*/  BSYNC B1 ;  /* 0x0000000000017941 */ /* 0x002fea0003800000 */
.L_x_2067:
[----:B------:R-:W-:Y:S01]  /*0c00*/  BSSY B1, `(.L_x_2069) ;  /* 0x0000046000017945 */ /* 0x000fe20003800000 */
[----:B------:R-:W-:Y:S05]  /*0c10*/  @!P0 BRA `(.L_x_2070) ;  /* 0x0000044000008947 */ /* 0x000fea0003800000 */
[C---:B------:R-:W-:Y:S01]  /*0c20*/  SHF.L.U32 R198, R6.reuse, 0x2, RZ ;  /* 0x0000000206c67819 */ /* 0x040fe200000006ff */
[----:B------:R-:W0:Y:S01]  /*0c30*/  LDC.U8 R210, c[0x0][0x1f0] ;  /* 0x00007c00ffd27b82 */ /* 0x000e220000000000 */
        /* <DEDUP_REMOVED lines=12> */
[----:B0-----:R-:W-:-:S04]  /*0d00*/  ISETP.NE.AND P4, PT, R210, RZ, PT ;  /* 0x000000ffd200720c */ /* 0x001fc80003f85270 */
[----:B-----5:R-:W-:-:S05]  /*0d10*/  FSEL R215, R201, RZ, !P4 ;  /* 0x000000ffc9d77208 */ /* 0x020fca0006000000 */
[C---:B--2---:R-:W-:Y:S02]  /*0d20*/  FADD.FTZ R222, -R215.reuse, R192 ;  /* 0x000000c0d7de7221 */ /* 0x044fe40000010100 */
[C---:B------:R-:W-:Y:S02]  /*0d30*/  FADD.FTZ R230, -R215.reuse, R193 ;  /* 0x000000c1d7e67221 */ /* 0x040fe40000010100 */
[C---:B------:R-:W-:Y:S02]  /*0d40*/  FADD.FTZ R226, -R215.reuse, R194 ;  /* 0x000000c2d7e27221 */ /* 0x040fe40000010100 */
[----:B------:R-:W-:Y:S02]  /*0d50*/  FADD.FTZ R215, -R215, R195 ;  /* 0x000000c3d7d77221 */ /* 0x000fe40000010100 */
[----:B------:R-:W-:-:S04]  /*0d60*/  IMAD.MOV.U32 R195, RZ, RZ, 0x10 ;  /* 0x00000010ffc37424 */ /* 0x000fc800078e00ff */
[----:B------:R-:W-:-:S04]  /*0d70*/  IMAD.WIDE.U32 R192, R6, R195, c[0x0][0x210] ;  /* 0x0000840006c07625 */ /* 0x000fc800078e00c3 */
[----:B-1----:R-:W-:Y:S02]  /*0d80*/  IMAD.WIDE.U32 R196, R6, R195, c[0x0][0x208] ;  /* 0x0000820006c47625 */ /* 0x002fe400078e00c3 */
[----:B------:R-:W2:Y:S04]  /*0d90*/  LDG.E.128 R192, [R192.64] ;  /* 0x00000004c0c07981 */ /* 0x000ea8000c1e1d00 */
[----:B---3--:R-:W3:Y:S01]  /*0da0*/  LDG.E.128 R196, [R196.64] ;  /* 0x00000004c4c47981 */ /* 0x008ee2000c1e1d00 */
        /* <DEDUP_REMOVED lines=9> */
[C---:B------:R-:W-:Y:S01]  /*0e40*/  @P4 LEA R196, P5, R6.reuse, c[0x0][0x218], 0x4 ;  /* 0x0000860006c44a11 */ /* 0x040fe200078a20ff */
[----:B------:R-:W-:Y:S02]  /*0e50*/  FADD.FTZ R105, R105, R197 ;  /* 0x000000c569697221 */ /* 0x000fe40000010000 */
[----:B------:R-:W-:Y:S02]  /*0e60*/  FFMA.FTZ R129, R197, R230, R129 ;  /* 0x000000e6c5817223 */ /* 0x000fe40000010081 */
[----:B------:R-:W-:Y:S01]  /*0e70*/  FFMA.FTZ R248, R173, R197, R248 ;  /* 0x000000c5adf87223 */ /* 0x000fe200000100f8 */
[----:B------:R-:W-:-:S05]  /*0e80*/  @P4 LEA.HI.X R197, R6, c[0x0][0x21c], RZ, 0x4, P5 ;  /* 0x0000870006c54a11 */ /* 0x000fca00028f24ff */
[----:B------:R0:W5:Y:S04]  /*0e90*/  @P4 LDG.E.128 R32, [R196.64] ;  /* 0x00000004c4204981 */ /* 0x000168000c1e1d00 */
[----:B------:R0:W-:Y:S01]  /*0ea0*/  STL [R1], R210 ;  /* 0x000000d201007387 */ /* 0x0001e20000100800 */
[----:B------:R-:W-:Y:S02]  /*0eb0*/  FADD.FTZ R57, R57, R193 ;  /* 0x000000c139397221 */ /* 0x000fe40000010000 */
[----:B------:R-:W-:Y:S02]  /*0ec0*/  FFMA.FTZ R81, R193, R230, R81 ;  /* 0x000000e6c1517223 */ /* 0x000fe40000010051 */
[----:B------:R-:W-:Y:S02]  /*0ed0*/  FMUL.FTZ R243, R170, R194 ;  /* 0x000000c2aaf37220 */ /* 0x000fe40000410000 */
[----:B------:R-:W-:-:S02]  /*0ee0*/  FADD.FTZ R15, R15, R210 ;  /* 0x000000d20f0f7221 */ /* 0x000fc40000010000 */
[----:B------:R-:W-:Y:S02]  /*0ef0*/  FFMA.FTZ R193, R222, R210, R8 ;  /* 0x000000d2dec17223 */ /* 0x000fe40000010008 */
[----:B------:R-:W-:Y:S02]  /*0f00*/  FMUL.FTZ R226, R4, R226 ;  /* 0x000000e204e27220 */ /* 0x000fe40000410000 */
[----:B------:R-:W-:Y:S02]  /*0f10*/  FFMA.FTZ R243, R174, R198, R243 ;  /* 0x000000c6aef37223 */ /* 0x000fe400000100f3 */
[----:B------:R-:W-:Y:S02]  /*0f20*/  FMUL.FTZ R236, R171, R195 ;  /* 0x000000c3abec7220 */ /* 0x000fe40000410000 */
[----:B------:R-:W-:Y:S02]  /*0f30*/  FADD.FTZ R8, R15, R248 ;  /* 0x000000f80f087221 */ /* 0x000fe40000010000 */
[----:B------:R-:W-:-:S02]  /*0f40*/  FFMA.FTZ R193, R230, R248, R193 ;  /* 0x000000f8e6c17223 */ /* 0x000fc400000100c1 */
[----:B------:R-:W-:Y:S02]  /*0f50*/  FMUL.FTZ R215, R4, R215 ;  /* 0x000000d704d77220 */ /* 0x000fe40000410000 */
[----:B------:R-:W-:Y:S02]  /*0f60*/  FFMA.FTZ R236, R175, R199, R236 ;  /* 0x000000c7afec7223 */ /* 0x000fe400000100ec */
[----:B------:R-:W-:Y:S02]  /*0f70*/  FADD.FTZ R15, R8, R243 ;  /* 0x000000f3080f7221 */ /* 0x000fe40000010000 */
[----:B------:R-:W-:Y:S01]  /*0f80*/  FFMA.FTZ R193, R226, R243, R193 ;  /* 0x000000f3e2c17223 */ /* 0x000fe200000100c1 */
[----:B------:R-:W-:Y:S01]  /*0f90*/  IADD3 R6, R6, 0x20, RZ ;  /* 0x0000002006067810 */ /* 0x000fe20007ffe0ff */
[----:B------:R-:W-:Y:S02]  /*0fa0*/  FFMA.FTZ R80, R192, R222, R80 ;  /* 0x000000dec0507223 */ /* 0x000fe40000010050 */
[----:B------:R-:W-:-:S02]  /*0fb0*/  FADD.FTZ R56, R56, R192 ;  /* 0x000000c038387221 */ /* 0x000fc40000010000 */
[----:B------:R-:W-:Y:S02]  /*0fc0*/  FADD.FTZ R106, R106, R198 ;  /* 0x000000c66a6a7221 */ /* 0x000fe40000010000 */
[-C--:B------:R-:W-:Y:S02]  /*0fd0*/  FFMA.FTZ R130, R198, R226.reuse, R130 ;  /* 0x000000e2c6827223 */ /* 0x080fe40000010082 */
        /* <DEDUP_REMOVED lines=8> */
.L_x_2070:
[----:B0-----:R-:W-:Y:S05]  /*1060*/  BSYNC B1 ;  /* 0x0000000000017941 */ /* 0x001fea0003800000 */
.L_x_2069:
        /* <DEDUP_REMOVED lines=21> */
[----:B------:R-:W-:Y:S01]  /*11c0*/  FADD.FTZ R214, -R214, R195 ;  /* 0x000000c3d6d67221 */ /* 0x000fe20000010100 */
[----:B------:R-:W-:-:S10]  /*11d0*/  HFMA2.MMA R195, -RZ, RZ, 0, 9.5367431640625e-07 ;  /* 0x00000010ffc37435 */ /* 0x000fd400000001ff */
        /* <DEDUP_REMOVED lines=9> */
[----:B------:R-:W-:Y:S02]  /*1270*/  FFMA.FTZ R76, R192, R221, R76 ;  /* 0x000000ddc04c7223 */ /* 0x000fe4000001004c */
[----:B------:R-:W-:Y:S02]  /*1280*/  FADD.FTZ R52, R52, R192 ;  /* 0x000000c034347221 */ /* 0x000fe40000010000 */
[----:B---3--:R-:W-:-:S02]  /*1290*/  FFMA.FTZ R252, R164, R196, R211 ;  /* 0x000000c4a4fc7223 */ /* 0x008fc400000100d3 */
[----:B------:R-:W-:Y:S02]  /*12a0*/  FFMA.FTZ R124, R196, R221, R124 ;  /* 0x000000ddc47c7223 */ /* 0x000fe4000001007c */
[----:B------:R-:W-:Y:S01]  /*12b0*/  FADD.FTZ R100, R100, R196 ;  /* 0x000000c464647221 */ /* 0x000fe20000010000 */
[C---:B------:R-:W-:Y:S01]  /*12c0*/  @P4 LEA R196, P5, R6.reuse, c[0x0][0x218], 0x4 ;  /* 0x0000860006c44a11 */ /* 0x040fe200078a20ff */
[----:B------:R-:W-:Y:S02]  /*12d0*/  FMUL.FTZ R192, R161, R193 ;  /* 0x000000c1a1c07220 */ /* 0x000fe40000410000 */
[----:B------:R-:W-:Y:S02]  /*12e0*/  FADD.FTZ R101, R101, R197 ;  /* 0x000000c565657221 */ /* 0x000fe40000010000 */
[----:B------:R-:W-:Y:S02]  /*12f0*/  FFMA.FTZ R125, R197, R229, R125 ;  /* 0x000000e5c57d7223 */ /* 0x000fe4000001007d */
[----:B------:R-:W-:Y:S01]  /*1300*/  FFMA.FTZ R247, R165, R197, R192 ;  /* 0x000000c5a5f77223 */ /* 0x000fe200000100c0 */
[----:B------:R-:W-:-:S05]  /*1310*/  @P4 LEA.HI.X R197, R6, c[0x0][0x21c], RZ, 0x4, P5 ;  /* 0x0000870006c54a11 */ /* 0x000fca00028f24ff */
[----:B------:R0:W5:Y:S01]  /*1320*/  @P4 LDG.E.128 R28, [R196.64] ;  /* 0x00000004c41c4981 */ /* 0x000162000c1e1d00 */
[----:B------:R-:W-:Y:S02]  /*1330*/  FMUL.FTZ R192, R163, R195 ;  /* 0x000000c3a3c07220 */ /* 0x000fe40000410000 */
[----:B------:R-:W-:Y:S02]  /*1340*/  FADD.FTZ R53, R53, R193 ;  /* 0x000000c135357221 */ /* 0x000fe40000010000 */
[----:B------:R-:W-:Y:S02]  /*1350*/  FFMA.FTZ R77, R193, R229, R77 ;  /* 0x000000e5c14d7223 */ /* 0x000fe4000001004d */
        /* <DEDUP_REMOVED lines=8> */
[----:B------:R-:W-:-:S02]  /*13e0*/  FMUL.FTZ R214, R4, R214 ;  /* 0x000000d604d67220 */ /* 0x000fc40000410000 */
[----:B------:R-:W-:Y:S02]  /*13f0*/  FADD.FTZ R192, R15, R242 ;  /* 0x000000f20fc07221 */ /* 0x000fe40000010000 */
[----:B------:R-:W-:Y:S01]  /*1400*/  FFMA.FTZ R8, R223, R242, R8 ;  /* 0x000000f2df087223 */ /* 0x000fe20000010008 */
[----:B------:R-:W-:Y:S01]  /*1410*/  IADD3 R6, R6, 0x20, RZ ;  /* 0x0000002006067810 */ /* 0x000fe20007ffe0ff */
[----:B------:R-:W-:Y:S02]  /*1420*/  FADD.FTZ R102, R102, R198 ;  /* 0x000000c666667221 */ /* 0x000fe40000010000 */
[-C--:B------:R-:W-:Y:S02]  /*1430*/  FFMA.FTZ R126, R198, R223.reuse, R126 ;  /* 0x000000dfc67e7223 */ /* 0x080fe4000001007e */
[----:B------:R-:W-:Y:S02]  /*1440*/  FFMA.FTZ R78, R194, R223, R78 ;  /* 0x000000dfc24e7223 */ /* 0x000fe4000001004e */
[----:B------:R-:W-:-:S02]  /*1450*/  FADD.FTZ R54, R54, R194 ;  /* 0x000000c236367221 */ /* 0x000fc40000010000 */
[----:B------:R-:W-:Y:S02]  /*1460*/  FADD.FTZ R55, R55, R195 ;  /* 0x000000c337377221 */ /* 0x000fe40000010000 */
[-C--:B------:R-:W-:Y:S02]  /*1470*/  FFMA.FTZ R79, R195, R214.reuse, R79 ;  /* 0x000000d6c34f7223 */ /* 0x080fe4000001004f */
[----:B------:R-:W-:Y:S02]  /*1480*/  FADD.FTZ R103, R103, R199 ;  /* 0x000000c767677221 */ /* 0x000fe40000010000 */
[----:B------:R-:W-:Y:S02]  /*1490*/  FFMA.FTZ R127, R199, R214, R127 ;  /* 0x000000d6c77f7223 */ /* 0x000fe4000001007f */
[----:B------:R-:W-:Y:S02]  /*14a0*/  FADD.FTZ R15, R192, R235 ;  /* 0x000000ebc00f7221 */ /* 0x000fe40000010000 */
[----:B------:R-:W-:-:S02]  /*14b0*/  FFMA.FTZ R8, R214, R235, R8 ;  /* 0x000000ebd6087223 */ /* 0x000fc40000010008 */
.L_x_2072:
[----:B0-----:R-:W-:Y:S05]  /*14c0*/  BSYNC B1 ;  /* 0x0000000000017941 */ /* 0x001fea0003800000 */
.L_x_2071:
[----:B------:R-:W-:Y:S01]  /*14d0*/  BSSY B1, `(.L_x_2073) ;  /* 0x0000045000017945 */ /* 0x000fe20003800000 */
[----:B------:R-:W-:Y:S05]  /*14e0*/  @!P2 BRA `(.L_x_2074) ;  /* 0x000004300000a947 */ /* 0x000fea0003800000 */
[C---:B------:R-:W-:Y:S01]  /*14f0*/  SHF.L.U32 R198, R6.reuse, 0x2, RZ ;  /* 0x0000000206c67819 */ /* 0x040fe200000006ff */
[----:B------:R-:W0:Y:S01]  /*1500*/  LDC.U8 R210, c[0x0][0x1f0] ;  /* 0x00007c00ffd27b82 */ /* 0x000e220000000000 */
[----:B------:R-:W-:-:S02]  /*1510*/  SHF.L.U64.HI R14, R6, 0x2, RZ ;  /* 0x00000002060e7819 */ /* 0x000fc400000102ff */
        /* <DEDUP_REMOVED lines=52> */
[----:B------:R-:W-:Y:S02]  /*1860*/  FFMA.FTZ R72, R192, R220, R72 ;  /* 0x000000dcc0487223 */ /* 0x000fe40000010048 */
[----:B------:R-:W-:Y:S02]  /*1870*/  FADD.FTZ R48, R48, R192 ;  /* 0x000000c030307221 */ /* 0x000fe40000010000 */
        /* <DEDUP_REMOVED lines=10> */
.L_x_2074:
[----:B0-----:R-:W-:Y:S05]  /*1920*/  BSYNC B1 ;  /* 0x0000000000017941 */ /* 0x001fea0003800000 */
.L_x_2073:
        /* <DEDUP_REMOVED lines=69> */
.L_x_2076:
[----:B0-----:R-:W-:Y:S05]  /*1d80*/  BSYNC B1 ;  /* 0x0000000000017941 */ /* 0x001fea0003800000 */
.L_x_2075:
[----:B------:R-:W-:Y:S01]  /*1d90*/  ISETP.GE.U32.AND P4, PT, R7, 0xc0, PT ;  /* 0x000000c00700780c */ /* 0x000fe20003f86070 */
[----:B------:R-:W-:-:S12]  /*1da0*/  BSSY B1, `(.L_x_2077) ;  /* 0x0000047000017945 */ /* 0x000fd80003800000 */
[----:B------:R-:W-:Y:S05]  /*1db0*/  @!P4 BRA `(.L_x_2078) ;  /* 0x000004500000c947 */ /* 0x000fea0003800000 */
[----:B------:R-:W0:Y:S02]  /*1dc0*/  LDC.U8 R192, c[0x0][0x1f0] ;  /* 0x00007c00ffc07b82 */ /* 0x000e240000000000 */
[----:B0-----:R-:W-:-:S04]  /*1dd0*/  ISETP.NE.AND P4, PT, R192, RZ, PT ;  /* 0x000000ffc000720c */ /* 0x001fc80003f85270 */
[----:B-----5:R-:W-:Y:S01]  /*1de0*/  FSEL R216, R201, RZ, !P4 ;  /* 0x000000ffc9d87208 */ /* 0x020fe20006000000 */
[----:B------:R-:W-:Y:S01]  /*1df0*/  HFMA2.MMA R201, -RZ, RZ, 0, 9.5367431640625e-07 ;  /* 0x00000010ffc97435 */ /* 0x000fe200000001ff */
[----:B------:R-:W-:-:S04]  /*1e00*/  LEA R192, P4, R6, c[0x0][0x188], 0x4 ;  /* 0x0000620006c07a11 */ /* 0x000fc800078820ff */
[----:B------:R-:W-:Y:S02]  /*1e10*/  LEA.HI.X R193, R6, c[0x0][0x18c], RZ, 0x4, P4 ;  /* 0x0000630006c17a11 */ /* 0x000fe400020f24ff */
[----:B------:R-:W-:-:S03]  /*1e20*/  ISETP.NE.U32.AND P4, PT, RZ, c[0x0][0x218], PT ;  /* 0x00008600ff007a0c */ /* 0x000fc60003f85070 */
[CC--:B------:R-:W-:Y:S01]  /*1e30*/  IMAD.WIDE.U32 R196, R6.reuse, R201.reuse, c[0x0][0x210] ;  /* 0x0000840006c47625 */ /* 0x0c0fe200078e00c9 */
[----:B------:R-:W2:Y:S01]  /*1e40*/  LDG.E.128 R192, [R192.64] ;  /* 0x00000004c0c07981 */ /* 0x000ea2000c1e1d00 */
[----:B------:R-:W-:Y:S02]  /*1e50*/  ISETP.NE.AND.EX P4, PT, RZ, c[0x0][0x21c], PT, P4 ;  /* 0x00008700ff007a0c */ /* 0x000fe40003f85340 */
[C---:B------:R-:W-:Y:S02]  /*1e60*/  IMAD.WIDE.U32 R200, R6.reuse, R201, c[0x0][0x208] ;  /* 0x0000820006c87625 */ /* 0x040fe400078e00c9 */
[----:B------:R-:W3:Y:S04]  /*1e70*/  LDG.E.128 R196, [R196.64] ;  /* 0x00000004c4c47981 */ /* 0x000ee8000c1e1d00 */
[----:B------:R-:W4:Y:S05]  /*1e80*/  LDG.E.128 R200, [R200.64] ;  /* 0x00000004c8c87981 */ /* 0x000f2a000c1e1d00 */
[----:B------:R-:W-:-:S04]  /*1e90*/  @P4 LEA R210, P5, R6, c[0x0][0x218], 0x4 ;  /* 0x0000860006d24a11 */ /* 0x000fc800078a20ff */
[----:B------:R-:W-:-:S05]  /*1ea0*/  @P4 LEA.HI.X R211, R6, c[0x0][0x21c], RZ, 0x4, P5 ;  /* 0x0000870006d34a11 */ /* 0x000fca00028f24ff */
[----:B------:R0:W5:Y:S01]  /*1eb0*/  @P4 LDG.E.128 R16, [R210.64] ;  /* 0x00000004d2104981 */ /* 0x000162000c1e1d00 */
[C---:B--2---:R-:W-:Y:S02]  /*1ec0*/  FADD.FTZ R192, -R216.reuse, R192 ;  /* 0x000000c0d8c07221 */ /* 0x044fe40000010100 */
[----:B------:R-:W-:Y:S01]  /*1ed0*/  FADD.FTZ R238, -R216, R194 ;  /* 0x000000c2d8ee7221 */ /* 0x000fe20000010100 */
[----:B------:R-:W-:Y:S01]  /*1ee0*/  SHF.L.U32 R194, R6, 0x2, RZ ;  /* 0x0000000206c27819 */ /* 0x000fe200000006ff */
[C---:B------:R-:W-:Y:S02]  /*1ef0*/  FADD.FTZ R231, -R216.reuse, R193 ;  /* 0x000000c1d8e77221 */ /* 0x040fe40000010100 */
[----:B------:R-:W-:Y:S01]  /*1f00*/  FADD.FTZ R193, -R216, R195 ;  /* 0x000000c3d8c17221 */ /* 0x000fe20000010100 */
[----:B------:R-:W-:Y:S01]  /*1f10*/  SHF.R.U32.HI R6, RZ, 0x1e, R6 ;  /* 0x0000001eff067819 */ /* 0x000fe20000011606 */
[----:B------:R-:W-:Y:S01]  /*1f20*/  FMUL.FTZ R232, R4, R192 ;  /* 0x000000c004e87220 */ /* 0x000fe20000410000 */
[----:B------:R-:W-:-:S02]  /*1f30*/  IADD3 R192, P4, R194, c[0x0][0x190], RZ ;  /* 0x00006400c2c07a10 */ /* 0x000fc40007f9e0ff */
[----:B0-----:R-:W-:Y:S02]  /*1f40*/  MOV R210, R193 ;  /* 0x000000c100d27202 */ /* 0x001fe40000000f00 */
[----:B------:R-:W-:Y:S02]  /*1f50*/  IADD3.X R193, R6, c[0x0][0x194], RZ, P4, !PT ;  /* 0x0000650006c17a10 */ /* 0x000fe400027fe4ff */
[----:B------:R-:W-:-:S04]  /*1f60*/  ISETP.NE.U32.AND P4, PT, RZ, c[0x0][0x250], PT ;  /* 0x00009400ff007a0c */ /* 0x000fc80003f85070 */
[----:B------:R-:W-:Y:S01]  /*1f70*/  ISETP.NE.AND.EX P4, PT, RZ, c[0x0][0x254], PT, P4 ;  /* 0x00009500ff007a0c */ /* 0x000fe20003f85340 */
[----:B---3--:R-:W-:-:S04]  /*1f80*/  FMUL.FTZ R195, R136, R196 ;  /* 0x000000c488c37220 */ /* 0x008fc80000410000 */
[----:B----4-:R-:W-:-:S08]  /*1f90*/  FFMA.FTZ R249, R140, R200, R195 ;  /* 0x000000c88cf97223 */ /* 0x010fd000000100c3 */
[----:B------:R-:W-:-:S04]  /*1fa0*/  @P4 IADD3 R194, P5, R194, c[0x0][0x198], RZ ;  /* 0x00006600c2c24a10 */ /* 0x000fc80007fbe0ff */
[----:B------:R-:W-:-:S05]  /*1fb0*/  @P4 IADD3.X R195, R6, c[0x0][0x19c], RZ, P5, !PT ;  /* 0x0000670006c34a10 */ /* 0x000fca0002ffe4ff */
[----:B------:R0:W5:Y:S01]  /*1fc0*/  @P4 LDG.E R204, [R194.64] ;  /* 0x00000004c2cc4981 */ /* 0x000162000c1e1900 */
[C---:B------:R-:W-:Y:S02]  /*1fd0*/  FMUL.FTZ R231, R4.reuse, R231 ;  /* 0x000000e704e77220 */ /* 0x040fe40000410000 */
[----:B------:R-:W-:Y:S02]  /*1fe0*/  FMUL.FTZ R6, R137, R197 ;  /* 0x000000c589067220 */ /* 0x000fe40000410000 */
[----:B------:R-:W-:Y:S02]  /*1ff0*/  FADD.FTZ R41, R41, R197 ;  /* 0x000000c529297221 */ /* 0x000fe40000010000 */
[----:B------:R-:W-:Y:S02]  /*2000*/  FFMA.FTZ R65, R197, R231, R65 ;  /* 0x000000e7c5417223 */ /* 0x000fe40000010041 */
[----:B------:R-:W-:Y:S02]  /*2010*/  FMUL.FTZ R216, R4, R238 ;  /* 0x000000ee04d87220 */ /* 0x000fe40000410000 */
[----:B------:R-:W-:Y:S01]  /*2020*/  FMUL.FTZ R197, R138, R198 ;  /* 0x000000c68ac57220 */ /* 0x000fe20000410000 */
[----:B------:R1:W-:Y:S01]  /*2030*/  STL [R1+0x4], R249 ;  /* 0x000004f901007387 */ /* 0x0003e20000100800 */
[----:B------:R-:W-:-:S02]  /*2040*/  IMAD.MOV.U32 R211, RZ, RZ, R249 ;  /* 0x000000ffffd37224 */ /* 0x000fc400078e00f9 */
[----:B------:R-:W-:Y:S02]  /*2050*/  FADD.FTZ R90, R90, R202 ;  /* 0x000000ca5a5a7221 */ /* 0x000fe40000010000 */
[----:B------:R-:W-:Y:S02]  /*2060*/  FFMA.FTZ R114, R202, R216, R114 ;  /* 0x000000d8ca727223 */ /* 0x000fe40000010072 */
[----:B------:R-:W-:Y:S02]  /*2070*/  FFMA.FTZ R238, R142, R202, R197 ;  /* 0x000000ca8eee7223 */ /* 0x000fe400000100c5 */
[----:B------:R-:W-:Y:S02]  /*2080*/  FMUL.FTZ R202, R4, R210 ;  /* 0x000000d204ca7220 */ /* 0x000fe40000410000 */
[----:B-1----:R-:W-:Y:S02]  /*2090*/  FFMA.FTZ R249, R141, R201, R6 ;  /* 0x000000c98df97223 */ /* 0x002fe40000010006 */
[----:B------:R-:W-:-:S02]  /*20a0*/  FMUL.FTZ R6, R139, R199 ;  /* 0x000000c78b067220 */ /* 0x000fc40000410000 */
[----:B------:R-:W-:Y:S02]  /*20b0*/  FADD.FTZ R91, R91, R203 ;  /* 0x000000cb5b5b7221 */ /* 0x000fe40000010000 */
[----:B------:R-:W-:Y:S02]  /*20c0*/  FFMA.FTZ R115, R203, R202, R115 ;  /* 0x000000cacb737223 */ /* 0x000fe40000010073 */
[----:B------:R-:W-:Y:S02]  /*20d0*/  FFMA.FTZ R203, R143, R203, R6 ;  /* 0x000000cb8fcb7223 */ /* 0x000fe40000010006 */
[----:B------:R-:W-:Y:S02]  /*20e0*/  FADD.FTZ R6, R15, R211 ;  /* 0x000000d30f067221 */ /* 0x000fe40000010000 */
[----:B------:R-:W-:Y:S02]  /*20f0*/  FFMA.FTZ R8, R232, R211, R8 ;  /* 0x000000d3e8087223 */ /* 0x000fe40000010008 */
[----:B------:R-:W-:-:S02]  /*2100*/  FADD.FTZ R88, R88, R200 ;  /* 0x000000c858587221 */ /* 0x000fc40000010000 */
[----:B------:R-:W-:Y:S02]  /*2110*/  FFMA.FTZ R112, R200, R232, R112 ;  /* 0x000000e8c8707223 */ /* 0x000fe40000010070 */
[----:B------:R1:W5:Y:S01]  /*2120*/  LDG.E R200, [R192.64] ;  /* 0x00000004c0c87981 */ /* 0x000362000c1e1900 */
[----:B------:R-:W-:-:S04]  /*2130*/  FADD.FTZ R15, R6, R249 ;  /* 0x000000f9060f7221 */ /* 0x000fc80000010000 */
[----:B------:R-:W-:Y:S02]  /*2140*/  FADD.FTZ R6, R15, R238 ;  /* 0x000000ee0f067221 */ /* 0x000fe40000010000 */
[----:B-1----:R-:W-:-:S04]  /*2150*/  FFMA.FTZ R193, R231, R249, R8 ;  /* 0x000000f9e7c17223 */ /* 0x002fc80000010008 */
        /* <DEDUP_REMOVED lines=11> */
.L_x_2078:
[----:B0-----:R-:W-:Y:S05]  /*2210*/  BSYNC B1 ;  /* 0x0000000000017941 */ /* 0x001fea0003800000 */
.L_x_2077:
[----:B------:R-:W-:Y:S05]  /*2220*/  BRA.DIV ~URZ, `(.L_x_2079) ;  /* 0x000032827f007947 */ /* 0x000fea000b800000 */
[----:B------:R0:W1:Y:S02]  /*2230*/  SHFL.BFLY PT, R194, R15, 0x1, 0x1f ;  /* 0x0c201f000fc27f89 */ /* 0x00006400000e0000 */
.L_x_2104:
[----:B------:R-:W-:Y:S05]  /*2240*/  BRA.DIV ~URZ, `(.L_x_2080) ;  /* 0x000032e27f007947 */ /* 0x000fea000b800000 */
        /* <DEDUP_REMOVED lines=17> */
.L_x_2105:
[----:B------:R-:W3:Y:S01]  /*2360*/  LDC.U8 R198, c[0x0][0x1f0] ;  /* 0x00007c00ffc67b82 */ /* 0x000ee20000000000 */
[----:B------:R-:W-:Y:S01]  /*2370*/  LOP3.LUT P4, RZ, R7, 0xffffffe0, RZ, 0xc0, !PT ;  /* 0xffffffe007ff7812 */ /* 0x000fe2000788c0ff */
[----:B--2---:R-:W-:Y:S01]  /*2380*/  FADD.FTZ R6, R194, R15 ;  /* 0x0000000fc2067221 */ /* 0x004fe20000010000 */
[----:B------:R-:W-:Y:S01]  /*2390*/  BSSY B1, `(.L_x_2081) ;  /* 0x0000044000017945 */ /* 0x000fe20003800000 */
[----:B01----:R-:W-:Y:S02]  /*23a0*/  FADD.FTZ R8, R193, R8 ;  /* 0x00000008c1087221 */ /* 0x003fe40000010000 */
        /* <DEDUP_REMOVED lines=16> */
[----:B-----5:R-:W-:-:S02]  /*24b0*/  FADD.FTZ R201, R237, -R194 ;  /* 0x800000c2edc97221 */ /* 0x020fc40000010000 */
        /* <DEDUP_REMOVED lines=9> */
[----:B------:R-:W-:Y:S02]  /*2550*/  FMUL.FTZ R197, R15, c[0x0][0x1e8] ;  /* 0x00007a000fc57a20 */ /* 0x000fe40000410000 */
[----:B------:R-:W-:Y:S01]  /*2560*/  FMUL.FTZ R195, R192, c[0x0][0x1e8] ;  /* 0x00007a00c0c37a20 */ /* 0x000fe20000410000 */
[----:B------:R-:W-:Y:S02]  /*2570*/  ISETP.NE.AND.EX P4, PT, RZ, c[0x0][0x25c], PT, P4 ;  /* 0x00009700ff007a0c */ /* 0x000fe40003f85340 */
[----:B------:R-:W-:Y:S02]  /*2580*/  SEL R193, R197, RZ, P5 ;  /* 0x000000ffc5c17207 */ /* 0x000fe40002800000 */
[----:B------:R-:W-:Y:S01]  /*2590*/  SEL R188, R15, R188, P4 ;  /* 0x000000bc0fbc7207 */ /* 0x000fe20002000000 */
[----:B------:R-:W-:Y:S01]  /*25a0*/  FMUL.FTZ R15, R194, c[0x0][0x1e8] ;  /* 0x00007a00c20f7a20 */ /* 0x000fe20000410000 */
[----:B------:R-:W-:-:S02]  /*25b0*/  LOP3.LUT P5, RZ, R206, 0xff00, RZ, 0xc0, !PT ;  /* 0x0000ff00ceff7812 */ /* 0x000fc400078ac0ff */
[----:B------:R-:W-:Y:S02]  /*25c0*/  SEL R189, R194, R189, P4 ;  /* 0x000000bdc2bd7207 */ /* 0x000fe40002000000 */
[----:B------:R-:W-:Y:S02]  /*25d0*/  SEL R194, R15, RZ, P5 ;  /* 0x000000ff0fc27207 */ /* 0x000fe40002800000 */
[----:B------:R-:W-:Y:S02]  /*25e0*/  ISETP.NE.U32.AND P5, PT, RZ, c[0x0][0x250], PT ;  /* 0x00009400ff007a0c */ /* 0x000fe40003fa5070 */
[----:B------:R-:W-:Y:S02]  /*25f0*/  SEL R191, R192, R191, P4 ;  /* 0x000000bfc0bf7207 */ /* 0x000fe40002000000 */
[----:B------:R-:W-:Y:S02]  /*2600*/  ISETP.NE.AND.EX P5, PT, RZ, c[0x0][0x254], PT, P5 ;  /* 0x00009500ff007a0c */ /* 0x000fe40003fa5350 */
[----:B------:R-:W-:-:S02]  /*2610*/  SEL R190, R199, R190, P4 ;  /* 0x000000bec7be7207 */ /* 0x000fc40002000000 */
[----:B------:R-:W-:Y:S01]  /*2620*/  SEL R185, R194, R185, P5 ;  /* 0x000000b9c2b97207 */ /* 0x000fe20002800000 */
[----:B------:R-:W-:Y:S01]  /*2630*/  FMUL.FTZ R194, R199, c[0x0][0x1e8] ;  /* 0x00007a00c7c27a20 */ /* 0x000fe20000410000 */
[----:B------:R-:W-:-:S04]  /*2640*/  SEL R184, R193, R184, P5 ;  /* 0x000000b8c1b87207 */ /* 0x000fc80002800000 */
[----:B------:R-:W-:Y:S02]  /*2650*/  SEL R193, R194, RZ, P6 ;  /* 0x000000ffc2c17207 */ /* 0x000fe40003000000 */
[----:B------:R-:W-:Y:S02]  /*2660*/  LOP3.LUT P6, RZ, R206, 0xff000000, RZ, 0xc0, !PT ;  /* 0xff000000ceff7812 */ /* 0x000fe400078cc0ff */
[----:B------:R-:W-:Y:S02]  /*2670*/  SEL R186, R193, R186, P5 ;  /* 0x000000bac1ba7207 */ /* 0x000fe40002800000 */
[----:B------:R-:W-:-:S04]  /*2680*/  SEL R196, R195, RZ, P6 ;  /* 0x000000ffc3c47207 */ /* 0x000fc80003000000 */
[----:B------:R-:W-:Y:S01]  /*2690*/  SEL R187, R196, R187, P5 ;  /* 0x000000bbc4bb7207 */ /* 0x000fe20002800000 */
[----:B------:R-:W-:-:S10]  /*26a0*/  HFMA2.MMA R196, -RZ, RZ, 0, 9.5367431640625e-07 ;  /* 0x00000010ffc47435 */ /* 0x000fd400000001ff */
[----:B------:R-:W-:-:S05]  /*26b0*/  @P4 IMAD.WIDE.U32 R192, R5, R196, c[0x0][0x258] ;  /* 0x0000960005c04625 */ /* 0x000fca00078e00c4 */
[----:B------:R0:W-:Y:S01]  /*26c0*/  @P4 STG.E.128 [R192.64], R188 ;  /* 0x000000bcc0004986 */ /* 0x0001e2000c101d04 */
[----:B------:R-:W-:-:S04]  /*26d0*/  LOP3.LUT P4, RZ, R9, 0xff, RZ, 0xc0, !PT ;  /* 0x000000ff09ff7812 */ /* 0x000fc8000788c0ff */
[----:B0-----:R-:W-:Y:S01]  /*26e0*/  SEL R192, R197, RZ, P4 ;  /* 0x000000ffc5c07207 */ /* 0x001fe20002000000 */
[----:B------:R-:W-:Y:S01]  /*26f0*/  IMAD.WIDE.U32 R196, R5, R196, c[0x0][0x248] ;  /* 0x0000920005c47625 */ /* 0x000fe200078e00c4 */
        /* <DEDUP_REMOVED lines=9> */
[----:B0-----:R-:W-:-:S04]  /*2790*/  @P4 LEA R192, P5, R5, c[0x0][0x250], 0x4 ;  /* 0x0000940005c04a11 */ /* 0x001fc800078a20ff */
[C---:B------:R-:W-:Y:S02]  /*27a0*/  @P4 LEA.HI.X R193, R5.reuse, c[0x0][0x254], RZ, 0x4, P5 ;  /* 0x0000950005c14a11 */ /* 0x040fe400028f24ff */
[----:B------:R-:W-:-:S03]  /*27b0*/  IADD3 R5, R5, 0x20, RZ ;  /* 0x0000002005057810 */ /* 0x000fc60007ffe0ff */
[----:B------:R0:W-:Y:S04]  /*27c0*/  @P4 STG.E.128 [R192.64], R184 ;  /* 0x000000b8c0004986 */ /* 0x0001e8000c101d04 */
.L_x_2082:
[----:B------:R-:W-:Y:S05]  /*27d0*/  BSYNC B1 ;  /* 0x0000000000017941 */ /* 0x000fea0003800000 */
.L_x_2081:
[----:B------:R-:W-:Y:S01]  /*27e0*/  BSSY B1, `(.L_x_2083) ;  /* 0x0000042000017945 */ /* 0x000fe20003800000 */
[----:B------:R-:W-:Y:S05]  /*27f0*/  @!P0 BRA `(.L_x_2084) ;  /* 0x0000040000008947 */ /* 0x000fea0003800000 */
[----:B0-----:R-:W2:Y:S01]  /*2800*/  LDL R192, [R1] ;  /* 0x0000000001c07983 */ /* 0x001ea20000100800 */
[----:B---3--:R-:W-:Y:S02]  /*2810*/  ISETP.NE.AND P4, PT, R198, RZ, PT ;  /* 0x000000ffc600720c */ /* 0x008fe40003f85270 */
[C---:B------:R-:W-:Y:S02]  /*2820*/  LOP3.LUT P5, RZ, R205.reuse, 0xff, RZ, 0xc0, !PT ;  /* 0x000000ffcdff7812 */ /* 0x040fe400078ac0ff */
[----:B-----5:R-:W-:Y:S02]  /*2830*/  FSEL R201, R6, RZ, !P4 ;  /* 0x000000ff06c97208 */ /* 0x020fe40006000000 */
[----:B------:R-:W-:Y:S02]  /*2840*/  ISETP.NE.U32.AND P4, PT, RZ, c[0x0][0x218], PT ;  /* 0x00008600ff007a0c */ /* 0x000fe40003f85070 */
[----:B------:R-:W-:Y:S01]  /*2850*/  LOP3.LUT P6, RZ, R205, 0xff0000, RZ, 0xc0, !PT ;  /* 0x00ff0000cdff7812 */ /* 0x000fe200078cc0ff */
[-CC-:B------:R-:W-:Y:S01]  /*2860*/  FFMA.FTZ R15, R222, R8.reuse, R201.reuse ;  /* 0x00000008de0f7223 */ /* 0x180fe200000100c9 */
[----:B------:R-:W-:Y:S01]  /*2870*/  ISETP.NE.AND.EX P4, PT, RZ, c[0x0][0x21c], PT, P4 ;  /* 0x00008700ff007a0c */ /* 0x000fe20003f85340 */
[----:B------:R-:W-:-:S04]  /*2880*/  FFMA.FTZ R195, R230, R8, R201 ;  /* 0x00000008e6c37223 */ /* 0x000fc800000100c9 */
[----:B------:R-:W-:-:S04]  /*2890*/  FADD.FTZ R195, R248, -R195 ;  /* 0x800000c3f8c37221 */ /* 0x000fc80000010000 */
[----:B------:R-:W-:-:S04]  /*28a0*/  FMUL.FTZ R194, R4, R195 ;  /* 0x000000c304c27220 */ /* 0x000fc80000410000 */
[----:B------:R-:W-:Y:S02]  /*28b0*/  @P4 FADD.FTZ R194, R33, R194 ;  /* 0x000000c221c24221 */ /* 0x000fe40000010000 */
[----:B--2---:R-:W-:Y:S02]  /*28c0*/  FADD.FTZ R15, R192, -R15 ;  /* 0x8000000fc00f7221 */ /* 0x004fe40000010000 */
[-CC-:B------:R-:W-:Y:S02]  /*28d0*/  FFMA.FTZ R192, R226, R8.reuse, R201.reuse ;  /* 0x00000008e2c07223 */ /* 0x180fe400000100c9 */
[----:B------:R-:W-:Y:S02]  /*28e0*/  FFMA.FTZ R201, R215, R8, R201 ;  /* 0x00000008d7c97223 */ /* 0x000fe400000100c9 */
[----:B------:R-:W-:Y:S02]  /*28f0*/  FADD.FTZ R199, R243, -R192 ;  /* 0x800000c0f3c77221 */ /* 0x000fe40000010000 */
[----:B------:R-:W-:-:S02]  /*2900*/  FADD.FTZ R201, R236, -R201 ;  /* 0x800000c9ecc97221 */ /* 0x000fc40000010000 */
[C---:B------:R-:W-:Y:S02]  /*2910*/  FMUL.FTZ R15, R4.reuse, R15 ;  /* 0x0000000f040f7220 */ /* 0x040fe40000410000 */
[C---:B------:R-:W-:Y:S02]  /*2920*/  FMUL.FTZ R199, R4.reuse, R199 ;  /* 0x000000c704c77220 */ /* 0x040fe40000410000 */
[----:B------:R-:W-:Y:S02]  /*2930*/  FMUL.FTZ R192, R4, R201 ;  /* 0x000000c904c07220 */ /* 0x000fe40000410000 */
[----:B------:R-:W-:Y:S02]  /*2940*/  @P4 FADD.FTZ R15, R32, R15 ;  /* 0x0000000f200f4221 */ /* 0x000fe40000010000 */
[----:B------:R-:W-:Y:S02]  /*2950*/  @P4 FADD.FTZ R199, R34, R199 ;  /* 0x000000c722c74221 */ /* 0x000fe40000010000 */
[----:B------:R-:W-:Y:S01]  /*2960*/  @P4 FADD.FTZ R192, R35, R192 ;  /* 0x000000c023c04221 */ /* 0x000fe20000010000 */
[----:B------:R-:W-:Y:S01]  /*2970*/  ISETP.NE.U32.AND P4, PT, RZ, c[0x0][0x258], PT ;  /* 0x00009600ff007a0c */ /* 0x000fe20003f85070 */
[----:B------:R-:W-:-:S02]  /*2980*/  FMUL.FTZ R197, R15, c[0x0][0x1e8] ;  /* 0x00007a000fc57a20 */ /* 0x000fc40000410000 */
[----:B------:R-:W-:Y:S01]  /*2990*/  FMUL.FTZ R195, R192, c[0x0][0x1e8] ;  /* 0x00007a00c0c37a20 */ /* 0x000fe20000410000 */
[----:B------:R-:W-:Y:S02]  /*29a0*/  ISETP.NE.AND.EX P4, PT, RZ, c[0x0][0x25c], PT, P4 ;  /* 0x00009700ff007a0c */ /* 0x000fe40003f85340 */
[----:B------:R-:W-:Y:S02]  /*29b0*/  SEL R193, R197, RZ, P5 ;  /* 0x000000ffc5c17207 */ /* 0x000fe40002800000 */
[----:B------:R-:W-:Y:S01]  /*29c0*/  SEL R188, R15, R188, P4 ;  /* 0x000000bc0fbc7207 */ /* 0x000fe20002000000 */
[C---:B------:R-:W-:Y:S01]  /*29d0*/  FMUL.FTZ R15, R194.reuse, c[0x0][0x1e8] ;  /* 0x00007a00c20f7a20 */ /* 0x040fe20000410000 */
[----:B------:R-:W-:Y:S02]  /*29e0*/  LOP3.LUT P5, RZ, R205, 0xff00, RZ, 0xc0, !PT ;  /* 0x0000ff00cdff7812 */ /* 0x000fe400078ac0ff */
[----:B------:R-:W-:Y:S02]  /*29f0*/  SEL R189, R194, R189, P4 ;  /* 0x000000bdc2bd7207 */ /* 0x000fe40002000000 */
[----:B------:R-:W-:-:S02]  /*2a00*/  SEL R194, R15, RZ, P5 ;  /* 0x000000ff0fc27207 */ /* 0x000fc40002800000 */
[----:B------:R-:W-:Y:S02]  /*2a10*/  ISETP.NE.U32.AND P5, PT, RZ, c[0x0][0x250], PT ;  /* 0x00009400ff007a0c */ /* 0x000fe40003fa5070 */
[----:B------:R-:W-:Y:S02]  /*2a20*/  SEL R191, R192, R191, P4 ;  /* 0x000000bfc0bf7207 */ /* 0x000fe40002000000 */
[----:B------:R-:W-:Y:S02]  /*2a30*/  ISETP.NE.AND.EX P5, PT, RZ, c[0x0][0x254], PT, P5 ;  /* 0x00009500ff007a0c */ /* 0x000fe40003fa5350 */
[C---:B------:R-:W-:Y:S02]  /*2a40*/  SEL R190, R199.reuse, R190, P4 ;  /* 0x000000bec7be7207 */ /* 0x040fe40002000000 */
[----:B------:R-:W-:Y:S01]  /*2a50*/  SEL R185, R194, R185, P5 ;  /* 0x000000b9c2b97207 */ /* 0x000fe20002800000 */
[----:B------:R-:W-:Y:S01]  /*2a60*/  FMUL.FTZ R194, R199, c[0x0][0x1e8] ;  /* 0x00007a00c7c27a20 */ /* 0x000fe20000410000 */
[----:B------:R-:W-:-:S04]  /*2a70*/  SEL R184, R193, R184, P5 ;  /* 0x000000b8c1b87207 */ /* 0x000fc80002800000 */
[----:B------:R-:W-:Y:S02]  /*2a80*/  SEL R193, R194, RZ, P6 ;  /* 0x000000ffc2c17207 */ /* 0x000fe40003000000 */
[----:B------:R-:W-:Y:S02]  /*2a90*/  LOP3.LUT P6, RZ, R205, 0xff000000, RZ, 0xc0, !PT ;  /* 0xff000000cdff7812 */ /* 0x000fe400078cc0ff */
[----:B------:R-:W-:Y:S02]  /*2aa0*/  SEL R186, R193, R186, P5 ;  /* 0x000000bac1ba7207 */ /* 0x000fe40002800000 */
[----:B------:R-:W-:-:S04]  /*2ab0*/  SEL R196, R195, RZ, P6 ;  /* 0x000000ffc3c47207 */ /* 0x000fc80003000000 */
[----:B------:R-:W-:Y:S02]  /*2ac0*/  SEL R187, R196, R187, P5 ;  /* 0x000000bbc4bb7207 */ /* 0x000fe40002800000 */
[----:B------:R-:W-:-:S05]  /*2ad0*/  MOV R196, 0x10 ;  /* 0x0000001000c47802 */ /* 0x000fca0000000f00 */
        /* <DEDUP_REMOVED lines=18> */
.L_x_2084:
[----:B------:R-:W-:Y:S05]  /*2c00*/  BSYNC B1 ;  /* 0x0000000000017941 */ /* 0x000fea0003800000 */
.L_x_2083:
[----:B------:R-:W-:Y:S01]  /*2c10*/  BSSY B1, `(.L_x_2085) ;  /* 0x0000041000017945 */ /* 0x000fe20003800000 */
[----:B------:R-:W-:Y:S05]  /*2c20*/  @!P1 BRA `(.L_x_2086) ;  /* 0x000003f000009947 */ /* 0x000fea0003800000 */
[----:B---3--:R-:W-:Y:S02]  /*2c30*/  ISETP.NE.AND P4, PT, R198, RZ, PT ;  /* 0x000000ffc600720c */ /* 0x008fe40003f85270 */
[C---:B------:R-:W-:Y:S02]  /*2c40*/  LOP3.LUT P5, RZ, R11.reuse, 0xff, RZ, 0xc0, !PT ;  /* 0x000000ff0bff7812 */ /* 0x040fe400078ac0ff */
[----:B------:R-:W-:Y:S02]  /*2c50*/  FSEL R195, R6, RZ, !P4 ;  /* 0x000000ff06c37208 */ /* 0x000fe40006000000 */
[----:B------:R-:W-:Y:S02]  /*2c60*/  ISETP.NE.U32.AND P4, PT, RZ, c[0x0][0x218], PT ;  /* 0x00008600ff007a0c */ /* 0x000fe40003f85070 */
[----:B------:R-:W-:Y:S01]  /*2c70*/  LOP3.LUT P6, RZ, R11, 0xff0000, RZ, 0xc0, !PT ;  /* 0x00ff00000bff7812 */ /* 0x000fe200078cc0ff */
[-CC-:B------:R-:W-:Y:S01]  /*2c80*/  FFMA.FTZ R15, R221, R8.reuse, R195.reuse ;  /* 0x00000008dd0f7223 */ /* 0x180fe200000100c3 */
[----:B------:R-:W-:Y:S01]  /*2c90*/  ISETP.NE.AND.EX P4, PT, RZ, c[0x0][0x21c], PT, P4 ;  /* 0x00008700ff007a0c */ /* 0x000fe20003f85340 */
[----:B0-----:R-:W-:-:S02]  /*2ca0*/  FFMA.FTZ R192, R229, R8, R195 ;  /* 0x00000008e5c07223 */ /* 0x001fc400000100c3 */
[-CC-:B------:R-:W-:Y:S02]  /*2cb0*/  FFMA.FTZ R199, R223, R8.reuse, R195.reuse ;  /* 0x00000008dfc77223 */ /* 0x180fe400000100c3 */
[----:B------:R-:W-:Y:S02]  /*2cc0*/  FFMA.FTZ R194, R214, R8, R195 ;  /* 0x00000008d6c27223 */ /* 0x000fe400000100c3 */
[----:B------:R-:W-:Y:S02]  /*2cd0*/  FADD.FTZ R15, R252, -R15 ;  /* 0x8000000ffc0f7221 */ /* 0x000fe40000010000 */
        /* <DEDUP_REMOVED lines=52> */
.L_x_2086:
[----:B------:R-:W-:Y:S05]  /*3020*/  BSYNC B1 ;  /* 0x0000000000017941 */ /* 0x000fea0003800000 */
.L_x_2085:
[----:B------:R-:W-:Y:S01]  /*3030*/  BSSY B1, `(.L_x_2087) ;  /* 0x0000041000017945 */ /* 0x000fe20003800000 */
[----:B------:R-:W-:Y:S05]  /*3040*/  @!P2 BRA `(.L_x_2088) ;  /* 0x000003f00000a947 */ /* 0x000fea0003800000 */
[----:B---3--:R-:W-:Y:S02]  /*3050*/  ISETP.NE.AND P4, PT, R198, RZ, PT ;  /* 0x000000ffc600720c */ /* 0x008fe40003f85270 */
[C---:B------:R-:W-:Y:S02]  /*3060*/  LOP3.LUT P5, RZ, R13.reuse, 0xff, RZ, 0xc0, !PT ;  /* 0x000000ff0dff7812 */ /* 0x040fe400078ac0ff */
[----:B-----5:R-:W-:Y:S02]  /*3070*/  FSEL R201, R6, RZ, !P4 ;  /* 0x000000ff06c97208 */ /* 0x020fe40006000000 */
[----:B------:R-:W-:Y:S02]  /*3080*/  ISETP.NE.U32.AND P4, PT, RZ, c[0x0][0x218], PT ;  /* 0x00008600ff007a0c */ /* 0x000fe40003f85070 */
[----:B------:R-:W-:Y:S01]  /*3090*/  LOP3.LUT P6, RZ, R13, 0xff0000, RZ, 0xc0, !PT ;  /* 0x00ff00000dff7812 */ /* 0x000fe200078cc0ff */
[-CC-:B0-----:R-:W-:Y:S01]  /*30a0*/  FFMA.FTZ R192, R220, R8.reuse, R201.reuse ;  /* 0x00000008dcc07223 */ /* 0x181fe200000100c9 */
        /* <DEDUP_REMOVED lines=57> */
.L_x_2088:
[----:B------:R-:W-:Y:S05]  /*3440*/  BSYNC B1 ;  /* 0x0000000000017941 */ /* 0x000fea0003800000 */
.L_x_2087:
[----:B------:R-:W-:Y:S01]  /*3450*/  BSSY B1, `(.L_x_2089) ;  /* 0x0000041000017945 */ /* 0x000fe20003800000 */
        /* <DEDUP_REMOVED lines=64> */
.L_x_2090:
[----:B------:R-:W-:Y:S05]  /*3860*/  BSYNC B1 ;  /* 0x0000000000017941 */ /* 0x000fea0003800000 */
.L_x_2089:
[----:B------:R-:W-:Y:S01]  /*3870*/  ISETP.GE.U32.AND P4, PT, R7, 0xc0, PT ;  /* 0x000000c00700780c */ /* 0x000fe20003f86070 */
[----:B------:R-:W-:-:S12]  /*3880*/  BSSY B1, `(.L_x_2091) ;  /* 0x0000041000017945 */ /* 0x000fd80003800000 */
[----:B------:R-:W-:Y:S05]  /*3890*/  @!P4 BRA `(.L_x_2092) ;  /* 0x000003f00000c947 */ /* 0x000fea0003800000 */
[----:B0-----:R-:W2:Y:S01]  /*38a0*/  LDL R193, [R1+0x4] ;  /* 0x0000040001c17983 */ /* 0x001ea20000100800 */
[----:B---3--:R-:W-:Y:S02]  /*38b0*/  ISETP.NE.AND P4, PT, R198, RZ, PT ;  /* 0x000000ffc600720c */ /* 0x008fe40003f85270 */
[----:B-----5:R-:W-:Y:S02]  /*38c0*/  LOP3.LUT P5, RZ, R204, 0xff0000, RZ, 0xc0, !PT ;  /* 0x00ff0000ccff7812 */ /* 0x020fe400078ac0ff */
        /* <DEDUP_REMOVED lines=9> */
[----:B--2---:R-:W-:Y:S02]  /*3960*/  FADD.FTZ R15, R193, -R6 ;  /* 0x80000006c10f7221 */ /* 0x004fe40000010000 */
        /* <DEDUP_REMOVED lines=13> */
[----:B------:R-:W-:Y:S02]  /*3a40*/  SEL R195, R8, RZ, P4 ;  /* 0x000000ff08c37207 */ /* 0x000fe40002000000 */
        /* <DEDUP_REMOVED lines=15> */
[----:B------:R-:W-:Y:S02]  /*3b40*/  MOV R4, 0x10 ;  /* 0x0000001000047802 */ /* 0x000fe40000000f00 */
[----:B------:R-:W-:Y:S02]  /*3b50*/  SEL R189, R192, R189, P4 ;  /* 0x000000bdc0bd7207 */ /* 0x000fe40002000000 */
[----:B------:R-:W-:Y:S02]  /*3b60*/  SEL R190, R193, R190, P4 ;  /* 0x000000bec1be7207 */ /* 0x000fe40002000000 */
[----:B------:R-:W-:Y:S01]  /*3b70*/  SEL R188, R15, R188, P4 ;  /* 0x000000bc0fbc7207 */ /* 0x000fe20002000000 */
[----:B------:R-:W-:-:S05]  /*3b80*/  @P4 IMAD.WIDE.U32 R192, R5, R4, c[0x0][0x258] ;  /* 0x0000960005c04625 */ /* 0x000fca00078e0004 */
[----:B------:R0:W-:Y:S01]  /*3b90*/  @P4 STG.E.128 [R192.64], R188 ;  /* 0x000000bcc0004986 */ /* 0x0001e2000c101d04 */
[----:B------:R-:W-:-:S04]  /*3ba0*/  LOP3.LUT P4, RZ, R200, 0xff, RZ, 0xc0, !PT ;  /* 0x000000ffc8ff7812 */ /* 0x000fc8000788c0ff */
[----:B0-----:R-:W-:Y:S02]  /*3bb0*/  SEL R192, R8, RZ, P4 ;  /* 0x000000ff08c07207 */ /* 0x001fe40002000000 */
[----:B------:R-:W-:-:S04]  /*3bc0*/  LOP3.LUT P4, RZ, R200, 0xff00, RZ, 0xc0, !PT ;  /* 0x0000ff00c8ff7812 */ /* 0x000fc8000788c0ff */
[----:B------:R-:W-:Y:S02]  /*3bd0*/  SEL R193, R6, RZ, P4 ;  /* 0x000000ff06c17207 */ /* 0x000fe40002000000 */
[----:B------:R-:W-:-:S04]  /*3be0*/  LOP3.LUT P4, RZ, R200, 0xff0000, RZ, 0xc0, !PT ;  /* 0x00ff0000c8ff7812 */ /* 0x000fc8000788c0ff */
[----:B------:R-:W-:Y:S02]  /*3bf0*/  SEL R194, R194, RZ, P4 ;  /* 0x000000ffc2c27207 */ /* 0x000fe40002000000 */
[----:B------:R-:W-:-:S04]  /*3c00*/  LOP3.LUT P4, RZ, R200, 0xff000000, RZ, 0xc0, !PT ;  /* 0xff000000c8ff7812 */ /* 0x000fc8000788c0ff */
[----:B------:R-:W-:Y:S02]  /*3c10*/  SEL R195, R195, RZ, P4 ;  /* 0x000000ffc3c37207 */ /* 0x000fe40002000000 */
[----:B------:R-:W-:-:S04]  /*3c20*/  ISETP.NE.U32.AND P4, PT, RZ, c[0x0][0x250], PT ;  /* 0x00009400ff007a0c */ /* 0x000fc80003f85070 */
[----:B------:R-:W-:-:S13]  /*3c30*/  ISETP.NE.AND.EX P4, PT, RZ, c[0x0][0x254], PT, P4 ;  /* 0x00009500ff007a0c */ /* 0x000fda0003f85340 */
[----:B------:R-:W-:-:S04]  /*3c40*/  @P4 LEA R196, P5, R5, c[0x0][0x250], 0x4 ;  /* 0x0000940005c44a11 */ /* 0x000fc800078a20ff */
[C---:B------:R-:W-:Y:S01]  /*3c50*/  @P4 LEA.HI.X R197, R5.reuse, c[0x0][0x254], RZ, 0x4, P5 ;  /* 0x0000950005c54a11 */ /* 0x040fe200028f24ff */
[----:B------:R-:W-:-:S05]  /*3c60*/  IMAD.WIDE.U32 R4, R5, R4, c[0x0][0x248] ;  /* 0x0000920005047625 */ /* 0x000fca00078e0004 */
[----:B------:R0:W-:Y:S04]  /*3c70*/  STG.E.128 [R4.64], R192 ;  /* 0x000000c004007986 */ /* 0x0001e8000c101d04 */
[----:B------:R0:W-:Y:S02]  /*3c80*/  @P4 STG.E.128 [R196.64], R184 ;  /* 0x000000b8c4004986 */ /* 0x0001e4000c101d04 */
.L_x_2092:
[----:B------:R-:W-:Y:S05]  /*3c90*/  BSYNC B1 ;  /* 0x0000000000017941 */ /* 0x000fea0003800000 */
.L_x_2091:
[----:B0----5:R-:W-:-:S05]  /*3ca0*/  MOV R4, c[0x0][0x160] ;  /* 0x0000580000047a02 */ /* 0x021fca0000000f00 */
[----:B------:R-:W-:-:S05]  /*3cb0*/  IMAD R3, R4, 0x4, R3 ;  /* 0x0000000404037824 */ /* 0x000fca00078e0203 */
[----:B------:R-:W-:-:S13]  /*3cc0*/  ISETP.GE.AND P4, PT, R3, c[0x0][0x164], PT ;  /* 0x0000590003007a0c */ /* 0x000fda0003f86270 */
[----:B---3--:R-:W-:Y:S01]  /*3cd0*/  @P4 CALL.REL.NOINC `(.L_x_2066) ;  /* 0x0000001000004944 */ /* 0x008fe20003c00000 */
[----:B------:R-:W-:Y:S05]  /*3ce0*/  BRA `(.L_x_2093) ;  /* 0xffffc9c000007947 */ /* 0x000fea000383ffff */
.L_x_2066:
[----:B---3--:R-:W-:Y:S05]  /*3cf0*/  BSYNC B0 ;  /* 0x0000000000007941 */ /* 0x008fea0003800000 */
.L_x_2065:
        /* <DEDUP_REMOVED lines=263> */
[----:B------:R-:W-:Y:S01]  /*4d70*/  IADD3 R10, P5, R10, 0x200, RZ ;  /* 0x000002000a0a7810 */ /* 0x000fe20007fbe0ff */
[----:B------:R2:W-:Y:S01]  /*4d80*/  STG.E [R2.64], R25 ;  /* 0x0000001902007986 */ /* 0x0005e2000c101904 */
[----:B------:R-:W-:Y:S02]  /*4d90*/  IADD3.X R37, RZ, R37, RZ, P6, !PT ;  /* 0x00000025ff257210 */ /* 0x000fe400037fe4ff */
[----:B------:R-:W-:-:S04]  /*4da0*/  IADD3.X R35, RZ, R35, RZ, P5, !PT ;  /* 0x00000023ff237210 */ /* 0x000fc80002ffe4ff */
.L_x_2095:
[----:B-1----:R-:W-:Y:S05]  /*4db0*/  BSYNC B0 ;  /* 0x0000000000007941 */ /* 0x002fea0003800000 */
.L_x_2094:
        /* <DEDUP_REMOVED lines=22> */
[----:B------:R-:W-:-:S04]  /*4f20*/  IADD3.X R35, RZ, R35, RZ, P6, !PT ;  /* 0x00000023ff237210 */ /* 0x000fc800037fe4ff */
.L_x_2097:
[----:B------:R-:W-:Y:S05]  /*4f30*/  BSYNC B0 ;  /* 0x0000000000007941 */ /* 0x000fea0003800000 */
.L_x_2096:
        /* <DEDUP_REMOVED lines=23> */
.L_x_2099:
[----:B------:R-:W-:Y:S05]  /*50b0*/  BSYNC B0 ;  /* 0x0000000000007941 */ /* 0x000fea0003800000 */
.L_x_2098:
        /* <DEDUP_REMOVED lines=14> */
[----:B------:R-:W-:Y:S01]  /*51a0*/  IADD3 R16, P2, R16, 0x200, RZ ;  /* 0x0000020010107810 */ /* 0x000fe20007f5e0ff */
[----:B------:R-:W-:Y:S01]  /*51b0*/  IMAD.X R41, RZ, RZ, R41, P1 ;  /* 0x000000ffff297224 */ /* 0x000fe200008e0629 */
[----:B------:R-:W-:-:S02]  /*51c0*/  IADD3.X R43, RZ, R43, RZ, P0, !PT ;  /* 0x0000002bff2b7210 */ /* 0x000fc400007fe4ff */
[----:B-1----:R-:W-:Y:S02]  /*51d0*/  MOV R2, R10 ;  /* 0x0000000a00027202 */ /* 0x002fe40000000f00 */
[----:B------:R-:W-:Y:S02]  /*51e0*/  MOV R3, R35 ;  /* 0x0000002300037202 */ /* 0x000fe40000000f00 */
[----:B------:R-:W-:Y:S02]  /*51f0*/  IADD3 R10, P5, R10, 0x200, RZ ;  /* 0x000002000a0a7810 */ /* 0x000fe40007fbe0ff */
[----:B------:R-:W-:Y:S01]  /*5200*/  IADD3.X R37, RZ, R37, RZ, P2, !PT ;  /* 0x00000025ff257210 */ /* 0x000fe200017fe4ff */
[----:B------:R2:W-:Y:S01]  /*5210*/  STG.E [R2.64], R27 ;  /* 0x0000001b02007986 */ /* 0x0005e2000c101904 */
[----:B------:R-:W-:-:S04]  /*5220*/  IADD3.X R35, RZ, R35, RZ, P5, !PT ;  /* 0x00000023ff237210 */ /* 0x000fc80002ffe4ff */
.L_x_2101:
[----:B------:R-:W-:Y:S05]  /*5230*/  BSYNC B0 ;  /* 0x0000000000007941 */ /* 0x000fea0003800000 */
.L_x_2100:
        /* <DEDUP_REMOVED lines=16> */
[----:B0-----:R-:W-:Y:S01]  /*5340*/  IMAD.MOV.U32 R3, RZ, RZ, R35 ;  /* 0x000000ffff037224 */ /* 0x001fe200078e0023 */
[----:B------:R-:W-:Y:S02]  /*5350*/  MOV R2, R10 ;  /* 0x0000000a00027202 */ /* 0x000fe40000000f00 */
[----:B------:R-:W-:Y:S02]  /*5360*/  IADD3 R10, P3, R10, 0x200, RZ ;  /* 0x000002000a0a7810 */ /* 0x000fe40007f7e0ff */
[----:B------:R-:W-:Y:S01]  /*5370*/  IADD3.X R41, RZ, R41, RZ, P1, !PT ;  /* 0x00000029ff297210 */ /* 0x000fe20000ffe4ff */
[----:B------:R1:W-:Y:S01]  /*5380*/  STG.E [R2.64], R33 ;  /* 0x0000002102007986 */ /* 0x0003e2000c101904 */
[----:B------:R-:W-:Y:S02]  /*5390*/  IADD3.X R37, RZ, R37, RZ, P2, !PT ;  /* 0x00000025ff257210 */ /* 0x000fe400017fe4ff */
[----:B------:R-:W-:-:S02]  /*53a0*/  IADD3.X R35, RZ, R35, RZ, P3, !PT ;  /* 0x00000023ff237210 */ /* 0x000fc40001ffe4ff */
.L_x_2103:
[----:B------:R-:W-:Y:S05]  /*53b0*/  BSYNC B0 ;  /* 0x0000000000007941 */ /* 0x000fea0003800000 */
.L_x_2102:
        /* <DEDUP_REMOVED lines=15> */
.L_x_2079:
[----:B------:R-:W-:Y:S01]  /*54b0*/  HFMA2.MMA R6, -RZ, RZ, 0, 5.9604644775390625e-08 ;  /* 0x00000001ff067435 */ /* 0x000fe200000001ff */
[----:B------:R-:W-:Y:S02]  /*54c0*/  MOV R193, R15 ;  /* 0x0000000f00c17202 */ /* 0x000fe40000000f00 */
[----:B------:R-:W-:Y:S02]  /*54d0*/  MOV R196, 0x1f ;  /* 0x0000001f00c47802 */ /* 0x000fe40000000f00 */
[----:B------:R-:W-:-:S02]  /*54e0*/  MOV R195, 0xffffffff ;  /* 0xffffffff00c37802 */ /* 0x000fc40000000f00 */
[----:B------:R-:W-:Y:S02]  /*54f0*/  MOV R192, 0x5510 ;  /* 0x0000551000c07802 */ /* 0x000fe40000000f00 */
[----:B-----5:R-:W-:Y:S05]  /*5500*/  CALL.REL.NOINC `($__internal_112_$__cuda_sm70_shflsync_bfly_p) ;  /* 0x0000046000007944 */ /* 0x020fea0003c00000 */
[----:B-1----:R-:W-:Y:S01]  /*5510*/  MOV R194, R6 ;  /* 0x0000000600c27202 */ /* 0x002fe20000000f00 */
[----:B------:R-:W-:Y:S05]  /*5520*/  BRA `(.L_x_2104) ;  /* 0xffffcd1000007947 */ /* 0x000fea000383ffff */
.L_x_2080:
[----:B------:R-:W-:Y:S01]  /*5530*/  HFMA2.MMA R6, -RZ, RZ, 0, 5.9604644775390625e-08 ;  /* 0x00000001ff067435 */ /* 0x000fe200000001ff */
[----:B------:R-:W-:Y:S01]  /*5540*/  MOV R193, R8 ;  /* 0x0000000800c17202 */ /* 0x000fe20000000f00 */
[----:B------:R-:W-:Y:S01]  /*5550*/  IMAD.MOV.U32 R196, RZ, RZ, 0x1f ;  /* 0x0000001fffc47424 */ /* 0x000fe200078e00ff */
[----:B------:R-:W-:Y:S02]  /*5560*/  MOV R195, 0xffffffff ;  /* 0xffffffff00c37802 */ /* 0x000fe40000000f00 */
[----:B------:R-:W-:Y:S02]  /*5570*/  MOV R192, 0x5590 ;  /* 0x0000559000c07802 */ /* 0x000fe40000000f00 */
[----:B01---5:R-:W-:Y:S05]  /*5580*/  CALL.REL.NOINC `($__internal_112_$__cuda_sm70_shflsync_bfly_p) ;  /* 0x000003e000007944 */ /* 0x023fea0003c00000 */
[----:B------:R-:W-:Y:S01]  /*5590*/  FADD.FTZ R15, R194, R15 ;  /* 0x0000000fc20f7221 */ /* 0x000fe20000010000 */
[----:B------:R-:W-:Y:S01]  /*55a0*/  MOV R196, 0x1f ;  /* 0x0000001f00c47802 */ /* 0x000fe20000000f00 */
[----:B-1----:R-:W-:Y:S01]  /*55b0*/  FADD.FTZ R8, R8, R6 ;  /* 0x0000000608087221 */ /* 0x002fe20000010000 */
[----:B------:R-:W-:Y:S01]  /*55c0*/  HFMA2.MMA R6, -RZ, RZ, 0, 1.1920928955078125e-07 ;  /* 0x00000002ff067435 */ /* 0x000fe200000001ff */
[----:B------:R-:W-:-:S02]  /*55d0*/  MOV R195, 0xffffffff ;  /* 0xffffffff00c37802 */ /* 0x000fc40000000f00 */
[----:B------:R-:W-:Y:S02]  /*55e0*/  MOV R193, R15 ;  /* 0x0000000f00c17202 */ /* 0x000fe40000000f00 */
[----:B------:R-:W-:Y:S02]  /*55f0*/  MOV R192, 0x5610 ;  /* 0x0000561000c07802 */ /* 0x000fe40000000f00 */
[----:B------:R-:W-:Y:S05]  /*5600*/  CALL.REL.NOINC `($__internal_112_$__cuda_sm70_shflsync_bfly_p) ;  /* 0x0000036000007944 */ /* 0x000fea0003c00000 */
[----:B-1----:R-:W-:Y:S01]  /*5610*/  MOV R194, R6 ;  /* 0x0000000600c27202 */ /* 0x002fe20000000f00 */
[----:B------:R-:W-:Y:S01]  /*5620*/  HFMA2.MMA R6, -RZ, RZ, 0, 1.1920928955078125e-07 ;  /* 0x00000002ff067435 */ /* 0x000fe200000001ff */
[----:B------:R-:W-:Y:S01]  /*5630*/  MOV R193, R8 ;  /* 0x0000000800c17202 */ /* 0x000fe20000000f00 */
[----:B------:R-:W-:Y:S01]  /*5640*/  IMAD.MOV.U32 R195, RZ, RZ, -0x1 ;  /* 0xffffffffffc37424 */ /* 0x000fe200078e00ff */
[----:B------:R-:W-:Y:S02]  /*5650*/  MOV R196, 0x1f ;  /* 0x0000001f00c47802 */ /* 0x000fe40000000f00 */
[----:B------:R-:W-:Y:S02]  /*5660*/  MOV R192, 0x5680 ;  /* 0x0000568000c07802 */ /* 0x000fe40000000f00 */
[----:B------:R-:W-:Y:S05]  /*5670*/  CALL.REL.NOINC `($__internal_112_$__cuda_sm70_shflsync_bfly_p) ;  /* 0x000002f000007944 */ /* 0x000fea0003c00000 */
[----:B------:R-:W-:Y:S01]  /*5680*/  FADD.FTZ R15, R194, R15 ;  /* 0x0000000fc20f7221 */ /* 0x000fe20000010000 */
[----:B------:R-:W-:Y:S01]  /*5690*/  MOV R196, 0x1f ;  /* 0x0000001f00c47802 */ /* 0x000fe20000000f00 */
[----:B-1----:R-:W-:Y:S01]  /*56a0*/  FADD.FTZ R8, R8, R6 ;  /* 0x0000000608087221 */ /* 0x002fe20000010000 */
[----:B------:R-:W-:Y:S01]  /*56b0*/  HFMA2.MMA R6, -RZ, RZ, 0, 2.384185791015625e-07 ;  /* 0x00000004ff067435 */ /* 0x000fe200000001ff */
[----:B------:R-:W-:-:S02]  /*56c0*/  MOV R195, 0xffffffff ;  /* 0xffffffff00c37802 */ /* 0x000fc40000000f00 */
[----:B------:R-:W-:Y:S02]  /*56d0*/  MOV R193, R15 ;  /* 0x0000000f00c17202 */ /* 0x000fe40000000f00 */
[----:B------:R-:W-:Y:S02]  /*56e0*/  MOV R192, 0x5700 ;  /* 0x0000570000c07802 */ /* 0x000fe40000000f00 */
[----:B------:R-:W-:Y:S05]  /*56f0*/  CALL.REL.NOINC `($__internal_112_$__cuda_sm70_shflsync_bfly_p) ;  /* 0x0000027000007944 */ /* 0x000fea0003c00000 */
[----:B-1----:R-:W-:Y:S01]  /*5700*/  MOV R194, R6 ;  /* 0x0000000600c27202 */ /* 0x002fe20000000f00 */
[----:B------:R-:W-:Y:S01]  /*5710*/  HFMA2.MMA R6, -RZ, RZ, 0, 2.384185791015625e-07 ;  /* 0x00000004ff067435 */ /* 0x000fe200000001ff */
[----:B------:R-:W-:Y:S02]  /*5720*/  MOV R193, R8 ;  /* 0x0000000800c17202 */ /* 0x000fe40000000f00 */
[----:B------:R-:W-:Y:S02]  /*5730*/  MOV R196, 0x1f ;  /* 0x0000001f00c47802 */ /* 0x000fe40000000f00 */
[----:B------:R-:W-:Y:S02]  /*5740*/  MOV R195, 0xffffffff ;  /* 0xffffffff00c37802 */ /* 0x000fe40000000f00 */
[----:B------:R-:W-:-:S02]  /*5750*/  MOV R192, 0x5770 ;  /* 0x0000577000c07802 */ /* 0x000fc40000000f00 */
[----:B------:R-:W-:Y:S05]  /*5760*/  CALL.REL.NOINC `($__internal_112_$__cuda_sm70_shflsync_bfly_p) ;  /* 0x0000020000007944 */ /* 0x000fea0003c00000 */
[----:B------:R-:W-:Y:S01]  /*5770*/  FADD.FTZ R15, R194, R15 ;  /* 0x0000000fc20f7221 */ /* 0x000fe20000010000 */
[----:B------:R-:W-:Y:S01]  /*5780*/  HFMA2.MMA R196, -RZ, RZ, 0, 1.847743988037109375e-06 ;  /* 0x0000001fffc47435 */ /* 0x000fe200000001ff */
[----:B-1----:R-:W-:Y:S01]  /*5790*/  FADD.FTZ R8, R8, R6 ;  /* 0x0000000608087221 */ /* 0x002fe20000010000 */
[----:B------:R-:W-:Y:S01]  /*57a0*/  MOV R195, 0xffffffff ;  /* 0xffffffff00c37802 */ /* 0x000fe20000000f00 */
[----:B------:R-:W-:Y:S01]  /*57b0*/  IMAD.MOV.U32 R6, RZ, RZ, 0x8 ;  /* 0x00000008ff067424 */ /* 0x000fe200078e00ff */
[----:B------:R-:W-:-:S02]  /*57c0*/  MOV R193, R15 ;  /* 0x0000000f00c17202 */ /* 0x000fc40000000f00 */
[----:B------:R-:W-:Y:S02]  /*57d0*/  MOV R192, 0x57f0 ;  /* 0x000057f000c07802 */ /* 0x000fe40000000f00 */
[----:B------:R-:W-:Y:S05]  /*57e0*/  CALL.REL.NOINC `($__internal_112_$__cuda_sm70_shflsync_bfly_p) ;  /* 0x0000018000007944 */ /* 0x000fea0003c00000 */
[----:B-1----:R-:W-:Y:S01]  /*57f0*/  MOV R194, R6 ;  /* 0x0000000600c27202 */ /* 0x002fe20000000f00 */
[----:B------:R-:W-:Y:S01]  /*5800*/  HFMA2.MMA R6, -RZ, RZ, 0, 4.76837158203125e-07 ;  /* 0x00000008ff067435 */ /* 0x000fe200000001ff */
[----:B------:R-:W-:Y:S02]  /*5810*/  MOV R193, R8 ;  /* 0x0000000800c17202 */ /* 0x000fe40000000f00 */
[----:B------:R-:W-:Y:S02]  /*5820*/  MOV R196, 0x1f ;  /* 0x0000001f00c47802 */ /* 0x000fe40000000f00 */
[----:B------:R-:W-:Y:S02]  /*5830*/  MOV R195, 0xffffffff ;  /* 0xffffffff00c37802 */ /* 0x000fe40000000f00 */
[----:B------:R-:W-:Y:S02]  /*5840*/  MOV R192, 0x5860 ;  /* 0x0000586000c07802 */ /* 0x000fe40000000f00 */
[----:B------:R-:W-:Y:S05]  /*5850*/  CALL.REL.NOINC `($__internal_112_$__cuda_sm70_shflsync_bfly_p) ;  /* 0x0000011000007944 */ /* 0x000fea0003c00000 */
[----:B------:R-:W-:Y:S01]  /*5860*/  FADD.FTZ R15, R194, R15 ;  /* 0x0000000fc20f7221 */ /* 0x000fe20000010000 */
[----:B------:R-:W-:Y:S01]  /*5870*/  MOV R195, 0xffffffff ;  /* 0xffffffff00c37802 */ /* 0x000fe20000000f00 */
[----:B-1----:R-:W-:Y:S01]  /*5880*/  FADD.FTZ R8, R8, R6 ;  /* 0x0000000608087221 */ /* 0x002fe20000010000 */
[----:B------:R-:W-:Y:S01]  /*5890*/  HFMA2.MMA R6, -RZ, RZ, 0, 9.5367431640625e-07 ;  /* 0x00000010ff067435 */ /* 0x000fe200000001ff */
[----:B------:R-:W-:Y:S01]  /*58a0*/  IMAD.MOV.U32 R196, RZ, RZ, 0x1f ;  /* 0x0000001fffc47424 */ /* 0x000fe200078e00ff */
[----:B------:R-:W-:-:S02]  /*58b0*/  MOV R193, R15 ;  /* 0x0000000f00c17202 */ /* 0x000fc40000000f00 */
[----:B------:R-:W-:Y:S02]  /*58c0*/  MOV R192, 0x58e0 ;  /* 0x000058e000c07802 */ /* 0x000fe40000000f00 */
[----:B------:R-:W-:Y:S05]  /*58d0*/  CALL.REL.NOINC `($__internal_112_$__cuda_sm70_shflsync_bfly_p) ;  /* 0x0000009000007944 */ /* 0x000fea0003c00000 */
[----:B-1----:R-:W-:Y:S01]  /*58e0*/  MOV R194, R6 ;  /* 0x0000000600c27202 */ /* 0x002fe20000000f00 */
[----:B------:R-:W-:Y:S01]  /*58f0*/  HFMA2.MMA R6, -RZ, RZ, 0, 9.5367431640625e-07 ;  /* 0x00000010ff067435 */ /* 0x000fe200000001ff */
[----:B------:R-:W-:Y:S02]  /*5900*/  MOV R193, R8 ;  /* 0x0000000800c17202 */ /* 0x000fe40000000f00 */
[----:B------:R-:W-:Y:S02]  /*5910*/  MOV R196, 0x1f ;  /* 0x0000001f00c47802 */ /* 0x000fe40000000f00 */
[----:B------:R-:W-:Y:S02]  /*5920*/  MOV R195, 0xffffffff ;  /* 0xffffffff00c37802 */ /* 0x000fe40000000f00 */
[----:B------:R-:W-:Y:S02]  /*5930*/  MOV R192, 0x5950 ;  /* 0x0000595000c07802 */ /* 0x000fe40000000f00 */
[----:B------:R-:W-:Y:S05]  /*5940*/  CALL.REL.NOINC `($__internal_112_$__cuda_sm70_shflsync_bfly_p) ;  /* 0x0000002000007944 */ /* 0x000fea0003c00000 */
[----:B-1----:R-:W-:Y:S01]  /*5950*/  MOV R193, R6 ;  /* 0x0000000600c17202 */ /* 0x002fe20000000f00 */
[----:B------:R-:W-:Y:S05]  /*5960*/  BRA `(.L_x_2105) ;  /* 0xffffc9f000007947 */ /* 0x000fea000383ffff */
        .weak           $__internal_112_$__cuda_sm70_shflsync_bfly_p
        .type           $__internal_112_$__cuda_sm70_shflsync_bfly_p,@function
        .size           $__internal_112_$__cuda_sm70_shflsync_bfly_p,(.L_x_2349 - $__internal_112_$__cuda_sm70_shflsync_bfly_p)
$__internal_112_$__cuda_sm70_shflsync_bfly_p:
[----:B------:R-:W-:Y:S04]  /*5970*/  WARPSYNC R195 ;  /* 0x000000c300007348 */ /* 0x000fe80003800000 */
[----:B------:R0:W1:Y:S02]  /*5980*/  SHFL.BFLY PT, R6, R193, R6, R196 ;  /* 0x0c000006c1067389 */ /* 0x00006400000e00c4 */
[----:B0-----:R-:W-:-:S06]  /*5990*/  HFMA2.MMA R193, -RZ, RZ, 0, 0 ;  /* 0x00000000ffc17435 */ /* 0x001fcc00000001ff */
[----:B------:R-:W-:Y:S05]  /*59a0*/  RET.REL.NODEC R192 `(_ZN10layer_norm31ln_parallel_residual_bwd_kernelINS_13Kernel_traitsIfffffjLj768ELj1ELj4ELj1ELj16ENS_18Kernel_traits_baseILj768EfffffjLj128EEEEELb1ELb0ELb0EEEvNS_9BwdParamsE) ;  /* 0xffffa650c0007950 */ /* 0x000fea0003c3ffff */
.L_x_2106:
        /* <DEDUP_REMOVED lines=13> */
.L_x_2349:


//--------------------- .text._ZN10layer_norm31ln_parallel_residual_bwd_kernelINS_13Kernel_traitsIfffffjLj768ELj1ELj4ELj1ELj16ENS_18Kernel_traits_baseILj768EfffffjLj128EEEEELb1ELb0ELb1EEEvNS_9BwdParamsE --------------------------
	.section	.text._ZN10layer_norm31ln_parallel_residual_bwd_kernelINS_13Kernel_traitsIfffffjLj768ELj1ELj4ELj1ELj16ENS_18Kernel_traits_baseILj768EfffffjLj128EEEEELb1ELb0ELb1EEEvNS_9BwdParamsE,"ax",@progbits
	.sectioninfo	@"SHI_REGISTERS=255"
	.align	128
        .global         _ZN10layer_norm31ln_parallel_residual_bwd_kernelINS_13Kernel_traitsIfffffjLj768ELj1ELj4ELj1ELj16ENS_18Kernel_traits_baseILj768EfffffjLj128EEEEELb1ELb0ELb1EEEvNS_9BwdParamsE
        .type           _ZN10layer_norm31ln_parallel_residual_bwd_kernelINS_13Kernel_traitsIfffffjLj768ELj1ELj4ELj1ELj16ENS_18Kernel_traits_baseILj768EfffffjLj128EEEEELb1ELb0ELb1EEEvNS_9BwdParamsE,@function
        .size           _ZN10layer_norm31ln_parallel_residual_bwd_kernelINS_13Kernel_traitsIfffffjLj768ELj1ELj4ELj1ELj16ENS_18Kernel_traits_baseILj768EfffffjLj128EEEEELb1ELb0ELb1EEEvNS_9BwdParamsE,(.L_x_2350 - _ZN10layer_norm31ln_parallel_residual_bwd_kernelINS_13Kernel_traitsIfffffjLj768ELj1ELj4ELj1ELj16ENS_18Kernel_traits_baseILj768EfffffjLj128EEEEELb1ELb0ELb1EEEvNS_9BwdParamsE)
        .other          _ZN10layer_norm31ln_parallel_residual_bwd_kernelINS_13Kernel_traitsIfffffjLj768ELj1ELj4ELj1ELj16ENS_18Kernel_traits_baseILj768EfffffjLj128EEEEELb1ELb0ELb1EEEvNS_9BwdParamsE,@"STO_CUDA_ENTRY STV_DEFAULT"
_ZN10layer_norm31ln_parallel_residual_bwd_kernelINS_13Kernel_traitsIfffffjLj768ELj1ELj4ELj1ELj16ENS_18Kernel_traits_baseILj768EfffffjLj128EEEEELb1ELb0ELb1EEEvNS_9BwdParamsE:
.text._ZN10layer_norm31ln_parallel_residual_bwd_kernelINS_13Kernel_traitsIfffffjLj768ELj1ELj4ELj1ELj16ENS_18Kernel_traits_baseILj768EfffffjLj128EEEEELb1ELb0ELb1EEEvNS_9BwdParamsE:
        /* <DEDUP_REMOVED lines=59> */
.L_x_2108:
[----:B------:R-:W-:-:S04]  /*03b0*/  SHF.L.U32 R0, R2, 0x4, RZ ;  /* 0x0000000402007819 */ /* 0x000fc800000006ff */
[----:B------:R-:W-:-:S04]  /*03c0*/  LOP3.LUT R0, R0, 0x1f0, RZ, 0xc0, !PT ;  /* 0x000001f000007812 */ /* 0x000fc800078ec0ff */
[C---:B------:R-:W-:Y:S01]  /*03d0*/  IADD3 R2, P0, R0.reuse, c[0x0][0x1b0], RZ ;  /* 0x00006c0000027a10 */ /* 0x040fe20007f1e0ff */
[----:B------:R0:W-:Y:S01]  /*03e0*/  STL [R1+0x48], RZ ;  /* 0x000048ff01007387 */ /* 0x0001e20000100800 */
[----:B------:R-:W-:Y:S02]  /*03f0*/  IADD3 R4, P1, R0, c[0x0][0x1b8], RZ ;  /* 0x00006e0000047a10 */ /* 0x000fe40007f3e0ff */
[----:B------:R-:W-:Y:S01]  /*0400*/  IADD3.X R3, RZ, c[0x0][0x1b4], RZ, P0, !PT ;  /* 0x00006d00ff037a10 */ /* 0x000fe200007fe4ff */
[----:B------:R0:W-:Y:S01]  /*0410*/  STL [R1+0x44], RZ ;  /* 0x000044ff01007387 */ /* 0x0001e20000100800 */
[----:B------:R-:W-:-:S03]  /*0420*/  IADD3.X R5, RZ, c[0x0][0x1bc], RZ, P1, !PT ;  /* 0x00006f00ff057a10 */ /* 0x000fc60000ffe4ff */
[----:B------:R0:W5:Y:S04]  /*0430*/  LDG.E.128 R72, [R2.64] ;  /* 0x0000000402487981 */ /* 0x000168000c1e1d00 */
[----:B------:R0:W5:Y:S04]  /*0440*/  LDG.E.128 R68, [R2.64+0x200] ;  /* 0x0002000402447981 */ /* 0x000168000c1e1d00 */
[----:B------:R0:W5:Y:S04]  /*0450*/  LDG.E.128 R64, [R2.64+0x400] ;  /* 0x0004000402407981 */ /* 0x000168000c1e1d00 */
[----:B------:R0:W5:Y:S04]  /*0460*/  LDG.E.128 R60, [R2.64+0x600] ;  /* 0x00060004023c7981 */ /* 0x000168000c1e1d00 */
[----:B------:R0:W5:Y:S04]  /*0470*/  LDG.E.128 R56, [R2.64+0x800] ;  /* 0x0008000402387981 */ /* 0x000168000c1e1d00 */
[----:B------:R0:W5:Y:S04]  /*0480*/  LDG.E.128 R52, [R2.64+0xa00] ;  /* 0x000a000402347981 */ /* 0x000168000c1e1d00 */
[----:B------:R0:W-:Y:S04]  /*0490*/  STL [R1+0x40], RZ ;  /* 0x000040ff01007387 */ /* 0x0001e80000100800 */
        /* <DEDUP_REMOVED lines=15> */
[----:B------:R0:W-:Y:S01]  /*0590*/  STL [R1], RZ ;  /* 0x000000ff01007387 */ /* 0x0001e20000100800 */
        /* <DEDUP_REMOVED lines=47> */
.L_x_2119:
[----:B------:R-:W0:Y:S01]  /*0890*/  S2R R108, SR_TID.X ;  /* 0x00000000006c7919 */ /* 0x000e220000002100 */
[----:B------:R-:W-:Y:S01]  /*08a0*/  IMAD R0, R173, c[0x0][0x168], RZ ;  /* 0x00005a00ad007a24 */ /* 0x000fe200078e02ff */
[----:B------:R-:W-:-:S02]  /*08b0*/  MOV R114, 0x4 ;  /* 0x0000000400727802 */ /* 0x000fc40000000f00 */
[----:B------:R-:W-:Y:S02]  /*08c0*/  MOV R152, 0x10 ;  /* 0x0000001000987802 */ /* 0x000fe40000000f00 */
[----:B------:R-:W-:Y:S01]  /*08d0*/  SHF.R.S32.HI R3, RZ, 0x1f, R0 ;  /* 0x0000001fff037819 */ /* 0x000fe20000011400 */
[----:B------:R-:W-:-:S03]  /*08e0*/  IMAD.WIDE R110, R173, R114, c[0x0][0x1a0] ;  /* 0x00006800ad6e7625 */ /* 0x000fc600078e0272 */
[----:B------:R-:W-:Y:S02]  /*08f0*/  LEA.HI R3, R3, R0, RZ, 0x2 ;  /* 0x0000000003037211 */ /* 0x000fe400078f10ff */
[----:B------:R1:W2:Y:S01]  /*0900*/  LDG.E R0, [R110.64] ;  /* 0x000000046e007981 */ /* 0x0002a2000c1e1900 */
[----:B0-----:R-:W-:-:S04]  /*0910*/  LOP3.LUT R190, R108, 0x1f, RZ, 0xc0, !PT ;  /* 0x0000001f6cbe7812 */ /* 0x001fc800078ec0ff */
[----:B------:R-:W-:-:S04]  /*0920*/  LEA.HI.SX32 R190, R3, R190, 0x1e ;  /* 0x000000be03be7211 */ /* 0x000fc800078ff2ff */
[----:B------:R-:W-:Y:S02]  /*0930*/  SHF.L.U32 R186, R190, 0x4, RZ ;  /* 0x00000004beba7819 */ /* 0x000fe400000006ff */
[----:B------:R-:W-:Y:S02]  /*0940*/  SHF.R.U32.HI R187, RZ, 0x1c, R190 ;  /* 0x0000001cffbb7819 */ /* 0x000fe400000116be */
[----:B------:R-:W-:-:S04]  /*0950*/  IADD3 R108, P0, R186, c[0x0][0x188], RZ ;  /* 0x00006200ba6c7a10 */ /* 0x000fc80007f1e0ff */
[----:B------:R-:W-:Y:S01]  /*0960*/  IADD3.X R109, R187, c[0x0][0x18c], RZ, P0, !PT ;  /* 0x00006300bb6d7a10 */ /* 0x000fe200007fe4ff */
[----:B------:R-:W-:-:S05]  /*0970*/  IMAD.WIDE R114, R173, R114, c[0x0][0x1a8] ;  /* 0x00006a00ad727625 */ /* 0x000fca00078e0272 */
[----:B-1----:R-:W3:Y:S01]  /*0980*/  LDG.E.128 R108, [R108.64] ;  /* 0x000000046c6c7981 */ /* 0x002ee2000c1e1d00 */
[----:B------:R-:W-:-:S03]  /*0990*/  IMAD.WIDE.U32 R112, R190, R152, c[0x0][0x210] ;  /* 0x00008400be707625 */ /* 0x000fc600078e0098 */
[----:B------:R0:W4:Y:S01]  /*09a0*/  LDG.E R3, [R114.64] ;  /* 0x0000000472037981 */ /* 0x000122000c1e1900 */
[----:B------:R-:W-:-:S06]  /*09b0*/  IMAD.WIDE.U32 R116, R190, R152, c[0x0][0x208] ;  /* 0x00008200be747625 */ /* 0x000fcc00078e0098 */
[----:B------:R-:W2:Y:S04]  /*09c0*/  LDG.E.128 R116, [R116.64] ;  /* 0x0000000474747981 */ /* 0x000ea8000c1e1d00 */
[----:B0-----:R-:W3:Y:S01]  /*09d0*/  LDG.E.128 R112, [R112.64] ;  /* 0x0000000470707981 */ /* 0x001ee2000c1e1d00 */
[----:B------:R-:W-:-:S04]  /*09e0*/  IADD3 R210, R190, 0x20, RZ ;  /* 0x00000020bed27810 */ /* 0x000fc80007ffe0ff */
[----:B------:R-:W-:Y:S02]  /*09f0*/  SHF.L.U32 R184, R210, 0x4, RZ ;  /* 0x00000004d2b87819 */ /* 0x000fe400000006ff */
[----:B------:R-:W-:Y:S02]  /*0a00*/  SHF.R.U32.HI R185, RZ, 0x1c, R210 ;  /* 0x0000001cffb97819 */ /* 0x000fe400000116d2 */
[----:B------:R-:W-:Y:S02]  /*0a10*/  IADD3 R120, P0, R184, c[0x0][0x188], RZ ;  /* 0x00006200b8787a10 */ /* 0x000fe40007f1e0ff */
[----:B------:R-:W-:Y:S02]  /*0a20*/  ISETP.NE.U32.AND P1, PT, RZ, c[0x0][0x218], PT ;  /* 0x00008600ff007a0c */ /* 0x000fe40003f25070 */
[----:B------:R-:W-:Y:S02]  /*0a30*/  IADD3.X R121, R185, c[0x0][0x18c], RZ, P0, !PT ;  /* 0x00006300b9797a10 */ /* 0x000fe400007fe4ff */
[----:B------:R-:W-:-:S02]  /*0a40*/  ISETP.NE.U32.AND P0, PT, RZ, c[0x0][0x250], PT ;  /* 0x00009400ff007a0c */ /* 0x000fc40003f05070 */
[C---:B------:R-:W-:Y:S02]  /*0a50*/  IADD3 R203, R190.reuse, 0x40, RZ ;  /* 0x00000040becb7810 */ /* 0x040fe40007ffe0ff */
[----:B------:R-:W-:Y:S02]  /*0a60*/  ISETP.NE.AND.EX P0, PT, RZ, c[0x0][0x254], PT, P0 ;  /* 0x00009500ff007a0c */ /* 0x000fe40003f05300 */
[C---:B------:R-:W-:Y:S02]  /*0a70*/  SHF.L.U32 R188, R190.reuse, 0x2, RZ ;  /* 0x00000002bebc7819 */ /* 0x040fe400000006ff */
[----:B------:R-:W-:Y:S01]  /*0a80*/  SHF.R.U32.HI R156, RZ, 0x1e, R190 ;  /* 0x0000001eff9c7819 */ /* 0x000fe200000116be */
[----:B------:R-:W0:Y:S01]  /*0a90*/  LDC.U8 R157, c[0x0][0x1f0] ;  /* 0x00007c00ff9d7b82 */ /* 0x000e220000000000 */
[----:B------:R-:W-:Y:S02]  /*0aa0*/  ISETP.NE.AND.EX P1, PT, RZ, c[0x0][0x21c], PT, P1 ;  /* 0x00008700ff007a0c */ /* 0x000fe40003f25310 */
[----:B------:R-:W-:-:S02]  /*0ab0*/  IADD3 R202, R190, 0x60, RZ ;  /* 0x00000060beca7810 */ /* 0x000fc40007ffe0ff */
[----:B------:R-:W-:Y:S01]  /*0ac0*/  IADD3 R191, R190, 0x80, RZ ;  /* 0x00000080bebf7810 */ /* 0x000fe20007ffe0ff */
[-C--:B------:R-:W-:Y:S01]  /*0ad0*/  IMAD.WIDE.U32 R124, R210, R152.reuse, c[0x0][0x210] ;  /* 0x00008400d27c7625 */ /* 0x080fe200078e0098 */
[----:B------:R-:W-:Y:S01]  /*0ae0*/  SHF.L.U32 R183, R203, 0x4, RZ ;  /* 0x00000004cbb77819 */ /* 0x000fe200000006ff */
[----:B------:R-:W4:Y:S01]  /*0af0*/  LDG.E.128 R120, [R120.64] ;  /* 0x0000000478787981 */ /* 0x000f22000c1e1d00 */
[----:B------:R-:W-:Y:S02]  /*0b00*/  SHF.R.U32.HI R182, RZ, 0x1c, R203 ;  /* 0x0000001cffb67819 */ /* 0x000fe400000116cb */
[----:B------:R-:W-:Y:S01]  /*0b10*/  IADD3 R132, P2, R183, c[0x0][0x188], RZ ;  /* 0x00006200b7847a10 */ /* 0x000fe20007f5e0ff */
[----:B------:R-:W-:Y:S01]  /*0b20*/  IMAD.WIDE.U32 R136, R203, R152, c[0x0][0x210] ;  /* 0x00008400cb887625 */ /* 0x000fe200078e0098 */
[----:B------:R-:W-:Y:S01]  /*0b30*/  @P0 IADD3 R146, P3, R188, c[0x0][0x198], RZ ;  /* 0x00006600bc920a10 */ /* 0x000fe20007f7e0ff */
[----:B------:R-:W4:Y:S01]  /*0b40*/  LDG.E.128 R124, [R124.64] ;  /* 0x000000047c7c7981 */ /* 0x000f22000c1e1d00 */
[----:B------:R-:W-:-:S02]  /*0b50*/  IADD3.X R133, R182, c[0x0][0x18c], RZ, P2, !PT ;  /* 0x00006300b6857a10 */ /* 0x000fc400017fe4ff */
[----:B------:R-:W-:Y:S01]  /*0b60*/  @P1 LEA R148, P2, R190, c[0x0][0x218], 0x4 ;  /* 0x00008600be941a11 */ /* 0x000fe200078420ff */
[----:B------:R-:W4:Y:S01]  /*0b70*/  LDG.E.128 R136, [R136.64] ;  /* 0x0000000488887981 */ /* 0x000f22000c1e1d00 */
[----:B------:R-:W-:Y:S02]  /*0b80*/  @P1 LEA R150, P4, R210, c[0x0][0x218], 0x4 ;  /* 0x00008600d2961a11 */ /* 0x000fe400078820ff */
[----:B------:R-:W-:Y:S01]  /*0b90*/  @P0 IADD3.X R147, R156, c[0x0][0x19c], RZ, P3, !PT ;  /* 0x000067009c930a10 */ /* 0x000fe20001ffe4ff */
[----:B--2---:R-:W-:Y:S01]  /*0ba0*/  FADD.FTZ R168, R117, R168 ;  /* 0x000000a875a87221 */ /* 0x004fe20000010000 */
[----:B------:R-:W-:-:S03]  /*0bb0*/  @P1 LEA.HI.X R149, R190, c[0x0][0x21c], RZ, 0x4, P2 ;  /* 0x00008700be951a11 */ /* 0x000fc600010f24ff */
[----:B-----5:R1:W5:Y:S01]  /*0bc0*/  @P0 LDG.E R2, [R146.64] ;  /* 0x0000000492020981 */ /* 0x020362000c1e1900 */
[----:B------:R-:W-:Y:S02]  /*0bd0*/  @P1 LEA.HI.X R151, R210, c[0x0][0x21c], RZ, 0x4, P4 ;  /* 0x00008700d2971a11 */ /* 0x000fe400020f24ff */
[C---:B------:R-:W-:Y:S01]  /*0be0*/  @P1 LEA R144, P2, R203.reuse, c[0x0][0x218], 0x4 ;  /* 0x00008600cb901a11 */ /* 0x040fe200078420ff */
[----:B------:R2:W5:Y:S01]  /*0bf0*/  @P1 LDG.E.128 R76, [R148.64] ;  /* 0x00000004944c1981 */ /* 0x000562000c1e1d00 */
[----:B------:R-:W-:Y:S02]  /*0c00*/  IADD3 R190, R190, 0xa0, RZ ;  /* 0x000000a0bebe7810 */ /* 0x000fe40007ffe0ff */
[----:B------:R-:W-:Y:S01]  /*0c10*/  @P1 LEA.HI.X R145, R203, c[0x0][0x21c], RZ, 0x4, P2 ;  /* 0x00008700cb911a11 */ /* 0x000fe200010f24ff */
[----:B------:R0:W5:Y:S01]  /*0c20*/  @P1 LDG.E.128 R80, [R150.64] ;  /* 0x0000000496501981 */ /* 0x000162000c1e1d00 */
[----:B-1----:R-:W-:-:S03]  /*0c30*/  @P1 LEA R146, P2, R202, c[0x0][0x218], 0x4 ;  /* 0x00008600ca921a11 */ /* 0x002fc600078420ff */
[----:B------:R1:W5:Y:S01]  /*0c40*/  @P1 LDG.E.128 R84, [R144.64] ;  /* 0x0000000490541981 */ /* 0x000362000c1e1d00 */
[C---:B--2---:R-:W-:Y:S01]  /*0c50*/  @P1 LEA R148, P3, R191.reuse, c[0x0][0x218], 0x4 ;  /* 0x00008600bf941a11 */ /* 0x044fe200078620ff */
[----:B---3--:R-:W-:Y:S02]  /*0c60*/  FMUL.FTZ R194, R48, R112 ;  /* 0x0000007030c27220 */ /* 0x008fe40000410000 */
[----:B------:R-:W2:Y:S01]  /*0c70*/  LDG.E.128 R132, [R132.64] ;  /* 0x0000000484847981 */ /* 0x000ea2000c1e1d00 */
[----:B0-----:R-:W-:Y:S02]  /*0c80*/  @P1 LEA R150, P4, R190, c[0x0][0x218], 0x4 ;  /* 0x00008600be961a11 */ /* 0x001fe400078820ff */
[----:B------:R-:W-:Y:S02]  /*0c90*/  @P1 LEA.HI.X R147, R202, c[0x0][0x21c], RZ, 0x4, P2 ;  /* 0x00008700ca931a11 */ /* 0x000fe400010f24ff */
[----:B------:R-:W-:Y:S02]  /*0ca0*/  @P1 LEA.HI.X R149, R191, c[0x0][0x21c], RZ, 0x4, P3 ;  /* 0x00008700bf951a11 */ /* 0x000fe400018f24ff */
[----:B------:R-:W-:Y:S01]  /*0cb0*/  @P1 LEA.HI.X R151, R190, c[0x0][0x21c], RZ, 0x4, P4 ;  /* 0x00008700be971a11 */ /* 0x000fe200020f24ff */
[----:B------:R0:W5:Y:S04]  /*0cc0*/  @P1 LDG.E.128 R88, [R146.64] ;  /* 0x0000000492581981 */ /* 0x000168000c1e1d00 */
[----:B------:R3:W5:Y:S04]  /*0cd0*/  @P1 LDG.E.128 R92, [R148.64] ;  /* 0x00000004945c1981 */ /* 0x000768000c1e1d00 */
[----:B------:R0:W5:Y:S01]  /*0ce0*/  @P1 LDG.E.128 R96, [R150.64] ;  /* 0x0000000496601981 */ /* 0x000162000c1e1d00 */
[----:B------:R-:W-:-:S04]  /*0cf0*/  IADD3 R188, P1, R188, c[0x0][0x190], RZ ;  /* 0x00006400bcbc7a10 */ /* 0x000fc80007f3e0ff */
[----:B------:R-:W-:Y:S02]  /*0d00*/  IADD3.X R189, R156, c[0x0][0x194], RZ, P1, !PT ;  /* 0x000065009cbd7a10 */ /* 0x000fe40000ffe4ff */
[----:B------:R-:W-:-:S03]  /*0d10*/  ISETP.NE.AND P1, PT, R157, RZ, PT ;  /* 0x000000ff9d00720c */ /* 0x000fc60003f25270 */
[----:B------:R0:W5:Y:S02]  /*0d20*/  LDG.E R188, [R188.64] ;  /* 0x00000004bcbc7981 */ /* 0x000164000c1e1900 */
[----:B0-----:R-:W-:-:S05]  /*0d30*/  FSEL R189, R0, RZ, !P1 ;  /* 0x000000ff00bd7208 */ /* 0x001fca0004800000 */
[--C-:B------:R-:W-:Y:S02]  /*0d40*/  FADD.FTZ R108, R108, -R189.reuse ;  /* 0x800000bd6c6c7221 */ /* 0x100fe40000010000 */
[----:B------:R-:W-:Y:S02]  /*0d50*/  FADD.FTZ R109, R109, -R189 ;  /* 0x800000bd6d6d7221 */ /* 0x000fe40000010000 */
[C---:B----4-:R-:W-:Y:S02]  /*0d60*/  FMUL.FTZ R192, R3.reuse, R108 ;  /* 0x0000006c03c07220 */ /* 0x050fe40000410000 */
[C---:B------:R-:W-:Y:S02]  /*0d70*/  FADD.FTZ R235, R112.reuse, R235 ;  /* 0x000000eb70eb7221 */ /* 0x040fe40000010000 */
[----:B------:R-:W-:Y:S02]  /*0d80*/  FFMA.FTZ R225, R112, R192, R225 ;  /* 0x000000c070e17223 */ /* 0x000fe400000100e1 */
[----:B------:R-:W-:Y:S01]  /*0d90*/  FMUL.FTZ R195, R3, R109 ;  /* 0x0000006d03c37220 */ /* 0x000fe20000410000 */
[----:B------:R-:W4:Y:S01]  /*0da0*/  LDL.LU R112, [R1+0x10] ;  /* 0x0000100001707983 */ /* 0x000f220000300800 */
[----:B------:R-:W-:-:S02]  /*0db0*/  FMUL.FTZ R196, R49, R113 ;  /* 0x0000007131c47220 */ /* 0x000fc40000410000 */
[----:B------:R-:W-:Y:S01]  /*0dc0*/  FFMA.FTZ R4, R117, R195, R4 ;  /* 0x000000c375047223 */ /* 0x000fe20000010004 */
[----:B------:R-:W2:Y:S01]  /*0dd0*/  LDL.LU R109, [R1+0xc] ;  /* 0x00000c00016d7983 */ /* 0x000ea20000300800 */
[----:B------:R-:W-:Y:S02]  /*0de0*/  FFMA.FTZ R196, R73, R117, R196 ;  /* 0x0000007549c47223 */ /* 0x000fe400000100c4 */
[C---:B------:R-:W-:Y:S01]  /*0df0*/  FADD.FTZ R234, R113.reuse, R234 ;  /* 0x000000ea71ea7221 */ /* 0x040fe20000010000 */
[----:B------:R-:W2:Y:S01]  /*0e00*/  LDL.LU R117, [R1+0x14] ;  /* 0x0000140001757983 */ /* 0x000ea20000300800 */
[----:B------:R-:W-:-:S03]  /*0e10*/  FFMA.FTZ R224, R113, R195, R224 ;  /* 0x000000c371e07223 */ /* 0x000fc600000100e0 */
[----:B------:R-:W2:Y:S01]  /*0e20*/  LDL.LU R113, [R1+0x18] ;  /* 0x0000180001717983 */ /* 0x000ea20000300800 */
[----:B------:R-:W-:-:S06]  /*0e30*/  IMAD.WIDE.U32 R128, R210, R152, c[0x0][0x208] ;  /* 0x00008200d2807625 */ /* 0x000fcc00078e0098 */
[----:B------:R-:W2:Y:S01]  /*0e40*/  LDG.E.128 R128, [R128.64] ;  /* 0x0000000480807981 */ /* 0x000ea2000c1e1d00 */
[----:B------:R-:W-:Y:S01]  /*0e50*/  IMAD.WIDE.U32 R140, R203, R152, c[0x0][0x208] ;  /* 0x00008200cb8c7625 */ /* 0x000fe200078e0098 */
[----:B------:R-:W-:Y:S02]  /*0e60*/  SHF.L.U32 R181, R202, 0x4, RZ ;  /* 0x00000004cab57819 */ /* 0x000fe400000006ff */
[----:B------:R-:W-:-:S03]  /*0e70*/  SHF.R.U32.HI R180, RZ, 0x1c, R202 ;  /* 0x0000001cffb47819 */ /* 0x000fc600000116ca */
[----:B------:R-:W2:Y:S01]  /*0e80*/  LDG.E.128 R140, [R140.64] ;  /* 0x000000048c8c7981 */ /* 0x000ea2000c1e1d00 */
[----:B-1----:R-:W-:-:S04]  /*0e90*/  IADD3 R144, P2, R181, c[0x0][0x188], RZ ;  /* 0x00006200b5907a10 */ /* 0x002fc80007f5e0ff */
[----:B------:R-:W-:Y:S01]  /*0ea0*/  IADD3.X R145, R180, c[0x0][0x18c], RZ, P2, !PT ;  /* 0x00006300b4917a10 */ /* 0x000fe200017fe4ff */
[----:B---3--:R-:W-:-:S05]  /*0eb0*/  IMAD.WIDE.U32 R148, R202, R152, c[0x0][0x210] ;  /* 0x00008400ca947625 */ /* 0x008fca00078e0098 */
[----:B------:R-:W3:Y:S01]  /*0ec0*/  LDG.E.128 R144, [R144.64] ;  /* 0x0000000490907981 */ /* 0x000ee2000c1e1d00 */
[----:B------:R-:W-:-:S03]  /*0ed0*/  IMAD.WIDE.U32 R152, R202, R152, c[0x0][0x208] ;  /* 0x00008200ca987625 */ /* 0x000fc600078e0098 */
[----:B------:R-:W3:Y:S01]  /*0ee0*/  LDG.E.128 R148, [R148.64] ;  /* 0x0000000494947981 */ /* 0x000ee2000c1e1d00 */
[--C-:B------:R-:W-:Y:S02]  /*0ef0*/  FADD.FTZ R111, R111, -R189.reuse ;  /* 0x800000bd6f6f7221 */ /* 0x100fe40000010000 */
[----:B------:R-:W-:Y:S01]  /*0f00*/  FADD.FTZ R110, R110, -R189 ;  /* 0x800000bd6e6e7221 */ /* 0x000fe20000010000 */
[----:B------:R-:W3:Y:S01]  /*0f10*/  LDG.E.128 R152, [R152.64] ;  /* 0x0000000498987981 */ /* 0x000ee2000c1e1d00 */
[C---:B------:R-:W-:Y:S02]  /*0f20*/  FMUL.FTZ R200, R3.reuse, R111 ;  /* 0x0000006f03c87220 */ /* 0x040fe40000410000 */
[----:B------:R-:W-:Y:S02]  /*0f30*/  FMUL.FTZ R197, R3, R110 ;  /* 0x0000006e03c57220 */ /* 0x000fe40000410000 */
[----:B----4-:R-:W-:Y:S02]  /*0f40*/  FADD.FTZ R112, R136, R112 ;  /* 0x0000007088707221 */ /* 0x010fe40000010000 */
[----:B--2---:R-:W-:-:S03]  /*0f50*/  FADD.FTZ R109, R137, R109 ;  /* 0x0000006d896d7221 */ /* 0x004fc60000010000 */
[----:B------:R0:W-:Y:S01]  /*0f60*/  STL [R1+0x10], R112 ;  /* 0x0000107001007387 */ /* 0x0001e20000100800 */
[----:B------:R-:W-:-:S03]  /*0f70*/  FADD.FTZ R113, R138, R113 ;  /* 0x000000718a717221 */ /* 0x000fc60000010000 */
[----:B0-----:R-:W2:Y:S04]  /*0f80*/  LDL.LU R112, [R1+0x20] ;  /* 0x0000200001707983 */ /* 0x001ea80000300800 */
[----:B------:R0:W-:Y:S04]  /*0f90*/  STL [R1+0xc], R109 ;  /* 0x00000c6d01007387 */ /* 0x0001e80000100800 */
[----:B0-----:R-:W4:Y:S04]  /*0fa0*/  LDL.LU R109, [R1+0x1c] ;  /* 0x00001c00016d7983 */ /* 0x001f280000300800 */
[----:B------:R-:W4:Y:S04]  /*0fb0*/  LDL.LU R111, [R1+0x28] ;  /* 0x00002800016f7983 */ /* 0x000f280000300800 */
[----:B------:R-:W-:Y:S04]  /*0fc0*/  STL [R1+0x18], R113 ;  /* 0x0000187101007387 */ /* 0x000fe80000100800 */
[----:B------:R-:W4:Y:S01]  /*0fd0*/  LDL.LU R110, [R1+0x24] ;  /* 0x00002400016e7983 */ /* 0x000f220000300800 */
[----:B------:R-:W-:-:S02]  /*0fe0*/  FADD.FTZ R120, -R189, R120 ;  /* 0x00000078bd787221 */ /* 0x000fc40000010100 */
        /* <DEDUP_REMOVED lines=8> */
[----:B------:R-:W-:Y:S02]  /*1070*/  FMUL.FTZ R124, R3, R121 ;  /* 0x00000079037c7220 */ /* 0x000fe40000410000 */
[----:B------:R-:W-:Y:S02]  /*1080*/  FMUL.FTZ R108, R45, R125 ;  /* 0x0000007d2d6c7220 */ /* 0x000fe40000410000 */
[----:B------:R-:W-:Y:S02]  /*1090*/  FADD.FTZ R122, -R189, R122 ;  /* 0x0000007abd7a7221 */ /* 0x000fe40000010100 */
[----:B------:R-:W-:-:S02]  /*10a0*/  FADD.FTZ R172, R129, R172 ;  /* 0x000000ac81ac7221 */ /* 0x000fc40000010000 */
[-C--:B------:R-:W-:Y:S02]  /*10b0*/  FFMA.FTZ R8, R129, R124.reuse, R8 ;  /* 0x0000007c81087223 */ /* 0x080fe40000010008 */
[C---:B------:R-:W-:Y:S02]  /*10c0*/  FADD.FTZ R246, R125.reuse, R246 ;  /* 0x000000f67df67221 */ /* 0x040fe40000010000 */
[----:B------:R-:W-:Y:S02]  /*10d0*/  FFMA.FTZ R228, R125, R124, R228 ;  /* 0x0000007c7de47223 */ /* 0x000fe400000100e4 */
[----:B------:R-:W-:Y:S02]  /*10e0*/  FFMA.FTZ R129, R69, R129, R108 ;  /* 0x0000008145817223 */ /* 0x000fe4000001006c */
[----:B------:R-:W-:Y:S02]  /*10f0*/  FMUL.FTZ R125, R3, R122 ;  /* 0x0000007a037d7220 */ /* 0x000fe40000410000 */
[----:B------:R-:W-:-:S02]  /*1100*/  FMUL.FTZ R108, R46, R126 ;  /* 0x0000007e2e6c7220 */ /* 0x000fc40000410000 */
[----:B------:R-:W-:Y:S02]  /*1110*/  FADD.FTZ R123, -R189, R123 ;  /* 0x0000007bbd7b7221 */ /* 0x000fe40000010100 */
        /* <DEDUP_REMOVED lines=8> */
[C---:B------:R-:W-:Y:S02]  /*11a0*/  FADD.FTZ R249, R126.reuse, R249 ;  /* 0x000000f97ef97221 */ /* 0x040fe40000010000 */
[----:B------:R-:W-:Y:S02]  /*11b0*/  FFMA.FTZ R231, R126, R125, R231 ;  /* 0x0000007d7ee77223 */ /* 0x000fe400000100e7 */
[----:B------:R-:W-:-:S02]  /*11c0*/  FFMA.FTZ R131, R71, R131, R108 ;  /* 0x0000008347837223 */ /* 0x000fc4000001006c */
        /* <DEDUP_REMOVED lines=12> */
[----:B------:R-:W-:Y:S02]  /*1290*/  FFMA.FTZ R12, R141, R126, R12 ;  /* 0x0000007e8d0c7223 */ /* 0x000fe4000001000c */
[----:B------:R-:W-:Y:S02]  /*12a0*/  FFMA.FTZ R141, R65, R141, R108 ;  /* 0x0000008d418d7223 */ /* 0x000fe4000001006c */
[----:B------:R-:W-:Y:S02]  /*12b0*/  FMUL.FTZ R127, R3, R127 ;  /* 0x0000007f037f7220 */ /* 0x000fe40000410000 */
[----:B------:R-:W-:Y:S02]  /*12c0*/  FMUL.FTZ R108, R42, R138 ;  /* 0x0000008a2a6c7220 */ /* 0x000fe40000410000 */
[----:B------:R-:W-:Y:S01]  /*12d0*/  FADD.FTZ R135, -R189, R135 ;  /* 0x00000087bd877221 */ /* 0x000fe20000010100 */
[----:B------:R-:W-:Y:S01]  /*12e0*/  SHF.L.U32 R0, R191, 0x4, RZ ;  /* 0x00000004bf007819 */ /* 0x000fe200000006ff */
[----:B------:R-:W-:-:S02]  /*12f0*/  FFMA.FTZ R233, R136, R123, R233 ;  /* 0x0000007b88e97223 */ /* 0x000fc400000100e9 */
[C---:B------:R-:W-:Y:S02]  /*1300*/  FADD.FTZ R211, R142.reuse, R211 ;  /* 0x000000d38ed37221 */ /* 0x040fe40000010000 */
[----:B------:R-:W-:Y:S02]  /*1310*/  FFMA.FTZ R15, R142, R127, R15 ;  /* 0x0000007f8e0f7223 */ /* 0x000fe4000001000f */
[----:B------:R-:W-:Y:S02]  /*1320*/  FFMA.FTZ R142, R66, R142, R108 ;  /* 0x0000008e428e7223 */ /* 0x000fe4000001006c */
[----:B------:R-:W-:Y:S01]  /*1330*/  FMUL.FTZ R136, R3, R135 ;  /* 0x0000008703887220 */ /* 0x000fe20000410000 */
[----:B------:R-:W-:Y:S01]  /*1340*/  SHF.R.U32.HI R179, RZ, 0x1c, R191 ;  /* 0x0000001cffb37819 */ /* 0x000fe200000116bf */
[----:B------:R-:W-:Y:S01]  /*1350*/  FMUL.FTZ R108, R43, R139 ;  /* 0x0000008b2b6c7220 */ /* 0x000fe20000410000 */
[----:B------:R-:W-:Y:S01]  /*1360*/  IADD3 R156, P2, R0, c[0x0][0x188], RZ ;  /* 0x00006200009c7a10 */ /* 0x000fe20007f5e0ff */
[----:B---3--:R-:W-:-:S02]  /*1370*/  FADD.FTZ R134, -R189, R144 ;  /* 0x00000090bd867221 */ /* 0x008fc40000010100 */
[C---:B------:R-:W-:Y:S02]  /*1380*/  FADD.FTZ R169, R116.reuse, R169 ;  /* 0x000000a974a97221 */ /* 0x040fe40000010000 */
[----:B------:R-:W-:Y:S02]  /*1390*/  FFMA.FTZ R5, R116, R192, R5 ;  /* 0x000000c074057223 */ /* 0x000fe40000010005 */
[----:B------:R-:W-:Y:S01]  /*13a0*/  FFMA.FTZ R194, R72, R116, R194 ;  /* 0x0000007448c27223 */ /* 0x000fe200000100c2 */
[----:B------:R-:W-:Y:S01]  /*13b0*/  MOV R116, 0x10 ;  /* 0x0000001000747802 */ /* 0x000fe20000000f00 */
[C---:B------:R-:W-:Y:S02]  /*13c0*/  FADD.FTZ R209, R143.reuse, R209 ;  /* 0x000000d18fd17221 */ /* 0x040fe40000010000 */
[----:B------:R-:W-:Y:S01]  /*13d0*/  FFMA.FTZ R14, R143, R136, R14 ;  /* 0x000000888f0e7223 */ /* 0x000fe2000001000e */
[----:B------:R-:W-:Y:S01]  /*13e0*/  IADD3.X R157, R179, c[0x0][0x18c], RZ, P2, !PT ;  /* 0x00006300b39d7a10 */ /* 0x000fe200017fe4ff */
[----:B------:R-:W-:-:S02]  /*13f0*/  FFMA.FTZ R143, R67, R143, R108 ;  /* 0x0000008f438f7223 */ /* 0x000fc4000001006c */
[----:B------:R-:W-:Y:S02]  /*1400*/  FMUL.FTZ R134, R3, R134 ;  /* 0x0000008603867220 */ /* 0x000fe40000410000 */
[----:B------:R-:W-:Y:S01]  /*1410*/  FMUL.FTZ R108, R36, R148 ;  /* 0x00000094246c7220 */ /* 0x000fe20000410000 */
[----:B------:R-:W3:Y:S01]  /*1420*/  LDG.E.128 R156, [R156.64] ;  /* 0x000000049c9c7981 */ /* 0x000ee2000c1e1d00 */
[C---:B------:R-:W-:Y:S02]  /*1430*/  FADD.FTZ R213, R152.reuse, R213 ;  /* 0x000000d598d57221 */ /* 0x040fe40000010000 */
[----:B------:R-:W-:Y:S02]  /*1440*/  FFMA.FTZ R17, R152, R134, R17 ;  /* 0x0000008698117223 */ /* 0x000fe40000010011 */
[----:B------:R-:W-:-:S04]  /*1450*/  IMAD.WIDE.U32 R160, R191, R116, c[0x0][0x210] ;  /* 0x00008400bfa07625 */ /* 0x000fc800078e0074 */
[----:B------:R-:W-:Y:S02]  /*1460*/  FFMA.FTZ R152, R60, R152, R108 ;  /* 0x000000983c987223 */ /* 0x000fe4000001006c */
[----:B------:R-:W-:Y:S01]  /*1470*/  FADD.FTZ R108, -R189, R145 ;  /* 0x00000091bd6c7221 */ /* 0x000fe20000010100 */
[----:B------:R-:W3:Y:S01]  /*1480*/  LDG.E.128 R160, [R160.64] ;  /* 0x00000004a0a07981 */ /* 0x000ee2000c1e1d00 */
[----:B------:R-:W-:Y:S02]  /*1490*/  FFMA.FTZ R239, R138, R127, R239 ;  /* 0x0000007f8aef7223 */ /* 0x000fe400000100ef */
[----:B------:R-:W-:Y:S02]  /*14a0*/  FADD.FTZ R117, R139, R117 ;  /* 0x000000758b757221 */ /* 0x000fe40000010000 */
[----:B------:R-:W-:Y:S02]  /*14b0*/  FADD.FTZ R138, -R189, R147 ;  /* 0x00000093bd8a7221 */ /* 0x000fe40000010100 */
[----:B------:R-:W-:Y:S01]  /*14c0*/  IMAD.WIDE.U32 R164, R191, R116, c[0x0][0x208] ;  /* 0x00008200bfa47625 */ /* 0x000fe200078e0074 */
[----:B------:R-:W-:Y:S03]  /*14d0*/  STL [R1+0x14], R117 ;  /* 0x0000147501007387 */ /* 0x000fe60000100800 */
[----:B------:R-:W-:-:S02]  /*14e0*/  FMUL.FTZ R135, R3, R108 ;  /* 0x0000006c03877220 */ /* 0x000fc40000410000 */
[----:B------:R-:W-:Y:S01]  /*14f0*/  FMUL.FTZ R108, R37, R149 ;  /* 0x00000095256c7220 */ /* 0x000fe20000410000 */
[----:B------:R-:W3:Y:S01]  /*1500*/  LDG.E.128 R164, [R164.64] ;  /* 0x00000004a4a47981 */ /* 0x000ee2000c1e1d00 */
[----:B------:R-:W-:Y:S02]  /*1510*/  FMUL.FTZ R138, R3, R138 ;  /* 0x0000008a038a7220 */ /* 0x000fe40000410000 */
[C---:B------:R-:W-:Y:S02]  /*1520*/  FADD.FTZ R212, R153.reuse, R212 ;  /* 0x000000d499d47221 */ /* 0x040fe40000010000 */
[----:B------:R-:W-:Y:S02]  /*1530*/  FFMA.FTZ R16, R153, R135, R16 ;  /* 0x0000008799107223 */ /* 0x000fe40000010010 */
[----:B------:R-:W-:Y:S02]  /*1540*/  FFMA.FTZ R153, R61, R153, R108 ;  /* 0x000000993d997223 */ /* 0x000fe4000001006c */
[----:B------:R-:W-:-:S02]  /*1550*/  FMUL.FTZ R108, R39, R151 ;  /* 0x00000097276c7220 */ /* 0x000fc40000410000 */
[----:B------:R-:W-:Y:S02]  /*1560*/  FFMA.FTZ R242, R151, R138, R242 ;  /* 0x0000008a97f27223 */ /* 0x000fe400000100f2 */
[----:B------:R-:W-:Y:S02]  /*1570*/  FFMA.FTZ R240, R149, R135, R240 ;  /* 0x0000008795f07223 */ /* 0x000fe400000100f0 */
[----:B--2---:R-:W-:-:S05]  /*1580*/  FADD.FTZ R112, R148, R112 ;  /* 0x0000007094707221 */ /* 0x004fca0000010000 */
[----:B------:R-:W-:Y:S01]  /*1590*/  STL [R1+0x20], R112 ;  /* 0x0000207001007387 */ /* 0x000fe20000100800 */
[----:B----4-:R-:W-:Y:S02]  /*15a0*/  FADD.FTZ R109, R149, R109 ;  /* 0x0000006d956d7221 */ /* 0x010fe40000010000 */
[----:B------:R-:W-:-:S03]  /*15b0*/  FADD.FTZ R111, R150, R111 ;  /* 0x0000006f966f7221 */ /* 0x000fc60000010000 */
[----:B------:R0:W-:Y:S01]  /*15c0*/  STL [R1+0x1c], R109 ;  /* 0x00001c6d01007387 */ /* 0x0001e20000100800 */
[----:B------:R-:W-:-:S03]  /*15d0*/  FADD.FTZ R110, R151, R110 ;  /* 0x0000006e976e7221 */ /* 0x000fc60000010000 */
[----:B------:R-:W-:Y:S04]  /*15e0*/  STL [R1+0x28], R111 ;  /* 0x0000286f01007387 */ /* 0x000fe80000100800 */
[----:B------:R1:W-:Y:S04]  /*15f0*/  STL [R1+0x24], R110 ;  /* 0x0000246e01007387 */ /* 0x0003e80000100800 */
[----:B------:R-:W2:Y:S04]  /*1600*/  LDL.LU R151, [R1+0x30] ;  /* 0x0000300001977983 */ /* 0x000ea80000300800 */
[----:B------:R-:W4:Y:S04]  /*1610*/  LDL.LU R147, [R1+0x2c] ;  /* 0x00002c0001937983 */ /* 0x000f280000300800 */
[----:B------:R-:W4:Y:S01]  /*1620*/  LDL.LU R149, [R1+0x38] ;  /* 0x0000380001957983 */ /* 0x000f220000300800 */
[----:B------:R-:W-:Y:S01]  /*1630*/  FADD.FTZ R146, -R189, R146 ;  /* 0x00000092bd927221 */ /* 0x000fe20000010100 */
[----:B------:R-:W-:Y:S01]  /*1640*/  SHF.L.U32 R120, R190, 0x4, RZ ;  /* 0x00000004be787819 */ /* 0x000fe200000006ff */
[----:B------:R-:W-:-:S02]  /*1650*/  FFMA.FTZ R232, R137, R126, R232 ;  /* 0x0000007e89e87223 */ /* 0x000fc400000100e8 */
[----:B------:R-:W-:Y:S02]  /*1660*/  FMUL.FTZ R137, R3, R146 ;  /* 0x0000009203897220 */ /* 0x000fe40000410000 */
[C---:B------:R-:W-:Y:S02]  /*1670*/  FADD.FTZ R214, R155.reuse, R214 ;  /* 0x000000d69bd67221 */ /* 0x040fe40000010000 */
[----:B------:R-:W-:Y:S01]  /*1680*/  FFMA.FTZ R18, R155, R138, R18 ;  /* 0x0000008a9b127223 */ /* 0x000fe20000010012 */
[----:B------:R-:W-:Y:S01]  /*1690*/  SHF.R.U32.HI R121, RZ, 0x1c, R190 ;  /* 0x0000001cff797819 */ /* 0x000fe200000116be */
[----:B0-----:R-:W-:Y:S02]  /*16a0*/  FMUL.FTZ R109, R38, R150 ;  /* 0x00000096266d7220 */ /* 0x001fe40000410000 */
[----:B------:R-:W-:Y:S01]  /*16b0*/  FFMA.FTZ R155, R63, R155, R108 ;  /* 0x0000009b3f9b7223 */ /* 0x000fe2000001006c */
[----:B------:R-:W-:Y:S01]  /*16c0*/  IADD3 R108, P2, R120, c[0x0][0x188], RZ ;  /* 0x00006200786c7a10 */ /* 0x000fe20007f5e0ff */
[----:B------:R-:W-:Y:S01]  /*16d0*/  FFMA.FTZ R238, R139, R136, R238 ;  /* 0x000000888bee7223 */ /* 0x000fe200000100ee */
[----:B------:R-:W-:Y:S01]  /*16e0*/  SHF.L.U32 R139, R210, 0x2, RZ ;  /* 0x00000002d28b7819 */ /* 0x000fe200000006ff */
[----:B------:R-:W-:-:S02]  /*16f0*/  FADD.FTZ R215, R154, R215 ;  /* 0x000000d79ad77221 */ /* 0x000fc40000010000 */
[----:B------:R-:W-:Y:S02]  /*1700*/  FFMA.FTZ R19, R154, R137, R19 ;  /* 0x000000899a137223 */ /* 0x000fe40000010013 */
[----:B------:R-:W-:Y:S01]  /*1710*/  FFMA.FTZ R154, R62, R154, R109 ;  /* 0x0000009a3e9a7223 */ /* 0x000fe2000001006d */
[----:B------:R-:W-:Y:S02]  /*1720*/  IADD3.X R109, R121, c[0x0][0x18c], RZ, P2, !PT ;  /* 0x00006300796d7a10 */ /* 0x000fe400017fe4ff */
[----:B------:R-:W-:Y:S02]  /*1730*/  SHF.R.U32.HI R210, RZ, 0x1e, R210 ;  /* 0x0000001effd27819 */ /* 0x000fe400000116d2 */
[----:B------:R-:W-:-:S04]  /*1740*/  @P0 IADD3 R132, P2, R139, c[0x0][0x198], RZ ;  /* 0x000066008b840a10 */ /* 0x000fc80007f5e0ff */
[----:B------:R-:W-:-:S05]  /*1750*/  @P0 IADD3.X R133, R210, c[0x0][0x19c], RZ, P2, !PT ;  /* 0x00006700d2850a10 */ /* 0x000fca00017fe4ff */
[----:B------:R0:W5:Y:S01]  /*1760*/  @P0 LDG.E R174, [R132.64] ;  /* 0x0000000484ae0981 */ /* 0x000162000c1e1900 */
[----:B------:R-:W-:Y:S01]  /*1770*/  FFMA.FTZ R241, R148, R134, R241 ;  /* 0x0000008694f17223 */ /* 0x000fe200000100f1 */
        /* <DEDUP_REMOVED lines=24> */
[C---:B------:R-:W-:Y:S01]  /*1900*/  SHF.L.U32 R145, R190.reuse, 0x2, RZ ;  /* 0x00000002be917819 */ /* 0x040fe200000006ff */
[----:B------:R-:W-:Y:S01]  /*1910*/  IMAD.WIDE.U32 R112, R190, R116, c[0x0][0x210] ;  /* 0x00008400be707625 */ /* 0x000fe200078e0074 */
[----:B0-----:R-:W-:-:S04]  /*1920*/  IADD3 R132, P2, R139, c[0x0][0x190], RZ ;  /* 0x000064008b847a10 */ /* 0x001fc80007f5e0ff */
[----:B------:R-:W-:Y:S01]  /*1930*/  IADD3.X R133, R191, c[0x0][0x194], RZ, P2, !PT ;  /* 0x00006500bf857a10 */ /* 0x000fe200017fe4ff */
[----:B------:R-:W-:Y:S01]  /*1940*/  IMAD.WIDE.U32 R116, R190, R116, c[0x0][0x208] ;  /* 0x00008200be747625 */ /* 0x000fe200078e0074 */
[----:B------:R-:W-:-:S03]  /*1950*/  SHF.R.U32.HI R190, RZ, 0x1e, R190 ;  /* 0x0000001effbe7819 */ /* 0x000fc600000116be */
[----:B------:R0:W5:Y:S01]  /*1960*/  LDG.E R139, [R132.64] ;  /* 0x00000004848b7981 */ /* 0x000162000c1e1900 */
[----:B---3--:R-:W-:Y:S02]  /*1970*/  FADD.FTZ R122, -R189, R156 ;  /* 0x0000009cbd7a7221 */ /* 0x008fe40000010100 */
[----:B-1----:R-:W-:Y:S01]  /*1980*/  FMUL.FTZ R110, R32, R160 ;  /* 0x000000a0206e7220 */ /* 0x002fe20000410000 */
[----:B0-----:R-:W-:Y:S01]  /*1990*/  @P0 IADD3 R132, P2, R145, c[0x0][0x198], RZ ;  /* 0x0000660091840a10 */ /* 0x001fe20007f5e0ff */
[----:B------:R-:W-:-:S03]  /*19a0*/  FMUL.FTZ R122, R3, R122 ;  /* 0x0000007a037a7220 */ /* 0x000fc60000410000 */
[----:B------:R-:W-:Y:S01]  /*19b0*/  @P0 IADD3.X R133, R190, c[0x0][0x19c], RZ, P2, !PT ;  /* 0x00006700be850a10 */ /* 0x000fe200017fe4ff */
[----:B------:R-:W-:Y:S02]  /*19c0*/  FFMA.FTZ R243, R150, R137, R243 ;  /* 0x0000008996f37223 */ /* 0x000fe400000100f3 */
[C---:B------:R-:W-:Y:S01]  /*19d0*/  FADD.FTZ R217, R164.reuse, R217 ;  /* 0x000000d9a4d97221 */ /* 0x040fe20000010000 */
[----:B------:R-:W3:Y:S01]  /*19e0*/  LDL.LU R150, [R1+0x34] ;  /* 0x0000340001967983 */ /* 0x000ee20000300800 */
[----:B------:R-:W-:-:S03]  /*19f0*/  FFMA.FTZ R21, R164, R122, R21 ;  /* 0x0000007aa4157223 */ /* 0x000fc60000010015 */
[----:B------:R0:W5:Y:S01]  /*1a00*/  @P0 LDG.E R178, [R132.64] ;  /* 0x0000000484b20981 */ /* 0x000162000c1e1900 */
[----:B------:R-:W-:-:S03]  /*1a10*/  FFMA.FTZ R164, R56, R164, R110 ;  /* 0x000000a438a47223 */ /* 0x000fc6000001006e */
[----:B------:R-:W3:Y:S01]  /*1a20*/  LDG.E.128 R108, [R108.64] ;  /* 0x000000046c6c7981 */ /* 0x000ee2000c1e1d00 */
[----:B0-----:R-:W-:-:S04]  /*1a30*/  IADD3 R132, P2, R145, c[0x0][0x190], RZ ;  /* 0x0000640091847a10 */ /* 0x001fc80007f5e0ff */
[----:B------:R-:W-:Y:S01]  /*1a40*/  IADD3.X R133, R190, c[0x0][0x194], RZ, P2, !PT ;  /* 0x00006500be857a10 */ /* 0x000fe200017fe4ff */
[----:B------:R-:W-:Y:S02]  /*1a50*/  FMUL.FTZ R198, R50, R114 ;  /* 0x0000007232c67220 */ /* 0x000fe40000410000 */
[C---:B------:R-:W-:Y:S02]  /*1a60*/  FADD.FTZ R237, R114.reuse, R237 ;  /* 0x000000ed72ed7221 */ /* 0x040fe40000010000 */
[----:B------:R-:W-:Y:S01]  /*1a70*/  FFMA.FTZ R227, R114, R197, R227 ;  /* 0x000000c572e37223 */ /* 0x000fe200000100e3 */
[----:B------:R0:W5:Y:S01]  /*1a80*/  LDG.E R132, [R132.64] ;  /* 0x0000000484847981 */ /* 0x000162000c1e1900 */
[----:B------:R-:W-:Y:S02]  /*1a90*/  FMUL.FTZ R201, R51, R115 ;  /* 0x0000007333c97220 */ /* 0x000fe40000410000 */
[C---:B------:R-:W-:Y:S02]  /*1aa0*/  FADD.FTZ R236, R115.reuse, R236 ;  /* 0x000000ec73ec7221 */ /* 0x040fe40000010000 */
[----:B------:R-:W-:-:S02]  /*1ab0*/  FFMA.FTZ R226, R115, R200, R226 ;  /* 0x000000c873e27223 */ /* 0x000fc400000100e2 */
[----:B------:R-:W3:Y:S01]  /*1ac0*/  LDG.E.128 R112, [R112.64] ;  /* 0x0000000470707981 */ /* 0x000ee2000c1e1d00 */
[C---:B------:R-:W-:Y:S02]  /*1ad0*/  FFMA.FTZ R245, R160.reuse, R122, R245 ;  /* 0x0000007aa0f57223 */ /* 0x040fe400000100f5 */
[----:B0-----:R-:W-:Y:S02]  /*1ae0*/  FADD.FTZ R133, -R189, R157 ;  /* 0x0000009dbd857221 */ /* 0x001fe40000010100 */
[----:B------:R-:W-:Y:S02]  /*1af0*/  FMUL.FTZ R145, R33, R161 ;  /* 0x000000a121917220 */ /* 0x000fe40000410000 */
[----:B------:R-:W-:Y:S02]  /*1b00*/  FMUL.FTZ R133, R3, R133 ;  /* 0x0000008503857220 */ /* 0x000fe40000410000 */
[----:B--2---:R-:W-:Y:S02]  /*1b10*/  FADD.FTZ R151, R160, R151 ;  /* 0x00000097a0977221 */ /* 0x004fe40000010000 */
[----:B----4-:R-:W-:-:S03]  /*1b20*/  FADD.FTZ R147, R161, R147 ;  /* 0x00000093a1937221 */ /* 0x010fc60000010000 */
[----:B------:R0:W-:Y:S04]  /*1b30*/  STL [R1+0x30], R151 ;  /* 0x0000309701007387 */ /* 0x0001e80000100800 */
[----:B------:R-:W2:Y:S04]  /*1b40*/  LDL.LU R156, [R1+0x40] ;  /* 0x00004000019c7983 */ /* 0x000ea80000300800 */
[----:B0-----:R-:W4:Y:S04]  /*1b50*/  LDL.LU R151, [R1] ;  /* 0x0000000001977983 */ /* 0x001f280000300800 */
[----:B------:R-:W4:Y:S04]  /*1b60*/  LDL.LU R157, [R1+0x3c] ;  /* 0x00003c00019d7983 */ /* 0x000f280000300800 */
[----:B------:R0:W-:Y:S04]  /*1b70*/  STL [R1+0x2c], R147 ;  /* 0x00002c9301007387 */ /* 0x0001e80000100800 */
[----:B------:R-:W4:Y:S01]  /*1b80*/  LDL.LU R160, [R1+0x48] ;  /* 0x0000480001a07983 */ /* 0x000f220000300800 */
[----:B------:R-:W-:-:S02]  /*1b90*/  FADD.FTZ R216, R165, R216 ;  /* 0x000000d8a5d87221 */ /* 0x000fc40000010000 */
[----:B------:R-:W-:Y:S02]  /*1ba0*/  FFMA.FTZ R20, R165, R133, R20 ;  /* 0x00000085a5147223 */ /* 0x000fe40000010014 */
[----:B------:R-:W-:Y:S02]  /*1bb0*/  FFMA.FTZ R165, R57, R165, R145 ;  /* 0x000000a539a57223 */ /* 0x000fe40000010091 */
[----:B------:R-:W-:Y:S02]  /*1bc0*/  FADD.FTZ R145, -R189, R158 ;  /* 0x0000009ebd917221 */ /* 0x000fe40000010100 */
[----:B------:R-:W-:Y:S01]  /*1bd0*/  FADD.FTZ R149, R162, R149 ;  /* 0x00000095a2957221 */ /* 0x000fe20000010000 */
[----:B------:R-:W4:Y:S01]  /*1be0*/  LDL.LU R158, [R1+0x8] ;  /* 0x00000800019e7983 */ /* 0x000f220000300800 */
[----:B------:R-:W-:Y:S02]  /*1bf0*/  FMUL.FTZ R145, R3, R145 ;  /* 0x0000009103917220 */ /* 0x000fe40000410000 */
[----:B0-----:R-:W-:Y:S01]  /*1c00*/  FMUL.FTZ R147, R34, R162 ;  /* 0x000000a222937220 */ /* 0x001fe20000410000 */
[----:B------:R0:W-:Y:S01]  /*1c10*/  STL [R1+0x38], R149 ;  /* 0x0000389501007387 */ /* 0x0001e20000100800 */
[----:B------:R-:W-:-:S02]  /*1c20*/  FFMA.FTZ R251, R162, R145, R251 ;  /* 0x00000091a2fb7223 */ /* 0x000fc400000100fb */
[----:B------:R-:W-:Y:S01]  /*1c30*/  FFMA.FTZ R244, R161, R133, R244 ;  /* 0x00000085a1f47223 */ /* 0x000fe200000100f4 */
[----:B------:R-:W4:Y:S04]  /*1c40*/  LDL.LU R162, [R1+0x44] ;  /* 0x0000440001a27983 */ /* 0x000f280000300800 */
[----:B------:R-:W4:Y:S01]  /*1c50*/  LDL.LU R161, [R1+0x4] ;  /* 0x0000040001a17983 */ /* 0x000f220000300800 */
[C---:B------:R-:W-:Y:S02]  /*1c60*/  FADD.FTZ R171, R118.reuse, R171 ;  /* 0x000000ab76ab7221 */ /* 0x040fe40000010000 */
[----:B------:R-:W-:Y:S02]  /*1c70*/  FFMA.FTZ R7, R118, R197, R7 ;  /* 0x000000c576077223 */ /* 0x000fe40000010007 */
[----:B------:R-:W-:-:S02]  /*1c80*/  FFMA.FTZ R198, R74, R118, R198 ;  /* 0x000000764ac67223 */ /* 0x000fc400000100c6 */
[C---:B------:R-:W-:Y:S02]  /*1c90*/  FADD.FTZ R170, R119.reuse, R170 ;  /* 0x000000aa77aa7221 */ /* 0x040fe40000010000 */
[----:B------:R-:W-:Y:S02]  /*1ca0*/  FFMA.FTZ R6, R119, R200, R6 ;  /* 0x000000c877067223 */ /* 0x000fe40000010006 */
[----:B------:R-:W-:Y:S02]  /*1cb0*/  FFMA.FTZ R201, R75, R119, R201 ;  /* 0x000000774bc97223 */ /* 0x000fe400000100c9 */
[----:B------:R-:W4:Y:S01]  /*1cc0*/  LDG.E.128 R116, [R116.64] ;  /* 0x0000000474747981 */ /* 0x000f22000c1e1d00 */
[C---:B------:R-:W-:Y:S02]  /*1cd0*/  FADD.FTZ R219, R166.reuse, R219 ;  /* 0x000000dba6db7221 */ /* 0x040fe40000010000 */
[----:B------:R-:W-:Y:S02]  /*1ce0*/  FFMA.FTZ R23, R166, R145, R23 ;  /* 0x00000091a6177223 */ /* 0x000fe40000010017 */
[----:B------:R-:W-:-:S02]  /*1cf0*/  FFMA.FTZ R166, R58, R166, R147 ;  /* 0x000000a63aa67223 */ /* 0x000fc40000010093 */
[----:B------:R-:W-:Y:S02]  /*1d00*/  FADD.FTZ R147, -R189, R159 ;  /* 0x0000009fbd937221 */ /* 0x000fe40000010100 */
[----:B0-----:R-:W-:Y:S02]  /*1d10*/  FMUL.FTZ R149, R35, R163 ;  /* 0x000000a323957220 */ /* 0x001fe40000410000 */
[----:B------:R-:W-:Y:S02]  /*1d20*/  FMUL.FTZ R147, R3, R147 ;  /* 0x0000009303937220 */ /* 0x000fe40000410000 */
[C---:B------:R-:W-:Y:S02]  /*1d30*/  FADD.FTZ R218, R167.reuse, R218 ;  /* 0x000000daa7da7221 */ /* 0x040fe40000010000 */
[----:B------:R-:W-:Y:S02]  /*1d40*/  FFMA.FTZ R22, R167, R147, R22 ;  /* 0x00000093a7167223 */ /* 0x000fe40000010016 */
[----:B------:R-:W-:-:S02]  /*1d50*/  FFMA.FTZ R167, R59, R167, R149 ;  /* 0x000000a73ba77223 */ /* 0x000fc40000010095 */
[C---:B------:R-:W-:Y:S02]  /*1d60*/  FFMA.FTZ R250, R163.reuse, R147, R250 ;  /* 0x00000093a3fa7223 */ /* 0x040fe400000100fa */
[----:B---3--:R-:W-:-:S05]  /*1d70*/  FADD.FTZ R150, R163, R150 ;  /* 0x00000096a3967221 */ /* 0x008fca0000010000 */
[----:B------:R0:W-:Y:S01]  /*1d80*/  STL [R1+0x34], R150 ;  /* 0x0000349601007387 */ /* 0x0001e20000100800 */
[----:B------:R-:W-:-:S04]  /*1d90*/  FADD.FTZ R108, -R189, R108 ;  /* 0x0000006cbd6c7221 */ /* 0x000fc80000010100 */
[----:B0-----:R-:W-:Y:S02]  /*1da0*/  FMUL.FTZ R150, R3, R108 ;  /* 0x0000006c03967220 */ /* 0x001fe40000410000 */
[C---:B------:R-:W-:Y:S02]  /*1db0*/  FADD.FTZ R111, -R189.reuse, R111 ;  /* 0x0000006fbd6f7221 */ /* 0x040fe40000010100 */
[----:B------:R-:W-:Y:S02]  /*1dc0*/  FMUL.FTZ R149, R28, R112 ;  /* 0x000000701c957220 */ /* 0x000fe40000410000 */
[----:B------:R-:W-:-:S04]  /*1dd0*/  FADD.FTZ R110, -R189, R110 ;  /* 0x0000006ebd6e7221 */ /* 0x000fc80000010100 */
[----:B------:R-:W-:Y:S02]  /*1de0*/  FMUL.FTZ R159, R3, R110 ;  /* 0x0000006e039f7220 */ /* 0x000fe40000410000 */
[C---:B--2---:R-:W-:Y:S02]  /*1df0*/  FADD.FTZ R156, R112.reuse, R156 ;  /* 0x0000009c709c7221 */ /* 0x044fe40000010000 */
[----:B----4-:R-:W-:-:S03]  /*1e00*/  FFMA.FTZ R151, R112, R150, R151 ;  /* 0x0000009670977223 */ /* 0x010fc60000010097 */
[----:B------:R-:W-:Y:S01]  /*1e10*/  STL [R1+0x40], R156 ;  /* 0x0000409c01007387 */ /* 0x000fe20000100800 */
[----:B------:R-:W-:-:S03]  /*1e20*/  FADD.FTZ R157, R113, R157 ;  /* 0x0000009d719d7221 */ /* 0x000fc60000010000 */
[----:B------:R-:W-:Y:S01]  /*1e30*/  STL [R1], R151 ;  /* 0x0000009701007387 */ /* 0x000fe20000100800 */
[----:B------:R-:W-:-:S03]  /*1e40*/  FADD.FTZ R160, R114, R160 ;  /* 0x000000a072a07221 */ /* 0x000fc60000010000 */
[----:B------:R-:W-:Y:S01]  /*1e50*/  STL [R1+0x3c], R157 ;  /* 0x00003c9d01007387 */ /* 0x000fe20000100800 */
[----:B------:R-:W-:-:S03]  /*1e60*/  FADD.FTZ R112, RZ, R194 ;  /* 0x000000c2ff707221 */ /* 0x000fc60000010000 */
[----:B------:R0:W-:Y:S01]  /*1e70*/  STL [R1+0x48], R160 ;  /* 0x000048a001007387 */ /* 0x0001e20000100800 */
[----:B------:R-:W-:Y:S02]  /*1e80*/  FADD.FTZ R112, R196, R112 ;  /* 0x00000070c4707221 */ /* 0x000fe40000010000 */
[----:B0-----:R-:W-:Y:S02]  /*1e90*/  FMUL.FTZ R160, R3, R111 ;  /* 0x0000006f03a07220 */ /* 0x001fe40000410000 */
[----:B------:R-:W-:-:S04]  /*1ea0*/  FFMA.FTZ R111, R192, R194, RZ ;  /* 0x000000c2c06f7223 */ /* 0x000fc800000100ff */
        /* <DEDUP_REMOVED lines=31> */
[----:B------:R-:W-:Y:S02]  /*20a0*/  FFMA.FTZ R158, R114, R159, R158 ;  /* 0x0000009f729e7223 */ /* 0x000fe4000001009e */
[C---:B------:R-:W-:Y:S02]  /*20b0*/  FADD.FTZ R162, R115.reuse, R162 ;  /* 0x000000a273a27221 */ /* 0x040fe40000010000 */
[----:B------:R-:W-:Y:S02]  /*20c0*/  FFMA.FTZ R161, R115, R160, R161 ;  /* 0x000000a073a17223 */ /* 0x000fe400000100a1 */
[----:B------:R-:W-:Y:S02]  /*20d0*/  FADD.FTZ R112, R165, R112 ;  /* 0x00000070a5707221 */ /* 0x000fe40000010000 */
[----:B------:R-:W-:Y:S01]  /*20e0*/  FFMA.FTZ R111, R133, R165, R111 ;  /* 0x000000a5856f7223 */ /* 0x000fe2000001006f */
[----:B------:R0:W-:Y:S01]  /*20f0*/  STL [R1+0x8], R158 ;  /* 0x0000089e01007387 */ /* 0x0001e20000100800 */
[----:B------:R-:W-:-:S02]  /*2100*/  FADD.FTZ R112, R166, R112 ;  /* 0x00000070a6707221 */ /* 0x000fc40000010000 */
[----:B------:R-:W-:Y:S01]  /*2110*/  FFMA.FTZ R111, R145, R166, R111 ;  /* 0x000000a6916f7223 */ /* 0x000fe2000001006f */
[----:B------:R1:W-:Y:S04]  /*2120*/  STL [R1+0x44], R162 ;  /* 0x000044a201007387 */ /* 0x0003e80000100800 */
[----:B------:R1:W-:Y:S01]  /*2130*/  STL [R1+0x4], R161 ;  /* 0x000004a101007387 */ /* 0x0003e20000100800 */
[----:B------:R-:W-:Y:S02]  /*2140*/  FADD.FTZ R109, -R189, R109 ;  /* 0x0000006dbd6d7221 */ /* 0x000fe40000010100 */
[----:B------:R-:W-:Y:S02]  /*2150*/  FFMA.FTZ R149, R52, R116, R149 ;  /* 0x0000007434957223 */ /* 0x000fe40000010095 */
[----:B------:R-:W-:-:S02]  /*2160*/  FMUL.FTZ R151, R29, R113 ;  /* 0x000000711d977220 */ /* 0x000fc40000410000 */
[----:B------:R-:W-:Y:S02]  /*2170*/  FADD.FTZ R112, R167, R112 ;  /* 0x00000070a7707221 */ /* 0x000fe40000010000 */
[----:B------:R-:W-:Y:S02]  /*2180*/  FFMA.FTZ R111, R147, R167, R111 ;  /* 0x000000a7936f7223 */ /* 0x000fe4000001006f */
[----:B------:R-:W-:Y:S02]  /*2190*/  FMUL.FTZ R156, R3, R109 ;  /* 0x0000006d039c7220 */ /* 0x000fe40000410000 */
[----:B------:R-:W-:Y:S02]  /*21a0*/  FFMA.FTZ R151, R53, R117, R151 ;  /* 0x0000007535977223 */ /* 0x000fe40000010097 */
[----:B------:R-:W-:Y:S02]  /*21b0*/  FMUL.FTZ R157, R30, R114 ;  /* 0x000000721e9d7220 */ /* 0x000fe40000410000 */
[----:B------:R-:W-:-:S02]  /*21c0*/  FADD.FTZ R112, R149, R112 ;  /* 0x0000007095707221 */ /* 0x000fc40000010000 */
[----:B------:R-:W-:Y:S02]  /*21d0*/  FFMA.FTZ R111, R150, R149, R111 ;  /* 0x00000095966f7223 */ /* 0x000fe4000001006f */
[----:B------:R-:W-:Y:S02]  /*21e0*/  FFMA.FTZ R157, R54, R118, R157 ;  /* 0x00000076369d7223 */ /* 0x000fe4000001009d */
[----:B0-----:R-:W-:Y:S02]  /*21f0*/  FMUL.FTZ R158, R31, R115 ;  /* 0x000000731f9e7220 */ /* 0x001fe40000410000 */
[----:B------:R-:W-:Y:S02]  /*2200*/  FADD.FTZ R112, R112, R151 ;  /* 0x0000009770707221 */ /* 0x000fe40000010000 */
[----:B------:R-:W-:Y:S02]  /*2210*/  FFMA.FTZ R111, R156, R151, R111 ;  /* 0x000000979c6f7223 */ /* 0x000fe4000001006f */
[----:B------:R-:W-:-:S02]  /*2220*/  FFMA.FTZ R158, R55, R119, R158 ;  /* 0x00000077379e7223 */ /* 0x000fc4000001009e */
[----:B------:R-:W-:Y:S02]  /*2230*/  FADD.FTZ R112, R112, R157 ;  /* 0x0000009d70707221 */ /* 0x000fe40000010000 */
        /* <DEDUP_REMOVED lines=8> */
[C---:B------:R-:W-:Y:S02]  /*22c0*/  FADD.FTZ R222, R119.reuse, R222 ;  /* 0x000000de77de7221 */ /* 0x040fe40000010000 */
[----:B------:R-:W-:Y:S02]  /*22d0*/  FFMA.FTZ R26, R119, R160, R26 ;  /* 0x000000a0771a7223 */ /* 0x000fe4000001001a */
[----:B------:R-:W-:-:S02]  /*22e0*/  FADD.FTZ R112, R112, R158 ;  /* 0x0000009e70707221 */ /* 0x000fc40000010000 */
[----:B------:R-:W-:Y:S01]  /*22f0*/  FFMA.FTZ R111, R160, R158, R111 ;  /* 0x0000009ea06f7223 */ /* 0x000fe2000001006f */
[----:B------:R-:W-:Y:S05]  /*2300*/  BRA.DIV ~URZ, `(.L_x_2111) ;  /* 0x00002d527f007947 */ /* 0x000fea000b800000 */
[----:B-1----:R0:W1:Y:S02]  /*2310*/  SHFL.BFLY PT, R113, R112, 0x1, 0x1f ;  /* 0x0c201f0070717f89 */ /* 0x00206400000e0000 */
.L_x_2120:
        /* <DEDUP_REMOVED lines=18> */
.L_x_2121:
        /* <DEDUP_REMOVED lines=35> */
.L_x_2113:
[----:B------:R-:W-:Y:S01]  /*2670*/  FMUL.FTZ R117, R117, c[0x0][0x1e8] ;  /* 0x00007a0075757a20 */ /* 0x000fe20000410000 */
[----:B01----:R-:W-:Y:S01]  /*2680*/  IADD3 R112, P4, R186, c[0x0][0x248], RZ ;  /* 0x00009200ba707a10 */ /* 0x003fe20007f9e0ff */
[----:B------:R-:W-:Y:S01]  /*2690*/  FMUL.FTZ R115, R115, c[0x0][0x1e8] ;  /* 0x00007a0073737a20 */ /* 0x000fe20000410000 */
[----:B------:R-:W-:Y:S01]  /*26a0*/  LOP3.LUT P6, RZ, R188, 0xff, RZ, 0xc0, !PT ;  /* 0x000000ffbcff7812 */ /* 0x000fe200078cc0ff */
[----:B------:R-:W-:Y:S01]  /*26b0*/  FMUL.FTZ R114, R114, c[0x0][0x1e8] ;  /* 0x00007a0072727a20 */ /* 0x000fe20000410000 */
[----:B------:R-:W-:Y:S01]  /*26c0*/  LOP3.LUT P5, RZ, R188, 0xff00, RZ, 0xc0, !PT ;  /* 0x0000ff00bcff7812 */ /* 0x000fe200078ac0ff */
[----:B------:R-:W-:Y:S01]  /*26d0*/  FMUL.FTZ R116, R116, c[0x0][0x1e8] ;  /* 0x00007a0074747a20 */ /* 0x000fe20000410000 */
[----:B------:R-:W-:Y:S01]  /*26e0*/  IADD3.X R113, R187, c[0x0][0x24c], RZ, P4, !PT ;  /* 0x00009300bb717a10 */ /* 0x000fe200027fe4ff */
[-CC-:B------:R-:W-:Y:S01]  /*26f0*/  FFMA.FTZ R193, R193, R162.reuse, R161.reuse ;  /* 0x000000a2c1c17223 */ /* 0x180fe200000100a1 */
[----:B------:R-:W-:Y:S01]  /*2700*/  SEL R108, R117, RZ, P6 ;  /* 0x000000ff756c7207 */ /* 0x000fe20003000000 */
[-CC-:B------:R-:W-:Y:S01]  /*2710*/  FFMA.FTZ R124, R124, R162.reuse, R161.reuse ;  /* 0x000000a27c7c7223 */ /* 0x180fe200000100a1 */
[C---:B------:R-:W-:Y:S01]  /*2720*/  LOP3.LUT P4, RZ, R188.reuse, 0xff0000, RZ, 0xc0, !PT ;  /* 0x00ff0000bcff7812 */ /* 0x040fe2000788c0ff */
        /* <DEDUP_REMOVED lines=9> */
[----:B------:R-:W-:-:S02]  /*27c0*/  LOP3.LUT P5, RZ, R2, 0xff0000, RZ, 0xc0, !PT ;  /* 0x00ff000002ff7812 */ /* 0x000fc400078ac0ff */
[C---:B------:R-:W-:Y:S01]  /*27d0*/  LOP3.LUT P4, RZ, R2.reuse, 0xff000000, RZ, 0xc0, !PT ;  /* 0xff00000002ff7812 */ /* 0x040fe2000788c0ff */
[----:B------:R0:W-:Y:S01]  /*27e0*/  STG.E.128 [R112.64], R108 ;  /* 0x0000006c70007986 */ /* 0x0001e2000c101d04 */
[----:B------:R-:W-:Y:S01]  /*27f0*/  LOP3.LUT P6, RZ, R2, 0xff00, RZ, 0xc0, !PT ;  /* 0x0000ff0002ff7812 */ /* 0x000fe200078cc0ff */
[----:B------:R-:W-:Y:S01]  /*2800*/  @P1 FADD.FTZ R124, R81, R124 ;  /* 0x0000007c517c1221 */ /* 0x000fe20000010000 */
[----:B------:R-:W-:Y:S02]  /*2810*/  SEL R119, R116, RZ, P5 ;  /* 0x000000ff74777207 */ /* 0x000fe40002800000 */
[----:B------:R-:W-:Y:S02]  /*2820*/  SEL R114, R114, RZ, P4 ;  /* 0x000000ff72727207 */ /* 0x000fe40002000000 */
[----:B------:R-:W-:Y:S01]  /*2830*/  SEL R116, R115, RZ, P6 ;  /* 0x000000ff73747207 */ /* 0x000fe20003000000 */
[----:B------:R-:W-:Y:S01]  /*2840*/  FMUL.FTZ R115, R3, R128 ;  /* 0x0000008003737220 */ /* 0x000fe20000410000 */
[----:B------:R-:W-:-:S02]  /*2850*/  ISETP.NE.U32.AND P4, PT, RZ, c[0x0][0x250], PT ;  /* 0x00009400ff007a0c */ /* 0x000fc40003f85070 */
[----:B------:R-:W-:Y:S01]  /*2860*/  LOP3.LUT P6, RZ, R2, 0xff, RZ, 0xc0, !PT ;  /* 0x000000ff02ff7812 */ /* 0x000fe200078cc0ff */
[----:B------:R-:W-:Y:S01]  /*2870*/  @P1 FADD.FTZ R115, R80, R115 ;  /* 0x0000007350731221 */ /* 0x000fe20000010000 */
[----:B------:R-:W-:Y:S02]  /*2880*/  @P0 IADD3 R186, P5, R186, c[0x0][0x250], RZ ;  /* 0x00009400baba0a10 */ /* 0x000fe40007fbe0ff */
[----:B------:R-:W-:Y:S02]  /*2890*/  ISETP.NE.AND.EX P4, PT, RZ, c[0x0][0x254], PT, P4 ;  /* 0x00009500ff007a0c */ /* 0x000fe40003f85340 */
[----:B------:R-:W-:Y:S01]  /*28a0*/  SEL R117, R117, RZ, P6 ;  /* 0x000000ff75757207 */ /* 0x000fe20003000000 */
[----:B0-----:R-:W-:Y:S01]  /*28b0*/  FFMA.FTZ R112, R199, R162, R161 ;  /* 0x000000a2c7707223 */ /* 0x001fe200000100a1 */
[----:B------:R-:W-:Y:S02]  /*28c0*/  @P0 IADD3.X R187, R187, c[0x0][0x254], RZ, P5, !PT ;  /* 0x00009500bbbb0a10 */ /* 0x000fe40002ffe4ff */
[----:B------:R-:W-:Y:S01]  /*28d0*/  SEL R111, R114, R107, P4 ;  /* 0x0000006b726f7207 */ /* 0x000fe20002000000 */
[----:B------:R-:W-:Y:S01]  /*28e0*/  FADD.FTZ R112, R131, -R112 ;  /* 0x8000007083707221 */ /* 0x000fe20000010000 */
[----:B------:R-:W-:-:S02]  /*28f0*/  SEL R110, R119, R106, P4 ;  /* 0x0000006a776e7207 */ /* 0x000fc40002000000 */
[----:B------:R-:W-:Y:S01]  /*2900*/  SEL R109, R116, R105, P4 ;  /* 0x00000069746d7207 */ /* 0x000fe20002000000 */
[----:B------:R-:W-:Y:S01]  /*2910*/  FMUL.FTZ R116, R3, R112 ;  /* 0x0000007003747220 */ /* 0x000fe20000410000 */
[----:B------:R-:W-:Y:S01]  /*2920*/  SEL R108, R117, R104, P4 ;  /* 0x00000068756c7207 */ /* 0x000fe20002000000 */
[----:B------:R-:W-:Y:S02]  /*2930*/  FMUL.FTZ R117, R3, R130 ;  /* 0x0000008203757220 */ /* 0x000fe40000410000 */
[----:B------:R-:W-:Y:S02]  /*2940*/  @P1 FADD.FTZ R116, R83, R116 ;  /* 0x0000007453741221 */ /* 0x000fe40000010000 */
[----:B------:R0:W-:Y:S01]  /*2950*/  @P0 STG.E.128 [R186.64], R108 ;  /* 0x0000006cba000986 */ /* 0x0001e2000c101d04 */
[----:B------:R-:W-:Y:S01]  /*2960*/  @P1 FADD.FTZ R117, R82, R117 ;  /* 0x0000007552751221 */ /* 0x000fe20000010000 */
[----:B------:R-:W-:Y:S05]  /*2970*/  @!P3 BRA `(.L_x_2114) ;  /* 0x000000700000b947 */ /* 0x000fea0003800000 */
[----:B------:R-:W-:Y:S02]  /*2980*/  IADD3 R112, P5, R184, c[0x0][0x258], RZ ;  /* 0x00009600b8707a10 */ /* 0x000fe40007fbe0ff */
[----:B0-----:R-:W-:-:S02]  /*2990*/  SEL R111, R116, R103, P2 ;  /* 0x00000067746f7207 */ /* 0x001fc40001000000 */
[----:B------:R-:W-:Y:S02]  /*29a0*/  SEL R110, R117, R102, P2 ;  /* 0x00000066756e7207 */ /* 0x000fe40001000000 */
[----:B------:R-:W-:Y:S02]  /*29b0*/  SEL R109, R124, R101, P2 ;  /* 0x000000657c6d7207 */ /* 0x000fe40001000000 */
[----:B------:R-:W-:Y:S02]  /*29c0*/  IADD3.X R113, R185, c[0x0][0x25c], RZ, P5, !PT ;  /* 0x00009700b9717a10 */ /* 0x000fe40002ffe4ff */
[----:B------:R-:W-:-:S05]  /*29d0*/  SEL R108, R115, R100, P2 ;  /* 0x00000064736c7207 */ /* 0x000fca0001000000 */
[----:B------:R0:W-:Y:S02]  /*29e0*/  STG.E.128 [R112.64], R108 ;  /* 0x0000006c70007986 */ /* 0x0001e4000c101d04 */
.L_x_2114:
        /* <DEDUP_REMOVED lines=10> */
[-CC-:B------:R-:W-:Y:S01]  /*2a90*/  FFMA.FTZ R123, R123, R162.reuse, R161.reuse ;  /* 0x000000a27b7b7223 */ /* 0x180fe200000100a1 */
[----:B------:R-:W-:Y:S01]  /*2aa0*/  SEL R111, R116, RZ, P5 ;  /* 0x000000ff746f7207 */ /* 0x000fe20002800000 */
[----:B------:R-:W-:Y:S01]  /*2ab0*/  FADD.FTZ R126, R141, -R126 ;  /* 0x8000007e8d7e7221 */ /* 0x000fe20000010000 */
[----:B------:R-:W-:Y:S01]  /*2ac0*/  IADD3 R112, P5, R184, c[0x0][0x248], RZ ;  /* 0x00009200b8707a10 */ /* 0x000fe20007fbe0ff */
[----:B------:R-:W-:Y:S01]  /*2ad0*/  FFMA.FTZ R127, R127, R162, R161 ;  /* 0x000000a27f7f7223 */ /* 0x000fe200000100a1 */
        /* <DEDUP_REMOVED lines=16> */
[----:B------:R-:W-:Y:S01]  /*2be0*/  @P1 FADD.FTZ R119, R84, R119 ;  /* 0x0000007754771221 */ /* 0x000fe20000010000 */
[----:B------:R-:W-:Y:S01]  /*2bf0*/  @P0 IADD3 R184, P6, R184, c[0x0][0x250], RZ ;  /* 0x00009400b8b80a10 */ /* 0x000fe20007fde0ff */
[----:B------:R-:W-:Y:S02]  /*2c00*/  FMUL.FTZ R124, R126, c[0x0][0x1e8] ;  /* 0x00007a007e7c7a20 */ /* 0x000fe40000410000 */
[----:B------:R-:W-:Y:S01]  /*2c10*/  FMUL.FTZ R136, R3, R136 ;  /* 0x0000008803887220 */ /* 0x000fe20000410000 */
[----:B------:R-:W-:Y:S01]  /*2c20*/  @P0 IADD3.X R185, R185, c[0x0][0x254], RZ, P6, !PT ;  /* 0x00009500b9b90a10 */ /* 0x000fe200037fe4ff */
[----:B------:R-:W-:Y:S01]  /*2c30*/  FMUL.FTZ R123, R119, c[0x0][0x1e8] ;  /* 0x00007a00777b7a20 */ /* 0x000fe20000410000 */
[----:B------:R-:W-:Y:S01]  /*2c40*/  LOP3.LUT P6, RZ, R146, 0xff, RZ, 0xc0, !PT ;  /* 0x000000ff92ff7812 */ /* 0x000fe200078cc0ff */
[----:B------:R-:W-:-:S02]  /*2c50*/  @P1 FADD.FTZ R136, R87, R136 ;  /* 0x0000008857881221 */ /* 0x000fc40000010000 */
[-CC-:B------:R-:W-:Y:S01]  /*2c60*/  FFMA.FTZ R137, R137, R162.reuse, R161.reuse ;  /* 0x000000a289897223 */ /* 0x180fe200000100a1 */
[----:B0-----:R-:W-:Y:S01]  /*2c70*/  SEL R108, R115, RZ, P5 ;  /* 0x000000ff736c7207 */ /* 0x001fe20002800000 */
[----:B------:R-:W-:Y:S01]  /*2c80*/  FMUL.FTZ R127, R136, c[0x0][0x1e8] ;  /* 0x00007a00887f7a20 */ /* 0x000fe20000410000 */
[----:B------:R-:W-:Y:S01]  /*2c90*/  LOP3.LUT P5, RZ, R174, 0xff, RZ, 0xc0, !PT ;  /* 0x000000ffaeff7812 */ /* 0x000fe200078ac0ff */
[-CC-:B------:R-:W-:Y:S01]  /*2ca0*/  FFMA.FTZ R112, R135, R162.reuse, R161.reuse ;  /* 0x000000a287707223 */ /* 0x180fe200000100a1 */
[----:B------:R-:W-:Y:S01]  /*2cb0*/  SEL R109, R108, R105, P4 ;  /* 0x000000696c6d7207 */ /* 0x000fe20002000000 */
[----:B------:R-:W-:Y:S01]  /*2cc0*/  FFMA.FTZ R138, R138, R162, R161 ;  /* 0x000000a28a8a7223 */ /* 0x000fe200000100a1 */
[----:B------:R-:W-:Y:S01]  /*2cd0*/  SEL R113, R114, RZ, P5 ;  /* 0x000000ff72717207 */ /* 0x000fe20002800000 */
[----:B------:R-:W-:Y:S01]  /*2ce0*/  FADD.FTZ R130, R153, -R112 ;  /* 0x8000007099827221 */ /* 0x000fe20000010000 */
[----:B------:R-:W-:Y:S01]  /*2cf0*/  SEL R111, R116, R107, P4 ;  /* 0x0000006b746f7207 */ /* 0x000fe20002000000 */
[----:B------:R-:W-:Y:S01]  /*2d00*/  FADD.FTZ R154, R154, -R137 ;  /* 0x800000899a9a7221 */ /* 0x000fe20000010000 */
[----:B------:R-:W-:Y:S01]  /*2d10*/  SEL R108, R113, R104, P4 ;  /* 0x00000068716c7207 */ /* 0x000fe20002000000 */
[----:B------:R-:W-:Y:S01]  /*2d20*/  FMUL.FTZ R113, R3, R142 ;  /* 0x0000008e03717220 */ /* 0x000fe20000410000 */
[----:B------:R-:W-:Y:S01]  /*2d30*/  SEL R110, R117, R106, P4 ;  /* 0x0000006a756e7207 */ /* 0x000fe20002000000 */
[----:B------:R-:W-:Y:S01]  /*2d40*/  FADD.FTZ R138, R155, -R138 ;  /* 0x8000008a9b8a7221 */ /* 0x000fe20000010000 */
[----:B------:R-:W-:Y:S01]  /*2d50*/  LOP3.LUT P5, RZ, R146, 0xff00, RZ, 0xc0, !PT ;  /* 0x0000ff0092ff7812 */ /* 0x000fe200078ac0ff */
[----:B------:R-:W-:-:S02]  /*2d60*/  @P1 FADD.FTZ R113, R86, R113 ;  /* 0x0000007156711221 */ /* 0x000fc40000010000 */
[----:B------:R0:W-:Y:S02]  /*2d70*/  @P0 STG.E.128 [R184.64], R108 ;  /* 0x0000006cb8000986 */ /* 0x0001e4000c101d04 */
[----:B------:R-:W-:Y:S01]  /*2d80*/  FMUL.FTZ R125, R113, c[0x0][0x1e8] ;  /* 0x00007a00717d7a20 */ /* 0x000fe20000410000 */
[----:B0-----:R-:W-:Y:S01]  /*2d90*/  SEL R109, R124, RZ, P5 ;  /* 0x000000ff7c6d7207 */ /* 0x001fe20002800000 */
[----:B------:R-:W-:Y:S01]  /*2da0*/  FFMA.FTZ R111, R134, R162, R161 ;  /* 0x000000a2866f7223 */ /* 0x000fe200000100a1 */
[----:B------:R-:W-:Y:S02]  /*2db0*/  LOP3.LUT P5, RZ, R146, 0xff0000, RZ, 0xc0, !PT ;  /* 0x00ff000092ff7812 */ /* 0x000fe400078ac0ff */
        /* <DEDUP_REMOVED lines=16> */
.L_x_2115:
        /* <DEDUP_REMOVED lines=8> */
[----:B------:R-:W-:Y:S01]  /*2f40*/  @P0 IADD3 R128, P6, R183, c[0x0][0x250], RZ ;  /* 0x00009400b7800a10 */ /* 0x000fe20007fde0ff */
[----:B------:R-:W-:Y:S01]  /*2f50*/  FMUL.FTZ R115, R130, c[0x0][0x1e8] ;  /* 0x00007a0082737a20 */ /* 0x000fe20000410000 */
[----:B------:R0:W-:Y:S01]  /*2f60*/  STG.E.128 [R116.64], R108 ;  /* 0x0000006c74007986 */ /* 0x0001e2000c101d04 */
[----:B------:R-:W-:Y:S01]  /*2f70*/  SEL R113, R125, RZ, P5 ;  /* 0x000000ff7d717207 */ /* 0x000fe20002800000 */
[----:B------:R-:W-:Y:S01]  /*2f80*/  @P1 FADD.FTZ R131, R88, R131 ;  /* 0x0000008358831221 */ /* 0x000fe20000010000 */
[----:B------:R-:W-:Y:S01]  /*2f90*/  @P0 IADD3.X R129, R182, c[0x0][0x254], RZ, P6, !PT ;  /* 0x00009500b6810a10 */ /* 0x000fe200037fe4ff */
[----:B------:R-:W-:Y:S01]  /*2fa0*/  @P1 FADD.FTZ R135, R90, R135 ;  /* 0x000000875a871221 */ /* 0x000fe20000010000 */
[----:B------:R-:W-:Y:S01]  /*2fb0*/  LOP3.LUT P6, RZ, R144, 0xff00, RZ, 0xc0, !PT ;  /* 0x0000ff0090ff7812 */ /* 0x000fe200078cc0ff */
[----:B------:R-:W-:Y:S01]  /*2fc0*/  FMUL.FTZ R138, R3, R138 ;  /* 0x0000008a038a7220 */ /* 0x000fe20000410000 */
[----:B------:R-:W-:-:S02]  /*2fd0*/  LOP3.LUT P5, RZ, R175, 0xff, RZ, 0xc0, !PT ;  /* 0x000000ffafff7812 */ /* 0x000fc400078ac0ff */
[----:B------:R-:W-:Y:S01]  /*2fe0*/  SEL R119, R112, R107, P4 ;  /* 0x0000006b70777207 */ /* 0x000fe20002000000 */
[----:B------:R-:W-:Y:S01]  /*2ff0*/  @P1 FADD.FTZ R138, R91, R138 ;  /* 0x0000008a5b8a1221 */ /* 0x000fe20000010000 */
[----:B------:R-:W-:Y:S02]  /*3000*/  SEL R123, R123, RZ, P5 ;  /* 0x000000ff7b7b7207 */ /* 0x000fe40002800000 */
[----:B------:R-:W-:Y:S02]  /*3010*/  LOP3.LUT P5, RZ, R144, 0xff, RZ, 0xc0, !PT ;  /* 0x000000ff90ff7812 */ /* 0x000fe400078ac0ff */
[----:B------:R-:W-:Y:S02]  /*3020*/  SEL R118, R113, R106, P4 ;  /* 0x0000006a71767207 */ /* 0x000fe40002000000 */
[----:B0-----:R-:W-:Y:S01]  /*3030*/  SEL R109, R115, RZ, P6 ;  /* 0x000000ff736d7207 */ /* 0x001fe20003000000 */
[----:B------:R-:W-:Y:S01]  /*3040*/  FMUL.FTZ R110, R131, c[0x0][0x1e8] ;  /* 0x00007a00836e7a20 */ /* 0x000fe20000410000 */
[----:B------:R-:W-:Y:S01]  /*3050*/  IADD3 R126, P6, R181, c[0x0][0x248], RZ ;  /* 0x00009200b57e7a10 */ /* 0x000fe20007fde0ff */
[----:B------:R-:W-:-:S02]  /*3060*/  FMUL.FTZ R116, R135, c[0x0][0x1e8] ;  /* 0x00007a0087747a20 */ /* 0x000fc40000410000 */
[----:B------:R-:W-:Y:S01]  /*3070*/  FMUL.FTZ R117, R138, c[0x0][0x1e8] ;  /* 0x00007a008a757a20 */ /* 0x000fe20000410000 */
[----:B------:R-:W-:Y:S02]  /*3080*/  IADD3.X R127, R180, c[0x0][0x24c], RZ, P6, !PT ;  /* 0x00009300b47f7a10 */ /* 0x000fe400037fe4ff */
[----:B------:R-:W-:Y:S02]  /*3090*/  LOP3.LUT P6, RZ, R176, 0xff0000, RZ, 0xc0, !PT ;  /* 0x00ff0000b0ff7812 */ /* 0x000fe400078cc0ff */
[----:B------:R-:W-:Y:S02]  /*30a0*/  SEL R108, R110, RZ, P5 ;  /* 0x000000ff6e6c7207 */ /* 0x000fe40002800000 */
[----:B------:R-:W-:Y:S02]  /*30b0*/  SEL R137, R116, RZ, P6 ;  /* 0x000000ff74897207 */ /* 0x000fe40003000000 */
[----:B------:R-:W-:Y:S02]  /*30c0*/  LOP3.LUT P5, RZ, R144, 0xff000000, RZ, 0xc0, !PT ;  /* 0xff00000090ff7812 */ /* 0x000fe400078ac0ff */
[----:B------:R-:W-:-:S02]  /*30d0*/  LOP3.LUT P6, RZ, R176, 0xff, RZ, 0xc0, !PT ;  /* 0x000000ffb0ff7812 */ /* 0x000fc400078cc0ff */
[C---:B------:R-:W-:Y:S02]  /*30e0*/  SEL R111, R117.reuse, RZ, P5 ;  /* 0x000000ff756f7207 */ /* 0x040fe40002800000 */
[----:B------:R-:W-:Y:S02]  /*30f0*/  SEL R141, R110, RZ, P6 ;  /* 0x000000ff6e8d7207 */ /* 0x000fe40003000000 */
[----:B------:R-:W-:Y:S02]  /*3100*/  LOP3.LUT P5, RZ, R176, 0xff000000, RZ, 0xc0, !PT ;  /* 0xff000000b0ff7812 */ /* 0x000fe400078ac0ff */
[----:B------:R-:W-:Y:S02]  /*3110*/  LOP3.LUT P6, RZ, R144, 0xff0000, RZ, 0xc0, !PT ;  /* 0x00ff000090ff7812 */ /* 0x000fe400078cc0ff */
[----:B------:R-:W-:Y:S02]  /*3120*/  SEL R134, R117, RZ, P5 ;  /* 0x000000ff75867207 */ /* 0x000fe40002800000 */
[----:B------:R-:W-:-:S02]  /*3130*/  SEL R110, R116, RZ, P6 ;  /* 0x000000ff746e7207 */ /* 0x000fc40003000000 */
[----:B------:R-:W-:Y:S02]  /*3140*/  SEL R117, R114, R105, P4 ;  /* 0x0000006972757207 */ /* 0x000fe40002000000 */
[----:B------:R-:W-:Y:S02]  /*3150*/  SEL R116, R123, R104, P4 ;  /* 0x000000687b747207 */ /* 0x000fe40002000000 */
[----:B------:R-:W-:Y:S02]  /*3160*/  LOP3.LUT P5, RZ, R176, 0xff00, RZ, 0xc0, !PT ;  /* 0x0000ff00b0ff7812 */ /* 0x000fe400078ac0ff */
[----:B------:R-:W-:Y:S01]  /*3170*/  SEL R114, R137, R106, P4 ;  /* 0x0000006a89727207 */ /* 0x000fe20002000000 */
[----:B------:R0:W-:Y:S01]  /*3180*/  @P0 STG.E.128 [R128.64], R116 ;  /* 0x0000007480000986 */ /* 0x0001e2000c101d04 */
[----:B------:R-:W-:Y:S02]  /*3190*/  SEL R136, R115, RZ, P5 ;  /* 0x000000ff73887207 */ /* 0x000fe40002800000 */
[----:B------:R-:W-:-:S02]  /*31a0*/  @P0 IADD3 R124, P5, R181, c[0x0][0x250], RZ ;  /* 0x00009400b57c0a10 */ /* 0x000fc40007fbe0ff */
[----:B------:R-:W-:Y:S02]  /*31b0*/  SEL R115, R134, R107, P4 ;  /* 0x0000006b86737207 */ /* 0x000fe40002000000 */
[----:B------:R-:W-:Y:S02]  /*31c0*/  @P0 IADD3.X R125, R180, c[0x0][0x254], RZ, P5, !PT ;  /* 0x00009500b47d0a10 */ /* 0x000fe40002ffe4ff */
[----:B------:R-:W-:Y:S02]  /*31d0*/  SEL R113, R136, R105, P4 ;  /* 0x0000006988717207 */ /* 0x000fe40002000000 */
[----:B------:R-:W-:Y:S01]  /*31e0*/  SEL R112, R141, R104, P4 ;  /* 0x000000688d707207 */ /* 0x000fe20002000000 */
[----:B------:R-:W-:Y:S05]  /*31f0*/  @!P3 BRA `(.L_x_2116) ;  /* 0x000000700000b947 */ /* 0x000fea0003800000 */
[----:B0-----:R-:W-:Y:S02]  /*3200*/  IADD3 R128, P5, R181, c[0x0][0x258], RZ ;  /* 0x00009600b5807a10 */ /* 0x001fe40007fbe0ff */
[----:B------:R-:W-:Y:S02]  /*3210*/  SEL R119, R138, R103, P2 ;  /* 0x000000678a777207 */ /* 0x000fe40001000000 */
[----:B------:R-:W-:-:S02]  /*3220*/  SEL R118, R135, R102, P2 ;  /* 0x0000006687767207 */ /* 0x000fc40001000000 */
[----:B------:R-:W-:Y:S02]  /*3230*/  SEL R117, R130, R101, P2 ;  /* 0x0000006582757207 */ /* 0x000fe40001000000 */
[----:B------:R-:W-:Y:S02]  /*3240*/  IADD3.X R129, R180, c[0x0][0x25c], RZ, P5, !PT ;  /* 0x00009700b4817a10 */ /* 0x000fe40002ffe4ff */
[----:B------:R-:W-:-:S05]  /*3250*/  SEL R116, R131, R100, P2 ;  /* 0x0000006483747207 */ /* 0x000fca0001000000 */
[----:B------:R0:W-:Y:S02]  /*3260*/  STG.E.128 [R128.64], R116 ;  /* 0x0000007480007986 */ /* 0x0001e4000c101d04 */
.L_x_2116:
        /* <DEDUP_REMOVED lines=26> */
.L_x_2117:
        /* <DEDUP_REMOVED lines=8> */
[----:B------:R-:W-:Y:S01]  /*3490*/  FMUL.FTZ R115, R115, c[0x0][0x1e8] ;  /* 0x00007a0073737a20 */ /* 0x000fe20000410000 */
[----:B------:R-:W-:Y:S01]  /*34a0*/  SEL R108, R117, RZ, P5 ;  /* 0x000000ff756c7207 */ /* 0x000fe20002800000 */
[-CC-:B------:R-:W-:Y:S01]  /*34b0*/  FFMA.FTZ R150, R150, R162.reuse, R161.reuse ;  /* 0x000000a296967223 */ /* 0x180fe200000100a1 */
[----:B------:R-:W-:Y:S01]  /*34c0*/  SEL R111, R118, RZ, P6 ;  /* 0x000000ff766f7207 */ /* 0x000fe20003000000 */
[-CC-:B------:R-:W-:Y:S01]  /*34d0*/  FFMA.FTZ R156, R156, R162.reuse, R161.reuse ;  /* 0x000000a29c9c7223 */ /* 0x180fe200000100a1 */
[----:B------:R-:W-:Y:S01]  /*34e0*/  IADD3 R112, P6, R0, c[0x0][0x248], RZ ;  /* 0x0000920000707a10 */ /* 0x000fe20007fde0ff */
[----:B------:R-:W-:Y:S01]  /*34f0*/  FFMA.FTZ R161, R160, R162, R161 ;  /* 0x000000a2a0a17223 */ /* 0x000fe200000100a1 */
[----:B------:R-:W-:Y:S01]  /*3500*/  LOP3.LUT P5, RZ, R139, 0xff0000, RZ, 0xc0, !PT ;  /* 0x00ff00008bff7812 */ /* 0x000fe200078ac0ff */
[----:B------:R-:W-:Y:S01]  /*3510*/  FADD.FTZ R114, R157, -R110 ;  /* 0x8000006e9d727221 */ /* 0x000fe20000010000 */
[----:B------:R-:W-:Y:S01]  /*3520*/  IADD3.X R113, R179, c[0x0][0x24c], RZ, P6, !PT ;  /* 0x00009300b3717a10 */ /* 0x000fe200037fe4ff */
[----:B------:R-:W-:Y:S01]  /*3530*/  FADD.FTZ R150, R149, -R150 ;  /* 0x8000009695967221 */ /* 0x000fe20000010000 */
[----:B------:R-:W-:Y:S01]  /*3540*/  LOP3.LUT P6, RZ, R177, 0xff0000, RZ, 0xc0, !PT ;  /* 0x00ff0000b1ff7812 */ /* 0x000fe200078cc0ff */
[----:B------:R-:W-:Y:S01]  /*3550*/  FADD.FTZ R156, R151, -R156 ;  /* 0x8000009c979c7221 */ /* 0x000fe20000010000 */
[----:B------:R-:W-:Y:S01]  /*3560*/  SEL R110, R115, RZ, P5 ;  /* 0x000000ff736e7207 */ /* 0x000fe20002800000 */
[----:B------:R-:W-:Y:S01]  /*3570*/  FADD.FTZ R158, R158, -R161 ;  /* 0x800000a19e9e7221 */ /* 0x000fe20000010000 */
[----:B------:R-:W-:Y:S01]  /*3580*/  LOP3.LUT P5, RZ, R177, 0xff000000, RZ, 0xc0, !PT ;  /* 0xff000000b1ff7812 */ /* 0x000fe200078ac0ff */
[----:B------:R-:W-:Y:S01]  /*3590*/  FMUL.FTZ R156, R3, R156 ;  /* 0x0000009c039c7220 */ /* 0x000fe20000410000 */
[----:B------:R-:W-:Y:S01]  /*35a0*/  SEL R119, R115, RZ, P6 ;  /* 0x000000ff73777207 */ /* 0x000fe20003000000 */
[C---:B------:R-:W-:Y:S01]  /*35b0*/  FMUL.FTZ R115, R3.reuse, R150 ;  /* 0x0000009603737220 */ /* 0x040fe20000410000 */
[----:B------:R-:W-:Y:S01]  /*35c0*/  SEL R118, R118, RZ, P5 ;  /* 0x000000ff76767207 */ /* 0x000fe20002800000 */
[----:B------:R-:W-:Y:S01]  /*35d0*/  FMUL.FTZ R123, R3, R114 ;  /* 0x00000072037b7220 */ /* 0x000fe20000410000 */
[----:B------:R-:W-:Y:S01]  /*35e0*/  LOP3.LUT P5, RZ, R177, 0xff00, RZ, 0xc0, !PT ;  /* 0x0000ff00b1ff7812 */ /* 0x000fe200078ac0ff */
[----:B------:R-:W-:Y:S01]  /*35f0*/  FMUL.FTZ R158, R3, R158 ;  /* 0x0000009e039e7220 */ /* 0x000fe20000410000 */
[----:B------:R-:W-:Y:S01]  /*3600*/  LOP3.LUT P6, RZ, R177, 0xff, RZ, 0xc0, !PT ;  /* 0x000000ffb1ff7812 */ /* 0x000fe200078cc0ff */
[----:B------:R-:W-:Y:S01]  /*3610*/  @P1 FADD.FTZ R115, R96, R115 ;  /* 0x0000007360731221 */ /* 0x000fe20000010000 */
[----:B------:R-:W-:Y:S01]  /*3620*/  SEL R116, R116, RZ, P5 ;  /* 0x000000ff74747207 */ /* 0x000fe20002800000 */
[----:B------:R-:W-:Y:S01]  /*3630*/  @P1 FADD.FTZ R156, R97, R156 ;  /* 0x0000009c619c1221 */ /* 0x000fe20000010000 */
[----:B------:R-:W-:Y:S01]  /*3640*/  @P0 IADD3 R114, P5, R0, c[0x0][0x250], RZ ;  /* 0x0000940000720a10 */ /* 0x000fe20007fbe0ff */
[----:B------:R-:W-:Y:S01]  /*3650*/  @P1 FADD.FTZ R123, R98, R123 ;  /* 0x0000007b627b1221 */ /* 0x000fe20000010000 */
[----:B------:R-:W-:Y:S01]  /*3660*/  SEL R117, R117, RZ, P6 ;  /* 0x000000ff75757207 */ /* 0x000fe20003000000 */
[----:B------:R-:W-:Y:S01]  /*3670*/  @P1 FADD.FTZ R158, R99, R158 ;  /* 0x0000009e639e1221 */ /* 0x000fe20000010000 */
[----:B------:R-:W-:Y:S01]  /*3680*/  LOP3.LUT P6, RZ, R178, 0xff, RZ, 0xc0, !PT ;  /* 0x000000ffb2ff7812 */ /* 0x000fe200078cc0ff */
[C---:B------:R-:W-:Y:S01]  /*3690*/  FMUL.FTZ R0, R115.reuse, c[0x0][0x1e8] ;  /* 0x00007a0073007a20 */ /* 0x040fe20000410000 */
[----:B------:R-:W-:Y:S01]  /*36a0*/  SEL R100, R115, R100, P2 ;  /* 0x0000006473647207 */ /* 0x000fe20001000000 */
[----:B------:R0:W-:Y:S01]  /*36b0*/  STG.E.128 [R112.64], R108 ;  /* 0x0000006c70007986 */ /* 0x0001e2000c101d04 */
[C---:B------:R-:W-:Y:S01]  /*36c0*/  SEL R101, R156.reuse, R101, P2 ;  /* 0x000000659c657207 */ /* 0x040fe20001000000 */
[----:B------:R-:W-:Y:S01]  /*36d0*/  FMUL.FTZ R156, R156, c[0x0][0x1e8] ;  /* 0x00007a009c9c7a20 */ /* 0x000fe20000410000 */
[C---:B------:R-:W-:Y:S01]  /*36e0*/  SEL R102, R123.reuse, R102, P2 ;  /* 0x000000667b667207 */ /* 0x040fe20001000000 */
[----:B------:R-:W-:Y:S01]  /*36f0*/  FMUL.FTZ R123, R123, c[0x0][0x1e8] ;  /* 0x00007a007b7b7a20 */ /* 0x000fe20000410000 */
[C---:B------:R-:W-:Y:S01]  /*3700*/  SEL R103, R158.reuse, R103, P2 ;  /* 0x000000679e677207 */ /* 0x040fe20001000000 */
[----:B------:R-:W-:Y:S01]  /*3710*/  FMUL.FTZ R158, R158, c[0x0][0x1e8] ;  /* 0x00007a009e9e7a20 */ /* 0x000fe20000410000 */
[----:B------:R-:W-:-:S02]  /*3720*/  @P0 IADD3.X R115, R179, c[0x0][0x254], RZ, P5, !PT ;  /* 0x00009500b3730a10 */ /* 0x000fc40002ffe4ff */
[----:B------:R-:W-:Y:S02]  /*3730*/  SEL R3, R0, RZ, P6 ;  /* 0x000000ff00037207 */ /* 0x000fe40003000000 */
[----:B------:R-:W-:Y:S02]  /*3740*/  LOP3.LUT P5, RZ, R132, 0xff, RZ, 0xc0, !PT ;  /* 0x000000ff84ff7812 */ /* 0x000fe400078ac0ff */
[C---:B------:R-:W-:Y:S02]  /*3750*/  LOP3.LUT P6, RZ, R178.reuse, 0xff00, RZ, 0xc0, !PT ;  /* 0x0000ff00b2ff7812 */ /* 0x040fe400078cc0ff */
[C---:B------:R-:W-:Y:S02]  /*3760*/  LOP3.LUT P1, RZ, R178.reuse, 0xff0000, RZ, 0xc0, !PT ;  /* 0x00ff0000b2ff7812 */ /* 0x040fe4000782c0ff */
[----:B------:R-:W-:Y:S02]  /*3770*/  LOP3.LUT P2, RZ, R178, 0xff000000, RZ, 0xc0, !PT ;  /* 0xff000000b2ff7812 */ /* 0x000fe4000784c0ff */
[----:B------:R-:W-:-:S02]  /*3780*/  SEL R122, R156, RZ, P6 ;  /* 0x000000ff9c7a7207 */ /* 0x000fc40003000000 */
[----:B------:R-:W-:Y:S02]  /*3790*/  SEL R125, R123, RZ, P1 ;  /* 0x000000ff7b7d7207 */ /* 0x000fe40000800000 */
[----:B------:R-:W-:Y:S02]  /*37a0*/  SEL R124, R158, RZ, P2 ;  /* 0x000000ff9e7c7207 */ /* 0x000fe40001000000 */
[----:B0-----:R-:W-:Y:S02]  /*37b0*/  SEL R109, R116, R105, P4 ;  /* 0x00000069746d7207 */ /* 0x001fe40002000000 */
[----:B------:R-:W-:Y:S02]  /*37c0*/  SEL R112, R0, RZ, P5 ;  /* 0x000000ff00707207 */ /* 0x000fe40002800000 */
[----:B------:R-:W-:Y:S02]  /*37d0*/  @P3 IADD3 R116, P5, R120, c[0x0][0x258], RZ ;  /* 0x0000960078743a10 */ /* 0x000fe40007fbe0ff */
[----:B------:R-:W-:-:S02]  /*37e0*/  SEL R108, R117, R104, P4 ;  /* 0x00000068756c7207 */ /* 0x000fc40002000000 */
[----:B------:R-:W-:Y:S02]  /*37f0*/  SEL R110, R119, R106, P4 ;  /* 0x0000006a776e7207 */ /* 0x000fe40002000000 */
[----:B------:R-:W-:Y:S02]  /*3800*/  SEL R111, R118, R107, P4 ;  /* 0x0000006b766f7207 */ /* 0x000fe40002000000 */
[----:B------:R-:W-:Y:S02]  /*3810*/  SEL R104, R3, R104, P4 ;  /* 0x0000006803687207 */ /* 0x000fe40002000000 */
[----:B------:R-:W-:Y:S01]  /*3820*/  SEL R105, R122, R105, P4 ;  /* 0x000000697a697207 */ /* 0x000fe20002000000 */
[----:B------:R0:W-:Y:S01]  /*3830*/  @P0 STG.E.128 [R114.64], R108 ;  /* 0x0000006c72000986 */ /* 0x0001e2000c101d04 */
[----:B------:R-:W-:Y:S02]  /*3840*/  SEL R106, R125, R106, P4 ;  /* 0x0000006a7d6a7207 */ /* 0x000fe40002000000 */
[----:B------:R-:W-:-:S02]  /*3850*/  SEL R107, R124, R107, P4 ;  /* 0x0000006b7c6b7207 */ /* 0x000fc40002000000 */
[C---:B------:R-:W-:Y:S02]  /*3860*/  LOP3.LUT P1, RZ, R132.reuse, 0xff00, RZ, 0xc0, !PT ;  /* 0x0000ff0084ff7812 */ /* 0x040fe4000782c0ff */
[C---:B------:R-:W-:Y:S02]  /*3870*/  LOP3.LUT P6, RZ, R132.reuse, 0xff0000, RZ, 0xc0, !PT ;  /* 0x00ff000084ff7812 */ /* 0x040fe400078cc0ff */
[----:B------:R-:W-:Y:S02]  /*3880*/  LOP3.LUT P2, RZ, R132, 0xff000000, RZ, 0xc0, !PT ;  /* 0xff00000084ff7812 */ /* 0x000fe4000784c0ff */
[C---:B------:R-:W-:Y:S02]  /*3890*/  IADD3 R118, P4, R120.reuse, c[0x0][0x248], RZ ;  /* 0x0000920078767a10 */ /* 0x040fe40007f9e0ff */
[----:B------:R-:W-:Y:S02]  /*38a0*/  @P3 IADD3.X R117, R121, c[0x0][0x25c], RZ, P5, !PT ;  /* 0x0000970079753a10 */ /* 0x000fe40002ffe4ff */
[----:B------:R-:W-:-:S02]  /*38b0*/  @P0 IADD3 R120, P5, R120, c[0x0][0x250], RZ ;  /* 0x0000940078780a10 */ /* 0x000fc40007fbe0ff */
[----:B------:R-:W-:Y:S01]  /*38c0*/  MOV R0, c[0x0][0x160] ;  /* 0x0000580000007a02 */ /* 0x000fe20000000f00 */
[----:B------:R1:W-:Y:S01]  /*38d0*/  @P3 STG.E.128 [R116.64], R100 ;  /* 0x0000006474003986 */ /* 0x0003e2000c101d04 */
[----:B------:R-:W-:Y:S02]  /*38e0*/  IADD3.X R119, R121, c[0x0][0x24c], RZ, P4, !PT ;  /* 0x0000930079777a10 */ /* 0x000fe400027fe4ff */
[----:B------:R-:W-:Y:S02]  /*38f0*/  SEL R113, R156, RZ, P1 ;  /* 0x000000ff9c717207 */ /* 0x000fe40000800000 */
[----:B0-----:R-:W-:Y:S02]  /*3900*/  SEL R114, R123, RZ, P6 ;  /* 0x000000ff7b727207 */ /* 0x001fe40003000000 */
[----:B------:R-:W-:Y:S02]  /*3910*/  SEL R115, R158, RZ, P2 ;  /* 0x000000ff9e737207 */ /* 0x000fe40001000000 */
[----:B------:R-:W-:-:S02]  /*3920*/  @P0 IADD3.X R121, R121, c[0x0][0x254], RZ, P5, !PT ;  /* 0x0000950079790a10 */ /* 0x000fc40002ffe4ff */
[----:B------:R-:W-:Y:S01]  /*3930*/  LEA R173, R0, R173, 0x2 ;  /* 0x000000ad00ad7211 */ /* 0x000fe200078e10ff */
[----:B------:R1:W-:Y:S04]  /*3940*/  STG.E.128 [R118.64], R112 ;  /* 0x0000007076007986 */ /* 0x0003e8000c101d04 */
[----:B------:R1:W-:Y:S01]  /*3950*/  @P0 STG.E.128 [R120.64], R104 ;  /* 0x0000006878000986 */ /* 0x0003e2000c101d04 */
[----:B------:R-:W-:-:S13]  /*3960*/  ISETP.GE.AND P0, PT, R173, c[0x0][0x164], PT ;  /* 0x00005900ad007a0c */ /* 0x000fda0003f06270 */
[----:B-1----:R-:W-:Y:S01]  /*3970*/  @P0 CALL.REL.NOINC `(.L_x_2118) ;  /* 0x0000001000000944 */ /* 0x002fe20003c00000 */
[----:B------:R-:W-:Y:S05]  /*3980*/  BRA `(.L_x_2119) ;  /* 0xffffcf0000007947 */ /* 0x000fea000383ffff */
.L_x_2118:
[----:B------:R-:W-:Y:S05]  /*3990*/  BSYNC B1 ;  /* 0x0000000000017941 */ /* 0x000fea0003800000 */
.L_x_2110:
[----:B------:R0:W5:Y:S01]  /*39a0*/  LDL.LU R64, [R1+0x10] ;  /* 0x0000100001407983 */ /* 0x0001620000300800 */
        /* <DEDUP_REMOVED lines=35> */
[----:B------:R0:W5:Y:S01]  /*3be0*/  LDL.LU R88, [R1] ;  /* 0x0000000001587983 */ /* 0x0001620000300800 */
        /* <DEDUP_REMOVED lines=15> */
[----:B------:R-:W-:-:S03]  /*3ce0*/  MOV R60, R233 ;  /* 0x000000e9003c7202 */ /* 0x000fc60000000f00 */
[----:B------:R0:W5:Y:S01]  /*3cf0*/  LDL.LU R95, [R1+0x44] ;  /* 0x00004400015f7983 */ /* 0x0001620000300800 */
        /* <DEDUP_REMOVED lines=42> */
.L_x_2109:
[----:B0-----:R-:W-:Y:S05]  /*3fa0*/  BSYNC B0 ;  /* 0x0000000000007941 */ /* 0x001fea0003800000 */
.L_x_2107:
[----:B------:R-:W0:Y:S01]  /*3fb0*/  S2R R104, SR_TID.X ;  /* 0x0000000000687919 */ /* 0x000e220000002100 */
[----:B------:R-:W-:Y:S01]  /*3fc0*/  WARPSYNC 0xffffffff ;  /* 0xffffffff00007948 */ /* 0x000fe20003800000 */
[----:B0-----:R-:W-:-:S02]  /*3fd0*/  SHF.R.U32.HI R0, RZ, 0x5, R104 ;  /* 0x00000005ff007819 */ /* 0x001fc40000011668 */
        /* <DEDUP_REMOVED lines=111> */
[----:B------:R-:W-:Y:S01]  /*46d0*/  STS.128 [R0.X16], R40 ;  /* 0x0000002800007388 */ /* 0x000fe2000000cc00 */
[----:B------:R-:W-:-:S03]  /*46e0*/  FADD.FTZ R29, R2, R29 ;  /* 0x0000001d021d7221 */ /* 0x000fc60000010000 */
[----:B------:R-:W-:Y:S01]  /*46f0*/  STS.128 [R0.X16+0x200], R52 ;  /* 0x0002003400007388 */ /* 0x000fe2000000cc00 */
[----:B------:R-:W-:Y:S02]  /*4700*/  FADD.FTZ R13, R3, R18 ;  /* 0x00000012030d7221 */ /* 0x000fe40000010000 */
[----:B--2---:R-:W-:Y:S01]  /*4710*/  IMAD R14, R12, c[0x0][0x168], RZ ;  /* 0x00005a000c0e7a24 */ /* 0x004fe200078e02ff */
[----:B-----5:R-:W-:Y:S01]  /*4720*/  STS.128 [R0.X16+0x400], R64 ;  /* 0x0004004000007388 */ /* 0x020fe2000000cc00 */
[----:B0-----:R-:W-:-:S03]  /*4730*/  FADD.FTZ R17, R5, R20 ;  /* 0x0000001405117221 */ /* 0x001fc60000010000 */
[----:B------:R-:W-:Y:S01]  /*4740*/  STS.128 [R0.X16+0x600], R76 ;  /* 0x0006004c00007388 */ /* 0x000fe2000000cc00 */
[----:B-1----:R-:W-:Y:S01]  /*4750*/  FADD.FTZ R31, R6, R31 ;  /* 0x0000001f061f7221 */ /* 0x002fe20000010000 */
[----:B------:R-:W-:Y:S02]  /*4760*/  IADD3 R14, P0, R14, R104, RZ ;  /* 0x000000680e0e7210 */ /* 0x000fe40007f1e0ff */
        /* <DEDUP_REMOVED lines=25> */
[----:B------:R-:W-:Y:S01]  /*4900*/  IADD3.X R35, RZ, RZ, RZ, P0, !PT ;  /* 0x000000ffff237210 */ /* 0x000fe200007fe4ff */
[----:B------:R-:W-:Y:S02]  /*4910*/  FADD.FTZ R7, RZ, R7 ;  /* 0x00000007ff077221 */ /* 0x000fe40000010000 */
        /* <DEDUP_REMOVED lines=16> */
[----:B----4-:R-:W-:Y:S01]  /*4a20*/  FADD.FTZ R19, R26, R19 ;  /* 0x000000131a137221 */ /* 0x010fe20000010000 */
[----:B------:R-:W-:Y:S01]  /*4a30*/  SHF.L.U64.HI R26, R14, 0x2, R35 ;  /* 0x000000020e1a7819 */ /* 0x000fe20000010223 */
[----:B------:R-:W-:Y:S02]  /*4a40*/  FADD.FTZ R7, R7, R8 ;  /* 0x0000000807077221 */ /* 0x000fe40000010000 */
[----:B------:R-:W-:Y:S02]  /*4a50*/  FADD.FTZ R9, R9, R2 ;  /* 0x0000000209097221 */ /* 0x000fe40000010000 */
[----:B------:R-:W-:Y:S02]  /*4a60*/  FADD.FTZ R30, R30, R3 ;  /* 0x000000031e1e7221 */ /* 0x000fe40000010000 */
[----:B------:R-:W-:Y:S01]  /*4a70*/  FADD.FTZ R21, R22, R5 ;  /* 0x0000000516157221 */ /* 0x000fe20000010000 */
[----:B------:R-:W-:Y:S01]  /*4a80*/  SHF.L.U32 R22, R14, 0x2, RZ ;  /* 0x000000020e167819 */ /* 0x000fe200000006ff */
[----:B------:R-:W-:-:S03]  /*4a90*/  FADD.FTZ R33, R24, R33 ;  /* 0x0000002118217221 */ /* 0x000fc60000010000 */
[----:B------:R-:W-:Y:S01]  /*4aa0*/  IADD3 R2, P0, R22, c[0x0][0x228], RZ ;  /* 0x00008a0016027a10 */ /* 0x000fe20007f1e0ff */
[----:B------:R2:W-:Y:S03]  /*4ab0*/  STS.128 [R0.X16], R36 ;  /* 0x0000002400007388 */ /* 0x0005e6000000cc00 */
[----:B------:R-:W-:Y:S01]  /*4ac0*/  IADD3.X R3, R26, c[0x0][0x22c], RZ, P0, !PT ;  /* 0x00008b001a037a10 */ /* 0x000fe200007fe4ff */
[----:B------:R-:W-:Y:S01]  /*4ad0*/  FADD.FTZ R19, R19, R4 ;  /* 0x0000000413137221 */ /* 0x000fe20000010000 */
[C---:B------:R-:W-:Y:S01]  /*4ae0*/  IADD3 R4, P1, R22.reuse, c[0x0][0x220], RZ ;  /* 0x0000880016047a10 */ /* 0x040fe20007f3e0ff */
[----:B------:R-:W-:Y:S01]  /*4af0*/  STS.128 [R0.X16+0x200], R48 ;  /* 0x0002003000007388 */ /* 0x000fe2000000cc00 */
[----:B0-----:R-:W-:Y:S01]  /*4b00*/  FADD.FTZ R35, R7, R6 ;  /* 0x0000000607237221 */ /* 0x001fe20000010000 */
[----:B------:R-:W-:Y:S02]  /*4b10*/  IADD3 R6, P0, R22, c[0x0][0x238], RZ ;  /* 0x00008e0016067a10 */ /* 0x000fe40007f1e0ff */
[----:B------:R-:W-:Y:S01]  /*4b20*/  STS.128 [R0.X16+0x400], R60 ;  /* 0x0004003c00007388 */ /* 0x000fe2000000cc00 */
[----:B------:R-:W-:-:S02]  /*4b30*/  IADD3.X R5, R26, c[0x0][0x224], RZ, P1, !PT ;  /* 0x000089001a057a10 */ /* 0x000fc40000ffe4ff */
[----:B------:R-:W-:Y:S01]  /*4b40*/  IADD3.X R7, R26, c[0x0][0x23c], RZ, P0, !PT ;  /* 0x00008f001a077a10 */ /* 0x000fe200007fe4ff */
[----:B------:R-:W-:Y:S01]  /*4b50*/  STS.128 [R0.X16+0x600], R72 ;  /* 0x0006004800007388 */ /* 0x000fe2000000cc00 */
[----:B-1----:R-:W-:-:S03]  /*4b60*/  FADD.FTZ R41, R30, R41 ;  /* 0x000000291e297221 */ /* 0x002fc60000010000 */
[----:B------:R-:W-:Y:S01]  /*4b70*/  STS.128 [R0.X16+0x800], R80 ;  /* 0x0008005000007388 */ /* 0x000fe2000000cc00 */
[----:B--2---:R-:W-:-:S03]  /*4b80*/  FADD.FTZ R37, R9, R10 ;  /* 0x0000000a09257221 */ /* 0x004fc60000010000 */
        /* <DEDUP_REMOVED lines=77> */
.L_x_2111:
[----:B-1----:R-:W-:Y:S01]  /*5060*/  HFMA2.MMA R110, -RZ, RZ, 0, 5.9604644775390625e-08 ;  /* 0x00000001ff6e7435 */ /* 0x002fe200000001ff */
[----:B------:R-:W-:-:S02]  /*5070*/  MOV R109, R112 ;  /* 0x00000070006d7202 */ /* 0x000fc40000000f00 */
[----:B------:R-:W-:Y:S02]  /*5080*/  MOV R115, 0x1f ;  /* 0x0000001f00737802 */ /* 0x000fe40000000f00 */
[----:B------:R-:W-:Y:S02]  /*5090*/  MOV R114, 0xffffffff ;  /* 0xffffffff00727802 */ /* 0x000fe40000000f00 */
[----:B------:R-:W-:Y:S02]  /*50a0*/  MOV R108, 0x50c0 ;  /* 0x000050c0006c7802 */ /* 0x000fe40000000f00 */
[----:B-----5:R-:W-:Y:S05]  /*50b0*/  CALL.REL.NOINC `($__internal_113_$__cuda_sm70_shflsync_bfly_p) ;  /* 0x0000046000007944 */ /* 0x020fea0003c00000 */
[----:B-1----:R-:W-:Y:S01]  /*50c0*/  MOV R113, R110 ;  /* 0x0000006e00717202 */ /* 0x002fe20000000f00 */
[----:B------:R-:W-:Y:S05]  /*50d0*/  BRA `(.L_x_2120) ;  /* 0xffffd24000007947 */ /* 0x000fea000383ffff */
.L_x_2112:
[----:B------:R-:W-:Y:S01]  /*50e0*/  HFMA2.MMA R110, -RZ, RZ, 0, 5.9604644775390625e-08 ;  /* 0x00000001ff6e7435 */ /* 0x000fe200000001ff */
[----:B------:R-:W-:Y:S02]  /*50f0*/  MOV R109, R111 ;  /* 0x0000006f006d7202 */ /* 0x000fe40000000f00 */
[----:B------:R-:W-:Y:S02]  /*5100*/  MOV R115, 0x1f ;  /* 0x0000001f00737802 */ /* 0x000fe40000000f00 */
[----:B------:R-:W-:-:S02]  /*5110*/  MOV R114, 0xffffffff ;  /* 0xffffffff00727802 */ /* 0x000fc40000000f00 */
[----:B------:R-:W-:Y:S02]  /*5120*/  MOV R108, 0x5140 ;  /* 0x00005140006c7802 */ /* 0x000fe40000000f00 */
[----:B01---5:R-:W-:Y:S05]  /*5130*/  CALL.REL.NOINC `($__internal_113_$__cuda_sm70_shflsync_bfly_p) ;  /* 0x000003e000007944 */ /* 0x023fea0003c00000 */
[----:B------:R-:W-:Y:S01]  /*5140*/  FADD.FTZ R112, R112, R113 ;  /* 0x0000007170707221 */ /* 0x000fe20000010000 */
[----:B------:R-:W-:Y:S01]  /*5150*/  MOV R115, 0x1f ;  /* 0x0000001f00737802 */ /* 0x000fe20000000f00 */
[----:B-1----:R-:W-:Y:S01]  /*5160*/  FADD.FTZ R111, R111, R110 ;  /* 0x0000006e6f6f7221 */ /* 0x002fe20000010000 */
[----:B------:R-:W-:Y:S01]  /*5170*/  HFMA2.MMA R110, -RZ, RZ, 0, 1.1920928955078125e-07 ;  /* 0x00000002ff6e7435 */ /* 0x000fe200000001ff */
[----:B------:R-:W-:Y:S02]  /*5180*/  MOV R114, 0xffffffff ;  /* 0xffffffff00727802 */ /* 0x000fe40000000f00 */
[----:B------:R-:W-:Y:S02]  /*5190*/  MOV R109, R112 ;  /* 0x00000070006d7202 */ /* 0x000fe40000000f00 */
[----:B------:R-:W-:Y:S02]  /*51a0*/  MOV R108, 0x51c0 ;  /* 0x000051c0006c7802 */ /* 0x000fe40000000f00 */
[----:B------:R-:W-:Y:S05]  /*51b0*/  CALL.REL.NOINC `($__internal_113_$__cuda_sm70_shflsync_bfly_p) ;  /* 0x0000036000007944 */ /* 0x000fea0003c00000 */
[----:B-1----:R-:W-:Y:S01]  /*51c0*/  MOV R113, R110 ;  /* 0x0000006e00717202 */ /* 0x002fe20000000f00 */
[----:B------:R-:W-:Y:S01]  /*51d0*/  HFMA2.MMA R110, -RZ, RZ, 0, 1.1920928955078125e-07 ;  /* 0x00000002ff6e7435 */ /* 0x000fe200000001ff */
[----:B------:R-:W-:-:S02]  /*51e0*/  MOV R109, R111 ;  /* 0x0000006f006d7202 */ /* 0x000fc40000000f00 */
[----:B------:R-:W-:Y:S02]  /*51f0*/  MOV R115, 0x1f ;  /* 0x0000001f00737802 */ /* 0x000fe40000000f00 */
[----:B------:R-:W-:Y:S02]  /*5200*/  MOV R114, 0xffffffff ;  /* 0xffffffff00727802 */ /* 0x000fe40000000f00 */
[----:B------:R-:W-:Y:S02]  /*5210*/  MOV R108, 0x5230 ;  /* 0x00005230006c7802 */ /* 0x000fe40000000f00 */
[----:B------:R-:W-:Y:S05]  /*5220*/  CALL.REL.NOINC `($__internal_113_$__cuda_sm70_shflsync_bfly_p) ;  /* 0x000002f000007944 */ /* 0x000fea0003c00000 */
[----:B------:R-:W-:Y:S01]  /*5230*/  FADD.FTZ R112, R113, R112 ;  /* 0x0000007071707221 */ /* 0x000fe20000010000 */
[----:B------:R-:W-:Y:S01]  /*5240*/  MOV R115, 0x1f ;  /* 0x0000001f00737802 */ /* 0x000fe20000000f00 */
[----:B-1----:R-:W-:Y:S01]  /*5250*/  FADD.FTZ R111, R111, R110 ;  /* 0x0000006e6f6f7221 */ /* 0x002fe20000010000 */
[----:B------:R-:W-:Y:S01]  /*5260*/  HFMA2.MMA R110, -RZ, RZ, 0, 2.384185791015625e-07 ;  /* 0x00000004ff6e7435 */ /* 0x000fe200000001ff */
[----:B------:R-:W-:Y:S02]  /*5270*/  MOV R114, 0xffffffff ;  /* 0xffffffff00727802 */ /* 0x000fe40000000f00 */
[----:B------:R-:W-:-:S02]  /*5280*/  MOV R109, R112 ;  /* 0x00000070006d7202 */ /* 0x000fc40000000f00 */
[----:B------:R-:W-:Y:S02]  /*5290*/  MOV R108, 0x52b0 ;  /* 0x000052b0006c7802 */ /* 0x000fe40000000f00 */
[----:B------:R-:W-:Y:S05]  /*52a0*/  CALL.REL.NOINC `($__internal_113_$__cuda_sm70_shflsync_bfly_p) ;  /* 0x0000027000007944 */ /* 0x000fea0003c00000 */
[----:B-1----:R-:W-:Y:S01]  /*52b0*/  MOV R113, R110 ;  /* 0x0000006e00717202 */ /* 0x002fe20000000f00 */
[----:B------:R-:W-:Y:S01]  /*52c0*/  HFMA2.MMA R110, -RZ, RZ, 0, 2.384185791015625e-07 ;  /* 0x00000004ff6e7435 */ /* 0x000fe200000001ff */
[----:B------:R-:W-:Y:S02]  /*52d0*/  MOV R109, R111 ;  /* 0x0000006f006d7202 */ /* 0x000fe40000000f00 */
[----:B------:R-:W-:Y:S02]  /*52e0*/  MOV R115, 0x1f ;  /* 0x0000001f00737802 */ /* 0x000fe40000000f00 */
[----:B------:R-:W-:Y:S02]  /*52f0*/  MOV R114, 0xffffffff ;  /* 0xffffffff00727802 */ /* 0x000fe40000000f00 */
[----:B------:R-:W-:Y:S02]  /*5300*/  MOV R108, 0x5320 ;  /* 0x00005320006c7802 */ /* 0x000fe40000000f00 */
[----:B------:R-:W-:Y:S05]  /*5310*/  CALL.REL.NOINC `($__internal_113_$__cuda_sm70_shflsync_bfly_p) ;  /* 0x0000020000007944 */ /* 0x000fea0003c00000 */
[----:B------:R-:W-:Y:S01]  /*5320*/  FADD.FTZ R112, R113, R112 ;  /* 0x0000007071707221 */ /* 0x000fe20000010000 */
[----:B------:R-:W-:Y:S01]  /*5330*/  MOV R115, 0x1f ;  /* 0x0000001f00737802 */ /* 0x000fe20000000f00 */
[----:B-1----:R-:W-:Y:S01]  /*5340*/  FADD.FTZ R111, R111, R110 ;  /* 0x0000006e6f6f7221 */ /* 0x002fe20000010000 */
[----:B------:R-:W-:Y:S01]  /*5350*/  HFMA2.MMA R110, -RZ, RZ, 0, 4.76837158203125e-07 ;  /* 0x00000008ff6e7435 */ /* 0x000fe200000001ff */
[----:B------:R-:W-:-:S02]  /*5360*/  MOV R114, 0xffffffff ;  /* 0xffffffff00727802 */ /* 0x000fc40000000f00 */
[----:B------:R-:W-:Y:S02]  /*5370*/  MOV R109, R112 ;  /* 0x00000070006d7202 */ /* 0x000fe40000000f00 */
[----:B------:R-:W-:Y:S02]  /*5380*/  MOV R108, 0x53a0 ;  /* 0x000053a0006c7802 */ /* 0x000fe40000000f00 */
[----:B------:R-:W-:Y:S05]  /*5390*/  CALL.REL.NOINC `($__internal_113_$__cuda_sm70_shflsync_bfly_p) ;  /* 0x0000018000007944 */ /* 0x000fea0003c00000 */
[----:B-1----:R-:W-:Y:S01]  /*53a0*/  MOV R113, R110 ;  /* 0x0000006e00717202 */ /* 0x002fe20000000f00 */
[----:B------:R-:W-:Y:S01]  /*53b0*/  HFMA2.MMA R110, -RZ, RZ, 0, 4.76837158203125e-07 ;  /* 0x00000008ff6e7435 */ /* 0x000fe200000001ff */
[----:B------:R-:W-:Y:S02]  /*53c0*/  MOV R109, R111 ;  /* 0x0000006f006d7202 */ /* 0x000fe40000000f00 */
[----:B------:R-:W-:Y:S02]  /*53d0*/  MOV R115, 0x1f ;  /* 0x0000001f00737802 */ /* 0x000fe40000000f00 */
[----:B------:R-:W-:Y:S02]  /*53e0*/  MOV R114, 0xffffffff ;  /* 0xffffffff00727802 */ /* 0x000fe40000000f00 */
[----:B------:R-:W-:-:S02]  /*53f0*/  MOV R108, 0x5410 ;  /* 0x00005410006c7802 */ /* 0x000fc40000000f00 */
[----:B------:R-:W-:Y:S05]  /*5400*/  CALL.REL.NOINC `($__internal_113_$__cuda_sm70_shflsync_bfly_p) ;  /* 0x0000011000007944 */ /* 0x000fea0003c00000 */
[----:B------:R-:W-:Y:S01]  /*5410*/  FADD.FTZ R112, R113, R112 ;  /* 0x0000007071707221 */ /* 0x000fe20000010000 */
[----:B------:R-:W-:Y:S01]  /*5420*/  MOV R115, 0x1f ;  /* 0x0000001f00737802 */ /* 0x000fe20000000f00 */
[----:B-1----:R-:W-:Y:S01]  /*5430*/  FADD.FTZ R111, R111, R110 ;  /* 0x0000006e6f6f7221 */ /* 0x002fe20000010000 */
[----:B------:R-:W-:Y:S01]  /*5440*/  HFMA2.MMA R110, -RZ, RZ, 0, 9.5367431640625e-07 ;  /* 0x00000010ff6e7435 */ /* 0x000fe200000001ff */
[----:B------:R-:W-:-:S02]  /*5450*/  MOV R114, 0xffffffff ;  /* 0xffffffff00727802 */ /* 0x000fc40000000f00 */
[----:B------:R-:W-:Y:S02]  /*5460*/  MOV R109, R112 ;  /* 0x00000070006d7202 */ /* 0x000fe40000000f00 */
[----:B------:R-:W-:Y:S02]  /*5470*/  MOV R108, 0x5490 ;  /* 0x00005490006c7802 */ /* 0x000fe40000000f00 */
[----:B------:R-:W-:Y:S05]  /*5480*/  CALL.REL.NOINC `($__internal_113_$__cuda_sm70_shflsync_bfly_p) ;  /* 0x0000009000007944 */ /* 0x000fea0003c00000 */
[----:B-1----:R-:W-:Y:S01]  /*5490*/  MOV R113, R110 ;  /* 0x0000006e00717202 */ /* 0x002fe20000000f00 */
[----:B------:R-:W-:Y:S01]  /*54a0*/  HFMA2.MMA R110, -RZ, RZ, 0, 9.5367431640625e-07 ;  /* 0x00000010ff6e7435 */ /* 0x000fe200000001ff */
[----:B------:R-:W-:Y:S02]  /*54b0*/  MOV R109, R111 ;  /* 0x0000006f006d7202 */ /* 0x000fe40000000f00 */
[----:B------:R-:W-:Y:S02]  /*54c0*/  MOV R115, 0x1f ;  /* 0x0000001f00737802 */ /* 0x000fe40000000f00 */
[----:B------:R-:W-:Y:S02]  /*54d0*/  MOV R114, 0xffffffff ;  /* 0xffffffff00727802 */ /* 0x000fe40000000f00 */
[----:B------:R-:W-:-:S02]  /*54e0*/  MOV R108, 0x5500 ;  /* 0x00005500006c7802 */ /* 0x000fc40000000f00 */
[----:B------:R-:W-:Y:S05]  /*54f0*/  CALL.REL.NOINC `($__internal_113_$__cuda_sm70_shflsync_bfly_p) ;  /* 0x0000002000007944 */ /* 0x000fea0003c00000 */
[----:B-1----:R-:W-:Y:S01]  /*5500*/  MOV R108, R110 ;  /* 0x0000006e006c7202 */ /* 0x002fe20000000f00 */
[----:B------:R-:W-:Y:S05]  /*5510*/  BRA `(.L_x_2121) ;  /* 0xffffcf2000007947 */ /* 0x000fea000383ffff */
        .weak           $__internal_113_$__cuda_sm70_shflsync_bfly_p
        .type           $__internal_113_$__cuda_sm70_shflsync_bfly_p,@function
        .size           $__internal_113_$__cuda_sm70_shflsync_bfly_p,(.L_x_2350 - $__internal_113_$__cuda_sm70_shflsync_bfly_p)
$__internal_113_$__cuda_sm70_shflsync_bfly_p:
[----:B------:R-:W-:Y:S04]  /*5520*/  WARPSYNC R114 ;  /* 0x0000007200007348 */ /* 0x000fe80003800000 */
[----:B------:R0:W1:Y:S02]  /*5530*/  SHFL.BFLY PT, R110, R109, R110, R115 ;  /* 0x0c00006e6d6e7389 */ /* 0x00006400000e0073 */
[----:B0-----:R-:W-:-:S06]  /*5540*/  HFMA2.MMA R109, -RZ, RZ, 0, 0 ;  /* 0x00000000ff6d7435 */ /* 0x001fcc00000001ff */
[----:B------:R-:W-:Y:S05]  /*5550*/  RET.REL.NODEC R108 `(_ZN10layer_norm31ln_parallel_residual_bwd_kernelINS_13Kernel_traitsIfffffjLj768ELj1ELj4ELj1ELj16ENS_18Kernel_traits_baseILj768EfffffjLj128EEEEELb1ELb0ELb1EEEvNS_9BwdParamsE) ;  /* 0xffffaaa06c007950 */ /* 0x000fea0003c3ffff */
.L_x_2122:
        /* <DEDUP_REMOVED lines=10> */
.L_x_2350:


//--------------------- .text._ZN10layer_norm22ln_bwd_finalize_kernelINS_22Kernel_traits_finalizeILj768EfffffjLb0ELj1024ELj4ENS_18Kernel_traits_baseILj768EfffffjLj1024EEEEELb0ELb0EEEvNS_9BwdParamsE --------------------------
	.section	.text._ZN10layer_norm22ln_bwd_finalize_kernelINS_22Kernel_traits_finalizeILj768EfffffjLb0ELj1024ELj4ENS_18Kernel_traits_baseILj768EfffffjLj1024EEEEELb0ELb0EEEvNS_9BwdParamsE,"ax",@progbits
	.sectioninfo	@"SHI_REGISTERS=30"
	.align	128
        .global         _ZN10layer_norm22ln_bwd_finalize_kernelINS_22Kernel_traits_finalizeILj768EfffffjLb0ELj1024ELj4ENS_18Kernel_traits_baseILj768EfffffjLj1024EEEEELb0ELb0EEEvNS_9BwdParamsE
        .type           _ZN10layer_norm22ln_bwd_finalize_kernelINS_22Kernel_traits_finalizeILj768EfffffjLb0ELj1024ELj4ENS_18Kernel_traits_baseILj768EfffffjLj1024EEEEELb0ELb0EEEvNS_9BwdParamsE,@function
        .size           _ZN10layer_norm22ln_bwd_finalize_kernelINS_22Kernel_traits_finalizeILj768EfffffjLb0ELj1024ELj4ENS_18Kernel_traits_baseILj768EfffffjLj1024EEEEELb0ELb0EEEvNS_9BwdParamsE,(.L_x_2351 - _ZN10layer_norm22ln_bwd_finalize_kernelINS_22Kernel_traits_finalizeILj768EfffffjLb0ELj1024ELj4ENS_18Kernel_traits_baseILj768EfffffjLj1024EEEEELb0ELb0EEEvNS_9BwdParamsE)
        .other          _ZN10layer_norm22ln_bwd_finalize_kernelINS_22Kernel_traits_finalizeILj768EfffffjLb0ELj1024ELj4ENS_18Kernel_traits_baseILj768EfffffjLj1024EEEEELb0ELb0EEEvNS_9BwdParamsE,@"STO_CUDA_ENTRY STV_DEFAULT"
_ZN10layer_norm22ln_bwd_finalize_kernelINS_22Kernel_traits_finalizeILj768EfffffjLb0ELj1024ELj4ENS_18Kernel_traits_baseILj768EfffffjLj1024EEEEELb0ELb0EEEvNS_9BwdParamsE:
.text._ZN10layer_norm22ln_bwd_finalize_kernelINS_22Kernel_traits_finalizeILj768EfffffjLb0ELj1024ELj4ENS_18Kernel_traits_baseILj768EfffffjLj1024EEEEELb0ELb0EEEvNS_9BwdParamsE:
        /* <DEDUP_REMOVED lines=19> */
.L_x_2136:
        /* <DEDUP_REMOVED lines=28> */
.L_x_2127:
        /* <DEDUP_REMOVED lines=35> */
.L_x_2126:
[----:B------:R-:W-:Y:S05]  /*0520*/  BSYNC B1 ;  /* 0x0000000000017941 */ /* 0x000fea0003800000 */
.L_x_2125:
        /* <DEDUP_REMOVED lines=23> */
.L_x_2129:
[----:B------:R-:W-:Y:S05]  /*06a0*/  BSYNC B1 ;  /* 0x0000000000017941 */ /* 0x000fea0003800000 */
.L_x_2128:
        /* <DEDUP_REMOVED lines=11> */
.L_x_2130:
[----:B------:R-:W-:Y:S05]  /*0760*/  BSYNC B1 ;  /* 0x0000000000017941 */ /* 0x000fea0003800000 */
.L_x_2124:
[----:B------:R-:W-:Y:S05]  /*0770*/  BSYNC B0 ;  /* 0x0000000000007941 */ /* 0x000fea0003800000 */
.L_x_2123:
        /* <DEDUP_REMOVED lines=11> */
.L_x_2137:
        /* <DEDUP_REMOVED lines=18> */
.L_x_2138:
[----:B---3--:R-:W-:Y:S02]  /*0950*/  FADD.FTZ R4, R4, R9 ;  /* 0x0000000904047221 */ /* 0x008fe40000010000 */
[----:B-12---:R-:W-:-:S03]  /*0960*/  FADD.FTZ R6, R5, R6 ;  /* 0x0000000605067221 */ /* 0x006fc60000010000 */
[----:B------:R1:W-:Y:S04]  /*0970*/  @!P1 STS [R17.X4+0x2000], R4 ;  /* 0x0020000411009388 */ /* 0x0003e80000004800 */
[----:B------:R1:W-:Y:S02]  /*0980*/  @!P1 STS [R17.X4+0x2080], R6 ;  /* 0x0020800611009388 */ /* 0x0003e40000004800 */
.L_x_2131:
        /* <DEDUP_REMOVED lines=15> */
.L_x_2135:
[----:B------:R-:W-:Y:S05]  /*0a80*/  BSYNC B0 ;  /* 0x0000000000007941 */ /* 0x000fea0003800000 */
.L_x_2134:
[C---:B------:R-:W-:Y:S02]  /*0a90*/  ISETP.GT.U32.AND P1, PT, R18.reuse, -0x301, PT ;  /* 0xfffffcff1200780c */ /* 0x040fe40003f24070 */
[----:B------:R-:W-:Y:S02]  /*0aa0*/  IADD3 R18, R18, 0x300, RZ ;  /* 0x0000030012127810 */ /* 0x000fe40007ffe0ff */
[----:B------:R-:W-:-:S09]  /*0ab0*/  IADD3 R19, R19, 0x180, RZ ;  /* 0x0000018013137810 */ /* 0x000fd20007ffe0ff */
[----:B01----:R-:W-:Y:S05]  /*0ac0*/  @P1 BRA `(.L_x_2136) ;  /* 0xfffff66000001947 */ /* 0x003fea000383ffff */
[----:B------:R-:W-:Y:S05]  /*0ad0*/  EXIT ;  /* 0x000000000000794d */ /* 0x000fea0003800000 */
.L_x_2132:
[----:B--2---:R-:W-:Y:S01]  /*0ae0*/  IMAD.MOV.U32 R9, RZ, RZ, R5 ;  /* 0x000000ffff097224 */ /* 0x004fe200078e0005 */
[----:B------:R-:W-:Y:S01]  /*0af0*/  MOV R8, 0x1 ;  /* 0x0000000100087802 */ /* 0x000fe20000000f00 */
[----:B------:R-:W-:Y:S01]  /*0b00*/  IMAD.MOV.U32 R7, RZ, RZ, 0x1f ;  /* 0x0000001fff077424 */ /* 0x000fe200078e00ff */
[----:B------:R-:W-:Y:S02]  /*0b10*/  MOV R10, 0xffffffff ;  /* 0xffffffff000a7802 */ /* 0x000fe40000000f00 */
[----:B------:R-:W-:Y:S02]  /*0b20*/  MOV R2, 0xb40 ;  /* 0x00000b4000027802 */ /* 0x000fe40000000f00 */
[----:B01----:R-:W-:Y:S05]  /*0b30*/  CALL.REL.NOINC `($__internal_114_$__cuda_sm70_shflsync_bfly_p) ;  /* 0x000003b000007944 */ /* 0x003fea0003c00000 */
[----:B-1----:R-:W-:Y:S01]  /*0b40*/  IMAD.MOV.U32 R2, RZ, RZ, R7 ;  /* 0x000000ffff027224 */ /* 0x002fe200078e0007 */
[----:B0-----:R-:W-:Y:S05]  /*0b50*/  BRA `(.L_x_2137) ;  /* 0xfffffcd000007947 */ /* 0x001fea000383ffff */
.L_x_2133:
[----:B------:R-:W-:Y:S01]  /*0b60*/  HFMA2.MMA R8, -RZ, RZ, 0, 1.1920928955078125e-07 ;  /* 0x00000002ff087435 */ /* 0x000fe200000001ff */
[----:B------:R-:W-:Y:S01]  /*0b70*/  MOV R7, 0x1f ;  /* 0x0000001f00077802 */ /* 0x000fe20000000f00 */
[----:B------:R-:W-:Y:S01]  /*0b80*/  IMAD.MOV.U32 R10, RZ, RZ, -0x1 ;  /* 0xffffffffff0a7424 */ /* 0x000fe200078e00ff */
[----:B------:R-:W-:-:S03]  /*0b90*/  MOV R2, 0xbb0 ;  /* 0x00000bb000027802 */ /* 0x000fc60000000f00 */
[----:B012---:R-:W-:Y:S05]  /*0ba0*/  CALL.REL.NOINC `($__internal_114_$__cuda_sm70_shflsync_bfly_p) ;  /* 0x0000034000007944 */ /* 0x007fea0003c00000 */
[----:B0-----:R-:W-:Y:S01]  /*0bb0*/  HFMA2.MMA R8, -RZ, RZ, 0, 2.384185791015625e-07 ;  /* 0x00000004ff087435 */ /* 0x001fe200000001ff */
[----:B-1----:R-:W-:Y:S01]  /*0bc0*/  FADD.FTZ R9, R9, R7 ;  /* 0x0000000709097221 */ /* 0x002fe20000010000 */
[----:B------:R-:W-:Y:S01]  /*0bd0*/  MOV R7, 0x1f ;  /* 0x0000001f00077802 */ /* 0x000fe20000000f00 */
[----:B------:R-:W-:Y:S01]  /*0be0*/  IMAD.MOV.U32 R10, RZ, RZ, -0x1 ;  /* 0xffffffffff0a7424 */ /* 0x000fe200078e00ff */
[----:B------:R-:W-:-:S02]  /*0bf0*/  MOV R2, 0xc10 ;  /* 0x00000c1000027802 */ /* 0x000fc40000000f00 */
[----:B------:R-:W-:Y:S05]  /*0c00*/  CALL.REL.NOINC `($__internal_114_$__cuda_sm70_shflsync_bfly_p) ;  /* 0x000002e000007944 */ /* 0x000fea0003c00000 */
[----:B0-----:R-:W-:Y:S01]  /*0c10*/  HFMA2.MMA R8, -RZ, RZ, 0, 4.76837158203125e-07 ;  /* 0x00000008ff087435 */ /* 0x001fe200000001ff */
[----:B-1----:R-:W-:Y:S01]  /*0c20*/  FADD.FTZ R9, R9, R7 ;  /* 0x0000000709097221 */ /* 0x002fe20000010000 */
[----:B------:R-:W-:Y:S01]  /*0c30*/  MOV R7, 0x1f ;  /* 0x0000001f00077802 */ /* 0x000fe20000000f00 */
[----:B------:R-:W-:Y:S01]  /*0c40*/  IMAD.MOV.U32 R10, RZ, RZ, -0x1 ;  /* 0xffffffffff0a7424 */ /* 0x000fe200078e00ff */
[----:B------:R-:W-:-:S02]  /*0c50*/  MOV R2, 0xc70 ;  /* 0x00000c7000027802 */ /* 0x000fc40000000f00 */
[----:B------:R-:W-:Y:S05]  /*0c60*/  CALL.REL.NOINC `($__internal_114_$__cuda_sm70_shflsync_bfly_p) ;  /* 0x0000028000007944 */ /* 0x000fea0003c00000 */
[----:B-1----:R-:W-:Y:S01]  /*0c70*/  FADD.FTZ R6, R9, R7 ;  /* 0x0000000709067221 */ /* 0x002fe20000010000 */
[----:B0-----:R-:W-:Y:S01]  /*0c80*/  HFMA2.MMA R8, -RZ, RZ, 0, 9.5367431640625e-07 ;  /* 0x00000010ff087435 */ /* 0x001fe200000001ff */
[----:B------:R-:W-:Y:S01]  /*0c90*/  MOV R7, 0x1f ;  /* 0x0000001f00077802 */ /* 0x000fe20000000f00 */
[----:B------:R-:W-:Y:S01]  /*0ca0*/  IMAD.MOV.U32 R10, RZ, RZ, -0x1 ;  /* 0xffffffffff0a7424 */ /* 0x000fe200078e00ff */
[----:B------:R-:W-:-:S02]  /*0cb0*/  MOV R2, 0xce0 ;  /* 0x00000ce000027802 */ /* 0x000fc40000000f00 */
[----:B------:R-:W-:Y:S02]  /*0cc0*/  MOV R9, R6 ;  /* 0x0000000600097202 */ /* 0x000fe40000000f00 */
[----:B------:R-:W-:Y:S05]  /*0cd0*/  CALL.REL.NOINC `($__internal_114_$__cuda_sm70_shflsync_bfly_p) ;  /* 0x0000021000007944 */ /* 0x000fea0003c00000 */
[----:B0-----:R-:W-:Y:S01]  /*0ce0*/  HFMA2.MMA R8, -RZ, RZ, 0, 5.9604644775390625e-08 ;  /* 0x00000001ff087435 */ /* 0x001fe200000001ff */
[----:B-1----:R-:W-:Y:S01]  /*0cf0*/  MOV R5, R7 ;  /* 0x0000000700057202 */ /* 0x002fe20000000f00 */
[----:B------:R-:W-:Y:S01]  /*0d00*/  IMAD.MOV.U32 R9, RZ, RZ, R4 ;  /* 0x000000ffff097224 */ /* 0x000fe200078e0004 */
[----:B------:R-:W-:Y:S01]  /*0d10*/  MOV R7, 0x1f ;  /* 0x0000001f00077802 */ /* 0x000fe20000000f00 */
[----:B------:R-:W-:Y:S01]  /*0d20*/  IMAD.MOV.U32 R10, RZ, RZ, -0x1 ;  /* 0xffffffffff0a7424 */ /* 0x000fe200078e00ff */
[----:B------:R-:W-:Y:S02]  /*0d30*/  MOV R2, 0xd50 ;  /* 0x00000d5000027802 */ /* 0x000fe40000000f00 */
[----:B------:R-:W-:Y:S05]  /*0d40*/  CALL.REL.NOINC `($__internal_114_$__cuda_sm70_shflsync_bfly_p) ;  /* 0x000001a000007944 */ /* 0x000fea0003c00000 */
[----:B0-----:R-:W-:Y:S01]  /*0d50*/  HFMA2.MMA R8, -RZ, RZ, 0, 1.1920928955078125e-07 ;  /* 0x00000002ff087435 */ /* 0x001fe200000001ff */
[----:B-1----:R-:W-:Y:S01]  /*0d60*/  FADD.FTZ R9, R4, R7 ;  /* 0x0000000704097221 */ /* 0x002fe20000010000 */
[----:B------:R-:W-:Y:S01]  /*0d70*/  MOV R7, 0x1f ;  /* 0x0000001f00077802 */ /* 0x000fe20000000f00 */
[----:B------:R-:W-:Y:S01]  /*0d80*/  IMAD.MOV.U32 R10, RZ, RZ, -0x1 ;  /* 0xffffffffff0a7424 */ /* 0x000fe200078e00ff */
[----:B------:R-:W-:Y:S02]  /*0d90*/  MOV R2, 0xdb0 ;  /* 0x00000db000027802 */ /* 0x000fe40000000f00 */
[----:B------:R-:W-:Y:S05]  /*0da0*/  CALL.REL.NOINC `($__internal_114_$__cuda_sm70_shflsync_bfly_p) ;  /* 0x0000014000007944 */ /* 0x000fea0003c00000 */
        /* <DEDUP_REMOVED lines=12> */
[----:B0-----:R-:W-:Y:S01]  /*0e70*/  HFMA2.MMA R8, -RZ, RZ, 0, 9.5367431640625e-07 ;  /* 0x00000010ff087435 */ /* 0x001fe200000001ff */
[----:B-1----:R-:W-:Y:S01]  /*0e80*/  FADD.FTZ R9, R9, R7 ;  /* 0x0000000709097221 */ /* 0x002fe20000010000 */
[----:B------:R-:W-:Y:S01]  /*0e90*/  MOV R7, 0x1f ;  /* 0x0000001f00077802 */ /* 0x000fe20000000f00 */
[----:B------:R-:W-:Y:S01]  /*0ea0*/  IMAD.MOV.U32 R10, RZ, RZ, -0x1 ;  /* 0xffffffffff0a7424 */ /* 0x000fe200078e00ff */
[----:B------:R-:W-:-:S02]  /*0eb0*/  MOV R2, 0xed0 ;  /* 0x00000ed000027802 */ /* 0x000fc40000000f00 */
[----:B------:R-:W-:Y:S05]  /*0ec0*/  CALL.REL.NOINC `($__internal_114_$__cuda_sm70_shflsync_bfly_p) ;  /* 0x0000002000007944 */ /* 0x000fea0003c00000 */
[----:B-1----:R-:W-:Y:S01]  /*0ed0*/  MOV R4, R7 ;  /* 0x0000000700047202 */ /* 0x002fe20000000f00 */
[----:B0-----:R-:W-:Y:S05]  /*0ee0*/  BRA `(.L_x_2138) ;  /* 0xfffffa6000007947 */ /* 0x001fea000383ffff */
        .weak           $__internal_114_$__cuda_sm70_shflsync_bfly_p
        .type           $__internal_114_$__cuda_sm70_shflsync_bfly_p,@function
        .size           $__internal_114_$__cuda_sm70_shflsync_bfly_p,(.L_x_2351 - $__internal_114_$__cuda_sm70_shflsync_bfly_p)
$__internal_114_$__cuda_sm70_shflsync_bfly_p:
[----:B------:R-:W-:Y:S01]  /*0ef0*/  HFMA2.MMA R3, -RZ, RZ, 0, 0 ;  /* 0x00000000ff037435 */ /* 0x000fe200000001ff */
[----:B------:R-:W-:Y:S04]  /*0f00*/  WARPSYNC R10 ;  /* 0x0000000a00007348 */ /* 0x000fe80003800000 */
[----:B------:R0:W1:Y:S01]  /*0f10*/  SHFL.BFLY PT, R7, R9, R8, R7 ;  /* 0x0c00000809077389 */ /* 0x00006200000e0007 */
[----:B------:R-:W-:Y:S05]  /*0f20*/  RET.REL.NODEC R2 `(_ZN10layer_norm22ln_bwd_finalize_kernelINS_22Kernel_traits_finalizeILj768EfffffjLb0ELj1024ELj4ENS_18Kernel_traits_baseILj768EfffffjLj1024EEEEELb0ELb0EEEvNS_9BwdParamsE) ;  /* 0xfffff0d002007950 */ /* 0x000fea0003c3ffff */
.L_x_2139:
        /* <DEDUP_REMOVED lines=13> */
.L_x_2351:


//--------------------- .text._ZN10layer_norm40ln_parallel_residual_bwd_finalize_kernelINS_22Kernel_traits_finalizeILj768EfffffjLb0ELj1024ELj4ENS_18Kernel_traits_baseILj768EfffffjLj1024EEEEELb0EEEvNS_9BwdParamsE --------------------------
	.section	.text._ZN10layer_norm40ln_parallel_residual_bwd_finalize_kernelINS_22Kernel_traits_finalizeILj768EfffffjLb0ELj1024ELj4ENS_18Kernel_traits_baseILj768EfffffjLj1024EEEEELb0EEEvNS_9BwdParamsE,"ax",@progbits
	.sectioninfo	@"SHI_REGISTERS=32"
	.align	128
        .global         _ZN10layer_norm40ln_parallel_residual_bwd_finalize_kernelINS_22Kernel_traits_finalizeILj768EfffffjLb0ELj1024ELj4ENS_18Kernel_traits_baseILj768EfffffjLj1024EEEEELb0EEEvNS_9BwdParamsE
        .type           _ZN10layer_norm40ln_parallel_residual_bwd_finalize_kernelINS_22Kernel_traits_finalizeILj768EfffffjLb0ELj1024ELj4ENS_18Kernel_traits_baseILj768EfffffjLj1024EEEEELb0EEEvNS_9BwdParamsE,@function
        .size           _ZN10layer_norm40ln_parallel_residual_bwd_finalize_kernelINS_22Kernel_traits_finalizeILj768EfffffjLb0ELj1024ELj4ENS_18Kernel_traits_baseILj768EfffffjLj1024EEEEELb0EEEvNS_9BwdParamsE,(.L_x_2352 - _ZN10layer_norm40ln_parallel_residual_bwd_finalize_kernelINS_22Kernel_traits_finalizeILj768EfffffjLb0ELj1024ELj4ENS_18Kernel_traits_baseILj768EfffffjLj1024EEEEELb0EEEvNS_9BwdParamsE)
        .other          _ZN10layer_norm40ln_parallel_residual_bwd_finalize_kernelINS_22Kernel_traits_finalizeILj768EfffffjLb0ELj1024ELj4ENS_18Kernel_traits_baseILj768EfffffjLj1024EEEEELb0EEEvNS_9BwdParamsE,@"STO_CUDA_ENTRY STV_DEFAULT"
_ZN10layer_norm40ln_parallel_residual_bwd_finalize_kernelINS_22Kernel_traits_finalizeILj768EfffffjLb0ELj1024ELj4ENS_18Kernel_traits_baseILj768EfffffjLj1024EEEEELb0EEEvNS_9BwdParamsE:
.text._ZN10layer_norm40ln_parallel_residual_bwd_finalize_kernelINS_22Kernel_traits_finalizeILj768EfffffjLb0ELj1024ELj4ENS_18Kernel_traits_baseILj768EfffffjLj1024EEEEELb0EEEvNS_9BwdParamsE:
        /* <DEDUP_REMOVED lines=19> */
.L_x_2154:
        /* <DEDUP_REMOVED lines=36> */
.L_x_2144:
        /* <DEDUP_REMOVED lines=59> */
.L_x_2143:
[----:B------:R-:W-:Y:S05]  /*0720*/  BSYNC B1 ;  /* 0x0000000000017941 */ /* 0x000fea0003800000 */
.L_x_2142:
        /* <DEDUP_REMOVED lines=35> */
.L_x_2146:
[----:B------:R-:W-:Y:S05]  /*0960*/  BSYNC B1 ;  /* 0x0000000000017941 */ /* 0x000fea0003800000 */
.L_x_2145:
        /* <DEDUP_REMOVED lines=17> */
.L_x_2147:
[----:B------:R-:W-:Y:S05]  /*0a80*/  BSYNC B1 ;  /* 0x0000000000017941 */ /* 0x000fea0003800000 */
.L_x_2141:
[----:B------:R-:W-:Y:S05]  /*0a90*/  BSYNC B0 ;  /* 0x0000000000007941 */ /* 0x000fea0003800000 */
.L_x_2140:
        /* <DEDUP_REMOVED lines=14> */
.L_x_2155:
        /* <DEDUP_REMOVED lines=36> */
.L_x_2156:
        /* <DEDUP_REMOVED lines=11> */
.L_x_2148:
        /* <DEDUP_REMOVED lines=21> */
.L_x_2152:
[----:B------:R-:W-:Y:S05]  /*0fc0*/  BSYNC B0 ;  /* 0x0000000000007941 */ /* 0x000fea0003800000 */
.L_x_2151:
[C---:B------:R-:W-:Y:S02]  /*0fd0*/  ISETP.GT.U32.AND P1, PT, R4.reuse, -0x301, PT ;  /* 0xfffffcff0400780c */ /* 0x040fe40003f24070 */
[----:B------:R-:W-:-:S02]  /*0fe0*/  IADD3 R4, R4, 0x300, RZ ;  /* 0x0000030004047810 */ /* 0x000fc40007ffe0ff */
[----:B------:R-:W-:-:S09]  /*0ff0*/  IADD3 R5, R5, 0x180, RZ ;  /* 0x0000018005057810 */ /* 0x000fd20007ffe0ff */
[----:B0-----:R-:W-:Y:S01]  /*1000*/  @!P1 CALL.REL.NOINC `(.L_x_2153) ;  /* 0x0000001000009944 */ /* 0x001fe20003c00000 */
[----:B------:R-:W-:Y:S05]  /*1010*/  BRA `(.L_x_2154) ;  /* 0xfffff11000007947 */ /* 0x000fea000383ffff */
.L_x_2153:
[----:B------:R-:W-:Y:S05]  /*1020*/  EXIT ;  /* 0x000000000000794d */ /* 0x000fea0003800000 */
.L_x_2149:
[----:B------:R-:W-:Y:S01]  /*1030*/  HFMA2.MMA R17, -RZ, RZ, 0, 1.847743988037109375e-06 ;  /* 0x0000001fff117435 */ /* 0x000fe200000001ff */
[----:B----4-:R-:W-:Y:S01]  /*1040*/  IMAD.MOV.U32 R19, RZ, RZ, R12 ;  /* 0x000000ffff137224 */ /* 0x010fe200078e000c */
[----:B------:R-:W-:Y:S02]  /*1050*/  MOV R16, 0x1 ;  /* 0x0000000100107802 */ /* 0x000fe40000000f00 */
[----:B------:R-:W-:Y:S02]  /*1060*/  MOV R14, 0xffffffff ;  /* 0xffffffff000e7802 */ /* 0x000fe40000000f00 */
[----:B------:R-:W-:Y:S02]  /*1070*/  MOV R8, 0x1090 ;  /* 0x0000109000087802 */ /* 0x000fe40000000f00 */
[----:B0123--:R-:W-:Y:S05]  /*1080*/  CALL.REL.NOINC `($__internal_115_$__cuda_sm70_shflsync_bfly_p) ;  /* 0x000007b000007944 */ /* 0x00ffea0003c00000 */
[----:B01----:R-:W-:Y:S05]  /*1090*/  BRA `(.L_x_2155) ;  /* 0xfffffae000007947 */ /* 0x003fea000383ffff */
.L_x_2150:
[----:B------:R-:W-:Y:S01]  /*10a0*/  HFMA2.MMA R16, -RZ, RZ, 0, 1.1920928955078125e-07 ;  /* 0x00000002ff107435 */ /* 0x000fe200000001ff */
[----:B------:R-:W-:Y:S01]  /*10b0*/  IMAD.MOV.U32 R19, RZ, RZ, R12 ;  /* 0x000000ffff137224 */ /* 0x000fe200078e000c */
[----:B------:R-:W-:Y:S02]  /*10c0*/  MOV R17, 0x1f ;  /* 0x0000001f00117802 */ /* 0x000fe40000000f00 */
[----:B------:R-:W-:-:S02]  /*10d0*/  MOV R14, 0xffffffff ;  /* 0xffffffff000e7802 */ /* 0x000fc40000000f00 */
[----:B------:R-:W-:Y:S02]  /*10e0*/  MOV R8, 0x1100 ;  /* 0x0000110000087802 */ /* 0x000fe40000000f00 */
[----:B-123--:R-:W-:Y:S05]  /*10f0*/  CALL.REL.NOINC `($__internal_115_$__cuda_sm70_shflsync_bfly_p) ;  /* 0x0000074000007944 */ /* 0x00efea0003c00000 */
[----:B0-----:R-:W-:Y:S01]  /*1100*/  HFMA2.MMA R17, -RZ, RZ, 0, 1.847743988037109375e-06 ;  /* 0x0000001fff117435 */ /* 0x001fe200000001ff */
[----:B-1----:R-:W-:Y:S01]  /*1110*/  FADD.FTZ R19, R12, R14 ;  /* 0x0000000e0c137221 */ /* 0x002fe20000010000 */
[----:B------:R-:W-:Y:S01]  /*1120*/  MOV R14, 0xffffffff ;  /* 0xffffffff000e7802 */ /* 0x000fe20000000f00 */
[----:B------:R-:W-:Y:S01]  /*1130*/  IMAD.MOV.U32 R16, RZ, RZ, 0x4 ;  /* 0x00000004ff107424 */ /* 0x000fe200078e00ff */
[----:B------:R-:W-:Y:S02]  /*1140*/  MOV R8, 0x1160 ;  /* 0x0000116000087802 */ /* 0x000fe40000000f00 */
[----:B------:R-:W-:Y:S05]  /*1150*/  CALL.REL.NOINC `($__internal_115_$__cuda_sm70_shflsync_bfly_p) ;  /* 0x000006e000007944 */ /* 0x000fea0003c00000 */
[----:B0-----:R-:W-:Y:S01]  /*1160*/  HFMA2.MMA R16, -RZ, RZ, 0, 4.76837158203125e-07 ;  /* 0x00000008ff107435 */ /* 0x001fe200000001ff */
[----:B-1----:R-:W-:Y:S01]  /*1170*/  FADD.FTZ R19, R19, R14 ;  /* 0x0000000e13137221 */ /* 0x002fe20000010000 */
[----:B------:R-:W-:Y:S01]  /*1180*/  MOV R14, 0xffffffff ;  /* 0xffffffff000e7802 */ /* 0x000fe20000000f00 */
[----:B------:R-:W-:Y:S01]  /*1190*/  IMAD.MOV.U32 R17, RZ, RZ, 0x1f ;  /* 0x0000001fff117424 */ /* 0x000fe200078e00ff */
[----:B------:R-:W-:Y:S02]  /*11a0*/  MOV R8, 0x11c0 ;  /* 0x000011c000087802 */ /* 0x000fe40000000f00 */
[----:B------:R-:W-:Y:S05]  /*11b0*/  CALL.REL.NOINC `($__internal_115_$__cuda_sm70_shflsync_bfly_p) ;  /* 0x0000068000007944 */ /* 0x000fea0003c00000 */
[----:B-1----:R-:W-:Y:S01]  /*11c0*/  FADD.FTZ R12, R19, R14 ;  /* 0x0000000e130c7221 */ /* 0x002fe20000010000 */
[----:B0-----:R-:W-:Y:S01]  /*11d0*/  HFMA2.MMA R16, -RZ, RZ, 0, 9.5367431640625e-07 ;  /* 0x00000010ff107435 */ /* 0x001fe200000001ff */
[----:B------:R-:W-:Y:S01]  /*11e0*/  MOV R17, 0x1f ;  /* 0x0000001f00117802 */ /* 0x000fe20000000f00 */
[----:B------:R-:W-:Y:S01]  /*11f0*/  IMAD.MOV.U32 R14, RZ, RZ, -0x1 ;  /* 0xffffffffff0e7424 */ /* 0x000fe200078e00ff */
[----:B------:R-:W-:-:S02]  /*1200*/  MOV R8, 0x1230 ;  /* 0x0000123000087802 */ /* 0x000fc40000000f00 */
[----:B------:R-:W-:Y:S02]  /*1210*/  MOV R19, R12 ;  /* 0x0000000c00137202 */ /* 0x000fe40000000f00 */
[----:B------:R-:W-:Y:S05]  /*1220*/  CALL.REL.NOINC `($__internal_115_$__cuda_sm70_shflsync_bfly_p) ;  /* 0x0000061000007944 */ /* 0x000fea0003c00000 */
[----:B0-----:R-:W-:Y:S01]  /*1230*/  HFMA2.MMA R17, -RZ, RZ, 0, 1.847743988037109375e-06 ;  /* 0x0000001fff117435 */ /* 0x001fe200000001ff */
[----:B-1----:R-:W-:Y:S01]  /*1240*/  MOV R15, R14 ;  /* 0x0000000e000f7202 */ /* 0x002fe20000000f00 */
[----:B------:R-:W-:Y:S01]  /*1250*/  IMAD.MOV.U32 R16, RZ, RZ, 0x1 ;  /* 0x00000001ff107424 */ /* 0x000fe200078e00ff */
[----:B------:R-:W-:Y:S02]  /*1260*/  MOV R19, R13 ;  /* 0x0000000d00137202 */ /* 0x000fe40000000f00 */
[----:B------:R-:W-:Y:S02]  /*1270*/  MOV R14, 0xffffffff ;  /* 0xffffffff000e7802 */ /* 0x000fe40000000f00 */
[----:B------:R-:W-:Y:S02]  /*1280*/  MOV R8, 0x12a0 ;  /* 0x000012a000087802 */ /* 0x000fe40000000f00 */
[----:B------:R-:W-:Y:S05]  /*1290*/  CALL.REL.NOINC `($__internal_115_$__cuda_sm70_shflsync_bfly_p) ;  /* 0x000005a000007944 */ /* 0x000fea0003c00000 */
[----:B0-----:R-:W-:Y:S01]  /*12a0*/  HFMA2.MMA R16, -RZ, RZ, 0, 1.1920928955078125e-07 ;  /* 0x00000002ff107435 */ /* 0x001fe200000001ff */
[----:B-1----:R-:W-:Y:S01]  /*12b0*/  FADD.FTZ R19, R13, R14 ;  /* 0x0000000e0d137221 */ /* 0x002fe20000010000 */
[----:B------:R-:W-:Y:S01]  /*12c0*/  MOV R14, 0xffffffff ;  /* 0xffffffff000e7802 */ /* 0x000fe20000000f00 */
[----:B------:R-:W-:Y:S01]  /*12d0*/  IMAD.MOV.U32 R17, RZ, RZ, 0x1f ;  /* 0x0000001fff117424 */ /* 0x000fe200078e00ff */
[----:B------:R-:W-:-:S02]  /*12e0*/  MOV R8, 0x1300 ;  /* 0x0000130000087802 */ /* 0x000fc40000000f00 */
[----:B------:R-:W-:Y:S05]  /*12f0*/  CALL.REL.NOINC `($__internal_115_$__cuda_sm70_shflsync_bfly_p) ;  /* 0x0000054000007944 */ /* 0x000fea0003c00000 */
[----:B0-----:R-:W-:Y:S01]  /*1300*/  HFMA2.MMA R16, -RZ, RZ, 0, 2.384185791015625e-07 ;  /* 0x00000004ff107435 */ /* 0x001fe200000001ff */
[----:B-1----:R-:W-:Y:S01]  /*1310*/  FADD.FTZ R19, R19, R14 ;  /* 0x0000000e13137221 */ /* 0x002fe20000010000 */
[----:B------:R-:W-:Y:S01]  /*1320*/  MOV R17, 0x1f ;  /* 0x0000001f00117802 */ /* 0x000fe20000000f00 */
[----:B------:R-:W-:Y:S01]  /*1330*/  IMAD.MOV.U32 R14, RZ, RZ, -0x1 ;  /* 0xffffffffff0e7424 */ /* 0x000fe200078e00ff */
[----:B------:R-:W-:-:S02]  /*1340*/  MOV R8, 0x1360 ;  /* 0x0000136000087802 */ /* 0x000fc40000000f00 */
[----:B------:R-:W-:Y:S05]  /*1350*/  CALL.REL.NOINC `($__internal_115_$__cuda_sm70_shflsync_bfly_p) ;  /* 0x000004e000007944 */ /* 0x000fea0003c00000 */
[----:B0-----:R-:W-:Y:S01]  /*1360*/  HFMA2.MMA R16, -RZ, RZ, 0, 4.76837158203125e-07 ;  /* 0x00000008ff107435 */ /* 0x001fe200000001ff */
[----:B-1----:R-:W-:Y:S01]  /*1370*/  FADD.FTZ R19, R19, R14 ;  /* 0x0000000e13137221 */ /* 0x002fe20000010000 */
[----:B------:R-:W-:-:S02]  /*1380*/  MOV R17, 0x1f ;  /* 0x0000001f00117802 */ /* 0x000fc40000000f00 */
[----:B------:R-:W-:Y:S02]  /*1390*/  MOV R14, 0xffffffff ;  /* 0xffffffff000e7802 */ /* 0x000fe40000000f00 */
[----:B------:R-:W-:Y:S02]  /*13a0*/  MOV R8, 0x13c0 ;  /* 0x000013c000087802 */ /* 0x000fe40000000f00 */
[----:B------:R-:W-:Y:S05]  /*13b0*/  CALL.REL.NOINC `($__internal_115_$__cuda_sm70_shflsync_bfly_p) ;  /* 0x0000048000007944 */ /* 0x000fea0003c00000 */
[----:B-1----:R-:W-:Y:S01]  /*13c0*/  FADD.FTZ R13, R19, R14 ;  /* 0x0000000e130d7221 */ /* 0x002fe20000010000 */
[----:B0-----:R-:W-:Y:S01]  /*13d0*/  HFMA2.MMA R16, -RZ, RZ, 0, 9.5367431640625e-07 ;  /* 0x00000010ff107435 */ /* 0x001fe200000001ff */
[----:B------:R-:W-:Y:S01]  /*13e0*/  IMAD.MOV.U32 R17, RZ, RZ, 0x1f ;  /* 0x0000001fff117424 */ /* 0x000fe200078e00ff */
[----:B------:R-:W-:Y:S02]  /*13f0*/  MOV R14, 0xffffffff ;  /* 0xffffffff000e7802 */ /* 0x000fe40000000f00 */
[----:B------:R-:W-:Y:S02]  /*1400*/  MOV R19, R13 ;  /* 0x0000000d00137202 */ /* 0x000fe40000000f00 */
[----:B------:R-:W-:Y:S02]  /*1410*/  MOV R8, 0x1430 ;  /* 0x0000143000087802 */ /* 0x000fe40000000f00 */
[----:B------:R-:W-:Y:S05]  /*1420*/  CALL.REL.NOINC `($__internal_115_$__cuda_sm70_shflsync_bfly_p) ;  /* 0x0000041000007944 */ /* 0x000fea0003c00000 */
[----:B0-----:R-:W-:Y:S01]  /*1430*/  HFMA2.MMA R17, -RZ, RZ, 0, 1.847743988037109375e-06 ;  /* 0x0000001fff117435 */ /* 0x001fe200000001ff */
[----:B-1----:R-:W-:Y:S01]  /*1440*/  MOV R18, R14 ;  /* 0x0000000e00127202 */ /* 0x002fe20000000f00 */
[----:B------:R-:W-:Y:S01]  /*1450*/  IMAD.MOV.U32 R16, RZ, RZ, 0x1 ;  /* 0x00000001ff107424 */ /* 0x000fe200078e00ff */
[----:B------:R-:W-:-:S02]  /*1460*/  MOV R19, R11 ;  /* 0x0000000b00137202 */ /* 0x000fc40000000f00 */
[----:B------:R-:W-:Y:S02]  /*1470*/  MOV R14, 0xffffffff ;  /* 0xffffffff000e7802 */ /* 0x000fe40000000f00 */
[----:B------:R-:W-:Y:S02]  /*1480*/  MOV R8, 0x14a0 ;  /* 0x000014a000087802 */ /* 0x000fe40000000f00 */
[----:B------:R-:W-:Y:S05]  /*1490*/  CALL.REL.NOINC `($__internal_115_$__cuda_sm70_shflsync_bfly_p) ;  /* 0x000003a000007944 */ /* 0x000fea0003c00000 */
[----:B0-----:R-:W-:Y:S01]  /*14a0*/  HFMA2.MMA R16, -RZ, RZ, 0, 1.1920928955078125e-07 ;  /* 0x00000002ff107435 */ /* 0x001fe200000001ff */
[----:B-1----:R-:W-:Y:S01]  /*14b0*/  FADD.FTZ R19, R11, R14 ;  /* 0x0000000e0b137221 */ /* 0x002fe20000010000 */
[----:B------:R-:W-:Y:S01]  /*14c0*/  MOV R17, 0x1f ;  /* 0x0000001f00117802 */ /* 0x000fe20000000f00 */
[----:B------:R-:W-:Y:S01]  /*14d0*/  IMAD.MOV.U32 R14, RZ, RZ, -0x1 ;  /* 0xffffffffff0e7424 */ /* 0x000fe200078e00ff */
[----:B------:R-:W-:Y:S02]  /*14e0*/  MOV R8, 0x1500 ;  /* 0x0000150000087802 */ /* 0x000fe40000000f00 */
[----:B------:R-:W-:Y:S05]  /*14f0*/  CALL.REL.NOINC `($__internal_115_$__cuda_sm70_shflsync_bfly_p) ;  /* 0x0000034000007944 */ /* 0x000fea0003c00000 */
[----:B0-----:R-:W-:Y:S01]  /*1500*/  HFMA2.MMA R16, -RZ, RZ, 0, 2.384185791015625e-07 ;  /* 0x00000004ff107435 */ /* 0x001fe200000001ff */
[----:B-1----:R-:W-:Y:S01]  /*1510*/  FADD.FTZ R19, R19, R14 ;  /* 0x0000000e13137221 */ /* 0x002fe20000010000 */
[----:B------:R-:W-:Y:S02]  /*1520*/  MOV R17, 0x1f ;  /* 0x0000001f00117802 */ /* 0x000fe40000000f00 */
[----:B------:R-:W-:-:S02]  /*1530*/  MOV R14, 0xffffffff ;  /* 0xffffffff000e7802 */ /* 0x000fc40000000f00 */
        /* <DEDUP_REMOVED lines=10> */
[----:B------:R-:W-:Y:S02]  /*15e0*/  MOV R17, 0x1f ;  /* 0x0000001f00117802 */ /* 0x000fe40000000f00 */
[----:B------:R-:W-:Y:S01]  /*15f0*/  MOV R14, 0xffffffff ;  /* 0xffffffff000e7802 */ /* 0x000fe20000000f00 */
[----:B------:R-:W-:Y:S01]  /*1600*/  IMAD.MOV.U32 R19, RZ, RZ, R11 ;  /* 0x000000ffff137224 */ /* 0x000fe200078e000b */
[----:B------:R-:W-:-:S02]  /*1610*/  MOV R8, 0x1630 ;  /* 0x0000163000087802 */ /* 0x000fc40000000f00 */
[----:B------:R-:W-:Y:S05]  /*1620*/  CALL.REL.NOINC `($__internal_115_$__cuda_sm70_shflsync_bfly_p) ;  /* 0x0000021000007944 */ /* 0x000fea0003c00000 */
[----:B0-----:R-:W-:Y:S01]  /*1630*/  HFMA2.MMA R16, -RZ, RZ, 0, 5.9604644775390625e-08 ;  /* 0x00000001ff107435 */ /* 0x001fe200000001ff */
[----:B-1----:R-:W-:Y:S01]  /*1640*/  MOV R20, R14 ;  /* 0x0000000e00147202 */ /* 0x002fe20000000f00 */
[----:B------:R-:W-:Y:S01]  /*1650*/  IMAD.MOV.U32 R14, RZ, RZ, -0x1 ;  /* 0xffffffffff0e7424 */ /* 0x000fe200078e00ff */
[----:B------:R-:W-:-:S02]  /*1660*/  MOV R19, R10 ;  /* 0x0000000a00137202 */ /* 0x000fc40000000f00 */
[----:B------:R-:W-:Y:S02]  /*1670*/  MOV R17, 0x1f ;  /* 0x0000001f00117802 */ /* 0x000fe40000000f00 */
[----:B------:R-:W-:Y:S02]  /*1680*/  MOV R8, 0x16a0 ;  /* 0x000016a000087802 */ /* 0x000fe40000000f00 */
[----:B------:R-:W-:Y:S05]  /*1690*/  CALL.REL.NOINC `($__internal_115_$__cuda_sm70_shflsync_bfly_p) ;  /* 0x000001a000007944 */ /* 0x000fea0003c00000 */
[----:B0-----:R-:W-:Y:S01]  /*16a0*/  HFMA2.MMA R16, -RZ, RZ, 0, 1.1920928955078125e-07 ;  /* 0x00000002ff107435 */ /* 0x001fe200000001ff */
[----:B-1----:R-:W-:Y:S01]  /*16b0*/  FADD.FTZ R19, R10, R14 ;  /* 0x0000000e0a137221 */ /* 0x002fe20000010000 */
[----:B------:R-:W-:Y:S02]  /*16c0*/  MOV R17, 0x1f ;  /* 0x0000001f00117802 */ /* 0x000fe40000000f00 */
[----:B------:R-:W-:Y:S02]  /*16d0*/  MOV R14, 0xffffffff ;  /* 0xffffffff000e7802 */ /* 0x000fe40000000f00 */
[----:B------:R-:W-:Y:S02]  /*16e0*/  MOV R8, 0x1700 ;  /* 0x0000170000087802 */ /* 0x000fe40000000f00 */
[----:B------:R-:W-:Y:S05]  /*16f0*/  CALL.REL.NOINC `($__internal_115_$__cuda_sm70_shflsync_bfly_p) ;  /* 0x0000014000007944 */ /* 0x000fea0003c00000 */
[----:B0-----:R-:W-:Y:S01]  /*1700*/  HFMA2.MMA R16, -RZ, RZ, 0, 2.384185791015625e-07 ;  /* 0x00000004ff107435 */ /* 0x001fe200000001ff */
[----:B-1----:R-:W-:Y:S01]  /*1710*/  FADD.FTZ R19, R19, R14 ;  /* 0x0000000e13137221 */ /* 0x002fe20000010000 */
[----:B------:R-:W-:Y:S01]  /*1720*/  MOV R14, 0xffffffff ;  /* 0xffffffff000e7802 */ /* 0x000fe20000000f00 */
[----:B------:R-:W-:Y:S01]  /*1730*/  IMAD.MOV.U32 R17, RZ, RZ, 0x1f ;  /* 0x0000001fff117424 */ /* 0x000fe200078e00ff */
        /* <DEDUP_REMOVED lines=8> */
[----:B0-----:R-:W-:Y:S01]  /*17c0*/  HFMA2.MMA R17, -RZ, RZ, 0, 1.847743988037109375e-06 ;  /* 0x0000001fff117435 */ /* 0x001fe200000001ff */
[----:B-1----:R-:W-:Y:S01]  /*17d0*/  FADD.FTZ R19, R19, R14 ;  /* 0x0000000e13137221 */ /* 0x002fe20000010000 */
[----:B------:R-:W-:Y:S01]  /*17e0*/  MOV R14, 0xffffffff ;  /* 0xffffffff000e7802 */ /* 0x000fe20000000f00 */
[----:B------:R-:W-:Y:S01]  /*17f0*/  IMAD.MOV.U32 R16, RZ, RZ, 0x10 ;  /* 0x00000010ff107424 */ /* 0x000fe200078e00ff */
[----:B------:R-:W-:Y:S02]  /*1800*/  MOV R8, 0x1820 ;  /* 0x0000182000087802 */ /* 0x000fe40000000f00 */
[----:B------:R-:W-:Y:S05]  /*1810*/  CALL.REL.NOINC `($__internal_115_$__cuda_sm70_shflsync_bfly_p) ;  /* 0x0000002000007944 */ /* 0x000fea0003c00000 */
[----:B-1----:R-:W-:Y:S01]  /*1820*/  MOV R8, R14 ;  /* 0x0000000e00087202 */ /* 0x002fe20000000f00 */
[----:B0-----:R-:W-:Y:S05]  /*1830*/  BRA `(.L_x_2156) ;  /* 0xfffff58000007947 */ /* 0x001fea000383ffff */
        .weak           $__internal_115_$__cuda_sm70_shflsync_bfly_p
        .type           $__internal_115_$__cuda_sm70_shflsync_bfly_p,@function
        .size           $__internal_115_$__cuda_sm70_shflsync_bfly_p,(.L_x_2352 - $__internal_115_$__cuda_sm70_shflsync_bfly_p)
$__internal_115_$__cuda_sm70_shflsync_bfly_p:
[----:B------:R-:W-:Y:S01]  /*1840*/  HFMA2.MMA R9, -RZ, RZ, 0, 0 ;  /* 0x00000000ff097435 */ /* 0x000fe200000001ff */
[----:B------:R-:W-:Y:S04]  /*1850*/  WARPSYNC R14 ;  /* 0x0000000e00007348 */ /* 0x000fe80003800000 */
[----:B------:R0:W1:Y:S01]  /*1860*/  SHFL.BFLY PT, R14, R19, R16, R17 ;  /* 0x0c000010130e7389 */ /* 0x00006200000e0011 */
[----:B------:R-:W-:Y:S05]  /*1870*/  RET.REL.NODEC R8 `(_ZN10layer_norm40ln_parallel_residual_bwd_finalize_kernelINS_22Kernel_traits_finalizeILj768EfffffjLb0ELj1024ELj4ENS_18Kernel_traits_baseILj768EfffffjLj1024EEEEELb0EEEvNS_9BwdParamsE) ;  /* 0xffffe78008007950 */ /* 0x000fea0003c3ffff */
.L_x_2157:
        /* <DEDUP_REMOVED lines=16> */
.L_x_2352:


//--------------------- .text._ZN10layer_norm31ln_parallel_residual_bwd_kernelINS_13Kernel_traitsIfffffjLj768ELj1ELj4ELj1ELj16ENS_18Kernel_traits_baseILj768EfffffjLj128EEEEELb1ELb1ELb0EEEvNS_9BwdParamsE --------------------------
	.section	.text._ZN10layer_norm31ln_parallel_residual_bwd_kernelINS_13Kernel_traitsIfffffjLj768ELj1ELj4ELj1ELj16ENS_18Kernel_traits_baseILj768EfffffjLj128EEEEELb1ELb1ELb0EEEvNS_9BwdParamsE,"ax",@progbits
	.sectioninfo	@"SHI_REGISTERS=192"
	.align	128
        .global         _ZN10layer_norm31ln_parallel_residual_bwd_kernelINS_13Kernel_traitsIfffffjLj768ELj1ELj4ELj1ELj16ENS_18Kernel_traits_baseILj768EfffffjLj128EEEEELb1ELb1ELb0EEEvNS_9BwdParamsE
        .type           _ZN10layer_norm31ln_parallel_residual_bwd_kernelINS_13Kernel_traitsIfffffjLj768ELj1ELj4ELj1ELj16ENS_18Kernel_traits_baseILj768EfffffjLj128EEEEELb1ELb1ELb0EEEvNS_9BwdParamsE,@function
        .size           _ZN10layer_norm31ln_parallel_residual_bwd_kernelINS_13Kernel_traitsIfffffjLj768ELj1ELj4ELj1ELj16ENS_18Kernel_traits_baseILj768EfffffjLj128EEEEELb1ELb1ELb0EEEvNS_9BwdParamsE,(.L_x_2353 - _ZN10layer_norm31ln_parallel_residual_bwd_kernelINS_13Kernel_traitsIfffffjLj768ELj1ELj4ELj1ELj16ENS_18Kernel_traits_baseILj768EfffffjLj128EEEEELb1ELb1ELb0EEEvNS_9BwdParamsE)
        .other          _ZN10layer_norm31ln_parallel_residual_bwd_kernelINS_13Kernel_traitsIfffffjLj768ELj1ELj4ELj1ELj16ENS_18Kernel_traits_baseILj768EfffffjLj128EEEEELb1ELb1ELb0EEEvNS_9BwdParamsE,@"STO_CUDA_ENTRY STV_DEFAULT"
_ZN10layer_norm31ln_parallel_residual_bwd_kernelINS_13Kernel_traitsIfffffjLj768ELj1ELj4ELj1ELj16ENS_18Kernel_traits_baseILj768EfffffjLj128EEEEELb1ELb1ELb0EEEvNS_9BwdParamsE:
.text._ZN10layer_norm31ln_parallel_residual_bwd_kernelINS_13Kernel_traitsIfffffjLj768ELj1ELj4ELj1ELj16ENS_18Kernel_traits_baseILj768EfffffjLj128EEEEELb1ELb1ELb0EEEvNS_9BwdParamsE:
        /* <DEDUP_REMOVED lines=18> */
[----:B------:R-:W-:Y:S02]  /*0120*/  P2R R5, PR, RZ, 0x1 ;  /* 0x00000001ff057803 */ /* 0x000fe40000000000 */
[C---:B------:R-:W-:Y:S01]  /*0130*/  @P1 IMAD.WIDE.U32 R2, R4.reuse, R3, c[0x0][0x1b0] ;  /* 0x00006c0004021625 */ /* 0x040fe200078e0003 */
[----:B------:R-:W-:Y:S02]  /*0140*/  @P1 LOP3.LUT R4, R4, 0x20, RZ, 0xfc, !PT ;  /* 0x0000002004041812 */ /* 0x000fe400078efcff */
[----:B------:R-:W-:Y:S01]  /*0150*/  @P3 MOV R9, 0x10 ;  /* 0x0000001000093802 */ /* 0x000fe20000000f00 */
[----:B------:R-:W-:Y:S01]  /*0160*/  @P4 IMAD.MOV.U32 R11, RZ, RZ, 0x10 ;  /* 0x00000010ff0b4424 */ /* 0x000fe200078e00ff */
[----:B------:R-:W-:Y:S01]  /*0170*/  @P5 MOV R13, 0x10 ;  /* 0x00000010000d5802 */ /* 0x000fe20000000f00 */
[C---:B------:R-:W-:Y:S01]  /*0180*/  @P2 IMAD.WIDE.U32 R6, R4.reuse, R7, c[0x0][0x1b0] ;  /* 0x00006c0004062625 */ /* 0x040fe200078e0007 */
[----:B------:R-:W-:Y:S01]  /*0190*/  @P2 IADD3 R4, R4, 0x20, RZ ;  /* 0x0000002004042810 */ /* 0x000fe20007ffe0ff */
[----:B------:R0:W5:Y:S02]  /*01a0*/  @P1 LDG.E.128 R76, [R2.64] ;  /* 0x00000004024c1981 */ /* 0x000164000c1e1d00 */
[----:B------:R-:W-:-:S02]  /*01b0*/  @P0 IMAD.MOV.U32 R5, RZ, RZ, 0x10 ;  /* 0x00000010ff050424 */ /* 0x000fc400078e00ff */
[----:B------:R1:W5:Y:S01]  /*01c0*/  @P2 LDG.E.128 R72, [R6.64] ;  /* 0x0000000406482981 */ /* 0x000362000c1e1d00 */
[C---:B------:R-:W-:Y:S01]  /*01d0*/  @P3 IMAD.WIDE.U32 R8, R4.reuse, R9, c[0x0][0x1b0] ;  /* 0x00006c0004083625 */ /* 0x040fe200078e0009 */
[----:B------:R-:W-:Y:S02]  /*01e0*/  @P3 IADD3 R4, R4, 0x20, RZ ;  /* 0x0000002004043810 */ /* 0x000fe40007ffe0ff */
[----:B------:R-:W-:Y:S01]  /*01f0*/  SHF.R.U32.HI R14, RZ, 0x5, R0 ;  /* 0x00000005ff0e7819 */ /* 0x000fe20000011600 */
[----:B------:R-:W-:Y:S01]  /*0200*/  BSSY B0, `(.L_x_2158) ;  /* 0x0000326000007945 */ /* 0x000fe20003800000 */
[----:B------:R2:W5:Y:S01]  /*0210*/  @P3 LDG.E.128 R68, [R8.64] ;  /* 0x0000000408443981 */ /* 0x000562000c1e1d00 */
[C---:B------:R-:W-:Y:S01]  /*0220*/  @P4 IMAD.WIDE.U32 R10, R4.reuse, R11, c[0x0][0x1b0] ;  /* 0x00006c00040a4625 */ /* 0x040fe200078e000b */
[----:B------:R-:W-:Y:S02]  /*0230*/  @P4 IADD3 R4, R4, 0x20, RZ ;  /* 0x0000002004044810 */ /* 0x000fe40007ffe0ff */
[----:B0-----:R-:W-:Y:S01]  /*0240*/  LEA R2, R15, R14, 0x2 ;  /* 0x0000000e0f027211 */ /* 0x001fe200078e10ff */
[----:B------:R-:W-:Y:S01]  /*0250*/  CS2R R52, SRZ ;  /* 0x0000000000347805 */ /* 0x000fe2000001ff00 */
[----:B------:R0:W5:Y:S01]  /*0260*/  @P4 LDG.E.128 R64, [R10.64] ;  /* 0x000000040a404981 */ /* 0x000162000c1e1d00 */
[C---:B------:R-:W-:Y:S01]  /*0270*/  @P5 IMAD.WIDE.U32 R12, R4.reuse, R13, c[0x0][0x1b0] ;  /* 0x00006c00040c5625 */ /* 0x040fe200078e000d */
[----:B------:R-:W-:Y:S01]  /*0280*/  @P5 IADD3 R4, R4, 0x20, RZ ;  /* 0x0000002004045810 */ /* 0x000fe20007ffe0ff */
[----:B------:R-:W-:Y:S01]  /*0290*/  CS2R R54, SRZ ;  /* 0x0000000000367805 */ /* 0x000fe2000001ff00 */
[----:B------:R-:W-:Y:S01]  /*02a0*/  CS2R R48, SRZ ;  /* 0x0000000000307805 */ /* 0x000fe2000001ff00 */
[----:B------:R-:W-:Y:S01]  /*02b0*/  CS2R R50, SRZ ;  /* 0x0000000000327805 */ /* 0x000fe2000001ff00 */
[----:B------:R3:W5:Y:S01]  /*02c0*/  @P5 LDG.E.128 R60, [R12.64] ;  /* 0x000000040c3c5981 */ /* 0x000762000c1e1d00 */
[----:B------:R-:W-:-:S05]  /*02d0*/  @P0 IMAD.WIDE.U32 R4, R4, R5, c[0x0][0x1b0] ;  /* 0x00006c0004040625 */ /* 0x000fca00078e0005 */
        /* <DEDUP_REMOVED lines=19> */
[----:B------:R-:W-:Y:S01]  /*0410*/  CS2R R14, SRZ ;  /* 0x00000000000e7805 */ /* 0x000fe2000001ff00 */
[----:B--2---:R-:W-:Y:S01]  /*0420*/  CS2R R8, SRZ ;  /* 0x0000000000087805 */ /* 0x004fe2000001ff00 */
[----:B0-----:R-:W-:Y:S01]  /*0430*/  CS2R R10, SRZ ;  /* 0x00000000000a7805 */ /* 0x001fe2000001ff00 */
[----:B------:R-:W-:Y:S05]  /*0440*/  @P0 BRA `(.L_x_2159) ;  /* 0x0000301000000947 */ /* 0x000fea0003800000 */
[----:B-1----:R-:W0:Y:S01]  /*0450*/  LDC.U8 R177, c[0x0][0x1f0] ;  /* 0x00007c00ffb17b82 */ /* 0x002e220000000000 */
[----:B------:R-:W-:-:S07]  /*0460*/  IMAD.MOV.U32 R53, RZ, RZ, RZ ;  /* 0x000000ffff357224 */ /* 0x000fce00078e00ff */
.L_x_2186:
        /* <DEDUP_REMOVED lines=11> */
[----:B------:R-:W-:-:S05]  /*0520*/  LEA.HI.SX32 R123, R113, R112, 0x1e ;  /* 0x00000070717b7211 */ /* 0x000fca00078ff2ff */
[----:B------:R-:W-:Y:S01]  /*0530*/  IMAD.MOV.U32 R176, RZ, RZ, R123 ;  /* 0x000000ffffb07224 */ /* 0x000fe200078e007b */
[----:B------:R-:W-:Y:S05]  /*0540*/  @!P1 BRA `(.L_x_2161) ;  /* 0x0000034000009947 */ /* 0x000fea0003800000 */
[----:B-1----:R-:W-:Y:S02]  /*0550*/  ISETP.NE.U32.AND P0, PT, RZ, c[0x0][0x250], PT ;  /* 0x00009400ff007a0c */ /* 0x002fe40003f05070 */
        /* <DEDUP_REMOVED lines=20> */
[----:B0-----:R-:W-:-:S04]  /*06a0*/  ISETP.NE.AND P0, PT, R177, RZ, PT ;  /* 0x000000ffb100720c */ /* 0x001fc80003f05270 */
[----:B-----5:R-:W-:Y:S02]  /*06b0*/  FSEL R126, R173, RZ, !P0 ;  /* 0x000000ffad7e7208 */ /* 0x020fe40004000000 */
[----:B------:R-:W-:-:S03]  /*06c0*/  IADD3 R176, R123, 0x20, RZ ;  /* 0x000000207bb07810 */ /* 0x000fc60007ffe0ff */
[--C-:B---3--:R-:W-:Y:S02]  /*06d0*/  FADD.FTZ R125, R112, -R126.reuse ;  /* 0x8000007e707d7221 */ /* 0x108fe40000010000 */
[--C-:B------:R-:W-:Y:S02]  /*06e0*/  FADD.FTZ R137, R113, -R126.reuse ;  /* 0x8000007e71897221 */ /* 0x100fe40000010000 */
[--C-:B------:R-:W-:Y:S02]  /*06f0*/  FADD.FTZ R139, R114, -R126.reuse ;  /* 0x8000007e728b7221 */ /* 0x100fe40000010000 */
[----:B------:R-:W-:Y:S02]  /*0700*/  FADD.FTZ R115, R115, -R126 ;  /* 0x8000007e73737221 */ /* 0x000fe40000010000 */
[C---:B------:R-:W-:Y:S02]  /*0710*/  FMUL.FTZ R125, R124.reuse, R125 ;  /* 0x0000007d7c7d7220 */ /* 0x040fe40000410000 */
[----:B------:R-:W-:-:S02]  /*0720*/  FMUL.FTZ R126, R124, R137 ;  /* 0x000000897c7e7220 */ /* 0x000fc40000410000 */
[----:B--2---:R-:W-:Y:S02]  /*0730*/  FMUL.FTZ R128, R76, R108 ;  /* 0x0000006c4c807220 */ /* 0x004fe40000410000 */
[----:B------:R-:W-:Y:S02]  /*0740*/  FADD.FTZ R28, R28, R108 ;  /* 0x0000006c1c1c7221 */ /* 0x000fe40000010000 */
[----:B------:R-:W-:Y:S02]  /*0750*/  FFMA.FTZ R52, R108, R125, R52 ;  /* 0x0000007d6c347223 */ /* 0x000fe40000010034 */
[----:B------:R-:W-:Y:S02]  /*0760*/  FADD.FTZ R29, R29, R109 ;  /* 0x0000006d1d1d7221 */ /* 0x000fe40000010000 */
[----:B------:R-:W-:Y:S02]  /*0770*/  FFMA.FTZ R53, R109, R126, R53 ;  /* 0x0000007e6d357223 */ /* 0x000fe40000010035 */
[----:B------:R-:W-:-:S02]  /*0780*/  FMUL.FTZ R137, R77, R109 ;  /* 0x0000006d4d897220 */ /* 0x000fc40000410000 */
[----:B------:R-:W-:Y:S02]  /*0790*/  FADD.FTZ R108, RZ, R128 ;  /* 0x00000080ff6c7221 */ /* 0x000fe40000010000 */
[----:B------:R-:W-:Y:S02]  /*07a0*/  FFMA.FTZ R109, R125, R128, RZ ;  /* 0x000000807d6d7223 */ /* 0x000fe400000100ff */
        /* <DEDUP_REMOVED lines=12> */
[----:B----4-:R-:W-:Y:S02]  /*0870*/  FADD.FTZ R175, R108, R141 ;  /* 0x0000008d6caf7221 */ /* 0x010fe40000010000 */
[----:B------:R-:W-:Y:S02]  /*0880*/  FFMA.FTZ R174, R152, R141, R109 ;  /* 0x0000008d98ae7223 */ /* 0x000fe4000001006d */
.L_x_2161:
[----:B-1----:R-:W-:Y:S05]  /*0890*/  BSYNC B1 ;  /* 0x0000000000017941 */ /* 0x002fea0003800000 */
.L_x_2160:
[----:B------:R-:W-:Y:S01]  /*08a0*/  BSSY B1, `(.L_x_2162) ;  /* 0x0000036000017945 */ /* 0x000fe20003800000 */
[----:B------:R-:W-:Y:S05]  /*08b0*/  @!P2 BRA `(.L_x_2163) ;  /* 0x000003400000a947 */ /* 0x000fea0003800000 */
[----:B------:R-:W-:Y:S02]  /*08c0*/  ISETP.NE.U32.AND P0, PT, RZ, c[0x0][0x250], PT ;  /* 0x00009400ff007a0c */ /* 0x000fe40003f05070 */
[----:B------:R-:W-:Y:S02]  /*08d0*/  SHF.L.U32 R186, R176, 0x2, RZ ;  /* 0x00000002b0ba7819 */ /* 0x000fe400000006ff */
[----:B------:R-:W-:-:S02]  /*08e0*/  ISETP.NE.AND.EX P0, PT, RZ, c[0x0][0x254], PT, P0 ;  /* 0x00009500ff007a0c */ /* 0x000fc40003f05300 */
[----:B------:R-:W-:-:S11]  /*08f0*/  SHF.L.U64.HI R108, R176, 0x2, RZ ;  /* 0x00000002b06c7819 */ /* 0x000fd600000102ff */
[----:B------:R-:W-:-:S04]  /*0900*/  @P0 IADD3 R188, P6, R186, c[0x0][0x198], RZ ;  /* 0x00006600babc0a10 */ /* 0x000fc80007fde0ff */
[----:B------:R-:W-:Y:S01]  /*0910*/  @P0 IADD3.X R189, R108, c[0x0][0x19c], RZ, P6, !PT ;  /* 0x000067006cbd0a10 */ /* 0x000fe200037fe4ff */
[----:B------:R-:W-:Y:S01]  /*0920*/  IMAD.MOV.U32 R109, RZ, RZ, 0x10 ;  /* 0x00000010ff6d7424 */ /* 0x000fe200078e00ff */
[----:B------:R-:W-:-:S03]  /*0930*/  IADD3 R186, P6, R186, c[0x0][0x190], RZ ;  /* 0x00006400baba7a10 */ /* 0x000fc60007fde0ff */
[----:B------:R1:W5:Y:S01]  /*0940*/  @P0 LDG.E R179, [R188.64] ;  /* 0x00000004bcb30981 */ /* 0x000362000c1e1900 */
[----:B------:R-:W-:Y:S02]  /*0950*/  LEA R112, P0, R176, c[0x0][0x188], 0x4 ;  /* 0x00006200b0707a11 */ /* 0x000fe400078020ff */
[----:B------:R-:W-:Y:S02]  /*0960*/  IADD3.X R187, R108, c[0x0][0x194], RZ, P6, !PT ;  /* 0x000065006cbb7a10 */ /* 0x000fe400037fe4ff */
[C---:B------:R-:W-:Y:S01]  /*0970*/  LEA.HI.X R113, R176.reuse, c[0x0][0x18c], RZ, 0x4, P0 ;  /* 0x00006300b0717a11 */ /* 0x040fe200000f24ff */
[----:B------:R-:W-:Y:S02]  /*0980*/  IMAD.WIDE.U32 R108, R176, R109, c[0x0][0x208] ;  /* 0x00008200b06c7625 */ /* 0x000fe400078e006d */
[----:B------:R1:W5:Y:S04]  /*0990*/  LDG.E R116, [R186.64] ;  /* 0x00000004ba747981 */ /* 0x000368000c1e1900 */
[----:B------:R-:W2:Y:S04]  /*09a0*/  LDG.E.128 R112, [R112.64] ;  /* 0x0000000470707981 */ /* 0x000ea8000c1e1d00 */
[----:B------:R-:W3:Y:S01]  /*09b0*/  LDG.E.128 R108, [R108.64] ;  /* 0x000000046c6c7981 */ /* 0x000ee2000c1e1d00 */
        /* <DEDUP_REMOVED lines=36> */
.L_x_2163:
[----:B-1----:R-:W-:Y:S05]  /*0c00*/  BSYNC B1 ;  /* 0x0000000000017941 */ /* 0x002fea0003800000 */
.L_x_2162:
        /* <DEDUP_REMOVED lines=54> */
.L_x_2165:
[----:B-1----:R-:W-:Y:S05]  /*0f70*/  BSYNC B1 ;  /* 0x0000000000017941 */ /* 0x002fea0003800000 */
.L_x_2164:
        /* <DEDUP_REMOVED lines=54> */
.L_x_2167:
[----:B-1----:R-:W-:Y:S05]  /*12e0*/  BSYNC B1 ;  /* 0x0000000000017941 */ /* 0x002fea0003800000 */
.L_x_2166:
        /* <DEDUP_REMOVED lines=54> */
.L_x_2169:
[----:B-1----:R-:W-:Y:S05]  /*1650*/  BSYNC B1 ;  /* 0x0000000000017941 */ /* 0x002fea0003800000 */
.L_x_2168:
[----:B------:R-:W-:Y:S01]  /*1660*/  ISETP.GE.U32.AND P0, PT, R120, 0xc0, PT ;  /* 0x000000c07800780c */ /* 0x000fe20003f06070 */
[----:B------:R-:W-:-:S12]  /*1670*/  BSSY B1, `(.L_x_2170) ;  /* 0x0000035000017945 */ /* 0x000fd80003800000 */
[----:B------:R-:W-:Y:S05]  /*1680*/  @!P0 BRA `(.L_x_2171) ;  /* 0x0000033000008947 */ /* 0x000fea0003800000 */
[----:B------:R-:W-:-:S04]  /*1690*/  ISETP.NE.U32.AND P0, PT, RZ, c[0x0][0x218], PT ;  /* 0x00008600ff007a0c */ /* 0x000fc80003f05070 */
[----:B------:R-:W-:Y:S02]  /*16a0*/  ISETP.NE.AND.EX P0, PT, RZ, c[0x0][0x21c], PT, P0 ;  /* 0x00008700ff007a0c */ /* 0x000fe40003f05300 */
[----:B------:R-:W-:-:S11]  /*16b0*/  SHF.L.U32 R184, R176, 0x2, RZ ;  /* 0x00000002b0b87819 */ /* 0x000fd600000006ff */
[----:B------:R-:W-:-:S04]  /*16c0*/  @P0 LEA R108, P6, R176, c[0x0][0x218], 0x4 ;  /* 0x00008600b06c0a11 */ /* 0x000fc800078c20ff */
[----:B------:R-:W-:-:S05]  /*16d0*/  @P0 LEA.HI.X R109, R176, c[0x0][0x21c], RZ, 0x4, P6 ;  /* 0x00008700b06d0a11 */ /* 0x000fca00030f24ff */
[----:B------:R1:W5:Y:S01]  /*16e0*/  @P0 LDG.E.128 R96, [R108.64] ;  /* 0x000000046c600981 */ /* 0x000362000c1e1d00 */
[C---:B------:R-:W-:Y:S02]  /*16f0*/  LEA R112, P0, R176.reuse, c[0x0][0x188], 0x4 ;  /* 0x00006200b0707a11 */ /* 0x040fe400078020ff */
[----:B------:R-:W-:Y:S02]  /*1700*/  SHF.R.U32.HI R110, RZ, 0x1e, R176 ;  /* 0x0000001eff6e7819 */ /* 0x000fe400000116b0 */
[----:B------:R-:W-:Y:S02]  /*1710*/  LEA.HI.X R113, R176, c[0x0][0x18c], RZ, 0x4, P0 ;  /* 0x00006300b0717a11 */ /* 0x000fe400000f24ff */
[----:B------:R-:W-:Y:S01]  /*1720*/  IADD3 R170, P0, R184, c[0x0][0x190], RZ ;  /* 0x00006400b8aa7a10 */ /* 0x000fe20007f1e0ff */
[----:B-1----:R-:W-:-:S03]  /*1730*/  IMAD.MOV.U32 R109, RZ, RZ, 0x10 ;  /* 0x00000010ff6d7424 */ /* 0x002fc600078e00ff */
[----:B------:R-:W-:Y:S01]  /*1740*/  IADD3.X R171, R110, c[0x0][0x194], RZ, P0, !PT ;  /* 0x000065006eab7a10 */ /* 0x000fe200007fe4ff */
[----:B------:R-:W2:Y:S01]  /*1750*/  LDG.E.128 R112, [R112.64] ;  /* 0x0000000470707981 */ /* 0x000ea2000c1e1d00 */
[----:B------:R-:W-:Y:S01]  /*1760*/  ISETP.NE.U32.AND P0, PT, RZ, c[0x0][0x250], PT ;  /* 0x00009400ff007a0c */ /* 0x000fe20003f05070 */
[----:B------:R-:W-:Y:S02]  /*1770*/  IMAD.WIDE.U32 R108, R176, R109, c[0x0][0x208] ;  /* 0x00008200b06c7625 */ /* 0x000fe400078e006d */
[----:B------:R1:W5:Y:S01]  /*1780*/  LDG.E R121, [R170.64] ;  /* 0x00000004aa797981 */ /* 0x000362000c1e1900 */
[----:B------:R-:W-:-:S13]  /*1790*/  ISETP.NE.AND.EX P0, PT, RZ, c[0x0][0x254], PT, P0 ;  /* 0x00009500ff007a0c */ /* 0x000fda0003f05300 */
[----:B------:R-:W-:-:S04]  /*17a0*/  @P0 IADD3 R184, P6, R184, c[0x0][0x198], RZ ;  /* 0x00006600b8b80a10 */ /* 0x000fc80007fde0ff */
[----:B------:R-:W-:Y:S02]  /*17b0*/  @P0 IADD3.X R185, R110, c[0x0][0x19c], RZ, P6, !PT ;  /* 0x000067006eb90a10 */ /* 0x000fe400037fe4ff */
[----:B------:R-:W3:Y:S04]  /*17c0*/  LDG.E.128 R108, [R108.64] ;  /* 0x000000046c6c7981 */ /* 0x000ee8000c1e1d00 */
[----:B------:R4:W5:Y:S01]  /*17d0*/  @P0 LDG.E R122, [R184.64] ;  /* 0x00000004b87a0981 */ /* 0x000962000c1e1900 */
[----:B0-----:R-:W-:-:S04]  /*17e0*/  ISETP.NE.AND P0, PT, R177, RZ, PT ;  /* 0x000000ffb100720c */ /* 0x001fc80003f05270 */
[----:B-----5:R-:W-:-:S05]  /*17f0*/  FSEL R173, R173, RZ, !P0 ;  /* 0x000000ffadad7208 */ /* 0x020fca0004000000 */
[C---:B--2---:R-:W-:Y:S02]  /*1800*/  FADD.FTZ R135, -R173.reuse, R112 ;  /* 0x00000070ad877221 */ /* 0x044fe40000010100 */
[C---:B------:R-:W-:Y:S02]  /*1810*/  FADD.FTZ R167, -R173.reuse, R113 ;  /* 0x00000071ada77221 */ /* 0x040fe40000010100 */
[C---:B------:R-:W-:Y:S02]  /*1820*/  FMUL.FTZ R135, R124.reuse, R135 ;  /* 0x000000877c877220 */ /* 0x040fe40000410000 */
[----:B------:R-:W-:Y:S02]  /*1830*/  FMUL.FTZ R146, R124, R167 ;  /* 0x000000a77c927220 */ /* 0x000fe40000410000 */
[C---:B------:R-:W-:Y:S02]  /*1840*/  FADD.FTZ R169, -R173.reuse, R114 ;  /* 0x00000072ada97221 */ /* 0x040fe40000010100 */
[----:B------:R-:W-:-:S02]  /*1850*/  FADD.FTZ R115, -R173, R115 ;  /* 0x00000073ad737221 */ /* 0x000fc40000010100 */
[----:B------:R-:W-:Y:S02]  /*1860*/  FMUL.FTZ R169, R124, R169 ;  /* 0x000000a97ca97220 */ /* 0x000fe40000410000 */
[----:B---3--:R-:W-:Y:S02]  /*1870*/  FMUL.FTZ R148, R56, R108 ;  /* 0x0000006c38947220 */ /* 0x008fe40000410000 */
[----:B------:R-:W-:Y:S02]  /*1880*/  FADD.FTZ R8, R8, R108 ;  /* 0x0000006c08087221 */ /* 0x000fe40000010000 */
[----:B------:R-:W-:Y:S02]  /*1890*/  FFMA.FTZ R32, R108, R135, R32 ;  /* 0x000000876c207223 */ /* 0x000fe40000010020 */
[----:B------:R-:W-:Y:S02]  /*18a0*/  FMUL.FTZ R167, R57, R109 ;  /* 0x0000006d39a77220 */ /* 0x000fe40000410000 */
[----:B------:R-:W-:-:S02]  /*18b0*/  FADD.FTZ R108, R175, R148 ;  /* 0x00000094af6c7221 */ /* 0x000fc40000010000 */
[----:B------:R-:W-:Y:S02]  /*18c0*/  FFMA.FTZ R174, R135, R148, R174 ;  /* 0x0000009487ae7223 */ /* 0x000fe400000100ae */
[----:B------:R-:W-:Y:S02]  /*18d0*/  FADD.FTZ R9, R9, R109 ;  /* 0x0000006d09097221 */ /* 0x000fe40000010000 */
[----:B------:R-:W-:Y:S02]  /*18e0*/  FFMA.FTZ R33, R109, R146, R33 ;  /* 0x000000926d217223 */ /* 0x000fe40000010021 */
        /* <DEDUP_REMOVED lines=13> */
.L_x_2171:
[----:B----4-:R-:W-:Y:S05]  /*19c0*/  BSYNC B1 ;  /* 0x0000000000017941 */ /* 0x010fea0003800000 */
.L_x_2170:
[----:B------:R-:W-:Y:S05]  /*19d0*/  BRA.DIV ~URZ, `(.L_x_2172) ;  /* 0x000026827f007947 */ /* 0x000fea000b800000 */
[----:B------:R1:W2:Y:S02]  /*19e0*/  SHFL.BFLY PT, R110, R175, 0x1, 0x1f ;  /* 0x0c201f00af6e7f89 */ /* 0x0002a400000e0000 */
.L_x_2187:
        /* <DEDUP_REMOVED lines=18> */
.L_x_2188:
[----:B-1-3--:R-:W-:Y:S01]  /*1b10*/  FADD.FTZ R112, R115, R112 ;  /* 0x0000007073707221 */ /* 0x00afe20000010000 */
[----:B------:R-:W-:Y:S01]  /*1b20*/  BSSY B1, `(.L_x_2174) ;  /* 0x0000044000017945 */ /* 0x000fe20003800000 */
[----:B--2---:R-:W-:Y:S02]  /*1b30*/  FADD.FTZ R109, R109, R114 ;  /* 0x000000726d6d7221 */ /* 0x004fe40000010000 */
[----:B------:R-:W-:Y:S02]  /*1b40*/  FMUL.FTZ R112, R112, c[0x0][0x1e0] ;  /* 0x0000780070707a20 */ /* 0x000fe40000410000 */
[----:B------:R-:W-:Y:S01]  /*1b50*/  FMUL.FTZ R113, R109, c[0x0][0x1e0] ;  /* 0x000078006d717a20 */ /* 0x000fe20000410000 */
[----:B------:R-:W-:Y:S05]  /*1b60*/  @!P1 BRA `(.L_x_2175) ;  /* 0x000003f000009947 */ /* 0x000fea0003800000 */
[----:B0-----:R-:W-:Y:S02]  /*1b70*/  ISETP.NE.AND P0, PT, R177, RZ, PT ;  /* 0x000000ffb100720c */ /* 0x001fe40003f05270 */
[----:B------:R-:W-:Y:S02]  /*1b80*/  LOP3.LUT P6, RZ, R178, 0xff, RZ, 0xc0, !PT ;  /* 0x000000ffb2ff7812 */ /* 0x000fe400078cc0ff */
[----:B------:R-:W-:-:S02]  /*1b90*/  FSEL R108, R112, RZ, !P0 ;  /* 0x000000ff706c7208 */ /* 0x000fc40004000000 */
[----:B------:R-:W-:Y:S02]  /*1ba0*/  ISETP.NE.U32.AND P0, PT, RZ, c[0x0][0x218], PT ;  /* 0x00008600ff007a0c */ /* 0x000fe40003f05070 */
[----:B------:R-:W-:Y:S01]  /*1bb0*/  MOV R186, 0x10 ;  /* 0x0000001000ba7802 */ /* 0x000fe20000000f00 */
[-CC-:B------:R-:W-:Y:S01]  /*1bc0*/  FFMA.FTZ R110, R126, R113.reuse, R108.reuse ;  /* 0x000000717e6e7223 */ /* 0x180fe2000001006c */
[----:B------:R-:W-:Y:S01]  /*1bd0*/  ISETP.NE.AND.EX P0, PT, RZ, c[0x0][0x21c], PT, P0 ;  /* 0x00008700ff007a0c */ /* 0x000fe20003f05300 */
[----:B------:R-:W-:Y:S02]  /*1be0*/  FFMA.FTZ R109, R125, R113, R108 ;  /* 0x000000717d6d7223 */ /* 0x000fe4000001006c */
[----:B------:R-:W-:Y:S02]  /*1bf0*/  FADD.FTZ R115, R137, -R110 ;  /* 0x8000006e89737221 */ /* 0x000fe40000010000 */
[----:B------:R-:W-:Y:S02]  /*1c00*/  FADD.FTZ R109, R128, -R109 ;  /* 0x8000006d806d7221 */ /* 0x000fe40000010000 */
[----:B-----5:R-:W-:-:S02]  /*1c10*/  FMUL.FTZ R110, R124, R115 ;  /* 0x000000737c6e7220 */ /* 0x020fc40000410000 */
[-CC-:B------:R-:W-:Y:S02]  /*1c20*/  FFMA.FTZ R115, R139, R113.reuse, R108.reuse ;  /* 0x000000718b737223 */ /* 0x180fe4000001006c */
[----:B------:R-:W-:Y:S02]  /*1c30*/  FFMA.FTZ R108, R152, R113, R108 ;  /* 0x00000071986c7223 */ /* 0x000fe4000001006c */
[----:B------:R-:W-:Y:S02]  /*1c40*/  FADD.FTZ R115, R150, -R115 ;  /* 0x8000007396737221 */ /* 0x000fe40000010000 */
[----:B------:R-:W-:Y:S02]  /*1c50*/  FADD.FTZ R173, R141, -R108 ;  /* 0x8000006c8dad7221 */ /* 0x000fe40000010000 */
[C---:B------:R-:W-:Y:S02]  /*1c60*/  FMUL.FTZ R115, R124.reuse, R115 ;  /* 0x000000737c737220 */ /* 0x040fe40000410000 */
[----:B------:R-:W-:-:S02]  /*1c70*/  FMUL.FTZ R109, R124, R109 ;  /* 0x0000006d7c6d7220 */ /* 0x000fc40000410000 */
[----:B------:R-:W-:Y:S02]  /*1c80*/  FMUL.FTZ R108, R124, R173 ;  /* 0x000000ad7c6c7220 */ /* 0x000fe40000410000 */
[----:B------:R-:W-:Y:S02]  /*1c90*/  @P0 FADD.FTZ R115, R6, R115 ;  /* 0x0000007306730221 */ /* 0x000fe40000010000 */
[----:B------:R-:W-:Y:S02]  /*1ca0*/  @P0 FADD.FTZ R109, R4, R109 ;  /* 0x0000006d046d0221 */ /* 0x000fe40000010000 */
[----:B------:R-:W-:Y:S02]  /*1cb0*/  @P0 FADD.FTZ R110, R5, R110 ;  /* 0x0000006e056e0221 */ /* 0x000fe40000010000 */
[----:B------:R-:W-:Y:S01]  /*1cc0*/  @P0 FADD.FTZ R108, R7, R108 ;  /* 0x0000006c076c0221 */ /* 0x000fe20000010000 */
[----:B------:R-:W-:Y:S01]  /*1cd0*/  LOP3.LUT P0, RZ, R178, 0xff0000, RZ, 0xc0, !PT ;  /* 0x00ff0000b2ff7812 */ /* 0x000fe2000780c0ff */
[----:B------:R-:W-:-:S02]  /*1ce0*/  FMUL.FTZ R184, R115, c[0x0][0x1e8] ;  /* 0x00007a0073b87a20 */ /* 0x000fc40000410000 */
[----:B------:R-:W-:Y:S02]  /*1cf0*/  FMUL.FTZ R176, R109, c[0x0][0x1e8] ;  /* 0x00007a006db07a20 */ /* 0x000fe40000410000 */
[----:B------:R-:W-:Y:S01]  /*1d00*/  FMUL.FTZ R185, R108, c[0x0][0x1e8] ;  /* 0x00007a006cb97a20 */ /* 0x000fe20000410000 */
[----:B------:R-:W-:Y:S01]  /*1d10*/  SEL R173, R184, RZ, P0 ;  /* 0x000000ffb8ad7207 */ /* 0x000fe20000000000 */
[----:B------:R-:W-:Y:S01]  /*1d20*/  FMUL.FTZ R183, R110, c[0x0][0x1e8] ;  /* 0x00007a006eb77a20 */ /* 0x000fe20000410000 */
[----:B------:R-:W-:Y:S02]  /*1d30*/  LOP3.LUT P0, RZ, R178, 0xff000000, RZ, 0xc0, !PT ;  /* 0xff000000b2ff7812 */ /* 0x000fe4000780c0ff */
[----:B------:R-:W-:Y:S02]  /*1d40*/  SEL R111, R176, RZ, P6 ;  /* 0x000000ffb06f7207 */ /* 0x000fe40003000000 */
[----:B------:R-:W-:Y:S02]  /*1d50*/  SEL R174, R185, RZ, P0 ;  /* 0x000000ffb9ae7207 */ /* 0x000fe40000000000 */
[----:B------:R-:W-:-:S02]  /*1d60*/  LOP3.LUT P6, RZ, R178, 0xff00, RZ, 0xc0, !PT ;  /* 0x0000ff00b2ff7812 */ /* 0x000fc400078cc0ff */
[----:B------:R-:W-:Y:S02]  /*1d70*/  ISETP.NE.U32.AND P0, PT, RZ, c[0x0][0x250], PT ;  /* 0x00009400ff007a0c */ /* 0x000fe40003f05070 */
        /* <DEDUP_REMOVED lines=30> */
.L_x_2175:
[----:B------:R-:W-:Y:S05]  /*1f60*/  BSYNC B1 ;  /* 0x0000000000017941 */ /* 0x000fea0003800000 */
.L_x_2174:
[----:B------:R-:W-:Y:S01]  /*1f70*/  BSSY B1, `(.L_x_2176) ;  /* 0x0000041000017945 */ /* 0x000fe20003800000 */
[----:B------:R-:W-:Y:S05]  /*1f80*/  @!P2 BRA `(.L_x_2177) ;  /* 0x000003f00000a947 */ /* 0x000fea0003800000 */
[----:B0-----:R-:W-:Y:S01]  /*1f90*/  ISETP.NE.AND P0, PT, R177, RZ, PT ;  /* 0x000000ffb100720c */ /* 0x001fe20003f05270 */
[----:B------:R-:W-:Y:S01]  /*1fa0*/  IMAD.MOV.U32 R186, RZ, RZ, 0x10 ;  /* 0x00000010ffba7424 */ /* 0x000fe200078e00ff */
[----:B------:R-:W-:Y:S02]  /*1fb0*/  LOP3.LUT P6, RZ, R179, 0xff, RZ, 0xc0, !PT ;  /* 0x000000ffb3ff7812 */ /* 0x000fe400078cc0ff */
[----:B------:R-:W-:Y:S02]  /*1fc0*/  FSEL R114, R112, RZ, !P0 ;  /* 0x000000ff70727208 */ /* 0x000fe40004000000 */
        /* <DEDUP_REMOVED lines=59> */
.L_x_2177:
[----:B------:R-:W-:Y:S05]  /*2380*/  BSYNC B1 ;  /* 0x0000000000017941 */ /* 0x000fea0003800000 */
.L_x_2176:
[----:B------:R-:W-:Y:S01]  /*2390*/  BSSY B1, `(.L_x_2178) ;  /* 0x0000041000017945 */ /* 0x000fe20003800000 */
[----:B------:R-:W-:Y:S05]  /*23a0*/  @!P3 BRA `(.L_x_2179) ;  /* 0x000003f00000b947 */ /* 0x000fea0003800000 */
[----:B0-----:R-:W-:Y:S01]  /*23b0*/  ISETP.NE.AND P0, PT, R177, RZ, PT ;  /* 0x000000ffb100720c */ /* 0x001fe20003f05270 */
[----:B------:R-:W-:Y:S01]  /*23c0*/  HFMA2.MMA R186, -RZ, RZ, 0, 9.5367431640625e-07 ;  /* 0x00000010ffba7435 */ /* 0x000fe200000001ff */
        /* <DEDUP_REMOVED lines=61> */
.L_x_2179:
[----:B------:R-:W-:Y:S05]  /*27a0*/  BSYNC B1 ;  /* 0x0000000000017941 */ /* 0x000fea0003800000 */
.L_x_2178:
        /* <DEDUP_REMOVED lines=65> */
.L_x_2181:
[----:B------:R-:W-:Y:S05]  /*2bc0*/  BSYNC B1 ;  /* 0x0000000000017941 */ /* 0x000fea0003800000 */
.L_x_2180:
[----:B------:R-:W-:Y:S01]  /*2bd0*/  BSSY B1, `(.L_x_2182) ;  /* 0x0000041000017945 */ /* 0x000fe20003800000 */
[----:B------:R-:W-:Y:S05]  /*2be0*/  @!P5 BRA `(.L_x_2183) ;  /* 0x000003f00000d947 */ /* 0x000fea0003800000 */
[----:B0-----:R-:W-:Y:S02]  /*2bf0*/  ISETP.NE.AND P0, PT, R177, RZ, PT ;  /* 0x000000ffb100720c */ /* 0x001fe40003f05270 */
[----:B------:R-:W-:Y:S02]  /*2c00*/  LOP3.LUT P6, RZ, R182, 0xff, RZ, 0xc0, !PT ;  /* 0x000000ffb6ff7812 */ /* 0x000fe400078cc0ff */
[----:B------:R-:W-:Y:S02]  /*2c10*/  FSEL R114, R112, RZ, !P0 ;  /* 0x000000ff70727208 */ /* 0x000fe40004000000 */
        /* <DEDUP_REMOVED lines=60> */
.L_x_2183:
[----:B------:R-:W-:Y:S05]  /*2fe0*/  BSYNC B1 ;  /* 0x0000000000017941 */ /* 0x000fea0003800000 */
.L_x_2182:
[----:B------:R-:W-:Y:S01]  /*2ff0*/  ISETP.GE.U32.AND P0, PT, R120, 0xc0, PT ;  /* 0x000000c07800780c */ /* 0x000fe20003f06070 */
[----:B------:R-:W-:-:S12]  /*3000*/  BSSY B1, `(.L_x_2184) ;  /* 0x0000040000017945 */ /* 0x000fd80003800000 */
[----:B------:R-:W-:Y:S05]  /*3010*/  @!P0 BRA `(.L_x_2185) ;  /* 0x000003e000008947 */ /* 0x000fea0003800000 */
[----:B0-----:R-:W-:Y:S01]  /*3020*/  ISETP.NE.AND P0, PT, R177, RZ, PT ;  /* 0x000000ffb100720c */ /* 0x001fe20003f05270 */
[----:B------:R-:W-:-:S03]  /*3030*/  IMAD.MOV.U32 R184, RZ, RZ, 0x10 ;  /* 0x00000010ffb87424 */ /* 0x000fc600078e00ff */
        /* <DEDUP_REMOVED lines=60> */
.L_x_2185:
[----:B------:R-:W-:Y:S05]  /*3400*/  BSYNC B1 ;  /* 0x0000000000017941 */ /* 0x000fea0003800000 */
.L_x_2184:
[----:B0-----:R-:W-:-:S05]  /*3410*/  MOV R109, c[0x0][0x160] ;  /* 0x00005800006d7a02 */ /* 0x001fca0000000f00 */
[----:B------:R-:W-:-:S05]  /*3420*/  IMAD R2, R109, 0x4, R2 ;  /* 0x000000046d027824 */ /* 0x000fca00078e0202 */
[----:B------:R-:W-:-:S13]  /*3430*/  ISETP.GE.AND P0, PT, R2, c[0x0][0x164], PT ;  /* 0x0000590002007a0c */ /* 0x000fda0003f06270 */
[----:B-----5:R-:W-:Y:S01]  /*3440*/  @P0 CALL.REL.NOINC `(.L_x_2159) ;  /* 0x0000001000000944 */ /* 0x020fe20003c00000 */
[----:B------:R-:W-:Y:S05]  /*3450*/  BRA `(.L_x_2186) ;  /* 0xffffd01000007947 */ /* 0x000fea000383ffff */
.L_x_2159:
[----:B-1----:R-:W-:Y:S05]  /*3460*/  BSYNC B0 ;  /* 0x0000000000007941 */ /* 0x002fea0003800000 */
.L_x_2158:
        /* <DEDUP_REMOVED lines=20> */
[----:B------:R-:W1:Y:S04]  /*35b0*/  LDS R4, [R0.X4+0x200] ;  /* 0x0002000000047984 */ /* 0x000e680000004800 */
[----:B------:R-:W2:Y:S01]  /*35c0*/  LDS R5, [R0.X4+0x400] ;  /* 0x0004000000057984 */ /* 0x000ea20000004800 */
[----:B0-----:R-:W-:-:S03]  /*35d0*/  IMAD R23, R23, c[0x0][0x168], RZ ;  /* 0x00005a0017177a24 */ /* 0x001fc600078e02ff */
[----:B------:R-:W0:Y:S04]  /*35e0*/  LDS R25, [R0.X4+0xe00] ;  /* 0x000e000000197984 */ /* 0x000e280000004800 */
[----:B------:R-:W3:Y:S04]  /*35f0*/  LDS R20, [R0.X4+0x1000] ;  /* 0x0010000000147984 */ /* 0x000ee80000004800 */
[----:B------:R-:W4:Y:S04]  /*3600*/  LDS R3, [R0.X4] ;  /* 0x0000000000037984 */ /* 0x000f280000004800 */
        /* <DEDUP_REMOVED lines=17> */
[----:B------:R-:W-:Y:S01]  /*3720*/  IADD3 R28, P6, R23, R0, RZ ;  /* 0x00000000171c7210 */ /* 0x000fe20007fde0ff */
        /* <DEDUP_REMOVED lines=27> */
[----:B------:R1:W-:Y:S01]  /*38e0*/  STS.128 [R2.X16+0x400], R44 ;  /* 0x0004002c02007388 */ /* 0x0003e2000000cc00 */
[----:B--2---:R-:W-:-:S03]  /*38f0*/  FADD.FTZ R23, R7, R22 ;  /* 0x0000001607177221 */ /* 0x004fc60000010000 */
[----:B------:R-:W-:Y:S01]  /*3900*/  STS.128 [R2.X16+0x600], R40 ;  /* 0x0006002802007388 */ /* 0x000fe2000000cc00 */
[----:B0-----:R-:W-:-:S03]  /*3910*/  FADD.FTZ R25, R8, R25 ;  /* 0x0000001908197221 */ /* 0x001fc60000010000 */
[----:B------:R-:W-:Y:S04]  /*3920*/  STS.128 [R2.X16+0x800], R36 ;  /* 0x0008002402007388 */ /* 0x000fe8000000cc00 */
[----:B------:R0:W-:Y:S04]  /*3930*/  STS.128 [R2.X16+0xa00], R32 ;  /* 0x000a002002007388 */ /* 0x0001e8000000cc00 */
[----:B------:R-:W-:Y:S01]  /*3940*/  BAR.SYNC.DEFER_BLOCKING 0x0 ;  /* 0x0000000000007b1d */ /* 0x000fe20000010000 */
[----:B-1----:R-:W-:-:S04]  /*3950*/  IADD3.X R45, RZ, RZ, RZ, P6, !PT ;  /* 0x000000ffff2d7210 */ /* 0x002fc800037fe4ff */
[C---:B------:R-:W-:Y:S01]  /*3960*/  SHF.L.U64.HI R45, R28.reuse, 0x2, R45 ;  /* 0x000000021c2d7819 */ /* 0x040fe2000001022d */
[----:B------:R-:W-:-:S05]  /*3970*/  IMAD.SHL.U32 R28, R28, 0x4, RZ ;  /* 0x000000041c1c7824 */ /* 0x000fca00078e00ff */
[----:B------:R-:W-:-:S04]  /*3980*/  IADD3 R30, P6, R28, c[0x0][0x228], RZ ;  /* 0x00008a001c1e7a10 */ /* 0x000fc80007fde0ff */
[C---:B------:R-:W-:Y:S02]  /*3990*/  IADD3.X R47, R45.reuse, c[0x0][0x22c], RZ, P6, !PT ;  /* 0x00008b002d2f7a10 */ /* 0x040fe400037fe4ff */
[----:B------:R-:W-:Y:S02]  /*39a0*/  IADD3 R28, P6, R28, c[0x0][0x220], RZ ;  /* 0x000088001c1c7a10 */ /* 0x000fe40007fde0ff */
[----:B0-----:R-:W-:Y:S01]  /*39b0*/  @P5 MOV R2, R30 ;  /* 0x0000001e00025202 */ /* 0x001fe20000000f00 */
[----:B------:R-:W-:Y:S01]  /*39c0*/  @P5 IMAD.MOV.U32 R3, RZ, RZ, R47 ;  /* 0x000000ffff035224 */ /* 0x000fe200078e002f */
[----:B------:R-:W-:Y:S02]  /*39d0*/  IADD3.X R45, R45, c[0x0][0x224], RZ, P6, !PT ;  /* 0x000089002d2d7a10 */ /* 0x000fe400037fe4ff */
[----:B------:R-:W-:Y:S01]  /*39e0*/  @P5 IADD3 R30, P6, R30, 0x200, RZ ;  /* 0x000002001e1e5810 */ /* 0x000fe20007fde0ff */
[----:B------:R-:W0:Y:S01]  /*39f0*/  LDS R10, [R0.X4+0x400] ;  /* 0x00040000000a7984 */ /* 0x000e220000004800 */
[----:B------:R-:W-:Y:S01]  /*3a00*/  @P5 MOV R4, R28 ;  /* 0x0000001c00045202 */ /* 0x000fe20000000f00 */
[----:B------:R-:W-:Y:S01]  /*3a10*/  @P5 IMAD.MOV.U32 R5, RZ, RZ, R45 ;  /* 0x000000ffff055224 */ /* 0x000fe200078e002d */
[----:B------:R-:W-:Y:S01]  /*3a20*/  @P5 IADD3.X R47, RZ, R47, RZ, P6, !PT ;  /* 0x0000002fff2f5210 */ /* 0x000fe200037fe4ff */
[----:B------:R-:W1:Y:S01]  /*3a30*/  LDS R29, [R0.X4+0x1000] ;  /* 0x00100000001d7984 */ /* 0x000e620000004800 */
[----:B------:R-:W-:-:S02]  /*3a40*/  @P5 IADD3 R28, P6, R28, 0x200, RZ ;  /* 0x000002001c1c5810 */ /* 0x000fc40007fde0ff */
[----:B------:R-:W-:Y:S01]  /*3a50*/  @P4 MOV R6, R30 ;  /* 0x0000001e00064202 */ /* 0x000fe20000000f00 */
[----:B------:R-:W2:Y:S01]  /*3a60*/  LDS R24, [R0.X4] ;  /* 0x0000000000187984 */ /* 0x000ea20000004800 */
[----:B------:R-:W-:Y:S01]  /*3a70*/  @P4 IMAD.MOV.U32 R7, RZ, RZ, R47 ;  /* 0x000000ffff074224 */ /* 0x000fe200078e002f */
[----:B------:R-:W-:Y:S01]  /*3a80*/  @P4 MOV R8, R28 ;  /* 0x0000001c00084202 */ /* 0x000fe20000000f00 */
[----:B------:R-:W-:Y:S01]  /*3a90*/  @P5 IMAD.X R45, RZ, RZ, R45, P6 ;  /* 0x000000ffff2d5224 */ /* 0x000fe200030e062d */
[----:B------:R-:W3:Y:S01]  /*3aa0*/  LDS R27, [R0.X4+0xc00] ;  /* 0x000c0000001b7984 */ /* 0x000ee20000004800 */
[----:B------:R-:W-:-:S03]  /*3ab0*/  @P4 IADD3 R30, P6, R30, 0x200, RZ ;  /* 0x000002001e1e4810 */ /* 0x000fc60007fde0ff */
[----:B------:R-:W4:Y:S01]  /*3ac0*/  LDS R12, [R0.X4+0x800] ;  /* 0x00080000000c7984 */ /* 0x000f220000004800 */
[----:B------:R-:W-:Y:S02]  /*3ad0*/  @P4 IADD3.X R47, RZ, R47, RZ, P6, !PT ;  /* 0x0000002fff2f4210 */ /* 0x000fe400037fe4ff */
[----:B------:R-:W-:Y:S01]  /*3ae0*/  @P4 IADD3 R28, P6, R28, 0x200, RZ ;  /* 0x000002001c1c4810 */ /* 0x000fe20007fde0ff */
        /* <DEDUP_REMOVED lines=22> */
[----:B------:R-:W-:Y:S02]  /*3c50*/  FADD.FTZ R14, R9, R14 ;  /* 0x0000000e090e7221 */ /* 0x000fe40000010000 */
[--C-:B------:R-:W-:Y:S01]  /*3c60*/  @P4 IMAD.MOV.U32 R9, RZ, RZ, R45.reuse ;  /* 0x000000ffff094224 */ /* 0x100fe200078e002d */
[----:B------:R-:W4:Y:S01]  /*3c70*/  LDS R22, [R0.X4+0x2800] ;  /* 0x0028000000167984 */ /* 0x000f220000004800 */
[----:B------:R-:W-:Y:S02]  /*3c80*/  FADD.FTZ R11, R11, R16 ;  /* 0x000000100b0b7221 */ /* 0x000fe40000010000 */
[----:B------:R-:W-:Y:S01]  /*3c90*/  @P4 IMAD.X R45, RZ, RZ, R45, P6 ;  /* 0x000000ffff2d4224 */ /* 0x000fe200030e062d */
[----:B------:R-:W4:Y:S01]  /*3ca0*/  LDS R29, [R0.X4+0x2a00] ;  /* 0x002a0000001d7984 */ /* 0x000f220000004800 */
[----:B------:R-:W-:Y:S01]  /*3cb0*/  FADD.FTZ R37, R10, R37 ;  /* 0x000000250a257221 */ /* 0x000fe20000010000 */
[----:B------:R-:W-:-:S02]  /*3cc0*/  @P3 MOV R10, R30 ;  /* 0x0000001e000a3202 */ /* 0x000fc40000000f00 */
[----:B------:R-:W4:Y:S01]  /*3cd0*/  LDS R26, [R0.X4+0x2c00] ;  /* 0x002c0000001a7984 */ /* 0x000f220000004800 */
[----:B0-----:R-:W-:Y:S01]  /*3ce0*/  FADD.FTZ R24, R24, R33 ;  /* 0x0000002118187221 */ /* 0x001fe20000010000 */
[----:B------:R-:W-:Y:S02]  /*3cf0*/  @P3 IADD3 R30, P6, R30, 0x200, RZ ;  /* 0x000002001e1e3810 */ /* 0x000fe40007fde0ff */
[----:B------:R-:W0:Y:S01]  /*3d00*/  LDS R27, [R0.X4+0x2200] ;  /* 0x00220000001b7984 */ /* 0x000e220000004800 */
[----:B-1----:R-:W-:Y:S02]  /*3d10*/  FADD.FTZ R20, R11, R20 ;  /* 0x000000140b147221 */ /* 0x002fe40000010000 */
[----:B------:R-:W-:Y:S01]  /*3d20*/  @P3 IMAD.MOV.U32 R11, RZ, RZ, R47 ;  /* 0x000000ffff0b3224 */ /* 0x000fe200078e002f */
[----:B------:R-:W1:Y:S01]  /*3d30*/  LDS R31, [R0.X4+0x2e00] ;  /* 0x002e0000001f7984 */ /* 0x000e620000004800 */
[----:B--2---:R-:W-:Y:S01]  /*3d40*/  FADD.FTZ R39, R12, R39 ;  /* 0x000000270c277221 */ /* 0x004fe20000010000 */
[----:B------:R-:W-:Y:S01]  /*3d50*/  @P3 MOV R12, R28 ;  /* 0x0000001c000c3202 */ /* 0x000fe20000000f00 */
[----:B---3--:R-:W-:Y:S01]  /*3d60*/  FADD.FTZ R41, R24, R41 ;  /* 0x0000002918297221 */ /* 0x008fe20000010000 */
[----:B------:R-:W-:-:S02]  /*3d70*/  @P3 IADD3.X R47, RZ, R47, RZ, P6, !PT ;  /* 0x0000002fff2f3210 */ /* 0x000fc400037fe4ff */
[----:B------:R-:W-:Y:S01]  /*3d80*/  @P3 IADD3 R28, P6, R28, 0x200, RZ ;  /* 0x000002001c1c3810 */ /* 0x000fe20007fde0ff */
[----:B----4-:R-:W-:Y:S01]  /*3d90*/  FADD.FTZ R13, RZ, R13 ;  /* 0x0000000dff0d7221 */ /* 0x010fe20000010000 */
[----:B------:R2:W-:Y:S01]  /*3da0*/  @P5 STG.E [R2.64], R41 ;  /* 0x0000002902005986 */ /* 0x0005e2000c101904 */
[----:B------:R-:W-:-:S03]  /*3db0*/  FADD.FTZ R14, R14, R35 ;  /* 0x000000230e0e7221 */ /* 0x000fc60000010000 */
[----:B------:R3:W-:Y:S01]  /*3dc0*/  @P5 STG.E [R4.64], R15 ;  /* 0x0000000f04005986 */ /* 0x0007e2000c101904 */
[----:B------:R-:W-:Y:S02]  /*3dd0*/  FADD.FTZ R18, R13, R18 ;  /* 0x000000120d127221 */ /* 0x000fe40000010000 */
[----:B------:R-:W-:Y:S02]  /*3de0*/  @P3 IMAD.MOV.U32 R13, RZ, RZ, R45 ;  /* 0x000000ffff0d3224 */ /* 0x000fe400078e002d */
[----:B------:R-:W-:Y:S01]  /*3df0*/  FADD.FTZ R43, R14, R43 ;  /* 0x0000002b0e2b7221 */ /* 0x000fe20000010000 */
[----:B--2---:R-:W-:Y:S01]  /*3e00*/  @P2 MOV R2, R30 ;  /* 0x0000001e00022202 */ /* 0x004fe20000000f00 */
[----:B------:R-:W-:Y:S01]  /*3e10*/  @P3 IMAD.X R45, RZ, RZ, R45, P6 ;  /* 0x000000ffff2d3224 */ /* 0x000fe200030e062d */
[----:B------:R-:W-:Y:S01]  /*3e20*/  @P2 IADD3 R30, P5, R30, 0x200, RZ ;  /* 0x000002001e1e2810 */ /* 0x000fe20007fbe0ff */
[----:B------:R-:W-:Y:S01]  /*3e30*/  FADD.FTZ R37, R37, R22 ;  /* 0x0000001625257221 */ /* 0x000fe20000010000 */
[----:B---3--:R-:W-:Y:S01]  /*3e40*/  @P2 MOV R4, R28 ;  /* 0x0000001c00042202 */ /* 0x008fe20000000f00 */
[----:B------:R-:W-:Y:S01]  /*3e50*/  @P2 IMAD.MOV.U32 R3, RZ, RZ, R47 ;  /* 0x000000ffff032224 */ /* 0x000fe200078e002f */
[----:B------:R-:W-:Y:S01]  /*3e60*/  @P2 IADD3 R28, P6, R28, 0x200, RZ ;  /* 0x000002001c1c2810 */ /* 0x000fe20007fde0ff */
[----:B------:R2:W-:Y:S01]  /*3e70*/  @P4 STG.E [R6.64], R43 ;  /* 0x0000002b06004986 */ /* 0x0005e2000c101904 */
[----:B------:R-:W-:Y:S01]  /*3e80*/  @P2 IADD3.X R47, RZ, R47, RZ, P5, !PT ;  /* 0x0000002fff2f2210 */ /* 0x000fe20002ffe4ff */
[----:B------:R-:W-:-:S02]  /*3e90*/  @P2 IMAD.MOV.U32 R5, RZ, RZ, R45 ;  /* 0x000000ffff052224 */ /* 0x000fc400078e002d */
[----:B------:R3:W-:Y:S01]  /*3ea0*/  @P4 STG.E [R8.64], R19 ;  /* 0x0000001308004986 */ /* 0x0007e2000c101904 */
[----:B------:R-:W-:Y:S02]  /*3eb0*/  @P2 IMAD.X R45, RZ, RZ, R45, P6 ;  /* 0x000000ffff2d2224 */ /* 0x000fe400030e062d */
[----:B------:R-:W-:Y:S01]  /*3ec0*/  FADD.FTZ R29, R20, R29 ;  /* 0x0000001d141d7221 */ /* 0x000fe20000010000 */
[----:B------:R-:W-:Y:S01]  /*3ed0*/  @P3 STG.E [R10.64], R37 ;  /* 0x000000250a003986 */ /* 0x000fe2000c101904 */
[----:B------:R-:W-:Y:S02]  /*3ee0*/  FADD.FTZ R39, R39, R26 ;  /* 0x0000001a27277221 */ /* 0x000fe40000010000 */
[----:B0-----:R-:W-:Y:S01]  /*3ef0*/  FADD.FTZ R18, R18, R27 ;  /* 0x0000001b12127221 */ /* 0x001fe20000010000 */
[----:B------:R-:W-:Y:S01]  /*3f00*/  @P3 STG.E [R12.64], R17 ;  /* 0x000000110c003986 */ /* 0x000fe2000c101904 */
[----:B--2---:R-:W-:Y:S01]  /*3f10*/  @P1 MOV R6, R30 ;  /* 0x0000001e00061202 */ /* 0x004fe20000000f00 */
[----:B------:R-:W-:Y:S01]  /*3f20*/  @P1 IMAD.MOV.U32 R7, RZ, RZ, R47 ;  /* 0x000000ffff071224 */ /* 0x000fe200078e002f */
[----:B------:R-:W-:Y:S01]  /*3f30*/  @P1 IADD3 R30, P3, R30, 0x200, RZ ;  /* 0x000002001e1e1810 */ /* 0x000fe20007f7e0ff */
[----:B---3--:R-:W-:Y:S01]  /*3f40*/  @P1 IMAD.MOV.U32 R9, RZ, RZ, R45 ;  /* 0x000000ffff091224 */ /* 0x008fe200078e002d */
[----:B------:R-:W-:Y:S01]  /*3f50*/  @P1 MOV R8, R28 ;  /* 0x0000001c00081202 */ /* 0x000fe20000000f00 */
[----:B------:R0:W-:Y:S01]  /*3f60*/  @P2 STG.E [R2.64], R29 ;  /* 0x0000001d02002986 */ /* 0x0001e2000c101904 */
[----:B------:R-:W-:Y:S01]  /*3f70*/  @P1 IADD3 R28, P4, R28, 0x200, RZ ;  /* 0x000002001c1c1810 */ /* 0x000fe20007f9e0ff */
[----:B-1----:R-:W-:Y:S01]  /*3f80*/  FADD.FTZ R31, R18, R31 ;  /* 0x0000001f121f7221 */ /* 0x002fe20000010000 */
[----:B------:R-:W-:Y:S01]  /*3f90*/  @P1 IADD3.X R47, RZ, R47, RZ, P3, !PT ;  /* 0x0000002fff2f1210 */ /* 0x000fe20001ffe4ff */
[----:B------:R1:W-:Y:S02]  /*3fa0*/  @P2 STG.E [R4.64], R21 ;  /* 0x0000001504002986 */ /* 0x0003e4000c101904 */
[----:B------:R-:W-:-:S02]  /*3fb0*/  @P1 IMAD.X R45, RZ, RZ, R45, P4 ;  /* 0x000000ffff2d1224 */ /* 0x000fc400020e062d */
[----:B------:R2:W-:Y:S04]  /*3fc0*/  @P1 STG.E [R6.64], R39 ;  /* 0x0000002706001986 */ /* 0x0005e8000c101904 */
[----:B------:R2:W-:Y:S01]  /*3fd0*/  @P1 STG.E [R8.64], R23 ;  /* 0x0000001708001986 */ /* 0x0005e2000c101904 */
[----:B0-----:R-:W-:Y:S01]  /*3fe0*/  MOV R2, R30 ;  /* 0x0000001e00027202 */ /* 0x001fe20000000f00 */
[----:B------:R-:W-:Y:S01]  /*3ff0*/  IMAD.MOV.U32 R3, RZ, RZ, R47 ;  /* 0x000000ffff037224 */ /* 0x000fe200078e002f */
[----:B-1----:R-:W-:Y:S01]  /*4000*/  MOV R4, R28 ;  /* 0x0000001c00047202 */ /* 0x002fe20000000f00 */
[----:B------:R-:W-:Y:S01]  /*4010*/  IMAD.MOV.U32 R5, RZ, RZ, R45 ;  /* 0x000000ffff057224 */ /* 0x000fe200078e002d */
[----:B------:R-:W-:Y:S06]  /*4020*/  @!P0 EXIT ;  /* 0x000000000000894d */ /* 0x000fec0003800000 */
[----:B------:R-:W-:Y:S04]  /*4030*/  STG.E [R2.64], R31 ;  /* 0x0000001f02007986 */ /* 0x000fe8000c101904 */
[----:B------:R-:W-:Y:S01]  /*4040*/  STG.E [R4.64], R25 ;  /* 0x0000001904007986 */ /* 0x000fe2000c101904 */
[----:B------:R-:W-:Y:S05]  /*4050*/  EXIT ;  /* 0x000000000000794d */ /* 0x000fea0003800000 */
.L_x_2172:
[----:B------:R-:W-:Y:S01]  /*4060*/  HFMA2.MMA R113, -RZ, RZ, 0, 1.847743988037109375e-06 ;  /* 0x0000001fff717435 */ /* 0x000fe200000001ff */
[----:B------:R-:W-:Y:S01]  /*4070*/  MOV R111, R175 ;  /* 0x000000af006f7202 */ /* 0x000fe20000000f00 */
[----:B------:R-:W-:Y:S01]  /*4080*/  IMAD.MOV.U32 R176, RZ, RZ, 0x1 ;  /* 0x00000001ffb07424 */ /* 0x000fe200078e00ff */
[----:B------:R-:W-:Y:S01]  /*4090*/  MOV R108, 0x40c0 ;  /* 0x000040c0006c7802 */ /* 0x000fe20000000f00 */
[----:B------:R-:W-:-:S02]  /*40a0*/  IMAD.MOV.U32 R184, RZ, RZ, -0x1 ;  /* 0xffffffffffb87424 */ /* 0x000fc400078e00ff */
[----:B0----5:R-:W-:Y:S05]  /*40b0*/  CALL.REL.NOINC `($__internal_116_$__cuda_sm70_shflsync_bfly_p) ;  /* 0x0000046000007944 */ /* 0x021fea0003c00000 */
[----:B-1----:R-:W-:Y:S01]  /*40c0*/  MOV R110, R111 ;  /* 0x0000006f006e7202 */ /* 0x002fe20000000f00 */
[----:B0-----:R-:W-:Y:S05]  /*40d0*/  BRA `(.L_x_2187) ;  /* 0xffffd91000007947 */ /* 0x001fea000383ffff */
.L_x_2173:
[----:B------:R-:W-:Y:S01]  /*40e0*/  HFMA2.MMA R176, -RZ, RZ, 0, 5.9604644775390625e-08 ;  /* 0x00000001ffb07435 */ /* 0x000fe200000001ff */
[----:B------:R-:W-:Y:S01]  /*40f0*/  IMAD.MOV.U32 R111, RZ, RZ, R174 ;  /* 0x000000ffff6f7224 */ /* 0x000fe200078e00ae */
[----:B------:R-:W-:Y:S01]  /*4100*/  MOV R184, 0xffffffff ;  /* 0xffffffff00b87802 */ /* 0x000fe20000000f00 */
[----:B------:R-:W-:Y:S01]  /*4110*/  IMAD.MOV.U32 R113, RZ, RZ, 0x1f ;  /* 0x0000001fff717424 */ /* 0x000fe200078e00ff */
[----:B------:R-:W-:-:S02]  /*4120*/  MOV R108, 0x4140 ;  /* 0x00004140006c7802 */ /* 0x000fc40000000f00 */
[----:B012--5:R-:W-:Y:S05]  /*4130*/  CALL.REL.NOINC `($__internal_116_$__cuda_sm70_shflsync_bfly_p) ;  /* 0x000003e000007944 */ /* 0x027fea0003c00000 */
[----:B------:R-:W-:Y:S01]  /*4140*/  FADD.FTZ R175, R110, R175 ;  /* 0x000000af6eaf7221 */ /* 0x000fe20000010000 */
[----:B0-----:R-:W-:Y:S01]  /*4150*/  HFMA2.MMA R113, -RZ, RZ, 0, 1.847743988037109375e-06 ;  /* 0x0000001fff717435 */ /* 0x001fe200000001ff */
[----:B-1----:R-:W-:Y:S01]  /*4160*/  FADD.FTZ R174, R174, R111 ;  /* 0x0000006faeae7221 */ /* 0x002fe20000010000 */
[----:B------:R-:W-:Y:S01]  /*4170*/  MOV R108, 0x41c0 ;  /* 0x000041c0006c7802 */ /* 0x000fe20000000f00 */
[----:B------:R-:W-:Y:S01]  /*4180*/  IMAD.MOV.U32 R176, RZ, RZ, 0x2 ;  /* 0x00000002ffb07424 */ /* 0x000fe200078e00ff */
[----:B------:R-:W-:Y:S01]  /*4190*/  MOV R111, R175 ;  /* 0x000000af006f7202 */ /* 0x000fe20000000f00 */
[----:B------:R-:W-:-:S02]  /*41a0*/  IMAD.MOV.U32 R184, RZ, RZ, -0x1 ;  /* 0xffffffffffb87424 */ /* 0x000fc400078e00ff */
[----:B------:R-:W-:Y:S05]  /*41b0*/  CALL.REL.NOINC `($__internal_116_$__cuda_sm70_shflsync_bfly_p) ;  /* 0x0000036000007944 */ /* 0x000fea0003c00000 */
[----:B0-----:R-:W-:Y:S01]  /*41c0*/  HFMA2.MMA R113, -RZ, RZ, 0, 1.847743988037109375e-06 ;  /* 0x0000001fff717435 */ /* 0x001fe200000001ff */
[----:B-1----:R-:W-:Y:S01]  /*41d0*/  IMAD.MOV.U32 R110, RZ, RZ, R111 ;  /* 0x000000ffff6e7224 */ /* 0x002fe200078e006f */
[----:B------:R-:W-:Y:S01]  /*41e0*/  MOV R111, R174 ;  /* 0x000000ae006f7202 */ /* 0x000fe20000000f00 */
[----:B------:R-:W-:Y:S01]  /*41f0*/  IMAD.MOV.U32 R176, RZ, RZ, 0x2 ;  /* 0x00000002ffb07424 */ /* 0x000fe200078e00ff */
[----:B------:R-:W-:Y:S01]  /*4200*/  MOV R108, 0x4230 ;  /* 0x00004230006c7802 */ /* 0x000fe20000000f00 */
[----:B------:R-:W-:-:S02]  /*4210*/  IMAD.MOV.U32 R184, RZ, RZ, -0x1 ;  /* 0xffffffffffb87424 */ /* 0x000fc400078e00ff */
[----:B------:R-:W-:Y:S05]  /*4220*/  CALL.REL.NOINC `($__internal_116_$__cuda_sm70_shflsync_bfly_p) ;  /* 0x000002f000007944 */ /* 0x000fea0003c00000 */
[----:B------:R-:W-:Y:S01]  /*4230*/  FADD.FTZ R175, R110, R175 ;  /* 0x000000af6eaf7221 */ /* 0x000fe20000010000 */
[----:B0-----:R-:W-:Y:S01]  /*4240*/  MOV R176, 0x4 ;  /* 0x0000000400b07802 */ /* 0x001fe20000000f00 */
[----:B-1----:R-:W-:Y:S01]  /*4250*/  FADD.FTZ R174, R174, R111 ;  /* 0x0000006faeae7221 */ /* 0x002fe20000010000 */
[----:B------:R-:W-:Y:S01]  /*4260*/  MOV R184, 0xffffffff ;  /* 0xffffffff00b87802 */ /* 0x000fe20000000f00 */
[----:B------:R-:W-:Y:S01]  /*4270*/  IMAD.MOV.U32 R113, RZ, RZ, 0x1f ;  /* 0x0000001fff717424 */ /* 0x000fe200078e00ff */
[----:B------:R-:W-:Y:S01]  /*4280*/  MOV R108, 0x42b0 ;  /* 0x000042b0006c7802 */ /* 0x000fe20000000f00 */
[----:B------:R-:W-:-:S02]  /*4290*/  IMAD.MOV.U32 R111, RZ, RZ, R175 ;  /* 0x000000ffff6f7224 */ /* 0x000fc400078e00af */
[----:B------:R-:W-:Y:S05]  /*42a0*/  CALL.REL.NOINC `($__internal_116_$__cuda_sm70_shflsync_bfly_p) ;  /* 0x0000027000007944 */ /* 0x000fea0003c00000 */
[----:B0-----:R-:W-:Y:S01]  /*42b0*/  HFMA2.MMA R176, -RZ, RZ, 0, 2.384185791015625e-07 ;  /* 0x00000004ffb07435 */ /* 0x001fe200000001ff */
[----:B-1----:R-:W-:Y:S01]  /*42c0*/  MOV R110, R111 ;  /* 0x0000006f006e7202 */ /* 0x002fe20000000f00 */
[----:B------:R-:W-:Y:S01]  /*42d0*/  IMAD.MOV.U32 R111, RZ, RZ, R174 ;  /* 0x000000ffff6f7224 */ /* 0x000fe200078e00ae */
[----:B------:R-:W-:Y:S01]  /*42e0*/  MOV R184, 0xffffffff ;  /* 0xffffffff00b87802 */ /* 0x000fe20000000f00 */
[----:B------:R-:W-:Y:S01]  /*42f0*/  IMAD.MOV.U32 R113, RZ, RZ, 0x1f ;  /* 0x0000001fff717424 */ /* 0x000fe200078e00ff */
[----:B------:R-:W-:-:S02]  /*4300*/  MOV R108, 0x4320 ;  /* 0x00004320006c7802 */ /* 0x000fc40000000f00 */
[----:B------:R-:W-:Y:S05]  /*4310*/  CALL.REL.NOINC `($__internal_116_$__cuda_sm70_shflsync_bfly_p) ;  /* 0x0000020000007944 */ /* 0x000fea0003c00000 */
        /* <DEDUP_REMOVED lines=8> */
[----:B0-----:R-:W-:Y:S01]  /*43a0*/  HFMA2.MMA R176, -RZ, RZ, 0, 4.76837158203125e-07 ;  /* 0x00000008ffb07435 */ /* 0x001fe200000001ff */
[----:B-1----:R-:W-:Y:S01]  /*43b0*/  MOV R110, R111 ;  /* 0x0000006f006e7202 */ /* 0x002fe20000000f00 */
[----:B------:R-:W-:Y:S01]  /*43c0*/  IMAD.MOV.U32 R111, RZ, RZ, R114 ;  /* 0x000000ffff6f7224 */ /* 0x000fe200078e0072 */
[----:B------:R-:W-:Y:S01]  /*43d0*/  MOV R113, 0x1f ;  /* 0x0000001f00717802 */ /* 0x000fe20000000f00 */
[----:B------:R-:W-:Y:S01]  /*43e0*/  IMAD.MOV.U32 R184, RZ, RZ, -0x1 ;  /* 0xffffffffffb87424 */ /* 0x000fe200078e00ff */
[----:B------:R-:W-:-:S02]  /*43f0*/  MOV R108, 0x4410 ;  /* 0x00004410006c7802 */ /* 0x000fc40000000f00 */
[----:B------:R-:W-:Y:S05]  /*4400*/  CALL.REL.NOINC `($__internal_116_$__cuda_sm70_shflsync_bfly_p) ;  /* 0x0000011000007944 */ /* 0x000fea0003c00000 */
[----:B------:R-:W-:Y:S01]  /*4410*/  FADD.FTZ R112, R110, R175 ;  /* 0x000000af6e707221 */ /* 0x000fe20000010000 */
[----:B0-----:R-:W-:Y:S01]  /*4420*/  HFMA2.MMA R176, -RZ, RZ, 0, 9.5367431640625e-07 ;  /* 0x00000010ffb07435 */ /* 0x001fe200000001ff */
[----:B-1----:R-:W-:Y:S01]  /*4430*/  FADD.FTZ R114, R114, R111 ;  /* 0x0000006f72727221 */ /* 0x002fe20000010000 */
[----:B------:R-:W-:Y:S01]  /*4440*/  MOV R113, 0x1f ;  /* 0x0000001f00717802 */ /* 0x000fe20000000f00 */
[----:B------:R-:W-:Y:S01]  /*4450*/  IMAD.MOV.U32 R184, RZ, RZ, -0x1 ;  /* 0xffffffffffb87424 */ /* 0x000fe200078e00ff */
[----:B------:R-:W-:-:S02]  /*4460*/  MOV R111, R112 ;  /* 0x00000070006f7202 */ /* 0x000fc40000000f00 */
[----:B------:R-:W-:Y:S02]  /*4470*/  MOV R108, 0x4490 ;  /* 0x00004490006c7802 */ /* 0x000fe40000000f00 */
[----:B------:R-:W-:Y:S05]  /*4480*/  CALL.REL.NOINC `($__internal_116_$__cuda_sm70_shflsync_bfly_p) ;  /* 0x0000009000007944 */ /* 0x000fea0003c00000 */
[----:B0-----:R-:W-:Y:S01]  /*4490*/  HFMA2.MMA R176, -RZ, RZ, 0, 9.5367431640625e-07 ;  /* 0x00000010ffb07435 */ /* 0x001fe200000001ff */
[----:B-1----:R-:W-:Y:S01]  /*44a0*/  MOV R115, R111 ;  /* 0x0000006f00737202 */ /* 0x002fe20000000f00 */
[----:B------:R-:W-:Y:S01]  /*44b0*/  IMAD.MOV.U32 R111, RZ, RZ, R114 ;  /* 0x000000ffff6f7224 */ /* 0x000fe200078e0072 */
[----:B------:R-:W-:Y:S01]  /*44c0*/  MOV R113, 0x1f ;  /* 0x0000001f00717802 */ /* 0x000fe20000000f00 */
[----:B------:R-:W-:Y:S01]  /*44d0*/  IMAD.MOV.U32 R184, RZ, RZ, -0x1 ;  /* 0xffffffffffb87424 */ /* 0x000fe200078e00ff */
[----:B------:R-:W-:Y:S02]  /*44e0*/  MOV R108, 0x4500 ;  /* 0x00004500006c7802 */ /* 0x000fe40000000f00 */
[----:B------:R-:W-:Y:S05]  /*44f0*/  CALL.REL.NOINC `($__internal_116_$__cuda_sm70_shflsync_bfly_p) ;  /* 0x0000002000007944 */ /* 0x000fea0003c00000 */
[----:B-1----:R-:W-:Y:S01]  /*4500*/  MOV R109, R111 ;  /* 0x0000006f006d7202 */ /* 0x002fe20000000f00 */
[----:B0-----:R-:W-:Y:S05]  /*4510*/  BRA `(.L_x_2188) ;  /* 0xffffd5f000007947 */ /* 0x001fea000383ffff */
        .weak           $__internal_116_$__cuda_sm70_shflsync_bfly_p
        .type           $__internal_116_$__cuda_sm70_shflsync_bfly_p,@function
        .size           $__internal_116_$__cuda_sm70_shflsync_bfly_p,(.L_x_2353 - $__internal_116_$__cuda_sm70_shflsync_bfly_p)
$__internal_116_$__cuda_sm70_shflsync_bfly_p:
[----:B------:R-:W-:Y:S01]  /*4520*/  HFMA2.MMA R109, -RZ, RZ, 0, 0 ;  /* 0x00000000ff6d7435 */ /* 0x000fe200000001ff */
[----:B------:R-:W-:Y:S04]  /*4530*/  WARPSYNC R184 ;  /* 0x000000b800007348 */ /* 0x000fe80003800000 */
[----:B------:R0:W1:Y:S01]  /*4540*/  SHFL.BFLY PT, R111, R111, R176, R113 ;  /* 0x0c0000b06f6f7389 */ /* 0x00006200000e0071 */
[----:B------:R-:W-:Y:S05]  /*4550*/  RET.REL.NODEC R108 `(_ZN10layer_norm31ln_parallel_residual_bwd_kernelINS_13Kernel_traitsIfffffjLj768ELj1ELj4ELj1ELj16ENS_18Kernel_traits_baseILj768EfffffjLj128EEEEELb1ELb1ELb0EEEvNS_9BwdParamsE) ;  /* 0xffffbaa06c007950 */ /* 0x000fea0003c3ffff */
.L_x_2189:
        /* <DEDUP_REMOVED lines=10> */
.L_x_2353:


//--------------------- .text._ZN10layer_norm22ln_bwd_finalize_kernelINS_22Kernel_traits_finalizeILj768EfffffjLb0ELj1024ELj4ENS_18Kernel_traits_baseILj768EfffffjLj1024EEEEELb0ELb1EEEvNS_9BwdParamsE --------------------------
	.section	.text._ZN10layer_norm22ln_bwd_finalize_kernelINS_22Kernel_traits_finalizeILj768EfffffjLb0ELj1024ELj4ENS_18Kernel_traits_baseILj768EfffffjLj1024EEEEELb0ELb1EEEvNS_9BwdParamsE,"ax",@progbits
	.sectioninfo	@"SHI_REGISTERS=32"
	.align	128
        .global         _ZN10layer_norm22ln_bwd_finalize_kernelINS_22Kernel_traits_finalizeILj768EfffffjLb0ELj1024ELj4ENS_18Kernel_traits_baseILj768EfffffjLj1024EEEEELb0ELb1EEEvNS_9BwdParamsE
        .type           _ZN10layer_norm22ln_bwd_finalize_kernelINS_22Kernel_traits_finalizeILj768EfffffjLb0ELj1024ELj4ENS_18Kernel_traits_baseILj768EfffffjLj1024EEEEELb0ELb1EEEvNS_9BwdParamsE,@function
        .size           _ZN10layer_norm22ln_bwd_finalize_kernelINS_22Kernel_traits_finalizeILj768EfffffjLb0ELj1024ELj4ENS_18Kernel_traits_baseILj768EfffffjLj1024EEEEELb0ELb1EEEvNS_9BwdParamsE,(.L_x_2354 - _ZN10layer_norm22ln_bwd_finalize_kernelINS_22Kernel_traits_finalizeILj768EfffffjLb0ELj1024ELj4ENS_18Kernel_traits_baseILj768EfffffjLj1024EEEEELb0ELb1EEEvNS_9BwdParamsE)
        .other          _ZN10layer_norm22ln_bwd_finalize_kernelINS_22Kernel_traits_finalizeILj768EfffffjLb0ELj1024ELj4ENS_18Kernel_traits_baseILj768EfffffjLj1024EEEEELb0ELb1EEEvNS_9BwdParamsE,@"STO_CUDA_ENTRY STV_DEFAULT"
_ZN10layer_norm22ln_bwd_finalize_kernelINS_22Kernel_traits_finalizeILj768EfffffjLb0ELj1024ELj4ENS_18Kernel_traits_baseILj768EfffffjLj1024EEEEELb0ELb1EEEvNS_9BwdParamsE:
.text._ZN10layer_norm22ln_bwd_finalize_kernelINS_22Kernel_traits_finalizeILj768EfffffjLb0ELj1024ELj4ENS_18Kernel_traits_baseILj768EfffffjLj1024EEEEELb0ELb1EEEvNS_9BwdParamsE:
        /* <DEDUP_REMOVED lines=19> */
.L_x_2200:
        /* <DEDUP_REMOVED lines=27> */
.L_x_2194:
        /* <DEDUP_REMOVED lines=35> */
.L_x_2193:
[----:B------:R-:W-:Y:S05]  /*0510*/  BSYNC B1 ;  /* 0x0000000000017941 */ /* 0x000fea0003800000 */
.L_x_2192:
        /* <DEDUP_REMOVED lines=23> */
.L_x_2196:
[----:B------:R-:W-:Y:S05]  /*0690*/  BSYNC B1 ;  /* 0x0000000000017941 */ /* 0x000fea0003800000 */
.L_x_2195:
        /* <DEDUP_REMOVED lines=10> */
.L_x_2191:
[----:B------:R-:W-:Y:S05]  /*0740*/  BSYNC B0 ;  /* 0x0000000000007941 */ /* 0x000fea0003800000 */
.L_x_2190:
        /* <DEDUP_REMOVED lines=11> */
.L_x_2201:
        /* <DEDUP_REMOVED lines=18> */
.L_x_2202:
[----:B------:R-:W-:Y:S01]  /*0920*/  @!P1 SHF.R.U32.HI R2, RZ, 0x3, R0 ;  /* 0x00000003ff029819 */ /* 0x000fe20000011600 */
[----:B---3--:R-:W-:Y:S02]  /*0930*/  FADD.FTZ R5, R5, R10 ;  /* 0x0000000a05057221 */ /* 0x008fe40000010000 */
[----:B--2---:R-:W-:Y:S01]  /*0940*/  FADD.FTZ R7, R7, R4 ;  /* 0x0000000407077221 */ /* 0x004fe20000010000 */
[----:B------:R-:W-:-:S05]  /*0950*/  @!P1 LOP3.LUT R2, R2, 0x1ffffffc, RZ, 0xc0, !PT ;  /* 0x1ffffffc02029812 */ /* 0x000fca00078ec0ff */
[----:B------:R2:W-:Y:S04]  /*0960*/  @!P1 STS [R2+0x2000], R5 ;  /* 0x0020000502009388 */ /* 0x0005e80000000800 */
[----:B------:R2:W-:Y:S02]  /*0970*/  @!P1 STS [R2+0x2080], R7 ;  /* 0x0020800702009388 */ /* 0x0005e40000000800 */
.L_x_2197:
        /* <DEDUP_REMOVED lines=14> */
.L_x_2198:
[----:B------:R-:W-:Y:S01]  /*0a60*/  HFMA2.MMA R9, -RZ, RZ, 0, 5.9604644775390625e-08 ;  /* 0x00000001ff097435 */ /* 0x000fe200000001ff */
[----:B--2---:R-:W-:Y:S01]  /*0a70*/  IMAD.MOV.U32 R10, RZ, RZ, R4 ;  /* 0x000000ffff0a7224 */ /* 0x004fe200078e0004 */
[----:B------:R-:W-:Y:S01]  /*0a80*/  MOV R11, 0xffffffff ;  /* 0xffffffff000b7802 */ /* 0x000fe20000000f00 */
[----:B------:R-:W-:Y:S01]  /*0a90*/  IMAD.MOV.U32 R6, RZ, RZ, 0x1f ;  /* 0x0000001fff067424 */ /* 0x000fe200078e00ff */
[----:B------:R-:W-:-:S02]  /*0aa0*/  MOV R2, 0xac0 ;  /* 0x00000ac000027802 */ /* 0x000fc40000000f00 */
[----:B01----:R-:W-:Y:S05]  /*0ab0*/  CALL.REL.NOINC `($__internal_117_$__cuda_sm70_shflsync_bfly_p) ;  /* 0x000003c000007944 */ /* 0x003fea0003c00000 */
[----:B-1----:R-:W-:Y:S01]  /*0ac0*/  MOV R3, R6 ;  /* 0x0000000600037202 */ /* 0x002fe20000000f00 */
[----:B0-----:R-:W-:Y:S05]  /*0ad0*/  BRA `(.L_x_2201) ;  /* 0xfffffd2000007947 */ /* 0x001fea000383ffff */
.L_x_2199:
[----:B------:R-:W-:Y:S01]  /*0ae0*/  HFMA2.MMA R9, -RZ, RZ, 0, 1.1920928955078125e-07 ;  /* 0x00000002ff097435 */ /* 0x000fe200000001ff */
[----:B------:R-:W-:Y:S01]  /*0af0*/  IMAD.MOV.U32 R10, RZ, RZ, R13 ;  /* 0x000000ffff0a7224 */ /* 0x000fe200078e000d */
[----:B------:R-:W-:Y:S01]  /*0b00*/  MOV R6, 0x1f ;  /* 0x0000001f00067802 */ /* 0x000fe20000000f00 */
[----:B------:R-:W-:Y:S01]  /*0b10*/  IMAD.MOV.U32 R11, RZ, RZ, -0x1 ;  /* 0xffffffffff0b7424 */ /* 0x000fe200078e00ff */
[----:B------:R-:W-:-:S02]  /*0b20*/  MOV R2, 0xb40 ;  /* 0x00000b4000027802 */ /* 0x000fc40000000f00 */
[----:B012---:R-:W-:Y:S05]  /*0b30*/  CALL.REL.NOINC `($__internal_117_$__cuda_sm70_shflsync_bfly_p) ;  /* 0x0000034000007944 */ /* 0x007fea0003c00000 */
[----:B0-----:R-:W-:Y:S01]  /*0b40*/  HFMA2.MMA R9, -RZ, RZ, 0, 2.384185791015625e-07 ;  /* 0x00000004ff097435 */ /* 0x001fe200000001ff */
[----:B-1----:R-:W-:Y:S01]  /*0b50*/  FADD.FTZ R10, R13, R6 ;  /* 0x000000060d0a7221 */ /* 0x002fe20000010000 */
[----:B------:R-:W-:Y:S01]  /*0b60*/  MOV R6, 0x1f ;  /* 0x0000001f00067802 */ /* 0x000fe20000000f00 */
[----:B------:R-:W-:Y:S01]  /*0b70*/  IMAD.MOV.U32 R11, RZ, RZ, -0x1 ;  /* 0xffffffffff0b7424 */ /* 0x000fe200078e00ff */
[----:B------:R-:W-:-:S02]  /*0b80*/  MOV R2, 0xba0 ;  /* 0x00000ba000027802 */ /* 0x000fc40000000f00 */
[----:B------:R-:W-:Y:S05]  /*0b90*/  CALL.REL.NOINC `($__internal_117_$__cuda_sm70_shflsync_bfly_p) ;  /* 0x000002e000007944 */ /* 0x000fea0003c00000 */
[----:B0-----:R-:W-:Y:S01]  /*0ba0*/  HFMA2.MMA R9, -RZ, RZ, 0, 4.76837158203125e-07 ;  /* 0x00000008ff097435 */ /* 0x001fe200000001ff */
[----:B-1----:R-:W-:Y:S01]  /*0bb0*/  FADD.FTZ R10, R10, R6 ;  /* 0x000000060a0a7221 */ /* 0x002fe20000010000 */
[----:B------:R-:W-:Y:S01]  /*0bc0*/  MOV R6, 0x1f ;  /* 0x0000001f00067802 */ /* 0x000fe20000000f00 */
[----:B------:R-:W-:Y:S01]  /*0bd0*/  IMAD.MOV.U32 R11, RZ, RZ, -0x1 ;  /* 0xffffffffff0b7424 */ /* 0x000fe200078e00ff */
[----:B------:R-:W-:-:S02]  /*0be0*/  MOV R2, 0xc00 ;  /* 0x00000c0000027802 */ /* 0x000fc40000000f00 */
[----:B------:R-:W-:Y:S05]  /*0bf0*/  CALL.REL.NOINC `($__internal_117_$__cuda_sm70_shflsync_bfly_p) ;  /* 0x0000028000007944 */ /* 0x000fea0003c00000 */
[----:B-1----:R-:W-:Y:S01]  /*0c00*/  FADD.FTZ R4, R10, R6 ;  /* 0x000000060a047221 */ /* 0x002fe20000010000 */
[----:B0-----:R-:W-:Y:S01]  /*0c10*/  HFMA2.MMA R9, -RZ, RZ, 0, 9.5367431640625e-07 ;  /* 0x00000010ff097435 */ /* 0x001fe200000001ff */
[----:B------:R-:W-:Y:S01]  /*0c20*/  MOV R6, 0x1f ;  /* 0x0000001f00067802 */ /* 0x000fe20000000f00 */
[----:B------:R-:W-:Y:S01]  /*0c30*/  IMAD.MOV.U32 R11, RZ, RZ, -0x1 ;  /* 0xffffffffff0b7424 */ /* 0x000fe200078e00ff */
[----:B------:R-:W-:-:S02]  /*0c40*/  MOV R2, 0xc70 ;  /* 0x00000c7000027802 */ /* 0x000fc40000000f00 */
[----:B------:R-:W-:Y:S02]  /*0c50*/  MOV R10, R4 ;  /* 0x00000004000a7202 */ /* 0x000fe40000000f00 */
[----:B------:R-:W-:Y:S05]  /*0c60*/  CALL.REL.NOINC `($__internal_117_$__cuda_sm70_shflsync_bfly_p) ;  /* 0x0000021000007944 */ /* 0x000fea0003c00000 */
[----:B0-----:R-:W-:Y:S01]  /*0c70*/  HFMA2.MMA R9, -RZ, RZ, 0, 5.9604644775390625e-08 ;  /* 0x00000001ff097435 */ /* 0x001fe200000001ff */
[----:B-1----:R-:W-:Y:S01]  /*0c80*/  MOV R7, R6 ;  /* 0x0000000600077202 */ /* 0x002fe20000000f00 */
[----:B------:R-:W-:Y:S01]  /*0c90*/  IMAD.MOV.U32 R10, RZ, RZ, R5 ;  /* 0x000000ffff0a7224 */ /* 0x000fe200078e0005 */
[----:B------:R-:W-:Y:S01]  /*0ca0*/  MOV R6, 0x1f ;  /* 0x0000001f00067802 */ /* 0x000fe20000000f00 */
[----:B------:R-:W-:Y:S01]  /*0cb0*/  IMAD.MOV.U32 R11, RZ, RZ, -0x1 ;  /* 0xffffffffff0b7424 */ /* 0x000fe200078e00ff */
[----:B------:R-:W-:Y:S02]  /*0cc0*/  MOV R2, 0xce0 ;  /* 0x00000ce000027802 */ /* 0x000fe40000000f00 */
[----:B------:R-:W-:Y:S05]  /*0cd0*/  CALL.REL.NOINC `($__internal_117_$__cuda_sm70_shflsync_bfly_p) ;  /* 0x000001a000007944 */ /* 0x000fea0003c00000 */
[----:B0-----:R-:W-:Y:S01]  /*0ce0*/  HFMA2.MMA R9, -RZ, RZ, 0, 1.1920928955078125e-07 ;  /* 0x00000002ff097435 */ /* 0x001fe200000001ff */
[----:B-1----:R-:W-:Y:S01]  /*0cf0*/  FADD.FTZ R10, R5, R6 ;  /* 0x00000006050a7221 */ /* 0x002fe20000010000 */
[----:B------:R-:W-:Y:S01]  /*0d00*/  MOV R6, 0x1f ;  /* 0x0000001f00067802 */ /* 0x000fe20000000f00 */
[----:B------:R-:W-:Y:S01]  /*0d10*/  IMAD.MOV.U32 R11, RZ, RZ, -0x1 ;  /* 0xffffffffff0b7424 */ /* 0x000fe200078e00ff */
[----:B------:R-:W-:Y:S02]  /*0d20*/  MOV R2, 0xd40 ;  /* 0x00000d4000027802 */ /* 0x000fe40000000f00 */
[----:B------:R-:W-:Y:S05]  /*0d30*/  CALL.REL.NOINC `($__internal_117_$__cuda_sm70_shflsync_bfly_p) ;  /* 0x0000014000007944 */ /* 0x000fea0003c00000 */
        /* <DEDUP_REMOVED lines=12> */
[----:B0-----:R-:W-:Y:S01]  /*0e00*/  HFMA2.MMA R9, -RZ, RZ, 0, 9.5367431640625e-07 ;  /* 0x00000010ff097435 */ /* 0x001fe200000001ff */
[----:B-1----:R-:W-:Y:S01]  /*0e10*/  FADD.FTZ R10, R10, R6 ;  /* 0x000000060a0a7221 */ /* 0x002fe20000010000 */
[----:B------:R-:W-:Y:S01]  /*0e20*/  MOV R6, 0x1f ;  /* 0x0000001f00067802 */ /* 0x000fe20000000f00 */
[----:B------:R-:W-:Y:S01]  /*0e30*/  IMAD.MOV.U32 R11, RZ, RZ, -0x1 ;  /* 0xffffffffff0b7424 */ /* 0x000fe200078e00ff */
[----:B------:R-:W-:-:S02]  /*0e40*/  MOV R2, 0xe60 ;  /* 0x00000e6000027802 */ /* 0x000fc40000000f00 */
[----:B------:R-:W-:Y:S05]  /*0e50*/  CALL.REL.NOINC `($__internal_117_$__cuda_sm70_shflsync_bfly_p) ;  /* 0x0000002000007944 */ /* 0x000fea0003c00000 */
[----:B-1----:R-:W-:Y:S01]  /*0e60*/  MOV R5, R6 ;  /* 0x0000000600057202 */ /* 0x002fe20000000f00 */
[----:B0-----:R-:W-:Y:S05]  /*0e70*/  BRA `(.L_x_2202) ;  /* 0xfffffaa000007947 */ /* 0x001fea000383ffff */
        .weak           $__internal_117_$__cuda_sm70_shflsync_bfly_p
        .type           $__internal_117_$__cuda_sm70_shflsync_bfly_p,@function
        .size           $__internal_117_$__cuda_sm70_shflsync_bfly_p,(.L_x_2354 - $__internal_117_$__cuda_sm70_shflsync_bfly_p)
$__internal_117_$__cuda_sm70_shflsync_bfly_p:
[----:B------:R-:W-:Y:S01]  /*0e80*/  HFMA2.MMA R3, -RZ, RZ, 0, 0 ;  /* 0x00000000ff037435 */ /* 0x000fe200000001ff */
[----:B------:R-:W-:Y:S04]  /*0e90*/  WARPSYNC R11 ;  /* 0x0000000b00007348 */ /* 0x000fe80003800000 */
[----:B------:R0:W1:Y:S01]  /*0ea0*/  SHFL.BFLY PT, R6, R10, R9, R6 ;  /* 0x0c0000090a067389 */ /* 0x00006200000e0006 */
[----:B------:R-:W-:Y:S05]  /*0eb0*/  RET.REL.NODEC R2 `(_ZN10layer_norm22ln_bwd_finalize_kernelINS_22Kernel_traits_finalizeILj768EfffffjLb0ELj1024ELj4ENS_18Kernel_traits_baseILj768EfffffjLj1024EEEEELb0ELb1EEEvNS_9BwdParamsE) ;  /* 0xfffff14002007950 */ /* 0x000fea0003c3ffff */
.L_x_2203:
        /* <DEDUP_REMOVED lines=12> */
.L_x_2354:


//--------------------- .text._ZN10layer_norm40ln_parallel_residual_bwd_finalize_kernelINS_22Kernel_traits_finalizeILj768EfffffjLb0ELj1024ELj4ENS_18Kernel_traits_baseILj768EfffffjLj1024EEEEELb1EEEvNS_9BwdParamsE --------------------------
	.section	.text._ZN10layer_norm40ln_parallel_residual_bwd_finalize_kernelINS_22Kernel_traits_finalizeILj768EfffffjLb0ELj1024ELj4ENS_18Kernel_traits_baseILj768EfffffjLj1024EEEEELb1EEEvNS_9BwdParamsE,"ax",@progbits
	.sectioninfo	@"SHI_REGISTERS=32"
	.align	128
        .global         _ZN10layer_norm40ln_parallel_residual_bwd_finalize_kernelINS_22Kernel_traits_finalizeILj768EfffffjLb0ELj1024ELj4ENS_18Kernel_traits_baseILj768EfffffjLj1024EEEEELb1EEEvNS_9BwdParamsE
        .type           _ZN10layer_norm40ln_parallel_residual_bwd_finalize_kernelINS_22Kernel_traits_finalizeILj768EfffffjLb0ELj1024ELj4ENS_18Kernel_traits_baseILj768EfffffjLj1024EEEEELb1EEEvNS_9BwdParamsE,@function
        .size           _ZN10layer_norm40ln_parallel_residual_bwd_finalize_kernelINS_22Kernel_traits_finalizeILj768EfffffjLb0ELj1024ELj4ENS_18Kernel_traits_baseILj768EfffffjLj1024EEEEELb1EEEvNS_9BwdParamsE,(.L_x_2355 - _ZN10layer_norm40ln_parallel_residual_bwd_finalize_kernelINS_22Kernel_traits_finalizeILj768EfffffjLb0ELj1024ELj4ENS_18Kernel_traits_baseILj768EfffffjLj1024EEEEELb1EEEvNS_9BwdParamsE)
        .other          _ZN10layer_norm40ln_parallel_residual_bwd_finalize_kernelINS_22Kernel_traits_finalizeILj768EfffffjLb0ELj1024ELj4ENS_18Kernel_traits_baseILj768EfffffjLj1024EEEEELb1EEEvNS_9BwdParamsE,@"STO_CUDA_ENTRY STV_DEFAULT"
_ZN10layer_norm40ln_parallel_residual_bwd_finalize_kernelINS_22Kernel_traits_finalizeILj768EfffffjLb0ELj1024ELj4ENS_18Kernel_traits_baseILj768EfffffjLj1024EEEEELb1EEEvNS_9BwdParamsE:
.text._ZN10layer_norm40ln_parallel_residual_bwd_finalize_kernelINS_22Kernel_traits_finalizeILj768EfffffjLb0ELj1024ELj4ENS_18Kernel_traits_baseILj768EfffffjLj1024EEEEELb1EEEvNS_9BwdParamsE:
        /* <DEDUP_REMOVED lines=19> */
.L_x_2217:
        /* <DEDUP_REMOVED lines=37> */
.L_x_2208:
        /* <DEDUP_REMOVED lines=59> */
.L_x_2207:
[----:B------:R-:W-:Y:S05]  /*0730*/  BSYNC B1 ;  /* 0x0000000000017941 */ /* 0x000fea0003800000 */
.L_x_2206:
        /* <DEDUP_REMOVED lines=35> */
.L_x_2210:
[----:B------:R-:W-:Y:S05]  /*0970*/  BSYNC B1 ;  /* 0x0000000000017941 */ /* 0x000fea0003800000 */
.L_x_2209:
        /* <DEDUP_REMOVED lines=16> */
.L_x_2205:
[----:B------:R-:W-:Y:S05]  /*0a80*/  BSYNC B0 ;  /* 0x0000000000007941 */ /* 0x000fea0003800000 */
.L_x_2204:
        /* <DEDUP_REMOVED lines=14> */
.L_x_2218:
        /* <DEDUP_REMOVED lines=36> */
.L_x_2219:
        /* <DEDUP_REMOVED lines=11> */
.L_x_2211:
        /* <DEDUP_REMOVED lines=19> */
.L_x_2215:
[----:B------:R-:W-:Y:S05]  /*0f90*/  BSYNC B0 ;  /* 0x0000000000007941 */ /* 0x000fea0003800000 */
.L_x_2214:
[C---:B------:R-:W-:Y:S02]  /*0fa0*/  ISETP.GT.U32.AND P1, PT, R4.reuse, -0x301, PT ;  /* 0xfffffcff0400780c */ /* 0x040fe40003f24070 */
[----:B------:R-:W-:-:S02]  /*0fb0*/  IADD3 R4, R4, 0x300, RZ ;  /* 0x0000030004047810 */ /* 0x000fc40007ffe0ff */
[----:B------:R-:W-:-:S09]  /*0fc0*/  IADD3 R5, R5, 0x180, RZ ;  /* 0x0000018005057810 */ /* 0x000fd20007ffe0ff */
[----:B0-----:R-:W-:Y:S01]  /*0fd0*/  @!P1 CALL.REL.NOINC `(.L_x_2216) ;  /* 0x0000001000009944 */ /* 0x001fe20003c00000 */
[----:B------:R-:W-:Y:S05]  /*0fe0*/  BRA `(.L_x_2217) ;  /* 0xfffff14000007947 */ /* 0x000fea000383ffff */
.L_x_2216:
[----:B------:R-:W-:Y:S05]  /*0ff0*/  EXIT ;  /* 0x000000000000794d */ /* 0x000fea0003800000 */
.L_x_2212:
[----:B------:R-:W-:Y:S01]  /*1000*/  HFMA2.MMA R17, -RZ, RZ, 0, 1.847743988037109375e-06 ;  /* 0x0000001fff117435 */ /* 0x000fe200000001ff */
[----:B----4-:R-:W-:Y:S01]  /*1010*/  MOV R19, R12 ;  /* 0x0000000c00137202 */ /* 0x010fe20000000f00 */
[----:B------:R-:W-:Y:S01]  /*1020*/  IMAD.MOV.U32 R16, RZ, RZ, 0x1 ;  /* 0x00000001ff107424 */ /* 0x000fe200078e00ff */
[----:B------:R-:W-:Y:S02]  /*1030*/  MOV R14, 0xffffffff ;  /* 0xffffffff000e7802 */ /* 0x000fe40000000f00 */
[----:B------:R-:W-:Y:S02]  /*1040*/  MOV R8, 0x1060 ;  /* 0x0000106000087802 */ /* 0x000fe40000000f00 */
[----:B0123--:R-:W-:Y:S05]  /*1050*/  CALL.REL.NOINC `($__internal_118_$__cuda_sm70_shflsync_bfly_p) ;  /* 0x000007b000007944 */ /* 0x00ffea0003c00000 */
[----:B01----:R-:W-:Y:S05]  /*1060*/  BRA `(.L_x_2218) ;  /* 0xfffffb0000007947 */ /* 0x003fea000383ffff */
.L_x_2213:
[----:B------:R-:W-:Y:S01]  /*1070*/  HFMA2.MMA R17, -RZ, RZ, 0, 1.847743988037109375e-06 ;  /* 0x0000001fff117435 */ /* 0x000fe200000001ff */
[----:B------:R-:W-:Y:S01]  /*1080*/  MOV R19, R12 ;  /* 0x0000000c00137202 */ /* 0x000fe20000000f00 */
[----:B------:R-:W-:Y:S01]  /*1090*/  IMAD.MOV.U32 R16, RZ, RZ, 0x2 ;  /* 0x00000002ff107424 */ /* 0x000fe200078e00ff */
[----:B------:R-:W-:Y:S02]  /*10a0*/  MOV R14, 0xffffffff ;  /* 0xffffffff000e7802 */ /* 0x000fe40000000f00 */
[----:B------:R-:W-:-:S02]  /*10b0*/  MOV R8, 0x10d0 ;  /* 0x000010d000087802 */ /* 0x000fc40000000f00 */
[----:B-123--:R-:W-:Y:S05]  /*10c0*/  CALL.REL.NOINC `($__internal_118_$__cuda_sm70_shflsync_bfly_p) ;  /* 0x0000074000007944 */ /* 0x00efea0003c00000 */
[----:B0-----:R-:W-:Y:S01]  /*10d0*/  HFMA2.MMA R16, -RZ, RZ, 0, 2.384185791015625e-07 ;  /* 0x00000004ff107435 */ /* 0x001fe200000001ff */
[----:B-1----:R-:W-:Y:S01]  /*10e0*/  FADD.FTZ R19, R12, R14 ;  /* 0x0000000e0c137221 */ /* 0x002fe20000010000 */
[----:B------:R-:W-:Y:S01]  /*10f0*/  MOV R14, 0xffffffff ;  /* 0xffffffff000e7802 */ /* 0x000fe20000000f00 */
[----:B------:R-:W-:Y:S01]  /*1100*/  IMAD.MOV.U32 R17, RZ, RZ, 0x1f ;  /* 0x0000001fff117424 */ /* 0x000fe200078e00ff */
[----:B------:R-:W-:-:S02]  /*1110*/  MOV R8, 0x1130 ;  /* 0x0000113000087802 */ /* 0x000fc40000000f00 */
[----:B------:R-:W-:Y:S05]  /*1120*/  CALL.REL.NOINC `($__internal_118_$__cuda_sm70_shflsync_bfly_p) ;  /* 0x000006e000007944 */ /* 0x000fea0003c00000 */
[----:B0-----:R-:W-:Y:S01]  /*1130*/  HFMA2.MMA R16, -RZ, RZ, 0, 4.76837158203125e-07 ;  /* 0x00000008ff107435 */ /* 0x001fe200000001ff */
[----:B-1----:R-:W-:Y:S01]  /*1140*/  FADD.FTZ R19, R19, R14 ;  /* 0x0000000e13137221 */ /* 0x002fe20000010000 */
[----:B------:R-:W-:Y:S01]  /*1150*/  MOV R17, 0x1f ;  /* 0x0000001f00117802 */ /* 0x000fe20000000f00 */
[----:B------:R-:W-:Y:S01]  /*1160*/  IMAD.MOV.U32 R14, RZ, RZ, -0x1 ;  /* 0xffffffffff0e7424 */ /* 0x000fe200078e00ff */
[----:B------:R-:W-:-:S02]  /*1170*/  MOV R8, 0x1190 ;  /* 0x0000119000087802 */ /* 0x000fc40000000f00 */
[----:B------:R-:W-:Y:S05]  /*1180*/  CALL.REL.NOINC `($__internal_118_$__cuda_sm70_shflsync_bfly_p) ;  /* 0x0000068000007944 */ /* 0x000fea0003c00000 */
[----:B-1----:R-:W-:Y:S01]  /*1190*/  FADD.FTZ R12, R19, R14 ;  /* 0x0000000e130c7221 */ /* 0x002fe20000010000 */
[----:B0-----:R-:W-:Y:S01]  /*11a0*/  HFMA2.MMA R16, -RZ, RZ, 0, 9.5367431640625e-07 ;  /* 0x00000010ff107435 */ /* 0x001fe200000001ff */
[----:B------:R-:W-:-:S02]  /*11b0*/  MOV R17, 0x1f ;  /* 0x0000001f00117802 */ /* 0x000fc40000000f00 */
[----:B------:R-:W-:Y:S01]  /*11c0*/  MOV R14, 0xffffffff ;  /* 0xffffffff000e7802 */ /* 0x000fe20000000f00 */
[----:B------:R-:W-:Y:S01]  /*11d0*/  IMAD.MOV.U32 R19, RZ, RZ, R12 ;  /* 0x000000ffff137224 */ /* 0x000fe200078e000c */
[----:B------:R-:W-:Y:S02]  /*11e0*/  MOV R8, 0x1200 ;  /* 0x0000120000087802 */ /* 0x000fe40000000f00 */
[----:B------:R-:W-:Y:S05]  /*11f0*/  CALL.REL.NOINC `($__internal_118_$__cuda_sm70_shflsync_bfly_p) ;  /* 0x0000061000007944 */ /* 0x000fea0003c00000 */
[----:B0-----:R-:W-:Y:S01]  /*1200*/  HFMA2.MMA R16, -RZ, RZ, 0, 5.9604644775390625e-08 ;  /* 0x00000001ff107435 */ /* 0x001fe200000001ff */
[----:B-1----:R-:W-:Y:S01]  /*1210*/  MOV R15, R14 ;  /* 0x0000000e000f7202 */ /* 0x002fe20000000f00 */
[----:B------:R-:W-:Y:S01]  /*1220*/  IMAD.MOV.U32 R17, RZ, RZ, 0x1f ;  /* 0x0000001fff117424 */ /* 0x000fe200078e00ff */
[----:B------:R-:W-:Y:S02]  /*1230*/  MOV R19, R13 ;  /* 0x0000000d00137202 */ /* 0x000fe40000000f00 */
[----:B------:R-:W-:Y:S02]  /*1240*/  MOV R14, 0xffffffff ;  /* 0xffffffff000e7802 */ /* 0x000fe40000000f00 */
[----:B------:R-:W-:Y:S02]  /*1250*/  MOV R8, 0x1270 ;  /* 0x0000127000087802 */ /* 0x000fe40000000f00 */
[----:B------:R-:W-:Y:S05]  /*1260*/  CALL.REL.NOINC `($__internal_118_$__cuda_sm70_shflsync_bfly_p) ;  /* 0x000005a000007944 */ /* 0x000fea0003c00000 */
[----:B0-----:R-:W-:Y:S01]  /*1270*/  HFMA2.MMA R16, -RZ, RZ, 0, 1.1920928955078125e-07 ;  /* 0x00000002ff107435 */ /* 0x001fe200000001ff */
[----:B-1----:R-:W-:Y:S01]  /*1280*/  FADD.FTZ R19, R13, R14 ;  /* 0x0000000e0d137221 */ /* 0x002fe20000010000 */
[----:B------:R-:W-:Y:S01]  /*1290*/  MOV R17, 0x1f ;  /* 0x0000001f00117802 */ /* 0x000fe20000000f00 */
[----:B------:R-:W-:Y:S01]  /*12a0*/  IMAD.MOV.U32 R14, RZ, RZ, -0x1 ;  /* 0xffffffffff0e7424 */ /* 0x000fe200078e00ff */
[----:B------:R-:W-:-:S02]  /*12b0*/  MOV R8, 0x12d0 ;  /* 0x000012d000087802 */ /* 0x000fc40000000f00 */
[----:B------:R-:W-:Y:S05]  /*12c0*/  CALL.REL.NOINC `($__internal_118_$__cuda_sm70_shflsync_bfly_p) ;  /* 0x0000054000007944 */ /* 0x000fea0003c00000 */
[----:B0-----:R-:W-:Y:S01]  /*12d0*/  HFMA2.MMA R16, -RZ, RZ, 0, 2.384185791015625e-07 ;  /* 0x00000004ff107435 */ /* 0x001fe200000001ff */
[----:B-1----:R-:W-:Y:S01]  /*12e0*/  FADD.FTZ R19, R19, R14 ;  /* 0x0000000e13137221 */ /* 0x002fe20000010000 */
[----:B------:R-:W-:-:S02]  /*12f0*/  MOV R17, 0x1f ;  /* 0x0000001f00117802 */ /* 0x000fc40000000f00 */
[----:B------:R-:W-:Y:S02]  /*1300*/  MOV R14, 0xffffffff ;  /* 0xffffffff000e7802 */ /* 0x000fe40000000f00 */
[----:B------:R-:W-:Y:S02]  /*1310*/  MOV R8, 0x1330 ;  /* 0x0000133000087802 */ /* 0x000fe40000000f00 */
[----:B------:R-:W-:Y:S05]  /*1320*/  CALL.REL.NOINC `($__internal_118_$__cuda_sm70_shflsync_bfly_p) ;  /* 0x000004e000007944 */ /* 0x000fea0003c00000 */
[----:B0-----:R-:W-:Y:S01]  /*1330*/  HFMA2.MMA R17, -RZ, RZ, 0, 1.847743988037109375e-06 ;  /* 0x0000001fff117435 */ /* 0x001fe200000001ff */
[----:B-1----:R-:W-:Y:S01]  /*1340*/  FADD.FTZ R19, R19, R14 ;  /* 0x0000000e13137221 */ /* 0x002fe20000010000 */
[----:B------:R-:W-:Y:S01]  /*1350*/  MOV R14, 0xffffffff ;  /* 0xffffffff000e7802 */ /* 0x000fe20000000f00 */
[----:B------:R-:W-:Y:S01]  /*1360*/  IMAD.MOV.U32 R16, RZ, RZ, 0x8 ;  /* 0x00000008ff107424 */ /* 0x000fe200078e00ff */
[----:B------:R-:W-:Y:S02]  /*1370*/  MOV R8, 0x1390 ;  /* 0x0000139000087802 */ /* 0x000fe40000000f00 */
[----:B------:R-:W-:Y:S05]  /*1380*/  CALL.REL.NOINC `($__internal_118_$__cuda_sm70_shflsync_bfly_p) ;  /* 0x0000048000007944 */ /* 0x000fea0003c00000 */
[----:B-1----:R-:W-:Y:S01]  /*1390*/  FADD.FTZ R13, R19, R14 ;  /* 0x0000000e130d7221 */ /* 0x002fe20000010000 */
[----:B0-----:R-:W-:Y:S01]  /*13a0*/  HFMA2.MMA R16, -RZ, RZ, 0, 9.5367431640625e-07 ;  /* 0x00000010ff107435 */ /* 0x001fe200000001ff */
[----:B------:R-:W-:Y:S01]  /*13b0*/  IMAD.MOV.U32 R17, RZ, RZ, 0x1f ;  /* 0x0000001fff117424 */ /* 0x000fe200078e00ff */
[----:B------:R-:W-:Y:S02]  /*13c0*/  MOV R14, 0xffffffff ;  /* 0xffffffff000e7802 */ /* 0x000fe40000000f00 */
[----:B------:R-:W-:-:S02]  /*13d0*/  MOV R19, R13 ;  /* 0x0000000d00137202 */ /* 0x000fc40000000f00 */
[----:B------:R-:W-:Y:S02]  /*13e0*/  MOV R8, 0x1400 ;  /* 0x0000140000087802 */ /* 0x000fe40000000f00 */
[----:B------:R-:W-:Y:S05]  /*13f0*/  CALL.REL.NOINC `($__internal_118_$__cuda_sm70_shflsync_bfly_p) ;  /* 0x0000041000007944 */ /* 0x000fea0003c00000 */
[----:B0-----:R-:W-:Y:S01]  /*1400*/  HFMA2.MMA R17, -RZ, RZ, 0, 1.847743988037109375e-06 ;  /* 0x0000001fff117435 */ /* 0x001fe200000001ff */
        /* <DEDUP_REMOVED lines=18> */
[----:B0-----:R-:W-:Y:S01]  /*1530*/  HFMA2.MMA R16, -RZ, RZ, 0, 4.76837158203125e-07 ;  /* 0x00000008ff107435 */ /* 0x001fe200000001ff */
[----:B-1----:R-:W-:Y:S01]  /*1540*/  FADD.FTZ R19, R19, R14 ;  /* 0x0000000e13137221 */ /* 0x002fe20000010000 */
[----:B------:R-:W-:Y:S01]  /*1550*/  MOV R14, 0xffffffff ;  /* 0xffffffff000e7802 */ /* 0x000fe20000000f00 */
[----:B------:R-:W-:Y:S01]  /*1560*/  IMAD.MOV.U32 R17, RZ, RZ, 0x1f ;  /* 0x0000001fff117424 */ /* 0x000fe200078e00ff */
[----:B------:R-:W-:Y:S02]  /*1570*/  MOV R8, 0x1590 ;  /* 0x0000159000087802 */ /* 0x000fe40000000f00 */
[----:B------:R-:W-:Y:S05]  /*1580*/  CALL.REL.NOINC `($__internal_118_$__cuda_sm70_shflsync_bfly_p) ;  /* 0x0000028000007944 */ /* 0x000fea0003c00000 */
[----:B-1----:R-:W-:Y:S01]  /*1590*/  FADD.FTZ R11, R19, R14 ;  /* 0x0000000e130b7221 */ /* 0x002fe20000010000 */
[----:B0-----:R-:W-:Y:S01]  /*15a0*/  HFMA2.MMA R16, -RZ, RZ, 0, 9.5367431640625e-07 ;  /* 0x00000010ff107435 */ /* 0x001fe200000001ff */
[----:B------:R-:W-:Y:S02]  /*15b0*/  MOV R17, 0x1f ;  /* 0x0000001f00117802 */ /* 0x000fe40000000f00 */
[----:B------:R-:W-:Y:S01]  /*15c0*/  MOV R14, 0xffffffff ;  /* 0xffffffff000e7802 */ /* 0x000fe20000000f00 */
[----:B------:R-:W-:Y:S01]  /*15d0*/  IMAD.MOV.U32 R19, RZ, RZ, R11 ;  /* 0x000000ffff137224 */ /* 0x000fe200078e000b */
[----:B------:R-:W-:-:S02]  /*15e0*/  MOV R8, 0x1600 ;  /* 0x0000160000087802 */ /* 0x000fc40000000f00 */
[----:B------:R-:W-:Y:S05]  /*15f0*/  CALL.REL.NOINC `($__internal_118_$__cuda_sm70_shflsync_bfly_p) ;  /* 0x0000021000007944 */ /* 0x000fea0003c00000 */
[----:B0-----:R-:W-:Y:S01]  /*1600*/  HFMA2.MMA R16, -RZ, RZ, 0, 5.9604644775390625e-08 ;  /* 0x00000001ff107435 */ /* 0x001fe200000001ff */
[----:B-1----:R-:W-:Y:S01]  /*1610*/  MOV R20, R14 ;  /* 0x0000000e00147202 */ /* 0x002fe20000000f00 */
[----:B------:R-:W-:Y:S01]  /*1620*/  IMAD.MOV.U32 R14, RZ, RZ, -0x1 ;  /* 0xffffffffff0e7424 */ /* 0x000fe200078e00ff */
[----:B------:R-:W-:-:S02]  /*1630*/  MOV R19, R10 ;  /* 0x0000000a00137202 */ /* 0x000fc40000000f00 */
[----:B------:R-:W-:Y:S02]  /*1640*/  MOV R17, 0x1f ;  /* 0x0000001f00117802 */ /* 0x000fe40000000f00 */
[----:B------:R-:W-:Y:S02]  /*1650*/  MOV R8, 0x1670 ;  /* 0x0000167000087802 */ /* 0x000fe40000000f00 */
[----:B------:R-:W-:Y:S05]  /*1660*/  CALL.REL.NOINC `($__internal_118_$__cuda_sm70_shflsync_bfly_p) ;  /* 0x000001a000007944 */ /* 0x000fea0003c00000 */
[----:B0-----:R-:W-:Y:S01]  /*1670*/  HFMA2.MMA R16, -RZ, RZ, 0, 1.1920928955078125e-07 ;  /* 0x00000002ff107435 */ /* 0x001fe200000001ff */
[----:B-1----:R-:W-:Y:S01]  /*1680*/  FADD.FTZ R19, R10, R14 ;  /* 0x0000000e0a137221 */ /* 0x002fe20000010000 */
[----:B------:R-:W-:Y:S02]  /*1690*/  MOV R17, 0x1f ;  /* 0x0000001f00117802 */ /* 0x000fe40000000f00 */
[----:B------:R-:W-:Y:S02]  /*16a0*/  MOV R14, 0xffffffff ;  /* 0xffffffff000e7802 */ /* 0x000fe40000000f00 */
[----:B------:R-:W-:Y:S02]  /*16b0*/  MOV R8, 0x16d0 ;  /* 0x000016d000087802 */ /* 0x000fe40000000f00 */
[----:B------:R-:W-:Y:S05]  /*16c0*/  CALL.REL.NOINC `($__internal_118_$__cuda_sm70_shflsync_bfly_p) ;  /* 0x0000014000007944 */ /* 0x000fea0003c00000 */
        /* <DEDUP_REMOVED lines=18> */
[----:B-1----:R-:W-:Y:S01]  /*17f0*/  MOV R8, R14 ;  /* 0x0000000e00087202 */ /* 0x002fe20000000f00 */
[----:B0-----:R-:W-:Y:S05]  /*1800*/  BRA `(.L_x_2219) ;  /* 0xfffff5a000007947 */ /* 0x001fea000383ffff */
        .weak           $__internal_118_$__cuda_sm70_shflsync_bfly_p
        .type           $__internal_118_$__cuda_sm70_shflsync_bfly_p,@function
        .size           $__internal_118_$__cuda_sm70_shflsync_bfly_p,(.L_x_2355 - $__internal_118_$__cuda_sm70_shflsync_bfly_p)
$__internal_118_$__cuda_sm70_shflsync_bfly_p:
[----:B------:R-:W-:Y:S01]  /*1810*/  HFMA2.MMA R9, -RZ, RZ, 0, 0 ;  /* 0x00000000ff097435 */ /* 0x000fe200000001ff */
[----:B------:R-:W-:Y:S04]  /*1820*/  WARPSYNC R14 ;  /* 0x0000000e00007348 */ /* 0x000fe80003800000 */
[----:B------:R0:W1:Y:S01]  /*1830*/  SHFL.BFLY PT, R14, R19, R16, R17 ;  /* 0x0c000010130e7389 */ /* 0x00006200000e0011 */
[----:B------:R-:W-:Y:S05]  /*1840*/  RET.REL.NODEC R8 `(_ZN10layer_norm40ln_parallel_residual_bwd_finalize_kernelINS_22Kernel_traits_finalizeILj768EfffffjLb0ELj1024ELj4ENS_18Kernel_traits_baseILj768EfffffjLj1024EEEEELb1EEEvNS_9BwdParamsE) ;  /* 0xffffe7b008007950 */ /* 0x000fea0003c3ffff */
.L_x_2220:
        /* <DEDUP_REMOVED lines=11> */
.L_x_2355:


//--------------------- .text._ZN10layer_norm31ln_parallel_residual_bwd_kernelINS_13Kernel_traitsIfffffjLj768ELj1ELj4ELj1ELj16ENS_18Kernel_traits_baseILj768EfffffjLj128EEEEELb1ELb1ELb1EEEvNS_9BwdParamsE --------------------------
	.section	.text._ZN10layer_norm31ln_parallel_residual_bwd_kernelINS_13Kernel_traitsIfffffjLj768ELj1ELj4ELj1ELj16ENS_18Kernel_traits_baseILj768EfffffjLj128EEEEELb1ELb1ELb1EEEvNS_9BwdParamsE,"ax",@progbits
	.sectioninfo	@"SHI_REGISTERS=207"
	.align	128
        .global         _ZN10layer_norm31ln_parallel_residual_bwd_kernelINS_13Kernel_traitsIfffffjLj768ELj1ELj4ELj1ELj16ENS_18Kernel_traits_baseILj768EfffffjLj128EEEEELb1ELb1ELb1EEEvNS_9BwdParamsE
        .type           _ZN10layer_norm31ln_parallel_residual_bwd_kernelINS_13Kernel_traitsIfffffjLj768ELj1ELj4ELj1ELj16ENS_18Kernel_traits_baseILj768EfffffjLj128EEEEELb1ELb1ELb1EEEvNS_9BwdParamsE,@function
        .size           _ZN10layer_norm31ln_parallel_residual_bwd_kernelINS_13Kernel_traitsIfffffjLj768ELj1ELj4ELj1ELj16ENS_18Kernel_traits_baseILj768EfffffjLj128EEEEELb1ELb1ELb1EEEvNS_9BwdParamsE,(.L_x_2356 - _ZN10layer_norm31ln_parallel_residual_bwd_kernelINS_13Kernel_traitsIfffffjLj768ELj1ELj4ELj1ELj16ENS_18Kernel_traits_baseILj768EfffffjLj128EEEEELb1ELb1ELb1EEEvNS_9BwdParamsE)
        .other          _ZN10layer_norm31ln_parallel_residual_bwd_kernelINS_13Kernel_traitsIfffffjLj768ELj1ELj4ELj1ELj16ENS_18Kernel_traits_baseILj768EfffffjLj128EEEEELb1ELb1ELb1EEEvNS_9BwdParamsE,@"STO_CUDA_ENTRY STV_DEFAULT"
_ZN10layer_norm31ln_parallel_residual_bwd_kernelINS_13Kernel_traitsIfffffjLj768ELj1ELj4ELj1ELj16ENS_18Kernel_traits_baseILj768EfffffjLj128EEEEELb1ELb1ELb1EEEvNS_9BwdParamsE:
.text._ZN10layer_norm31ln_parallel_residual_bwd_kernelINS_13Kernel_traitsIfffffjLj768ELj1ELj4ELj1ELj16ENS_18Kernel_traits_baseILj768EfffffjLj128EEEEELb1ELb1ELb1EEEvNS_9BwdParamsE:
        /* <DEDUP_REMOVED lines=34> */
.L_x_2222:
        /* <DEDUP_REMOVED lines=31> */
[----:B------:R-:W-:Y:S01]  /*0410*/  CS2R R126, SRZ ;  /* 0x00000000007e7805 */ /* 0x000fe2000001ff00 */
[----:B------:R-:W-:Y:S01]  /*0420*/  CS2R R158, SRZ ;  /* 0x00000000009e7805 */ /* 0x000fe2000001ff00 */
[----:B------:R-:W-:Y:S01]  /*0430*/  CS2R R110, SRZ ;  /* 0x00000000006e7805 */ /* 0x000fe2000001ff00 */
[----:B------:R-:W-:Y:S01]  /*0440*/  CS2R R108, SRZ ;  /* 0x00000000006c7805 */ /* 0x000fe2000001ff00 */
[----:B------:R-:W-:Y:S01]  /*0450*/  CS2R R112, SRZ ;  /* 0x0000000000707805 */ /* 0x000fe2000001ff00 */
[----:B01----:R-:W-:-:S02]  /*0460*/  CS2R R114, SRZ ;  /* 0x0000000000727805 */ /* 0x003fc4000001ff00 */
.L_x_2233:
[----:B------:R-:W-:Y:S01]  /*0470*/  IMAD R60, R2, c[0x0][0x168], RZ ;  /* 0x00005a00023c7a24 */ /* 0x000fe200078e02ff */
[----:B------:R-:W-:-:S02]  /*0480*/  LOP3.LUT R196, R0, 0x1f, RZ, 0xc0, !PT ;  /* 0x0000001f00c47812 */ /* 0x000fc400078ec0ff */
[----:B------:R-:W-:Y:S02]  /*0490*/  MOV R179, 0x4 ;  /* 0x0000000400b37802 */ /* 0x000fe40000000f00 */
[----:B------:R-:W-:-:S03]  /*04a0*/  SHF.R.S32.HI R61, RZ, 0x1f, R60 ;  /* 0x0000001fff3d7819 */ /* 0x000fc6000001143c */
[----:B------:R-:W-:Y:S01]  /*04b0*/  IMAD.WIDE R68, R2, R179, c[0x0][0x1a0] ;  /* 0x0000680002447625 */ /* 0x000fe200078e02b3 */
[----:B------:R-:W-:-:S04]  /*04c0*/  LEA.HI R61, R61, R60, RZ, 0x2 ;  /* 0x0000003c3d3d7211 */ /* 0x000fc800078f10ff */
[----:B------:R-:W-:Y:S01]  /*04d0*/  LEA.HI.SX32 R196, R61, R196, 0x1e ;  /* 0x000000c43dc47211 */ /* 0x000fe200078ff2ff */
[----:B------:R0:W2:Y:S03]  /*04e0*/  LDG.E R195, [R68.64] ;  /* 0x0000000444c37981 */ /* 0x0000a6000c1e1900 */
[----:B------:R-:W-:Y:S02]  /*04f0*/  SHF.L.U32 R190, R196, 0x4, RZ ;  /* 0x00000004c4be7819 */ /* 0x000fe400000006ff */
[----:B------:R-:W-:Y:S02]  /*0500*/  SHF.R.U32.HI R193, RZ, 0x1c, R196 ;  /* 0x0000001cffc17819 */ /* 0x000fe400000116c4 */
[----:B------:R-:W-:Y:S02]  /*0510*/  IADD3 R60, P0, R190, c[0x0][0x188], RZ ;  /* 0x00006200be3c7a10 */ /* 0x000fe40007f1e0ff */
[----:B------:R-:W-:-:S02]  /*0520*/  IADD3 R194, R196, 0x20, RZ ;  /* 0x00000020c4c27810 */ /* 0x000fc40007ffe0ff */
[----:B------:R-:W-:Y:S01]  /*0530*/  IADD3.X R61, R193, c[0x0][0x18c], RZ, P0, !PT ;  /* 0x00006300c13d7a10 */ /* 0x000fe200007fe4ff */
[----:B------:R-:W-:Y:S01]  /*0540*/  IMAD.WIDE R178, R2, R179, c[0x0][0x1a8] ;  /* 0x00006a0002b27625 */ /* 0x000fe200078e02b3 */
[----:B------:R-:W-:Y:S02]  /*0550*/  MOV R169, 0x10 ;  /* 0x0000001000a97802 */ /* 0x000fe40000000f00 */
[----:B------:R-:W-:Y:S02]  /*0560*/  SHF.L.U32 R189, R194, 0x4, RZ ;  /* 0x00000004c2bd7819 */ /* 0x000fe400000006ff */
[----:B------:R-:W3:Y:S01]  /*0570*/  LDG.E.128 R60, [R60.64] ;  /* 0x000000043c3c7981 */ /* 0x000ee2000c1e1d00 */
[----:B------:R-:W-:Y:S01]  /*0580*/  SHF.R.U32.HI R188, RZ, 0x1c, R194 ;  /* 0x0000001cffbc7819 */ /* 0x000fe200000116c2 */
[C---:B------:R-:W-:Y:S01]  /*0590*/  IMAD.WIDE.U32 R64, R196.reuse, R169, c[0x0][0x208] ;  /* 0x00008200c4407625 */ /* 0x040fe200078e00a9 */
        /* <DEDUP_REMOVED lines=8> */
[----:B------:R-:W-:-:S04]  /*0620*/  IADD3 R76, P0, R186, c[0x0][0x188], RZ ;  /* 0x00006200ba4c7a10 */ /* 0x000fc80007f1e0ff */
        /* <DEDUP_REMOVED lines=13> */
[----:B------:R-:W-:Y:S01]  /*0700*/  IADD3.X R85, R180, c[0x0][0x18c], RZ, P0, !PT ;  /* 0x00006300b4557a10 */ /* 0x000fe200007fe4ff */
[----:B------:R-:W-:Y:S01]  /*0710*/  IMAD.WIDE.U32 R88, R200, R169, c[0x0][0x208] ;  /* 0x00008200c8587625 */ /* 0x000fe200078e00a9 */
[----:B------:R-:W-:-:S02]  /*0720*/  SHF.R.U32.HI R94, RZ, 0x1e, R196 ;  /* 0x0000001eff5e7819 */ /* 0x000fc400000116c4 */
[----:B------:R-:W-:Y:S02]  /*0730*/  IADD3 R202, R196, 0x80, RZ ;  /* 0x00000080c4ca7810 */ /* 0x000fe40007ffe0ff */
[----:B------:R-:W-:Y:S01]  /*0740*/  @P3 IADD3 R96, P0, R104, c[0x0][0x198], RZ ;  /* 0x0000660068603a10 */ /* 0x000fe20007f1e0ff */
[----:B------:R-:W4:Y:S01]  /*0750*/  LDG.E.128 R84, [R84.64] ;  /* 0x0000000454547981 */ /* 0x000f22000c1e1d00 */
[----:B------:R-:W-:Y:S02]  /*0760*/  SHF.L.U32 R177, R202, 0x4, RZ ;  /* 0x00000004cab17819 */ /* 0x000fe400000006ff */
[----:B------:R-:W-:Y:S01]  /*0770*/  @P3 IADD3.X R97, R94, c[0x0][0x19c], RZ, P0, !PT ;  /* 0x000067005e613a10 */ /* 0x000fe200007fe4ff */
[----:B------:R-:W4:Y:S01]  /*0780*/  LDG.E.128 R88, [R88.64] ;  /* 0x0000000458587981 */ /* 0x000f22000c1e1d00 */
[----:B------:R-:W-:Y:S02]  /*0790*/  IADD3 R104, P0, R104, c[0x0][0x190], RZ ;  /* 0x0000640068687a10 */ /* 0x000fe40007f1e0ff */
[----:B------:R-:W-:Y:S01]  /*07a0*/  SHF.L.U32 R162, R194, 0x2, RZ ;  /* 0x00000002c2a27819 */ /* 0x000fe200000006ff */
[----:B-----5:R0:W5:Y:S01]  /*07b0*/  @P3 LDG.E R120, [R96.64] ;  /* 0x0000000460783981 */ /* 0x020162000c1e1900 */
[----:B------:R-:W-:-:S02]  /*07c0*/  SHF.R.U32.HI R176, RZ, 0x1c, R202 ;  /* 0x0000001cffb07819 */ /* 0x000fc400000116ca */
[----:B------:R-:W-:Y:S02]  /*07d0*/  IADD3 R92, P1, R177, c[0x0][0x188], RZ ;  /* 0x00006200b15c7a10 */ /* 0x000fe40007f3e0ff */
[----:B------:R-:W-:Y:S02]  /*07e0*/  IADD3.X R105, R94, c[0x0][0x194], RZ, P0, !PT ;  /* 0x000065005e697a10 */ /* 0x000fe400007fe4ff */
[----:B------:R-:W-:Y:S02]  /*07f0*/  SHF.R.U32.HI R163, RZ, 0x1e, R194 ;  /* 0x0000001effa37819 */ /* 0x000fe400000116c2 */
[----:B------:R-:W-:Y:S02]  /*0800*/  @P3 IADD3 R100, P0, R162, c[0x0][0x198], RZ ;  /* 0x00006600a2643a10 */ /* 0x000fe40007f1e0ff */
[----:B------:R-:W-:Y:S02]  /*0810*/  SHF.L.U32 R170, R200, 0x2, RZ ;  /* 0x00000002c8aa7819 */ /* 0x000fe400000006ff */
[----:B------:R-:W-:-:S02]  /*0820*/  IADD3 R204, R196, 0xa0, RZ ;  /* 0x000000a0c4cc7810 */ /* 0x000fc40007ffe0ff */
[----:B------:R-:W-:Y:S01]  /*0830*/  SHF.R.U32.HI R172, RZ, 0x1e, R200 ;  /* 0x0000001effac7819 */ /* 0x000fe200000116c8 */
[----:B0-----:R-:W-:Y:S01]  /*0840*/  IMAD.WIDE.U32 R96, R202, R169, c[0x0][0x208] ;  /* 0x00008200ca607625 */ /* 0x001fe200078e00a9 */
[----:B------:R-:W-:Y:S01]  /*0850*/  IADD3.X R93, R176, c[0x0][0x18c], RZ, P1, !PT ;  /* 0x00006300b05d7a10 */ /* 0x000fe20000ffe4ff */
[----:B------:R0:W5:Y:S01]  /*0860*/  LDG.E R191, [R104.64] ;  /* 0x0000000468bf7981 */ /* 0x000162000c1e1900 */
[----:B------:R-:W-:Y:S02]  /*0870*/  @P3 IADD3.X R101, R163, c[0x0][0x19c], RZ, P0, !PT ;  /* 0x00006700a3653a10 */ /* 0x000fe400007fe4ff */
[----:B------:R-:W-:Y:S01]  /*0880*/  @P3 IADD3 R106, P0, R170, c[0x0][0x198], RZ ;  /* 0x00006600aa6a3a10 */ /* 0x000fe20007f1e0ff */
[----:B------:R-:W4:Y:S01]  /*0890*/  LDG.E.128 R96, [R96.64] ;  /* 0x0000000460607981 */ /* 0x000f22000c1e1d00 */
[----:B------:R-:W-:Y:S02]  /*08a0*/  SHF.L.U32 R168, R198, 0x2, RZ ;  /* 0x00000002c6a87819 */ /* 0x000fe400000006ff */
[----:B------:R-:W-:Y:S01]  /*08b0*/  SHF.L.U32 R161, R204, 0x4, RZ ;  /* 0x00000004cca17819 */ /* 0x000fe200000006ff */
[----:B------:R-:W4:Y:S01]  /*08c0*/  LDG.E.128 R92, [R92.64] ;  /* 0x000000045c5c7981 */ /* 0x000f22000c1e1d00 */
[----:B------:R-:W-:-:S02]  /*08d0*/  @P3 IADD3.X R107, R172, c[0x0][0x19c], RZ, P0, !PT ;  /* 0x00006700ac6b3a10 */ /* 0x000fc400007fe4ff */
[----:B------:R-:W-:Y:S01]  /*08e0*/  SHF.R.U32.HI R171, RZ, 0x1e, R198 ;  /* 0x0000001effab7819 */ /* 0x000fe200000116c6 */
[----:B------:R1:W5:Y:S01]  /*08f0*/  @P3 LDG.E R122, [R100.64] ;  /* 0x00000004647a3981 */ /* 0x000362000c1e1900 */
[----:B------:R-:W-:Y:S02]  /*0900*/  @P3 IADD3 R102, P1, R168, c[0x0][0x198], RZ ;  /* 0x00006600a8663a10 */ /* 0x000fe40007f3e0ff */
[----:B------:R-:W-:Y:S01]  /*0910*/  SHF.R.U32.HI R182, RZ, 0x1c, R204 ;  /* 0x0000001cffb67819 */ /* 0x000fe200000116cc */
[----:B0-----:R-:W-:Y:S01]  /*0920*/  IMAD.WIDE.U32 R104, R204, R169, c[0x0][0x208] ;  /* 0x00008200cc687625 */ /* 0x001fe200078e00a9 */
[----:B------:R-:W-:Y:S01]  /*0930*/  @P3 IADD3.X R103, R171, c[0x0][0x19c], RZ, P1, !PT ;  /* 0x00006700ab673a10 */ /* 0x000fe20000ffe4ff */
[----:B------:R0:W5:Y:S01]  /*0940*/  @P3 LDG.E R183, [R106.64] ;  /* 0x000000046ab73981 */ /* 0x000162000c1e1900 */
[----:B-1----:R-:W-:-:S03]  /*0950*/  IADD3 R100, P0, R161, c[0x0][0x188], RZ ;  /* 0x00006200a1647a10 */ /* 0x002fc60007f1e0ff */
[----:B------:R1:W5:Y:S01]  /*0960*/  @P3 LDG.E R123, [R102.64] ;  /* 0x00000004667b3981 */ /* 0x000362000c1e1900 */
[----:B------:R-:W-:-:S03]  /*0970*/  IADD3.X R101, R182, c[0x0][0x18c], RZ, P0, !PT ;  /* 0x00006300b6657a10 */ /* 0x000fc600007fe4ff */
[----:B0-----:R-:W4:Y:S04]  /*0980*/  LDG.E.128 R104, [R104.64] ;  /* 0x0000000468687981 */ /* 0x001f28000c1e1d00 */
[----:B-1----:R-:W4:Y:S01]  /*0990*/  LDG.E.128 R100, [R100.64] ;  /* 0x0000000464647981 */ /* 0x002f22000c1e1d00 */
[----:B------:R-:W-:Y:S01]  /*09a0*/  IMAD.SHL.U32 R174, R202, 0x4, RZ ;  /* 0x00000004caae7824 */ /* 0x000fe200078e00ff */
[----:B------:R-:W-:Y:S02]  /*09b0*/  ISETP.NE.U32.AND P0, PT, RZ, c[0x0][0x218], PT ;  /* 0x00008600ff007a0c */ /* 0x000fe40003f05070 */
[----:B------:R-:W-:Y:S02]  /*09c0*/  SHF.R.U32.HI R173, RZ, 0x1e, R202 ;  /* 0x0000001effad7819 */ /* 0x000fe400000116ca */
[----:B------:R-:W-:-:S02]  /*09d0*/  SHF.L.U32 R175, R204, 0x2, RZ ;  /* 0x00000002ccaf7819 */ /* 0x000fc400000006ff */
[----:B------:R-:W-:Y:S02]  /*09e0*/  @P3 IADD3 R164, P1, R174, c[0x0][0x198], RZ ;  /* 0x00006600aea43a10 */ /* 0x000fe40007f3e0ff */
[----:B------:R-:W-:Y:S02]  /*09f0*/  ISETP.NE.AND.EX P0, PT, RZ, c[0x0][0x21c], PT, P0 ;  /* 0x00008700ff007a0c */ /* 0x000fe40003f05300 */
[----:B------:R-:W-:Y:S02]  /*0a00*/  SHF.R.U32.HI R179, RZ, 0x1e, R204 ;  /* 0x0000001effb37819 */ /* 0x000fe400000116cc */
[----:B------:R-:W-:Y:S02]  /*0a10*/  @P3 IADD3 R166, P2, R175, c[0x0][0x198], RZ ;  /* 0x00006600afa63a10 */ /* 0x000fe40007f5e0ff */
[----:B------:R-:W-:Y:S02]  /*0a20*/  @P3 IADD3.X R165, R173, c[0x0][0x19c], RZ, P1, !PT ;  /* 0x00006700ada53a10 */ /* 0x000fe40000ffe4ff */
[----:B------:R-:W-:-:S02]  /*0a30*/  IADD3 R162, P1, R162, c[0x0][0x190], RZ ;  /* 0x00006400a2a27a10 */ /* 0x000fc40007f3e0ff */
[----:B------:R-:W-:Y:S01]  /*0a40*/  @P3 IADD3.X R167, R179, c[0x0][0x19c], RZ, P2, !PT ;  /* 0x00006700b3a73a10 */ /* 0x000fe200017fe4ff */
[----:B------:R0:W5:Y:S01]  /*0a50*/  @P3 LDG.E R124, [R164.64] ;  /* 0x00000004a47c3981 */ /* 0x000162000c1e1900 */
[----:B------:R-:W-:Y:S02]  /*0a60*/  IADD3 R168, P2, R168, c[0x0][0x190], RZ ;  /* 0x00006400a8a87a10 */ /* 0x000fe40007f5e0ff */
[----:B------:R-:W-:Y:S01]  /*0a70*/  IADD3.X R163, R163, c[0x0][0x194], RZ, P1, !PT ;  /* 0x00006500a3a37a10 */ /* 0x000fe20000ffe4ff */
[----:B------:R1:W5:Y:S01]  /*0a80*/  @P3 LDG.E R125, [R166.64] ;  /* 0x00000004a67d3981 */ /* 0x000362000c1e1900 */
[----:B------:R-:W-:Y:S02]  /*0a90*/  IADD3 R170, P1, R170, c[0x0][0x190], RZ ;  /* 0x00006400aaaa7a10 */ /* 0x000fe40007f3e0ff */
[----:B------:R-:W-:Y:S01]  /*0aa0*/  IADD3.X R169, R171, c[0x0][0x194], RZ, P2, !PT ;  /* 0x00006500aba97a10 */ /* 0x000fe200017fe4ff */
[----:B------:R0:W5:Y:S01]  /*0ab0*/  LDG.E R192, [R162.64] ;  /* 0x00000004a2c07981 */ /* 0x000162000c1e1900 */
[----:B------:R-:W-:-:S02]  /*0ac0*/  IADD3.X R171, R172, c[0x0][0x194], RZ, P1, !PT ;  /* 0x00006500acab7a10 */ /* 0x000fc40000ffe4ff */
[----:B------:R-:W-:Y:S01]  /*0ad0*/  IADD3 R174, P2, R174, c[0x0][0x190], RZ ;  /* 0x00006400aeae7a10 */ /* 0x000fe20007f5e0ff */
[----:B------:R0:W5:Y:S01]  /*0ae0*/  LDG.E R187, [R168.64] ;  /* 0x00000004a8bb7981 */ /* 0x000162000c1e1900 */
[C---:B-1----:R-:W-:Y:S02]  /*0af0*/  @P0 LEA R166, P1, R196.reuse, c[0x0][0x218], 0x4 ;  /* 0x00008600c4a60a11 */ /* 0x042fe400078220ff */
[----:B------:R-:W-:Y:S01]  /*0b00*/  IADD3 R172, P4, R175, c[0x0][0x190], RZ ;  /* 0x00006400afac7a10 */ /* 0x000fe20007f9e0ff */
[----:B------:R1:W5:Y:S01]  /*0b10*/  LDG.E R185, [R170.64] ;  /* 0x00000004aab97981 */ /* 0x000362000c1e1900 */
[----:B------:R-:W-:Y:S02]  /*0b20*/  IADD3.X R175, R173, c[0x0][0x194], RZ, P2, !PT ;  /* 0x00006500adaf7a10 */ /* 0x000fe400017fe4ff */
[----:B------:R-:W-:Y:S02]  /*0b30*/  @P0 LEA.HI.X R167, R196, c[0x0][0x21c], RZ, 0x4, P1 ;  /* 0x00008700c4a70a11 */ /* 0x000fe400008f24ff */
[----:B0-----:R-:W-:-:S02]  /*0b40*/  @P0 LEA R162, P1, R194, c[0x0][0x218], 0x4 ;  /* 0x00008600c2a20a11 */ /* 0x001fc400078220ff */
[----:B------:R-:W-:Y:S01]  /*0b50*/  @P0 LEA R164, P2, R198, c[0x0][0x218], 0x4 ;  /* 0x00008600c6a40a11 */ /* 0x000fe200078420ff */
[----:B------:R0:W5:Y:S01]  /*0b60*/  @P0 LDG.E.128 R28, [R166.64] ;  /* 0x00000004a61c0981 */ /* 0x000162000c1e1d00 */
[----:B------:R-:W-:Y:S02]  /*0b70*/  IADD3.X R173, R179, c[0x0][0x194], RZ, P4, !PT ;  /* 0x00006500b3ad7a10 */ /* 0x000fe400027fe4ff */
[----:B------:R-:W-:Y:S01]  /*0b80*/  @P0 LEA.HI.X R163, R194, c[0x0][0x21c], RZ, 0x4, P1 ;  /* 0x00008700c2a30a11 */ /* 0x000fe200008f24ff */
[----:B------:R0:W5:Y:S01]  /*0b90*/  LDG.E R179, [R174.64] ;  /* 0x00000004aeb37981 */ /* 0x000162000c1e1900 */
[----:B------:R-:W-:Y:S02]  /*0ba0*/  @P0 LEA.HI.X R165, R198, c[0x0][0x21c], RZ, 0x4, P2 ;  /* 0x00008700c6a50a11 */ /* 0x000fe400010f24ff */
[----:B------:R-:W-:Y:S01]  /*0bb0*/  @P0 LEA R168, P1, R200, c[0x0][0x218], 0x4 ;  /* 0x00008600c8a80a11 */ /* 0x000fe200078220ff */
[----:B------:R3:W5:Y:S01]  /*0bc0*/  @P0 LDG.E.128 R32, [R162.64] ;  /* 0x00000004a2200981 */ /* 0x000762000c1e1d00 */
[----:B-1----:R-:W-:-:S03]  /*0bd0*/  @P0 LEA R170, P4, R202, c[0x0][0x218], 0x4 ;  /* 0x00008600caaa0a11 */ /* 0x002fc600078820ff */
[----:B------:R1:W5:Y:S01]  /*0be0*/  LDG.E R172, [R172.64] ;  /* 0x00000004acac7981 */ /* 0x000362000c1e1900 */
[----:B0-----:R-:W-:Y:S02]  /*0bf0*/  @P0 LEA R174, P2, R204, c[0x0][0x218], 0x4 ;  /* 0x00008600ccae0a11 */ /* 0x001fe400078420ff */
        /* <DEDUP_REMOVED lines=11> */
[--C-:B------:R-:W-:Y:S02]  /*0cb0*/  FADD.FTZ R167, R62, -R195.reuse ;  /* 0x800000c33ea77221 */ /* 0x100fe40000010000 */
        /* <DEDUP_REMOVED lines=50> */
[----:B-1----:R-:W-:-:S02]  /*0fe0*/  FMUL.FTZ R173, R23, R75 ;  /* 0x0000004b17ad7220 */ /* 0x002fc40000410000 */
        /* <DEDUP_REMOVED lines=24> */
[C---:B------:R-:W-:Y:S02]  /*1170*/  FMUL.FTZ R164, R178.reuse, R85 ;  /* 0x00000055b2a47220 */ /* 0x040fe40000410000 */
        /* <DEDUP_REMOVED lines=91> */
.L_x_2234:
        /* <DEDUP_REMOVED lines=18> */
.L_x_2235:
        /* <DEDUP_REMOVED lines=37> */
.L_x_2227:
        /* <DEDUP_REMOVED lines=72> */
[----:B------:R-:W-:Y:S02]  /*1f20*/  LOP3.LUT P6, RZ, R122, 0xff0000, RZ, 0xc0, !PT ;  /* 0x00ff00007aff7812 */ /* 0x000fe400078cc0ff */
        /* <DEDUP_REMOVED lines=17> */
.L_x_2228:
        /* <DEDUP_REMOVED lines=20> */
.L_x_2229:
        /* <DEDUP_REMOVED lines=16> */
[C---:B------:R-:W-:Y:S01]  /*2280*/  FMUL.FTZ R82, R178.reuse, R167 ;  /* 0x000000a7b2527220 */ /* 0x040fe20000410000 */
        /* <DEDUP_REMOVED lines=38> */
[----:B------:R-:W-:Y:S02]  /*24f0*/  SEL R63, R67, RZ, P5 ;  /* 0x000000ff433f7207 */ /* 0x000fe40002800000 */
        /* <DEDUP_REMOVED lines=24> */
.L_x_2230:
        /* <DEDUP_REMOVED lines=26> */
.L_x_2231:
[----:B0-----:R-:W-:Y:S01]  /*2820*/  FMUL.FTZ R60, R68, c[0x0][0x1e8] ;  /* 0x00007a00443c7a20 */ /* 0x001fe20000410000 */
[C---:B------:R-:W-:Y:S01]  /*2830*/  LOP3.LUT P6, RZ, R179.reuse, 0xff00, RZ, 0xc0, !PT ;  /* 0x0000ff00b3ff7812 */ /* 0x040fe200078cc0ff */
[----:B------:R-:W-:Y:S01]  /*2840*/  FMUL.FTZ R61, R66, c[0x0][0x1e8] ;  /* 0x00007a00423d7a20 */ /* 0x000fe20000410000 */
[----:B------:R-:W-:Y:S01]  /*2850*/  LOP3.LUT P5, RZ, R179, 0xff, RZ, 0xc0, !PT ;  /* 0x000000ffb3ff7812 */ /* 0x000fe200078ac0ff */
[-CC-:B------:R-:W-:Y:S01]  /*2860*/  FFMA.FTZ R91, R91, R94.reuse, R95.reuse ;  /* 0x0000005e5b5b7223 */ /* 0x180fe2000001005f */
[----:B------:R-:W-:Y:S01]  /*2870*/  SEL R69, R60, RZ, P6 ;  /* 0x000000ff3c457207 */ /* 0x000fe20003000000 */
[----:B------:R-:W-:Y:S01]  /*2880*/  FMUL.FTZ R85, R85, c[0x0][0x1e8] ;  /* 0x00007a0055557a20 */ /* 0x000fe20000410000 */
[----:B------:R-:W-:Y:S01]  /*2890*/  LOP3.LUT P6, RZ, R179, 0xff000000, RZ, 0xc0, !PT ;  /* 0xff000000b3ff7812 */ /* 0x000fe200078cc0ff */
[-C--:B------:R-:W-:Y:S02]  /*28a0*/  FFMA.FTZ R93, R93, R94.reuse, R95 ;  /* 0x0000005e5d5d7223 */ /* 0x080fe4000001005f */
[----:B------:R-:W-:Y:S01]  /*28b0*/  FADD.FTZ R91, R104, -R91 ;  /* 0x8000005b685b7221 */ /* 0x000fe20000010000 */
[----:B------:R-:W-:Y:S01]  /*28c0*/  SEL R71, R61, RZ, P6 ;  /* 0x000000ff3d477207 */ /* 0x000fe20003000000 */
[-C--:B------:R-:W-:Y:S01]  /*28d0*/  FFMA.FTZ R90, R90, R94.reuse, R95 ;  /* 0x0000005e5a5a7223 */ /* 0x080fe2000001005f */
[----:B------:R-:W-:Y:S01]  /*28e0*/  IADD3 R66, P6, R177, c[0x0][0x248], RZ ;  /* 0x00009200b1427a10 */ /* 0x000fe20007fde0ff */
[----:B------:R-:W-:Y:S01]  /*28f0*/  FMUL.FTZ R87, R87, c[0x0][0x1e8] ;  /* 0x00007a0057577a20 */ /* 0x000fe20000410000 */
[----:B------:R-:W-:Y:S01]  /*2900*/  SEL R68, R85, RZ, P5 ;  /* 0x000000ff55447207 */ /* 0x000fe20002800000 */
[----:B------:R-:W-:Y:S01]  /*2910*/  FADD.FTZ R93, R106, -R93 ;  /* 0x8000005d6a5d7221 */ /* 0x000fe20000010000 */
[----:B------:R-:W-:Y:S01]  /*2920*/  LOP3.LUT P5, RZ, R179, 0xff0000, RZ, 0xc0, !PT ;  /* 0x00ff0000b3ff7812 */ /* 0x000fe200078ac0ff */
[----:B------:R-:W-:Y:S01]  /*2930*/  FMUL.FTZ R91, R178, R91 ;  /* 0x0000005bb25b7220 */ /* 0x000fe20000410000 */
[----:B------:R-:W-:Y:S01]  /*2940*/  IADD3.X R67, R176, c[0x0][0x24c], RZ, P6, !PT ;  /* 0x00009300b0437a10 */ /* 0x000fe200037fe4ff */
[----:B------:R-:W-:Y:S01]  /*2950*/  FFMA.FTZ R92, R92, R94, R95 ;  /* 0x0000005e5c5c7223 */ /* 0x000fe2000001005f */
[----:B------:R-:W-:Y:S01]  /*2960*/  LOP3.LUT P6, RZ, R124, 0xff0000, RZ, 0xc0, !PT ;  /* 0x00ff00007cff7812 */ /* 0x000fe200078cc0ff */
[----:B------:R-:W-:Y:S01]  /*2970*/  FADD.FTZ R105, R105, -R90 ;  /* 0x8000005a69697221 */ /* 0x000fe20000010000 */
[C---:B------:R-:W-:Y:S01]  /*2980*/  SEL R70, R87.reuse, RZ, P5 ;  /* 0x000000ff57467207 */ /* 0x040fe20002800000 */
[----:B------:R-:W-:Y:S01]  /*2990*/  FMUL.FTZ R93, R178, R93 ;  /* 0x0000005db25d7220 */ /* 0x000fe20000410000 */
[----:B------:R-:W-:Y:S01]  /*29a0*/  LOP3.LUT P5, RZ, R124, 0xff000000, RZ, 0xc0, !PT ;  /* 0xff0000007cff7812 */ /* 0x000fe200078ac0ff */
[----:B------:R-:W-:Y:S01]  /*29b0*/  @P2 FADD.FTZ R91, R48, R91 ;  /* 0x0000005b305b2221 */ /* 0x000fe20000010000 */
[----:B------:R-:W-:Y:S01]  /*29c0*/  SEL R87, R87, RZ, P6 ;  /* 0x000000ff57577207 */ /* 0x000fe20003000000 */
[----:B------:R-:W-:Y:S01]  /*29d0*/  FADD.FTZ R89, R89, -R92 ;  /* 0x8000005c59597221 */ /* 0x000fe20000010000 */
[----:B------:R-:W-:Y:S01]  /*29e0*/  LOP3.LUT P6, RZ, R124, 0xff, RZ, 0xc0, !PT ;  /* 0x000000ff7cff7812 */ /* 0x000fe200078cc0ff */
[----:B------:R-:W-:Y:S01]  /*29f0*/  FMUL.FTZ R74, R178, R105 ;  /* 0x00000069b24a7220 */ /* 0x000fe20000410000 */
[----:B------:R-:W-:Y:S01]  /*2a00*/  SEL R64, R61, RZ, P5 ;  /* 0x000000ff3d407207 */ /* 0x000fe20002800000 */
[----:B------:R-:W-:Y:S01]  /*2a10*/  @P2 FADD.FTZ R93, R50, R93 ;  /* 0x0000005d325d2221 */ /* 0x000fe20000010000 */
[C---:B------:R-:W-:Y:S01]  /*2a20*/  SEL R52, R91.reuse, R52, P1 ;  /* 0x000000345b347207 */ /* 0x040fe20000800000 */
[----:B------:R-:W-:Y:S01]  /*2a30*/  FMUL.FTZ R178, R178, R89 ;  /* 0x00000059b2b27220 */ /* 0x000fe20000410000 */
[----:B------:R-:W-:Y:S01]  /*2a40*/  LOP3.LUT P5, RZ, R124, 0xff00, RZ, 0xc0, !PT ;  /* 0x0000ff007cff7812 */ /* 0x000fe200078ac0ff */
[----:B------:R-:W-:Y:S01]  /*2a50*/  FMUL.FTZ R91, R91, c[0x0][0x1e8] ;  /* 0x00007a005b5b7a20 */ /* 0x000fe20000410000 */
[----:B------:R-:W-:Y:S01]  /*2a60*/  SEL R85, R85, RZ, P6 ;  /* 0x000000ff55557207 */ /* 0x000fe20003000000 */
[----:B------:R-:W-:Y:S01]  /*2a70*/  @P2 FADD.FTZ R74, R49, R74 ;  /* 0x0000004a314a2221 */ /* 0x000fe20000010000 */
[----:B------:R-:W-:Y:S01]  /*2a80*/  LOP3.LUT P6, RZ, R125, 0xff, RZ, 0xc0, !PT ;  /* 0x000000ff7dff7812 */ /* 0x000fe200078cc0ff */
[----:B------:R-:W-:Y:S01]  /*2a90*/  @P2 FADD.FTZ R178, R51, R178 ;  /* 0x000000b233b22221 */ /* 0x000fe20000010000 */
[C---:B------:R-:W-:Y:S01]  /*2aa0*/  SEL R54, R93.reuse, R54, P1 ;  /* 0x000000365d367207 */ /* 0x040fe20000800000 */
[----:B------:R-:W-:Y:S01]  /*2ab0*/  FMUL.FTZ R93, R93, c[0x0][0x1e8] ;  /* 0x00007a005d5d7a20 */ /* 0x000fe20000410000 */
[----:B------:R-:W-:Y:S01]  /*2ac0*/  SEL R62, R60, RZ, P5 ;  /* 0x000000ff3c3e7207 */ /* 0x000fe20002800000 */
[----:B------:R-:W-:Y:S01]  /*2ad0*/  FMUL.FTZ R65, R74, c[0x0][0x1e8] ;  /* 0x00007a004a417a20 */ /* 0x000fe20000410000 */
[----:B------:R-:W-:Y:S01]  /*2ae0*/  LOP3.LUT P2, RZ, R125, 0xff0000, RZ, 0xc0, !PT ;  /* 0x00ff00007dff7812 */ /* 0x000fe2000784c0ff */
[----:B------:R0:W-:Y:S01]  /*2af0*/  STG.E.128 [R66.64], R68 ;  /* 0x0000004442007986 */ /* 0x0001e2000c101d04 */
[----:B------:R-:W-:-:S02]  /*2b00*/  @P3 IADD3 R72, P5, R177, c[0x0][0x250], RZ ;  /* 0x00009400b1483a10 */ /* 0x000fc40007fbe0ff */
[----:B------:R-:W-:Y:S02]  /*2b10*/  SEL R61, R91, RZ, P6 ;  /* 0x000000ff5b3d7207 */ /* 0x000fe40003000000 */
[----:B------:R-:W-:Y:S02]  /*2b20*/  LOP3.LUT P6, RZ, R125, 0xff00, RZ, 0xc0, !PT ;  /* 0x0000ff007dff7812 */ /* 0x000fe400078cc0ff */
[C---:B------:R-:W-:Y:S01]  /*2b30*/  SEL R55, R178.reuse, R55, P1 ;  /* 0x00000037b2377207 */ /* 0x040fe20000800000 */
[----:B------:R-:W-:Y:S01]  /*2b40*/  FMUL.FTZ R178, R178, c[0x0][0x1e8] ;  /* 0x00007a00b2b27a20 */ /* 0x000fe20000410000 */
[----:B------:R-:W-:Y:S02]  /*2b50*/  SEL R63, R93, RZ, P2 ;  /* 0x000000ff5d3f7207 */ /* 0x000fe40001000000 */
[----:B------:R-:W-:Y:S02]  /*2b60*/  SEL R60, R85, R56, P4 ;  /* 0x00000038553c7207 */ /* 0x000fe40002000000 */
[----:B------:R-:W-:-:S02]  /*2b70*/  @P3 IADD3.X R73, R176, c[0x0][0x254], RZ, P5, !PT ;  /* 0x00009500b0493a10 */ /* 0x000fc40002ffe4ff */
[----:B------:R-:W-:Y:S02]  /*2b80*/  SEL R53, R74, R53, P1 ;  /* 0x000000354a357207 */ /* 0x000fe40000800000 */
[----:B------:R-:W-:Y:S02]  /*2b90*/  SEL R56, R61, R56, P4 ;  /* 0x000000383d387207 */ /* 0x000fe40002000000 */
[----:B------:R-:W-:Y:S02]  /*2ba0*/  LOP3.LUT P5, RZ, R172, 0xff, RZ, 0xc0, !PT ;  /* 0x000000ffacff7812 */ /* 0x000fe400078ac0ff */
[----:B------:R-:W-:Y:S02]  /*2bb0*/  SEL R74, R65, RZ, P6 ;  /* 0x000000ff414a7207 */ /* 0x000fe40003000000 */
[----:B------:R-:W-:Y:S02]  /*2bc0*/  LOP3.LUT P1, RZ, R125, 0xff000000, RZ, 0xc0, !PT ;  /* 0xff0000007dff7812 */ /* 0x000fe4000782c0ff */
[----:B------:R-:W-:-:S02]  /*2bd0*/  SEL R61, R62, R57, P4 ;  /* 0x000000393e3d7207 */ /* 0x000fc40002000000 */
[-C--:B------:R-:W-:Y:S02]  /*2be0*/  SEL R62, R87, R58.reuse, P4 ;  /* 0x0000003a573e7207 */ /* 0x080fe40002000000 */
[----:B------:R-:W-:Y:S02]  /*2bf0*/  SEL R58, R63, R58, P4 ;  /* 0x0000003a3f3a7207 */ /* 0x000fe40002000000 */
[----:B------:R-:W-:Y:S02]  /*2c00*/  SEL R63, R64, R59, P4 ;  /* 0x0000003b403f7207 */ /* 0x000fe40002000000 */
[----:B------:R-:W-:Y:S02]  /*2c10*/  SEL R76, R178, RZ, P1 ;  /* 0x000000ffb24c7207 */ /* 0x000fe40000800000 */
[----:B------:R-:W-:Y:S01]  /*2c20*/  SEL R57, R74, R57, P4 ;  /* 0x000000394a397207 */ /* 0x000fe20002000000 */
[----:B------:R1:W-:Y:S01]  /*2c30*/  @P3 STG.E.128 [R72.64], R60 ;  /* 0x0000003c48003986 */ /* 0x0003e2000c101d04 */
[----:B------:R-:W-:-:S02]  /*2c40*/  SEL R64, R91, RZ, P5 ;  /* 0x000000ff5b407207 */ /* 0x000fc40002800000 */
[C---:B------:R-:W-:Y:S02]  /*2c50*/  @P0 IADD3 R74, P5, R161.reuse, c[0x0][0x258], RZ ;  /* 0x00009600a14a0a10 */ /* 0x040fe40007fbe0ff */
[----:B------:R-:W-:Y:S02]  /*2c60*/  SEL R59, R76, R59, P4 ;  /* 0x0000003b4c3b7207 */ /* 0x000fe40002000000 */
[C---:B------:R-:W-:Y:S02]  /*2c70*/  LOP3.LUT P2, RZ, R172.reuse, 0xff00, RZ, 0xc0, !PT ;  /* 0x0000ff00acff7812 */ /* 0x040fe4000784c0ff */
[C---:B------:R-:W-:Y:S02]  /*2c80*/  LOP3.LUT P6, RZ, R172.reuse, 0xff0000, RZ, 0xc0, !PT ;  /* 0x00ff0000acff7812 */ /* 0x040fe400078cc0ff */
[----:B------:R-:W-:Y:S02]  /*2c90*/  LOP3.LUT P1, RZ, R172, 0xff000000, RZ, 0xc0, !PT ;  /* 0xff000000acff7812 */ /* 0x000fe4000782c0ff */
[----:B0-----:R-:W-:-:S02]  /*2ca0*/  IADD3 R68, P4, R161, c[0x0][0x248], RZ ;  /* 0x00009200a1447a10 */ /* 0x001fc40007f9e0ff */
[C---:B------:R-:W-:Y:S02]  /*2cb0*/  @P0 IADD3.X R75, R182.reuse, c[0x0][0x25c], RZ, P5, !PT ;  /* 0x00009700b64b0a10 */ /* 0x040fe40002ffe4ff */
[----:B------:R-:W-:Y:S02]  /*2cc0*/  @P3 IADD3 R70, P5, R161, c[0x0][0x250], RZ ;  /* 0x00009400a1463a10 */ /* 0x000fe40007fbe0ff */
[----:B------:R-:W-:Y:S01]  /*2cd0*/  IADD3.X R69, R182, c[0x0][0x24c], RZ, P4, !PT ;  /* 0x00009300b6457a10 */ /* 0x000fe200027fe4ff */
[----:B------:R0:W-:Y:S01]  /*2ce0*/  @P0 STG.E.128 [R74.64], R52 ;  /* 0x000000344a000986 */ /* 0x0001e2000c101d04 */
[----:B------:R-:W-:Y:S02]  /*2cf0*/  SEL R65, R65, RZ, P2 ;  /* 0x000000ff41417207 */ /* 0x000fe40001000000 */
[----:B------:R-:W-:Y:S02]  /*2d00*/  SEL R66, R93, RZ, P6 ;  /* 0x000000ff5d427207 */ /* 0x000fe40003000000 */
[----:B------:R-:W-:-:S02]  /*2d10*/  SEL R67, R178, RZ, P1 ;  /* 0x000000ffb2437207 */ /* 0x000fc40000800000 */
[----:B------:R-:W-:Y:S02]  /*2d20*/  @P3 IADD3.X R71, R182, c[0x0][0x254], RZ, P5, !PT ;  /* 0x00009500b6473a10 */ /* 0x000fe40002ffe4ff */
[----:B-1----:R-:W-:Y:S01]  /*2d30*/  MOV R61, c[0x0][0x160] ;  /* 0x00005800003d7a02 */ /* 0x002fe20000000f00 */
[----:B------:R0:W-:Y:S03]  /*2d40*/  STG.E.128 [R68.64], R64 ;  /* 0x0000004044007986 */ /* 0x0001e6000c101d04 */
[----:B------:R-:W-:Y:S01]  /*2d50*/  LEA R2, R61, R2, 0x2 ;  /* 0x000000023d027211 */ /* 0x000fe200078e10ff */
[----:B------:R0:W-:Y:S03]  /*2d60*/  @P3 STG.E.128 [R70.64], R56 ;  /* 0x0000003846003986 */ /* 0x0001e6000c101d04 */
[----:B------:R-:W-:-:S13]  /*2d70*/  ISETP.GE.AND P0, PT, R2, c[0x0][0x164], PT ;  /* 0x0000590002007a0c */ /* 0x000fda0003f06270 */
[----:B0-----:R-:W-:Y:S01]  /*2d80*/  @P0 CALL.REL.NOINC `(.L_x_2232) ;  /* 0x0000001000000944 */ /* 0x001fe20003c00000 */
[----:B------:R-:W-:Y:S05]  /*2d90*/  BRA `(.L_x_2233) ;  /* 0xffffd6d000007947 */ /* 0x000fea000383ffff */
.L_x_2232:
[----:B------:R-:W-:Y:S05]  /*2da0*/  BSYNC B1 ;  /* 0x0000000000017941 */ /* 0x000fea0003800000 */
.L_x_2224:
        /* <DEDUP_REMOVED lines=48> */
.L_x_2223:
[----:B------:R-:W-:Y:S05]  /*30b0*/  BSYNC B0 ;  /* 0x0000000000007941 */ /* 0x000fea0003800000 */
.L_x_2221:
        /* <DEDUP_REMOVED lines=111> */
[C---:B------:R-:W-:Y:S01]  /*37b0*/  SHF.L.U64.HI R9, R3.reuse, 0x2, R0 ;  /* 0x0000000203097819 */ /* 0x040fe20000010200 */
[----:B------:R-:W-:Y:S02]  /*37c0*/  IMAD.SHL.U32 R0, R3, 0x4, RZ ;  /* 0x0000000403007824 */ /* 0x000fe400078e00ff */
[----:B-----5:R-:W-:Y:S02]  /*37d0*/  FADD.FTZ R14, R5, R14 ;  /* 0x0000000e050e7221 */ /* 0x020fe40000010000 */
[----:B------:R-:W-:Y:S01]  /*37e0*/  FADD.FTZ R21, R6, R21 ;  /* 0x0000001506157221 */ /* 0x000fe20000010000 */
[C---:B------:R-:W-:Y:S02]  /*37f0*/  IADD3 R2, P0, R0.reuse, c[0x0][0x228], RZ ;  /* 0x00008a0000027a10 */ /* 0x040fe40007f1e0ff */
[----:B------:R-:W-:Y:S01]  /*3800*/  IADD3 R4, P1, R0, c[0x0][0x220], RZ ;  /* 0x0000880000047a10 */ /* 0x000fe20007f3e0ff */
[----:B------:R-:W-:Y:S01]  /*3810*/  FADD.FTZ R23, R8, R23 ;  /* 0x0000001708177221 */ /* 0x000fe20000010000 */
[----:B------:R-:W-:-:S02]  /*3820*/  IADD3.X R3, R9, c[0x0][0x22c], RZ, P0, !PT ;  /* 0x00008b0009037a10 */ /* 0x000fc400007fe4ff */
        /* <DEDUP_REMOVED lines=19> */
.L_x_2225:
[----:B------:R-:W-:Y:S01]  /*3960*/  HFMA2.MMA R74, -RZ, RZ, 0, 5.9604644775390625e-08 ;  /* 0x00000001ff4a7435 */ /* 0x000fe200000001ff */
[----:B------:R-:W-:-:S02]  /*3970*/  MOV R73, R75 ;  /* 0x0000004b00497202 */ /* 0x000fc40000000f00 */
[----:B------:R-:W-:Y:S02]  /*3980*/  MOV R82, 0x1f ;  /* 0x0000001f00527802 */ /* 0x000fe40000000f00 */
[----:B------:R-:W-:Y:S02]  /*3990*/  MOV R83, 0xffffffff ;  /* 0xffffffff00537802 */ /* 0x000fe40000000f00 */
[----:B------:R-:W-:Y:S02]  /*39a0*/  MOV R60, 0x39c0 ;  /* 0x000039c0003c7802 */ /* 0x000fe40000000f00 */
[----:B-----5:R-:W-:Y:S05]  /*39b0*/  CALL.REL.NOINC `($__internal_119_$__cuda_sm70_shflsync_bfly_p) ;  /* 0x0000046000007944 */ /* 0x020fea0003c00000 */
[----:B-1----:R-:W-:Y:S01]  /*39c0*/  MOV R72, R73 ;  /* 0x0000004900487202 */ /* 0x002fe20000000f00 */
[----:B0-----:R-:W-:Y:S05]  /*39d0*/  BRA `(.L_x_2234) ;  /* 0xffffdd5000007947 */ /* 0x001fea000383ffff */
.L_x_2226:
[----:B------:R-:W-:Y:S01]  /*39e0*/  HFMA2.MMA R74, -RZ, RZ, 0, 5.9604644775390625e-08 ;  /* 0x00000001ff4a7435 */ /* 0x000fe200000001ff */
[----:B------:R-:W-:Y:S01]  /*39f0*/  IMAD.MOV.U32 R73, RZ, RZ, R80 ;  /* 0x000000ffff497224 */ /* 0x000fe200078e0050 */
[----:B------:R-:W-:Y:S02]  /*3a00*/  MOV R82, 0x1f ;  /* 0x0000001f00527802 */ /* 0x000fe40000000f00 */
[----:B------:R-:W-:Y:S02]  /*3a10*/  MOV R83, 0xffffffff ;  /* 0xffffffff00537802 */ /* 0x000fe40000000f00 */
[----:B------:R-:W-:-:S02]  /*3a20*/  MOV R60, 0x3a40 ;  /* 0x00003a40003c7802 */ /* 0x000fc40000000f00 */
[----:B01---5:R-:W-:Y:S05]  /*3a30*/  CALL.REL.NOINC `($__internal_119_$__cuda_sm70_shflsync_bfly_p) ;  /* 0x000003e000007944 */ /* 0x023fea0003c00000 */
[----:B------:R-:W-:Y:S01]  /*3a40*/  FADD.FTZ R75, R75, R72 ;  /* 0x000000484b4b7221 */ /* 0x000fe20000010000 */
[----:B0-----:R-:W-:Y:S01]  /*3a50*/  HFMA2.MMA R74, -RZ, RZ, 0, 1.1920928955078125e-07 ;  /* 0x00000002ff4a7435 */ /* 0x001fe200000001ff */
[----:B-1----:R-:W-:Y:S01]  /*3a60*/  FADD.FTZ R80, R80, R73 ;  /* 0x0000004950507221 */ /* 0x002fe20000010000 */
[----:B------:R-:W-:Y:S01]  /*3a70*/  MOV R82, 0x1f ;  /* 0x0000001f00527802 */ /* 0x000fe20000000f00 */
[----:B------:R-:W-:Y:S01]  /*3a80*/  IMAD.MOV.U32 R83, RZ, RZ, -0x1 ;  /* 0xffffffffff537424 */ /* 0x000fe200078e00ff */
[----:B------:R-:W-:-:S02]  /*3a90*/  MOV R73, R75 ;  /* 0x0000004b00497202 */ /* 0x000fc40000000f00 */
[----:B------:R-:W-:Y:S02]  /*3aa0*/  MOV R60, 0x3ac0 ;  /* 0x00003ac0003c7802 */ /* 0x000fe40000000f00 */
[----:B------:R-:W-:Y:S05]  /*3ab0*/  CALL.REL.NOINC `($__internal_119_$__cuda_sm70_shflsync_bfly_p) ;  /* 0x0000036000007944 */ /* 0x000fea0003c00000 */
[----:B0-----:R-:W-:Y:S01]  /*3ac0*/  HFMA2.MMA R74, -RZ, RZ, 0, 1.1920928955078125e-07 ;  /* 0x00000002ff4a7435 */ /* 0x001fe200000001ff */
[----:B-1----:R-:W-:Y:S01]  /*3ad0*/  MOV R72, R73 ;  /* 0x0000004900487202 */ /* 0x002fe20000000f00 */
[----:B------:R-:W-:Y:S01]  /*3ae0*/  IMAD.MOV.U32 R83, RZ, RZ, -0x1 ;  /* 0xffffffffff537424 */ /* 0x000fe200078e00ff */
[----:B------:R-:W-:Y:S02]  /*3af0*/  MOV R73, R80 ;  /* 0x0000005000497202 */ /* 0x000fe40000000f00 */
[----:B------:R-:W-:Y:S02]  /*3b00*/  MOV R82, 0x1f ;  /* 0x0000001f00527802 */ /* 0x000fe40000000f00 */
[----:B------:R-:W-:Y:S02]  /*3b10*/  MOV R60, 0x3b30 ;  /* 0x00003b30003c7802 */ /* 0x000fe40000000f00 */
[----:B------:R-:W-:Y:S05]  /*3b20*/  CALL.REL.NOINC `($__internal_119_$__cuda_sm70_shflsync_bfly_p) ;  /* 0x000002f000007944 */ /* 0x000fea0003c00000 */
[----:B------:R-:W-:Y:S01]  /*3b30*/  FADD.FTZ R75, R72, R75 ;  /* 0x0000004b484b7221 */ /* 0x000fe20000010000 */
[----:B0-----:R-:W-:Y:S01]  /*3b40*/  HFMA2.MMA R74, -RZ, RZ, 0, 2.384185791015625e-07 ;  /* 0x00000004ff4a7435 */ /* 0x001fe200000001ff */
[----:B-1----:R-:W-:Y:S01]  /*3b50*/  FADD.FTZ R80, R80, R73 ;  /* 0x0000004950507221 */ /* 0x002fe20000010000 */
[----:B------:R-:W-:-:S02]  /*3b60*/  MOV R82, 0x1f ;  /* 0x0000001f00527802 */ /* 0x000fc40000000f00 */
[----:B------:R-:W-:Y:S02]  /*3b70*/  MOV R83, 0xffffffff ;  /* 0xffffffff00537802 */ /* 0x000fe40000000f00 */
[----:B------:R-:W-:Y:S02]  /*3b80*/  MOV R73, R75 ;  /* 0x0000004b00497202 */ /* 0x000fe40000000f00 */
[----:B------:R-:W-:Y:S02]  /*3b90*/  MOV R60, 0x3bb0 ;  /* 0x00003bb0003c7802 */ /* 0x000fe40000000f00 */
[----:B------:R-:W-:Y:S05]  /*3ba0*/  CALL.REL.NOINC `($__internal_119_$__cuda_sm70_shflsync_bfly_p) ;  /* 0x0000027000007944 */ /* 0x000fea0003c00000 */
[----:B0-----:R-:W-:Y:S01]  /*3bb0*/  HFMA2.MMA R74, -RZ, RZ, 0, 2.384185791015625e-07 ;  /* 0x00000004ff4a7435 */ /* 0x001fe200000001ff */
[----:B-1----:R-:W-:Y:S01]  /*3bc0*/  MOV R72, R73 ;  /* 0x0000004900487202 */ /* 0x002fe20000000f00 */
[----:B------:R-:W-:Y:S01]  /*3bd0*/  IMAD.MOV.U32 R73, RZ, RZ, R80 ;  /* 0x000000ffff497224 */ /* 0x000fe200078e0050 */
[----:B------:R-:W-:Y:S02]  /*3be0*/  MOV R82, 0x1f ;  /* 0x0000001f00527802 */ /* 0x000fe40000000f00 */
[----:B------:R-:W-:Y:S02]  /*3bf0*/  MOV R83, 0xffffffff ;  /* 0xffffffff00537802 */ /* 0x000fe40000000f00 */
[----:B------:R-:W-:-:S02]  /*3c00*/  MOV R60, 0x3c20 ;  /* 0x00003c20003c7802 */ /* 0x000fc40000000f00 */
[----:B------:R-:W-:Y:S05]  /*3c10*/  CALL.REL.NOINC `($__internal_119_$__cuda_sm70_shflsync_bfly_p) ;  /* 0x0000020000007944 */ /* 0x000fea0003c00000 */
[----:B------:R-:W-:Y:S01]  /*3c20*/  FADD.FTZ R75, R72, R75 ;  /* 0x0000004b484b7221 */ /* 0x000fe20000010000 */
[----:B0-----:R-:W-:Y:S01]  /*3c30*/  HFMA2.MMA R74, -RZ, RZ, 0, 4.76837158203125e-07 ;  /* 0x00000008ff4a7435 */ /* 0x001fe200000001ff */
[----:B-1----:R-:W-:Y:S01]  /*3c40*/  FADD.FTZ R80, R80, R73 ;  /* 0x0000004950507221 */ /* 0x002fe20000010000 */
[----:B------:R-:W-:Y:S01]  /*3c50*/  MOV R82, 0x1f ;  /* 0x0000001f00527802 */ /* 0x000fe20000000f00 */
[----:B------:R-:W-:Y:S01]  /*3c60*/  IMAD.MOV.U32 R83, RZ, RZ, -0x1 ;  /* 0xffffffffff537424 */ /* 0x000fe200078e00ff */
[----:B------:R-:W-:-:S02]  /*3c70*/  MOV R73, R75 ;  /* 0x0000004b00497202 */ /* 0x000fc40000000f00 */
[----:B------:R-:W-:Y:S02]  /*3c80*/  MOV R60, 0x3ca0 ;  /* 0x00003ca0003c7802 */ /* 0x000fe40000000f00 */
[----:B------:R-:W-:Y:S05]  /*3c90*/  CALL.REL.NOINC `($__internal_119_$__cuda_sm70_shflsync_bfly_p) ;  /* 0x0000018000007944 */ /* 0x000fea0003c00000 */
[----:B0-----:R-:W-:Y:S01]  /*3ca0*/  HFMA2.MMA R74, -RZ, RZ, 0, 4.76837158203125e-07 ;  /* 0x00000008ff4a7435 */ /* 0x001fe200000001ff */
[----:B-1----:R-:W-:Y:S01]  /*3cb0*/  MOV R72, R73 ;  /* 0x0000004900487202 */ /* 0x002fe20000000f00 */
[----:B------:R-:W-:Y:S01]  /*3cc0*/  IMAD.MOV.U32 R83, RZ, RZ, -0x1 ;  /* 0xffffffffff537424 */ /* 0x000fe200078e00ff */
[----:B------:R-:W-:Y:S02]  /*3cd0*/  MOV R73, R80 ;  /* 0x0000005000497202 */ /* 0x000fe40000000f00 */
[----:B------:R-:W-:Y:S02]  /*3ce0*/  MOV R82, 0x1f ;  /* 0x0000001f00527802 */ /* 0x000fe40000000f00 */
[----:B------:R-:W-:Y:S02]  /*3cf0*/  MOV R60, 0x3d10 ;  /* 0x00003d10003c7802 */ /* 0x000fe40000000f00 */
[----:B------:R-:W-:Y:S05]  /*3d00*/  CALL.REL.NOINC `($__internal_119_$__cuda_sm70_shflsync_bfly_p) ;  /* 0x0000011000007944 */ /* 0x000fea0003c00000 */
[----:B------:R-:W-:Y:S01]  /*3d10*/  FADD.FTZ R75, R72, R75 ;  /* 0x0000004b484b7221 */ /* 0x000fe20000010000 */
[----:B0-----:R-:W-:Y:S01]  /*3d20*/  HFMA2.MMA R74, -RZ, RZ, 0, 9.5367431640625e-07 ;  /* 0x00000010ff4a7435 */ /* 0x001fe200000001ff */
[----:B-1----:R-:W-:Y:S01]  /*3d30*/  FADD.FTZ R81, R80, R73 ;  /* 0x0000004950517221 */ /* 0x002fe20000010000 */
[----:B------:R-:W-:-:S02]  /*3d40*/  MOV R82, 0x1f ;  /* 0x0000001f00527802 */ /* 0x000fc40000000f00 */
[----:B------:R-:W-:Y:S02]  /*3d50*/  MOV R83, 0xffffffff ;  /* 0xffffffff00537802 */ /* 0x000fe40000000f00 */
[----:B------:R-:W-:Y:S02]  /*3d60*/  MOV R73, R75 ;  /* 0x0000004b00497202 */ /* 0x000fe40000000f00 */
[----:B------:R-:W-:Y:S02]  /*3d70*/  MOV R60, 0x3d90 ;  /* 0x00003d90003c7802 */ /* 0x000fe40000000f00 */
[----:B------:R-:W-:Y:S05]  /*3d80*/  CALL.REL.NOINC `($__internal_119_$__cuda_sm70_shflsync_bfly_p) ;  /* 0x0000009000007944 */ /* 0x000fea0003c00000 */
[----:B0-----:R-:W-:Y:S01]  /*3d90*/  HFMA2.MMA R74, -RZ, RZ, 0, 9.5367431640625e-07 ;  /* 0x00000010ff4a7435 */ /* 0x001fe200000001ff */
[----:B-1----:R-:W-:Y:S01]  /*3da0*/  MOV R80, R73 ;  /* 0x0000004900507202 */ /* 0x002fe20000000f00 */
[----:B------:R-:W-:Y:S01]  /*3db0*/  IMAD.MOV.U32 R73, RZ, RZ, R81 ;  /* 0x000000ffff497224 */ /* 0x000fe200078e0051 */
[----:B------:R-:W-:Y:S02]  /*3dc0*/  MOV R82, 0x1f ;  /* 0x0000001f00527802 */ /* 0x000fe40000000f00 */
[----:B------:R-:W-:Y:S02]  /*3dd0*/  MOV R83, 0xffffffff ;  /* 0xffffffff00537802 */ /* 0x000fe40000000f00 */
[----:B------:R-:W-:-:S02]  /*3de0*/  MOV R60, 0x3e00 ;  /* 0x00003e00003c7802 */ /* 0x000fc40000000f00 */
[----:B------:R-:W-:Y:S05]  /*3df0*/  CALL.REL.NOINC `($__internal_119_$__cuda_sm70_shflsync_bfly_p) ;  /* 0x0000002000007944 */ /* 0x000fea0003c00000 */
[----:B-1----:R-:W-:Y:S01]  /*3e00*/  MOV R60, R73 ;  /* 0x00000049003c7202 */ /* 0x002fe20000000f00 */
[----:B0-----:R-:W-:Y:S05]  /*3e10*/  BRA `(.L_x_2235) ;  /* 0xffffda3000007947 */ /* 0x001fea000383ffff */
        .weak           $__internal_119_$__cuda_sm70_shflsync_bfly_p
        .type           $__internal_119_$__cuda_sm70_shflsync_bfly_p,@function
        .size           $__internal_119_$__cuda_sm70_shflsync_bfly_p,(.L_x_2356 - $__internal_119_$__cuda_sm70_shflsync_bfly_p)
$__internal_119_$__cuda_sm70_shflsync_bfly_p:
[----:B------:R-:W-:Y:S01]  /*3e20*/  HFMA2.MMA R61, -RZ, RZ, 0, 0 ;  /* 0x00000000ff3d7435 */ /* 0x000fe200000001ff */
[----:B------:R-:W-:Y:S04]  /*3e30*/  WARPSYNC R83 ;  /* 0x0000005300007348 */ /* 0x000fe80003800000 */
[----:B------:R0:W1:Y:S01]  /*3e40*/  SHFL.BFLY PT, R73, R73, R74, R82 ;  /* 0x0c00004a49497389 */ /* 0x00006200000e0052 */
[----:B------:R-:W-:Y:S05]  /*3e50*/  RET.REL.NODEC R60 `(_ZN10layer_norm31ln_parallel_residual_bwd_kernelINS_13Kernel_traitsIfffffjLj768ELj1ELj4ELj1ELj16ENS_18Kernel_traits_baseILj768EfffffjLj128EEEEELb1ELb1ELb1EEEvNS_9BwdParamsE) ;  /* 0xffffc1a03c007950 */ /* 0x000fea0003c3ffff */
.L_x_2236:
        /* <DEDUP_REMOVED lines=10> */
.L_x_2356:


//--------------------- .nv.shared._ZN10layer_norm31ln_parallel_residual_bwd_kernelINS_13Kernel_traitsI13__nv_bfloat16S2_S2_S2_fjLj768ELj1ELj4ELj1ELj16ENS_18Kernel_traits_baseILj768ES2_S2_S2_S2_fjLj128EEEEELb0ELb0ELb0EEEvNS_9BwdParamsE --------------------------
	.section	.nv.shared._ZN10layer_norm31ln_parallel_residual_bwd_kernelINS_13Kernel_traitsI13__nv_bfloat16S2_S2_S2_fjLj768ELj1ELj4ELj1ELj16ENS_18Kernel_traits_baseILj768ES2_S2_S2_S2_fjLj128EEEEELb0ELb0ELb0EEEvNS_9BwdParamsE,"aw",@nobits
	.sectionflags	@""
	.align	16


//--------------------- .nv.shared._ZN10layer_norm31ln_parallel_residual_bwd_kernelINS_13Kernel_traitsI13__nv_bfloat16S2_S2_S2_fjLj768ELj1ELj4ELj1ELj16ENS_18Kernel_traits_baseILj768ES2_S2_S2_S2_fjLj128EEEEELb0ELb0ELb1EEEvNS_9BwdParamsE --------------------------
	.section	.nv.shared._ZN10layer_norm31ln_parallel_residual_bwd_kernelINS_13Kernel_traitsI13__nv_bfloat16S2_S2_S2_fjLj768ELj1ELj4ELj1ELj16ENS_18Kernel_traits_baseILj768ES2_S2_S2_S2_fjLj128EEEEELb0ELb0ELb1EEEvNS_9BwdParamsE,"aw",@nobits
	.sectionflags	@""
	.align	16


//--------------------- .nv.shared._ZN10layer_norm31ln_parallel_residual_bwd_kernelINS_13Kernel_traitsI13__nv_bfloat16S2_S2_S2_fjLj768ELj1ELj4ELj1ELj16ENS_18Kernel_traits_baseILj768ES2_S2_S2_S2_fjLj128EEEEELb0ELb1ELb0EEEvNS_9BwdParamsE --------------------------
	.section	.nv.shared._ZN10layer_norm31ln_parallel_residual_bwd_kernelINS_13Kernel_traitsI13__nv_bfloat16S2_S2_S2_fjLj768ELj1ELj4ELj1ELj16ENS_18Kernel_traits_baseILj768ES2_S2_S2_S2_fjLj128EEEEELb0ELb1ELb0EEEvNS_9BwdParamsE,"aw",@nobits
	.sectionflags	@""
	.align	16


//--------------------- .nv.shared._ZN10layer_norm31ln_parallel_residual_bwd_kernelINS_13Kernel_traitsI13__nv_bfloat16S2_S2_S2_fjLj768ELj1ELj4ELj1ELj16ENS_18Kernel_traits_baseILj768ES2_S2_S2_S2_fjLj128EEEEELb0ELb1ELb1EEEvNS_9BwdParamsE --------------------------
	.section	.nv.shared._ZN10layer_norm31ln_parallel_residual_bwd_kernelINS_13Kernel_traitsI13__nv_bfloat16S2_S2_S2_fjLj768ELj1ELj4ELj1ELj16ENS_18Kernel_traits_baseILj768ES2_S2_S2_S2_fjLj128EEEEELb0ELb1ELb1EEEvNS_9BwdParamsE,"aw",@nobits
	.sectionflags	@""
	.align	16


//--------------------- .nv.shared._ZN10layer_norm31ln_parallel_residual_bwd_kernelINS_13Kernel_traitsI13__nv_bfloat16S2_S2_S2_fjLj768ELj1ELj4ELj1ELj16ENS_18Kernel_traits_baseILj768ES2_S2_S2_S2_fjLj128EEEEELb1ELb0ELb0EEEvNS_9BwdParamsE --------------------------
	.section	.nv.shared._ZN10layer_norm31ln_parallel_residual_bwd_kernelINS_13Kernel_traitsI13__nv_bfloat16S2_S2_S2_fjLj768ELj1ELj4ELj1ELj16ENS_18Kernel_traits_baseILj768ES2_S2_S2_S2_fjLj128EEEEELb1ELb0ELb0EEEvNS_9BwdParamsE,"aw",@nobits
	.sectionflags	@""
	.align	16


//--------------------- .nv.shared._ZN10layer_norm31ln_parallel_residual_bwd_kernelINS_13Kernel_traitsI13__nv_bfloat16S2_S2_S2_fjLj768ELj1ELj4ELj1ELj16ENS_18Kernel_traits_baseILj768ES2_S2_S2_S2_fjLj128EEEEELb1ELb0ELb1EEEvNS_9BwdParamsE --------------------------
	.section	.nv.shared._ZN10layer_norm31ln_parallel_residual_bwd_kernelINS_13Kernel_traitsI13__nv_bfloat16S2_S2_S2_fjLj768ELj1ELj4ELj1ELj16ENS_18Kernel_traits_baseILj768ES2_S2_S2_S2_fjLj128EEEEELb1ELb0ELb1EEEvNS_9BwdParamsE,"aw",@nobits
	.sectionflags	@""
	.align	16


//--------------------- .nv.shared._ZN10layer_norm22ln_bwd_finalize_kernelINS_22Kernel_traits_finalizeILj768E13__nv_bfloat16S2_S2_S2_fjLb0ELj1024ELj4ENS_18Kernel_traits_baseILj768ES2_S2_S2_S2_fjLj1024EEEEELb0ELb0EEEvNS_9BwdParamsE --------------------------
	.section	.nv.shared._ZN10layer_norm22ln_bwd_finalize_kernelINS_22Kernel_traits_finalizeILj768E13__nv_bfloat16S2_S2_S2_fjLb0ELj1024ELj4ENS_18Kernel_traits_baseILj768ES2_S2_S2_S2_fjLj1024EEEEELb0ELb0EEEvNS_9BwdParamsE,"aw",@nobits
	.sectionflags	@""
	.align	16
.nv.shared._ZN10layer_norm22ln_bwd_finalize_kernelINS_22Kernel_traits_finalizeILj768E13__nv_bfloat16S2_S2_S2_fjLb0ELj1024ELj4ENS_18Kernel_traits_baseILj768ES2_S2_S2_S2_fjLj1024EEEEELb0ELb0EEEvNS_9BwdParamsE:
	.zero		8448


//--------------------- .nv.shared._ZN10layer_norm40ln_parallel_residual_bwd_finalize_kernelINS_22Kernel_traits_finalizeILj768E13__nv_bfloat16S2_S2_S2_fjLb0ELj1024ELj4ENS_18Kernel_traits_baseILj768ES2_S2_S2_S2_fjLj1024EEEEELb0EEEvNS_9BwdParamsE --------------------------
	.section	.nv.shared._ZN10layer_norm40ln_parallel_residual_bwd_finalize_kernelINS_22Kernel_traits_finalizeILj768E13__nv_bfloat16S2_S2_S2_fjLb0ELj1024ELj4ENS_18Kernel_traits_baseILj768ES2_S2_S2_S2_fjLj1024EEEEELb0EEEvNS_9BwdParamsE,"aw",@nobits
	.sectionflags	@""
	.align	16
.nv.shared._ZN10layer_norm40ln_parallel_residual_bwd_finalize_kernelINS_22Kernel_traits_finalizeILj768E13__nv_bfloat16S2_S2_S2_fjLb0ELj1024ELj4ENS_18Kernel_traits_baseILj768ES2_S2_S2_S2_fjLj1024EEEEELb0EEEvNS_9BwdParamsE:
	.zero		16896


//--------------------- .nv.shared._ZN10layer_norm31ln_parallel_residual_bwd_kernelINS_13Kernel_traitsI13__nv_bfloat16S2_S2_S2_fjLj768ELj1ELj4ELj1ELj16ENS_18Kernel_traits_baseILj768ES2_S2_S2_S2_fjLj128EEEEELb1ELb1ELb0EEEvNS_9BwdParamsE --------------------------
	.section	.nv.shared._ZN10layer_norm31ln_parallel_residual_bwd_kernelINS_13Kernel_traitsI13__nv_bfloat16S2_S2_S2_fjLj768ELj1ELj4ELj1ELj16ENS_18Kernel_traits_baseILj768ES2_S2_S2_S2_fjLj128EEEEELb1ELb1ELb0EEEvNS_9BwdParamsE,"aw",@nobits
	.sectionflags	@""
	.align	16


//--------------------- .nv.shared._ZN10layer_norm22ln_bwd_finalize_kernelINS_22Kernel_traits_finalizeILj768E13__nv_bfloat16S2_S2_S2_fjLb0ELj1024ELj4ENS_18Kernel_traits_baseILj768ES2_S2_S2_S2_fjLj1024EEEEELb0ELb1EEEvNS_9BwdParamsE --------------------------
	.section	.nv.shared._ZN10layer_norm22ln_bwd_finalize_kernelINS_22Kernel_traits_finalizeILj768E13__nv_bfloat16S2_S2_S2_fjLb0ELj1024ELj4ENS_18Kernel_traits_baseILj768ES2_S2_S2_S2_fjLj1024EEEEELb0ELb1EEEvNS_9BwdParamsE,"aw",@nobits
	.sectionflags	@""
	.align	16
.nv.shared._ZN10layer_norm22ln_bwd_finalize_kernelINS_22Kernel_traits_finalizeILj768E13__nv_bfloat16S2_S2_S2_fjLb0ELj1024ELj4ENS_18Kernel_traits_baseILj768ES2_S2_S2_S2_fjLj1024EEEEELb0ELb1EEEvNS_9BwdParamsE:
	.zero		8448


//--------------------- .nv.shared._ZN10layer_norm40ln_parallel_residual_bwd_finalize_kernelINS_22Kernel_traits_finalizeILj768E13__nv_bfloat16S2_S2_S2_fjLb0ELj1024ELj4ENS_18Kernel_traits_baseILj768ES2_S2_S2_S2_fjLj1024EEEEELb1EEEvNS_9BwdParamsE --------------------------
	.section	.nv.shared._ZN10layer_norm40ln_parallel_residual_bwd_finalize_kernelINS_22Kernel_traits_finalizeILj768E13__nv_bfloat16S2_S2_S2_fjLb0ELj1024ELj4ENS_18Kernel_traits_baseILj768ES2_S2_S2_S2_fjLj1024EEEEELb1EEEvNS_9BwdParamsE,"aw",@nobits
	.sectionflags	@""
	.align	16
.nv.shared._ZN10layer_norm40ln_parallel_residual_bwd_finalize_kernelINS_22Kernel_traits_finalizeILj768E13__nv_bfloat16S2_S2_S2_fjLb0ELj1024ELj4ENS_18Kernel_traits_baseILj768ES2_S2_S2_S2_fjLj1024EEEEELb1EEEvNS_9BwdParamsE:
	.zero		16896


//--------------------- .nv.shared._ZN10layer_norm31ln_parallel_residual_bwd_kernelINS_13Kernel_traitsI13__nv_bfloat16S2_S2_S2_fjLj768ELj1ELj4ELj1ELj16ENS_18Kernel_traits_baseILj768ES2_S2_S2_S2_fjLj128EEEEELb1ELb1ELb1EEEvNS_9BwdParamsE --------------------------
	.section	.nv.shared._ZN10layer_norm31ln_parallel_residual_bwd_kernelINS_13Kernel_traitsI13__nv_bfloat16S2_S2_S2_fjLj768ELj1ELj4ELj1ELj16ENS_18Kernel_traits_baseILj768ES2_S2_S2_S2_fjLj128EEEEELb1ELb1ELb1EEEvNS_9BwdParamsE,"aw",@nobits
	.sectionflags	@""
	.align	16


//--------------------- .nv.shared._ZN10layer_norm31ln_parallel_residual_bwd_kernelINS_13Kernel_traitsI6__halfS2_S2_S2_fjLj768ELj1ELj4ELj1ELj16ENS_18Kernel_traits_baseILj768ES2_S2_S2_S2_fjLj128EEEEELb0ELb0ELb0EEEvNS_9BwdParamsE --------------------------
	.section	.nv.shared._ZN10layer_norm31ln_parallel_residual_bwd_kernelINS_13Kernel_traitsI6__halfS2_S2_S2_fjLj768ELj1ELj4ELj1ELj16ENS_18Kernel_traits_baseILj768ES2_S2_S2_S2_fjLj128EEEEELb0ELb0ELb0EEEvNS_9BwdParamsE,"aw",@nobits
	.sectionflags	@""
	.align	16


//--------------------- .nv.shared._ZN10layer_norm31ln_parallel_residual_bwd_kernelINS_13Kernel_traitsI6__halfS2_S2_S2_fjLj768ELj1ELj4ELj1ELj16ENS_18Kernel_traits_baseILj768ES2_S2_S2_S2_fjLj128EEEEELb0ELb0ELb1EEEvNS_9BwdParamsE --------------------------
	.section	.nv.shared._ZN10layer_norm31ln_parallel_residual_bwd_kernelINS_13Kernel_traitsI6__halfS2_S2_S2_fjLj768ELj1ELj4ELj1ELj16ENS_18Kernel_traits_baseILj768ES2_S2_S2_S2_fjLj128EEEEELb0ELb0ELb1EEEvNS_9BwdParamsE,"aw",@nobits
	.sectionflags	@""
	.align	16


//--------------------- .nv.shared._ZN10layer_norm31ln_parallel_residual_bwd_kernelINS_13Kernel_traitsI6__halfS2_S2_S2_fjLj768ELj1ELj4ELj1ELj16ENS_18Kernel_traits_baseILj768ES2_S2_S2_S2_fjLj128EEEEELb0ELb1ELb0EEEvNS_9BwdParamsE --------------------------
	.section	.nv.shared._ZN10layer_norm31ln_parallel_residual_bwd_kernelINS_13Kernel_traitsI6__halfS2_S2_S2_fjLj768ELj1ELj4ELj1ELj16ENS_18Kernel_traits_baseILj768ES2_S2_S2_S2_fjLj128EEEEELb0ELb1ELb0EEEvNS_9BwdParamsE,"aw",@nobits
	.sectionflags	@""
	.align	16


//--------------------- .nv.shared._ZN10layer_norm31ln_parallel_residual_bwd_kernelINS_13Kernel_traitsI6__halfS2_S2_S2_fjLj768ELj1ELj4ELj1ELj16ENS_18Kernel_traits_baseILj768ES2_S2_S2_S2_fjLj128EEEEELb0ELb1ELb1EEEvNS_9BwdParamsE --------------------------
	.section	.nv.shared._ZN10layer_norm31ln_parallel_residual_bwd_kernelINS_13Kernel_traitsI6__halfS2_S2_S2_fjLj768ELj1ELj4ELj1ELj16ENS_18Kernel_traits_baseILj768ES2_S2_S2_S2_fjLj128EEEEELb0ELb1ELb1EEEvNS_9BwdParamsE,"aw",@nobits
	.sectionflags	@""
	.align	16


//--------------------- .nv.shared._ZN10layer_norm31ln_parallel_residual_bwd_kernelINS_13Kernel_traitsI6__halfS2_S2_S2_fjLj768ELj1ELj4ELj1ELj16ENS_18Kernel_traits_baseILj768ES2_S2_S2_S2_fjLj128EEEEELb1ELb0ELb0EEEvNS_9BwdParamsE --------------------------
	.section	.nv.shared._ZN10layer_norm31ln_parallel_residual_bwd_kernelINS_13Kernel_traitsI6__halfS2_S2_S2_fjLj768ELj1ELj4ELj1ELj16ENS_18Kernel_traits_baseILj768ES2_S2_S2_S2_fjLj128EEEEELb1ELb0ELb0EEEvNS_9BwdParamsE,"aw",@nobits
	.sectionflags	@""
	.align	16


//--------------------- .nv.shared._ZN10layer_norm31ln_parallel_residual_bwd_kernelINS_13Kernel_traitsI6__halfS2_S2_S2_fjLj768ELj1ELj4ELj1ELj16ENS_18Kernel_traits_baseILj768ES2_S2_S2_S2_fjLj128EEEEELb1ELb0ELb1EEEvNS_9BwdParamsE --------------------------
	.section	.nv.shared._ZN10layer_norm31ln_parallel_residual_bwd_kernelINS_13Kernel_traitsI6__halfS2_S2_S2_fjLj768ELj1ELj4ELj1ELj16ENS_18Kernel_traits_baseILj768ES2_S2_S2_S2_fjLj128EEEEELb1ELb0ELb1EEEvNS_9BwdParamsE,"aw",@nobits
	.sectionflags	@""
	.align	16


//--------------------- .nv.shared._ZN10layer_norm22ln_bwd_finalize_kernelINS_22Kernel_traits_finalizeILj768E6__halfS2_S2_S2_fjLb0ELj1024ELj4ENS_18Kernel_traits_baseILj768ES2_S2_S2_S2_fjLj1024EEEEELb0ELb0EEEvNS_9BwdParamsE --------------------------
	.section	.nv.shared._ZN10layer_norm22ln_bwd_finalize_kernelINS_22Kernel_traits_finalizeILj768E6__halfS2_S2_S2_fjLb0ELj1024ELj4ENS_18Kernel_traits_baseILj768ES2_S2_S2_S2_fjLj1024EEEEELb0ELb0EEEvNS_9BwdParamsE,"aw",@nobits
	.sectionflags	@""
	.align	16
.nv.shared._ZN10layer_norm22ln_bwd_finalize_kernelINS_22Kernel_traits_finalizeILj768E6__halfS2_S2_S2_fjLb0ELj1024ELj4ENS_18Kernel_traits_baseILj768ES2_S2_S2_S2_fjLj1024EEEEELb0ELb0EEEvNS_9BwdParamsE:
	.zero		8448


//--------------------- .nv.shared._ZN10layer_norm40ln_parallel_residual_bwd_finalize_kernelINS_22Kernel_traits_finalizeILj768E6__halfS2_S2_S2_fjLb0ELj1024ELj4ENS_18Kernel_traits_baseILj768ES2_S2_S2_S2_fjLj1024EEEEELb0EEEvNS_9BwdParamsE --------------------------
	.section	.nv.shared._ZN10layer_norm40ln_parallel_residual_bwd_finalize_kernelINS_22Kernel_traits_finalizeILj768E6__halfS2_S2_S2_fjLb0ELj1024ELj4ENS_18Kernel_traits_baseILj768ES2_S2_S2_S2_fjLj1024EEEEELb0EEEvNS_9BwdParamsE,"aw",@nobits
	.sectionflags	@""
	.align	16
.nv.shared._ZN10layer_norm40ln_parallel_residual_bwd_finalize_kernelINS_22Kernel_traits_finalizeILj768E6__halfS2_S2_S2_fjLb0ELj1024ELj4ENS_18Kernel_traits_baseILj768ES2_S2_S2_S2_fjLj1024EEEEELb0EEEvNS_9BwdParamsE:
	.zero		16896


//--------------------- .nv.shared._ZN10layer_norm31ln_parallel_residual_bwd_kernelINS_13Kernel_traitsI6__halfS2_S2_S2_fjLj768ELj1ELj4ELj1ELj16ENS_18Kernel_traits_baseILj768ES2_S2_S2_S2_fjLj128EEEEELb1ELb1ELb0EEEvNS_9BwdParamsE --------------------------
	.section	.nv.shared._ZN10layer_norm31ln_parallel_residual_bwd_kernelINS_13Kernel_traitsI6__halfS2_S2_S2_fjLj768ELj1ELj4ELj1ELj16ENS_18Kernel_traits_baseILj768ES2_S2_S2_S2_fjLj128EEEEELb1ELb1ELb0EEEvNS_9BwdParamsE,"aw",@nobits
	.sectionflags	@""
	.align	16


//--------------------- .nv.shared._ZN10layer_norm22ln_bwd_finalize_kernelINS_22Kernel_traits_finalizeILj768E6__halfS2_S2_S2_fjLb0ELj1024ELj4ENS_18Kernel_traits_baseILj768ES2_S2_S2_S2_fjLj1024EEEEELb0ELb1EEEvNS_9BwdParamsE --------------------------
	.section	.nv.shared._ZN10layer_norm22ln_bwd_finalize_kernelINS_22Kernel_traits_finalizeILj768E6__halfS2_S2_S2_fjLb0ELj1024ELj4ENS_18Kernel_traits_baseILj768ES2_S2_S2_S2_fjLj1024EEEEELb0ELb1EEEvNS_9BwdParamsE,"aw",@nobits
	.sectionflags	@""
	.align	16
.nv.shared._ZN10layer_norm22ln_bwd_finalize_kernelINS_22Kernel_traits_finalizeILj768E6__halfS2_S2_S2_fjLb0ELj1024ELj4ENS_18Kernel_traits_baseILj768ES2_S2_S2_S2_fjLj1024EEEEELb0ELb1EEEvNS_9BwdParamsE:
	.zero		8448


//--------------------- .nv.shared._ZN10layer_norm40ln_parallel_residual_bwd_finalize_kernelINS_22Kernel_traits_finalizeILj768E6__halfS2_S2_S2_fjLb0ELj1024ELj4ENS_18Kernel_traits_baseILj768ES2_S2_S2_S2_fjLj1024EEEEELb1EEEvNS_9BwdParamsE --------------------------
	.section	.nv.shared._ZN10layer_norm40ln_parallel_residual_bwd_finalize_kernelINS_22Kernel_traits_finalizeILj768E6__halfS2_S2_S2_fjLb0ELj1024ELj4ENS_18Kernel_traits_baseILj768ES2_S2_S2_S2_fjLj1024EEEEELb1EEEvNS_9BwdParamsE,"aw",@nobits
	.sectionflags	@""
	.align	16
.nv.shared._ZN10layer_norm40ln_parallel_residual_bwd_finalize_kernelINS_22Kernel_traits_finalizeILj768E6__halfS2_S2_S2_fjLb0ELj1024ELj4ENS_18Kernel_traits_baseILj768ES2_S2_S2_S2_fjLj1024EEEEELb1EEEvNS_9BwdParamsE:
	.zero		16896


//--------------------- .nv.shared._ZN10layer_norm31ln_parallel_residual_bwd_kernelINS_13Kernel_traitsI6__halfS2_S2_S2_fjLj768ELj1ELj4ELj1ELj16ENS_18Kernel_traits_baseILj768ES2_S2_S2_S2_fjLj128EEEEELb1ELb1ELb1EEEvNS_9BwdParamsE --------------------------
	.section	.nv.shared._ZN10layer_norm31ln_parallel_residual_bwd_kernelINS_13Kernel_traitsI6__halfS2_S2_S2_fjLj768ELj1ELj4ELj1ELj16ENS_18Kernel_traits_baseILj768ES2_S2_S2_S2_fjLj128EEEEELb1ELb1ELb1EEEvNS_9BwdParamsE,"aw",@nobits
	.sectionflags	@""
	.align	16


//--------------------- .nv.shared._ZN10layer_norm31ln_parallel_residual_bwd_kernelINS_13Kernel_traitsIf13__nv_bfloat16S2_S2_fjLj768ELj1ELj4ELj1ELj16ENS_18Kernel_traits_baseILj768EfS2_S2_S2_fjLj128EEEEELb0ELb0ELb0EEEvNS_9BwdParamsE --------------------------
	.section	.nv.shared._ZN10layer_norm31ln_parallel_residual_bwd_kernelINS_13Kernel_traitsIf13__nv_bfloat16S2_S2_fjLj768ELj1ELj4ELj1ELj16ENS_18Kernel_traits_baseILj768EfS2_S2_S2_fjLj128EEEEELb0ELb0ELb0EEEvNS_9BwdParamsE,"aw",@nobits
	.sectionflags	@""
	.align	16


//--------------------- .nv.shared._ZN10layer_norm31ln_parallel_residual_bwd_kernelINS_13Kernel_traitsIf13__nv_bfloat16S2_S2_fjLj768ELj1ELj4ELj1ELj16ENS_18Kernel_traits_baseILj768EfS2_S2_S2_fjLj128EEEEELb0ELb0ELb1EEEvNS_9BwdParamsE --------------------------
	.section	.nv.shared._ZN10layer_norm31ln_parallel_residual_bwd_kernelINS_13Kernel_traitsIf13__nv_bfloat16S2_S2_fjLj768ELj1ELj4ELj1ELj16ENS_18Kernel_traits_baseILj768EfS2_S2_S2_fjLj128EEEEELb0ELb0ELb1EEEvNS_9BwdParamsE,"aw",@nobits
	.sectionflags	@""
	.align	16


//--------------------- .nv.shared._ZN10layer_norm31ln_parallel_residual_bwd_kernelINS_13Kernel_traitsIf13__nv_bfloat16S2_S2_fjLj768ELj1ELj4ELj1ELj16ENS_18Kernel_traits_baseILj768EfS2_S2_S2_fjLj128EEEEELb0ELb1ELb0EEEvNS_9BwdParamsE --------------------------
	.section	.nv.shared._ZN10layer_norm31ln_parallel_residual_bwd_kernelINS_13Kernel_traitsIf13__nv_bfloat16S2_S2_fjLj768ELj1ELj4ELj1ELj16ENS_18Kernel_traits_baseILj768EfS2_S2_S2_fjLj128EEEEELb0ELb1ELb0EEEvNS_9BwdParamsE,"aw",@nobits
	.sectionflags	@""
	.align	16


//--------------------- .nv.shared._ZN10layer_norm31ln_parallel_residual_bwd_kernelINS_13Kernel_traitsIf13__nv_bfloat16S2_S2_fjLj768ELj1ELj4ELj1ELj16ENS_18Kernel_traits_baseILj768EfS2_S2_S2_fjLj128EEEEELb0ELb1ELb1EEEvNS_9BwdParamsE --------------------------
	.section	.nv.shared._ZN10layer_norm31ln_parallel_residual_bwd_kernelINS_13Kernel_traitsIf13__nv_bfloat16S2_S2_fjLj768ELj1ELj4ELj1ELj16ENS_18Kernel_traits_baseILj768EfS2_S2_S2_fjLj128EEEEELb0ELb1ELb1EEEvNS_9BwdParamsE,"aw",@nobits
	.sectionflags	@""
	.align	16


//--------------------- .nv.shared._ZN10layer_norm31ln_parallel_residual_bwd_kernelINS_13Kernel_traitsIf13__nv_bfloat16S2_S2_fjLj768ELj1ELj4ELj1ELj16ENS_18Kernel_traits_baseILj768EfS2_S2_S2_fjLj128EEEEELb1ELb0ELb0EEEvNS_9BwdParamsE --------------------------
	.section	.nv.shared._ZN10layer_norm31ln_parallel_residual_bwd_kernelINS_13Kernel_traitsIf13__nv_bfloat16S2_S2_fjLj768ELj1ELj4ELj1ELj16ENS_18Kernel_traits_baseILj768EfS2_S2_S2_fjLj128EEEEELb1ELb0ELb0EEEvNS_9BwdParamsE,"aw",@nobits
	.sectionflags	@""
	.align	16


//--------------------- .nv.shared._ZN10layer_norm31ln_parallel_residual_bwd_kernelINS_13Kernel_traitsIf13__nv_bfloat16S2_S2_fjLj768ELj1ELj4ELj1ELj16ENS_18Kernel_traits_baseILj768EfS2_S2_S2_fjLj128EEEEELb1ELb0ELb1EEEvNS_9BwdParamsE --------------------------
	.section	.nv.shared._ZN10layer_norm31ln_parallel_residual_bwd_kernelINS_13Kernel_traitsIf13__nv_bfloat16S2_S2_fjLj768ELj1ELj4ELj1ELj16ENS_18Kernel_traits_baseILj768EfS2_S2_S2_fjLj128EEEEELb1ELb0ELb1EEEvNS_9BwdParamsE,"aw",@nobits
	.sectionflags	@""
	.align	16


//--------------------- .nv.shared._ZN10layer_norm22ln_bwd_finalize_kernelINS_22Kernel_traits_finalizeILj768Ef13__nv_bfloat16S2_S2_fjLb0ELj1024ELj4ENS_18Kernel_traits_baseILj768EfS2_S2_S2_fjLj1024EEEEELb0ELb0EEEvNS_9BwdParamsE --------------------------
	.section	.nv.shared._ZN10layer_norm22ln_bwd_finalize_kernelINS_22Kernel_traits_finalizeILj768Ef13__nv_bfloat16S2_S2_fjLb0ELj1024ELj4ENS_18Kernel_traits_baseILj768EfS2_S2_S2_fjLj1024EEEEELb0ELb0EEEvNS_9BwdParamsE,"aw",@nobits
	.sectionflags	@""
	.align	16
.nv.shared._ZN10layer_norm22ln_bwd_finalize_kernelINS_22Kernel_traits_finalizeILj768Ef13__nv_bfloat16S2_S2_fjLb0ELj1024ELj4ENS_18Kernel_traits_baseILj768EfS2_S2_S2_fjLj1024EEEEELb0ELb0EEEvNS_9BwdParamsE:
	.zero		8448


//--------------------- .nv.shared._ZN10layer_norm40ln_parallel_residual_bwd_finalize_kernelINS_22Kernel_traits_finalizeILj768Ef13__nv_bfloat16S2_S2_fjLb0ELj1024ELj4ENS_18Kernel_traits_baseILj768EfS2_S2_S2_fjLj1024EEEEELb0EEEvNS_9BwdParamsE --------------------------
	.section	.nv.shared._ZN10layer_norm40ln_parallel_residual_bwd_finalize_kernelINS_22Kernel_traits_finalizeILj768Ef13__nv_bfloat16S2_S2_fjLb0ELj1024ELj4ENS_18Kernel_traits_baseILj768EfS2_S2_S2_fjLj1024EEEEELb0EEEvNS_9BwdParamsE,"aw",@nobits
	.sectionflags	@""
	.align	16
.nv.shared._ZN10layer_norm40ln_parallel_residual_bwd_finalize_kernelINS_22Kernel_traits_finalizeILj768Ef13__nv_bfloat16S2_S2_fjLb0ELj1024ELj4ENS_18Kernel_traits_baseILj768EfS2_S2_S2_fjLj1024EEEEELb0EEEvNS_9BwdParamsE:
	.zero		16896


//--------------------- .nv.shared._ZN10layer_norm31ln_parallel_residual_bwd_kernelINS_13Kernel_traitsIf13__nv_bfloat16S2_S2_fjLj768ELj1ELj4ELj1ELj16ENS_18Kernel_traits_baseILj768EfS2_S2_S2_fjLj128EEEEELb1ELb1ELb0EEEvNS_9BwdParamsE --------------------------
	.section	.nv.shared._ZN10layer_norm31ln_parallel_residual_bwd_kernelINS_13Kernel_traitsIf13__nv_bfloat16S2_S2_fjLj768ELj1ELj4ELj1ELj16ENS_18Kernel_traits_baseILj768EfS2_S2_S2_fjLj128EEEEELb1ELb1ELb0EEEvNS_9BwdParamsE,"aw",@nobits
	.sectionflags	@""
	.align	16


//--------------------- .nv.shared._ZN10layer_norm22ln_bwd_finalize_kernelINS_22Kernel_traits_finalizeILj768Ef13__nv_bfloat16S2_S2_fjLb0ELj1024ELj4ENS_18Kernel_traits_baseILj768EfS2_S2_S2_fjLj1024EEEEELb0ELb1EEEvNS_9BwdParamsE --------------------------
	.section	.nv.shared._ZN10layer_norm22ln_bwd_finalize_kernelINS_22Kernel_traits_finalizeILj768Ef13__nv_bfloat16S2_S2_fjLb0ELj1024ELj4ENS_18Kernel_traits_baseILj768EfS2_S2_S2_fjLj1024EEEEELb0ELb1EEEvNS_9BwdParamsE,"aw",@nobits
	.sectionflags	@""
	.align	16
.nv.shared._ZN10layer_norm22ln_bwd_finalize_kernelINS_22Kernel_traits_finalizeILj768Ef13__nv_bfloat16S2_S2_fjLb0ELj1024ELj4ENS_18Kernel_traits_baseILj768EfS2_S2_S2_fjLj1024EEEEELb0ELb1EEEvNS_9BwdParamsE:
	.zero		8448


//--------------------- .nv.shared._ZN10layer_norm40ln_parallel_residual_bwd_finalize_kernelINS_22Kernel_traits_finalizeILj768Ef13__nv_bfloat16S2_S2_fjLb0ELj1024ELj4ENS_18Kernel_traits_baseILj768EfS2_S2_S2_fjLj1024EEEEELb1EEEvNS_9BwdParamsE --------------------------
	.section	.nv.shared._ZN10layer_norm40ln_parallel_residual_bwd_finalize_kernelINS_22Kernel_traits_finalizeILj768Ef13__nv_bfloat16S2_S2_fjLb0ELj1024ELj4ENS_18Kernel_traits_baseILj768EfS2_S2_S2_fjLj1024EEEEELb1EEEvNS_9BwdParamsE,"aw",@nobits
	.sectionflags	@""
	.align	16
.nv.shared._ZN10layer_norm40ln_parallel_residual_bwd_finalize_kernelINS_22Kernel_traits_finalizeILj768Ef13__nv_bfloat16S2_S2_fjLb0ELj1024ELj4ENS_18Kernel_traits_baseILj768EfS2_S2_S2_fjLj1024EEEEELb1EEEvNS_9BwdParamsE:
	.zero		16896


//--------------------- .nv.shared._ZN10layer_norm31ln_parallel_residual_bwd_kernelINS_13Kernel_traitsIf13__nv_bfloat16S2_S2_fjLj768ELj1ELj4ELj1ELj16ENS_18Kernel_traits_baseILj768EfS2_S2_S2_fjLj128EEEEELb1ELb1ELb1EEEvNS_9BwdParamsE --------------------------
	.section	.nv.shared._ZN10layer_norm31ln_parallel_residual_bwd_kernelINS_13Kernel_traitsIf13__nv_bfloat16S2_S2_fjLj768ELj1ELj4ELj1ELj16ENS_18Kernel_traits_baseILj768EfS2_S2_S2_fjLj128EEEEELb1ELb1ELb1EEEvNS_9BwdParamsE,"aw",@nobits
	.sectionflags	@""
	.align	16


//--------------------- .nv.shared._ZN10layer_norm31ln_parallel_residual_bwd_kernelINS_13Kernel_traitsI13__nv_bfloat16S2_fS2_fjLj768ELj1ELj4ELj1ELj16ENS_18Kernel_traits_baseILj768ES2_S2_fS2_fjLj128EEEEELb0ELb0ELb0EEEvNS_9BwdParamsE --------------------------
	.section	.nv.shared._ZN10layer_norm31ln_parallel_residual_bwd_kernelINS_13Kernel_traitsI13__nv_bfloat16S2_fS2_fjLj768ELj1ELj4ELj1ELj16ENS_18Kernel_traits_baseILj768ES2_S2_fS2_fjLj128EEEEELb0ELb0ELb0EEEvNS_9BwdParamsE,"aw",@nobits
	.sectionflags	@""
	.align	16


//--------------------- .nv.shared._ZN10layer_norm31ln_parallel_residual_bwd_kernelINS_13Kernel_traitsI13__nv_bfloat16S2_fS2_fjLj768ELj1ELj4ELj1ELj16ENS_18Kernel_traits_baseILj768ES2_S2_fS2_fjLj128EEEEELb0ELb0ELb1EEEvNS_9BwdParamsE --------------------------
	.section	.nv.shared._ZN10layer_norm31ln_parallel_residual_bwd_kernelINS_13Kernel_traitsI13__nv_bfloat16S2_fS2_fjLj768ELj1ELj4ELj1ELj16ENS_18Kernel_traits_baseILj768ES2_S2_fS2_fjLj128EEEEELb0ELb0ELb1EEEvNS_9BwdParamsE,"aw",@nobits
	.sectionflags	@""
	.align	16


//--------------------- .nv.shared._ZN10layer_norm31ln_parallel_residual_bwd_kernelINS_13Kernel_traitsI13__nv_bfloat16S2_fS2_fjLj768ELj1ELj4ELj1ELj16ENS_18Kernel_traits_baseILj768ES2_S2_fS2_fjLj128EEEEELb0ELb1ELb0EEEvNS_9BwdParamsE --------------------------
	.section	.nv.shared._ZN10layer_norm31ln_parallel_residual_bwd_kernelINS_13Kernel_traitsI13__nv_bfloat16S2_fS2_fjLj768ELj1ELj4ELj1ELj16ENS_18Kernel_traits_baseILj768ES2_S2_fS2_fjLj128EEEEELb0ELb1ELb0EEEvNS_9BwdParamsE,"aw",@nobits
	.sectionflags	@""
	.align	16


//--------------------- .nv.shared._ZN10layer_norm31ln_parallel_residual_bwd_kernelINS_13Kernel_traitsI13__nv_bfloat16S2_fS2_fjLj768ELj1ELj4ELj1ELj16ENS_18Kernel_traits_baseILj768ES2_S2_fS2_fjLj128EEEEELb0ELb1ELb1EEEvNS_9BwdParamsE --------------------------
	.section	.nv.shared._ZN10layer_norm31ln_parallel_residual_bwd_kernelINS_13Kernel_traitsI13__nv_bfloat16S2_fS2_fjLj768ELj1ELj4ELj1ELj16ENS_18Kernel_traits_baseILj768ES2_S2_fS2_fjLj128EEEEELb0ELb1ELb1EEEvNS_9BwdParamsE,"aw",@nobits
	.sectionflags	@""
	.align	16


//--------------------- .nv.shared._ZN10layer_norm31ln_parallel_residual_bwd_kernelINS_13Kernel_traitsI13__nv_bfloat16S2_fS2_fjLj768ELj1ELj4ELj1ELj16ENS_18Kernel_traits_baseILj768ES2_S2_fS2_fjLj128EEEEELb1ELb0ELb0EEEvNS_9BwdParamsE --------------------------
	.section	.nv.shared._ZN10layer_norm31ln_parallel_residual_bwd_kernelINS_13Kernel_traitsI13__nv_bfloat16S2_fS2_fjLj768ELj1ELj4ELj1ELj16ENS_18Kernel_traits_baseILj768ES2_S2_fS2_fjLj128EEEEELb1ELb0ELb0EEEvNS_9BwdParamsE,"aw",@nobits
	.sectionflags	@""
	.align	16


//--------------------- .nv.shared._ZN10layer_norm31ln_parallel_residual_bwd_kernelINS_13Kernel_traitsI13__nv_bfloat16S2_fS2_fjLj768ELj1ELj4ELj1ELj16ENS_18Kernel_traits_baseILj768ES2_S2_fS2_fjLj128EEEEELb1ELb0ELb1EEEvNS_9BwdParamsE --------------------------
	.section	.nv.shared._ZN10layer_norm31ln_parallel_residual_bwd_kernelINS_13Kernel_traitsI13__nv_bfloat16S2_fS2_fjLj768ELj1ELj4ELj1ELj16ENS_18Kernel_traits_baseILj768ES2_S2_fS2_fjLj128EEEEELb1ELb0ELb1EEEvNS_9BwdParamsE,"aw",@nobits
	.sectionflags	@""
	.align	16


//--------------------- .nv.shared._ZN10layer_norm22ln_bwd_finalize_kernelINS_22Kernel_traits_finalizeILj768E13__nv_bfloat16S2_fS2_fjLb0ELj1024ELj4ENS_18Kernel_traits_baseILj768ES2_S2_fS2_fjLj1024EEEEELb0ELb0EEEvNS_9BwdParamsE --------------------------
	.section	.nv.shared._ZN10layer_norm22ln_bwd_finalize_kernelINS_22Kernel_traits_finalizeILj768E13__nv_bfloat16S2_fS2_fjLb0ELj1024ELj4ENS_18Kernel_traits_baseILj768ES2_S2_fS2_fjLj1024EEEEELb0ELb0EEEvNS_9BwdParamsE,"aw",@nobits
	.sectionflags	@""
	.align	16
.nv.shared._ZN10layer_norm22ln_bwd_finalize_kernelINS_22Kernel_traits_finalizeILj768E13__nv_bfloat16S2_fS2_fjLb0ELj1024ELj4ENS_18Kernel_traits_baseILj768ES2_S2_fS2_fjLj1024EEEEELb0ELb0EEEvNS_9BwdParamsE:
	.zero		8448


//--------------------- .nv.shared._ZN10layer_norm40ln_parallel_residual_bwd_finalize_kernelINS_22Kernel_traits_finalizeILj768E13__nv_bfloat16S2_fS2_fjLb0ELj1024ELj4ENS_18Kernel_traits_baseILj768ES2_S2_fS2_fjLj1024EEEEELb0EEEvNS_9BwdParamsE --------------------------
	.section	.nv.shared._ZN10layer_norm40ln_parallel_residual_bwd_finalize_kernelINS_22Kernel_traits_finalizeILj768E13__nv_bfloat16S2_fS2_fjLb0ELj1024ELj4ENS_18Kernel_traits_baseILj768ES2_S2_fS2_fjLj1024EEEEELb0EEEvNS_9BwdParamsE,"aw",@nobits
	.sectionflags	@""
	.align	16
.nv.shared._ZN10layer_norm40ln_parallel_residual_bwd_finalize_kernelINS_22Kernel_traits_finalizeILj768E13__nv_bfloat16S2_fS2_fjLb0ELj1024ELj4ENS_18Kernel_traits_baseILj768ES2_S2_fS2_fjLj1024EEEEELb0EEEvNS_9BwdParamsE:
	.zero		16896


//--------------------- .nv.shared._ZN10layer_norm31ln_parallel_residual_bwd_kernelINS_13Kernel_traitsI13__nv_bfloat16S2_fS2_fjLj768ELj1ELj4ELj1ELj16ENS_18Kernel_traits_baseILj768ES2_S2_fS2_fjLj128EEEEELb1ELb1ELb0EEEvNS_9BwdParamsE --------------------------
	.section	.nv.shared._ZN10layer_norm31ln_parallel_residual_bwd_kernelINS_13Kernel_traitsI13__nv_bfloat16S2_fS2_fjLj768ELj1ELj4ELj1ELj16ENS_18Kernel_traits_baseILj768ES2_S2_fS2_fjLj128EEEEELb1ELb1ELb0EEEvNS_9BwdParamsE,"aw",@nobits
	.sectionflags	@""
	.align	16


//--------------------- .nv.shared._ZN10layer_norm22ln_bwd_finalize_kernelINS_22Kernel_traits_finalizeILj768E13__nv_bfloat16S2_fS2_fjLb0ELj1024ELj4ENS_18Kernel_traits_baseILj768ES2_S2_fS2_fjLj1024EEEEELb0ELb1EEEvNS_9BwdParamsE --------------------------
	.section	.nv.shared._ZN10layer_norm22ln_bwd_finalize_kernelINS_22Kernel_traits_finalizeILj768E13__nv_bfloat16S2_fS2_fjLb0ELj1024ELj4ENS_18Kernel_traits_baseILj768ES2_S2_fS2_fjLj1024EEEEELb0ELb1EEEvNS_9BwdParamsE,"aw",@nobits
	.sectionflags	@""
	.align	16
.nv.shared._ZN10layer_norm22ln_bwd_finalize_kernelINS_22Kernel_traits_finalizeILj768E13__nv_bfloat16S2_fS2_fjLb0ELj1024ELj4ENS_18Kernel_traits_baseILj768ES2_S2_fS2_fjLj1024EEEEELb0ELb1EEEvNS_9BwdParamsE:
	.zero		8448


//--------------------- .nv.shared._ZN10layer_norm40ln_parallel_residual_bwd_finalize_kernelINS_22Kernel_traits_finalizeILj768E13__nv_bfloat16S2_fS2_fjLb0ELj1024ELj4ENS_18Kernel_traits_baseILj768ES2_S2_fS2_fjLj1024EEEEELb1EEEvNS_9BwdParamsE --------------------------
	.section	.nv.shared._ZN10layer_norm40ln_parallel_residual_bwd_finalize_kernelINS_22Kernel_traits_finalizeILj768E13__nv_bfloat16S2_fS2_fjLb0ELj1024ELj4ENS_18Kernel_traits_baseILj768ES2_S2_fS2_fjLj1024EEEEELb1EEEvNS_9BwdParamsE,"aw",@nobits
	.sectionflags	@""
	.align	16
.nv.shared._ZN10layer_norm40ln_parallel_residual_bwd_finalize_kernelINS_22Kernel_traits_finalizeILj768E13__nv_bfloat16S2_fS2_fjLb0ELj1024ELj4ENS_18Kernel_traits_baseILj768ES2_S2_fS2_fjLj1024EEEEELb1EEEvNS_9BwdParamsE:
	.zero		16896


//--------------------- .nv.shared._ZN10layer_norm31ln_parallel_residual_bwd_kernelINS_13Kernel_traitsI13__nv_bfloat16S2_fS2_fjLj768ELj1ELj4ELj1ELj16ENS_18Kernel_traits_baseILj768ES2_S2_fS2_fjLj128EEEEELb1ELb1ELb1EEEvNS_9BwdParamsE --------------------------
	.section	.nv.shared._ZN10layer_norm31ln_parallel_residual_bwd_kernelINS_13Kernel_traitsI13__nv_bfloat16S2_fS2_fjLj768ELj1ELj4ELj1ELj16ENS_18Kernel_traits_baseILj768ES2_S2_fS2_fjLj128EEEEELb1ELb1ELb1EEEvNS_9BwdParamsE,"aw",@nobits
	.sectionflags	@""
	.align	16


//--------------------- .nv.shared._ZN10layer_norm31ln_parallel_residual_bwd_kernelINS_13Kernel_traitsIf13__nv_bfloat16fS2_fjLj768ELj1ELj4ELj1ELj16ENS_18Kernel_traits_baseILj768EfS2_fS2_fjLj128EEEEELb0ELb0ELb0EEEvNS_9BwdParamsE --------------------------
	.section	.nv.shared._ZN10layer_norm31ln_parallel_residual_bwd_kernelINS_13Kernel_traitsIf13__nv_bfloat16fS2_fjLj768ELj1ELj4ELj1ELj16ENS_18Kernel_traits_baseILj768EfS2_fS2_fjLj128EEEEELb0ELb0ELb0EEEvNS_9BwdParamsE,"aw",@nobits
	.sectionflags	@""
	.align	16


//--------------------- .nv.shared._ZN10layer_norm31ln_parallel_residual_bwd_kernelINS_13Kernel_traitsIf13__nv_bfloat16fS2_fjLj768ELj1ELj4ELj1ELj16ENS_18Kernel_traits_baseILj768EfS2_fS2_fjLj128EEEEELb0ELb0ELb1EEEvNS_9BwdParamsE --------------------------
	.section	.nv.shared._ZN10layer_norm31ln_parallel_residual_bwd_kernelINS_13Kernel_traitsIf13__nv_bfloat16fS2_fjLj768ELj1ELj4ELj1ELj16ENS_18Kernel_traits_baseILj768EfS2_fS2_fjLj128EEEEELb0ELb0ELb1EEEvNS_9BwdParamsE,"aw",@nobits
	.sectionflags	@""
	.align	16


//--------------------- .nv.shared._ZN10layer_norm31ln_parallel_residual_bwd_kernelINS_13Kernel_traitsIf13__nv_bfloat16fS2_fjLj768ELj1ELj4ELj1ELj16ENS_18Kernel_traits_baseILj768EfS2_fS2_fjLj128EEEEELb0ELb1ELb0EEEvNS_9BwdParamsE --------------------------
	.section	.nv.shared._ZN10layer_norm31ln_parallel_residual_bwd_kernelINS_13Kernel_traitsIf13__nv_bfloat16fS2_fjLj768ELj1ELj4ELj1ELj16ENS_18Kernel_traits_baseILj768EfS2_fS2_fjLj128EEEEELb0ELb1ELb0EEEvNS_9BwdParamsE,"aw",@nobits
	.sectionflags	@""
	.align	16


//--------------------- .nv.shared._ZN10layer_norm31ln_parallel_residual_bwd_kernelINS_13Kernel_traitsIf13__nv_bfloat16fS2_fjLj768ELj1ELj4ELj1ELj16ENS_18Kernel_traits_baseILj768EfS2_fS2_fjLj128EEEEELb0ELb1ELb1EEEvNS_9BwdParamsE --------------------------
	.section	.nv.shared._ZN10layer_norm31ln_parallel_residual_bwd_kernelINS_13Kernel_traitsIf13__nv_bfloat16fS2_fjLj768ELj1ELj4ELj1ELj16ENS_18Kernel_traits_baseILj768EfS2_fS2_fjLj128EEEEELb0ELb1ELb1EEEvNS_9BwdParamsE,"aw",@nobits
	.sectionflags	@""
	.align	16


//--------------------- .nv.shared._ZN10layer_norm31ln_parallel_residual_bwd_kernelINS_13Kernel_traitsIf13__nv_bfloat16fS2_fjLj768ELj1ELj4ELj1ELj16ENS_18Kernel_traits_baseILj768EfS2_fS2_fjLj128EEEEELb1ELb0ELb0EEEvNS_9BwdParamsE --------------------------
	.section	.nv.shared._ZN10layer_norm31ln_parallel_residual_bwd_kernelINS_13Kernel_traitsIf13__nv_bfloat16fS2_fjLj768ELj1ELj4ELj1ELj16ENS_18Kernel_traits_baseILj768EfS2_fS2_fjLj128EEEEELb1ELb0ELb0EEEvNS_9BwdParamsE,"aw",@nobits
	.sectionflags	@""
	.align	16


//--------------------- .nv.shared._ZN10layer_norm31ln_parallel_residual_bwd_kernelINS_13Kernel_traitsIf13__nv_bfloat16fS2_fjLj768ELj1ELj4ELj1ELj16ENS_18Kernel_traits_baseILj768EfS2_fS2_fjLj128EEEEELb1ELb0ELb1EEEvNS_9BwdParamsE --------------------------
	.section	.nv.shared._ZN10layer_norm31ln_parallel_residual_bwd_kernelINS_13Kernel_traitsIf13__nv_bfloat16fS2_fjLj768ELj1ELj4ELj1ELj16ENS_18Kernel_traits_baseILj768EfS2_fS2_fjLj128EEEEELb1ELb0ELb1EEEvNS_9BwdParamsE,"aw",@nobits
	.sectionflags	@""
	.align	16


//--------------------- .nv.shared._ZN10layer_norm22ln_bwd_finalize_kernelINS_22Kernel_traits_finalizeILj768Ef13__nv_bfloat16fS2_fjLb0ELj1024ELj4ENS_18Kernel_traits_baseILj768EfS2_fS2_fjLj1024EEEEELb0ELb0EEEvNS_9BwdParamsE --------------------------
	.section	.nv.shared._ZN10layer_norm22ln_bwd_finalize_kernelINS_22Kernel_traits_finalizeILj768Ef13__nv_bfloat16fS2_fjLb0ELj1024ELj4ENS_18Kernel_traits_baseILj768EfS2_fS2_fjLj1024EEEEELb0ELb0EEEvNS_9BwdParamsE,"aw",@nobits
	.sectionflags	@""
	.align	16
.nv.shared._ZN10layer_norm22ln_bwd_finalize_kernelINS_22Kernel_traits_finalizeILj768Ef13__nv_bfloat16fS2_fjLb0ELj1024ELj4ENS_18Kernel_traits_baseILj768EfS2_fS2_fjLj1024EEEEELb0ELb0EEEvNS_9BwdParamsE:
	.zero		8448


//--------------------- .nv.shared._ZN10layer_norm40ln_parallel_residual_bwd_finalize_kernelINS_22Kernel_traits_finalizeILj768Ef13__nv_bfloat16fS2_fjLb0ELj1024ELj4ENS_18Kernel_traits_baseILj768EfS2_fS2_fjLj1024EEEEELb0EEEvNS_9BwdParamsE --------------------------
	.section	.nv.shared._ZN10layer_norm40ln_parallel_residual_bwd_finalize_kernelINS_22Kernel_traits_finalizeILj768Ef13__nv_bfloat16fS2_fjLb0ELj1024ELj4ENS_18Kernel_traits_baseILj768EfS2_fS2_fjLj1024EEEEELb0EEEvNS_9BwdParamsE,"aw",@nobits
	.sectionflags	@""
	.align	16
.nv.shared._ZN10layer_norm40ln_parallel_residual_bwd_finalize_kernelINS_22Kernel_traits_finalizeILj768Ef13__nv_bfloat16fS2_fjLb0ELj1024ELj4ENS_18Kernel_traits_baseILj768EfS2_fS2_fjLj1024EEEEELb0EEEvNS_9BwdParamsE:
	.zero		16896


//--------------------- .nv.shared._ZN10layer_norm31ln_parallel_residual_bwd_kernelINS_13Kernel_traitsIf13__nv_bfloat16fS2_fjLj768ELj1ELj4ELj1ELj16ENS_18Kernel_traits_baseILj768EfS2_fS2_fjLj128EEEEELb1ELb1ELb0EEEvNS_9BwdParamsE --------------------------
	.section	.nv.shared._ZN10layer_norm31ln_parallel_residual_bwd_kernelINS_13Kernel_traitsIf13__nv_bfloat16fS2_fjLj768ELj1ELj4ELj1ELj16ENS_18Kernel_traits_baseILj768EfS2_fS2_fjLj128EEEEELb1ELb1ELb0EEEvNS_9BwdParamsE,"aw",@nobits
	.sectionflags	@""
	.align	16


//--------------------- .nv.shared._ZN10layer_norm22ln_bwd_finalize_kernelINS_22Kernel_traits_finalizeILj768Ef13__nv_bfloat16fS2_fjLb0ELj1024ELj4ENS_18Kernel_traits_baseILj768EfS2_fS2_fjLj1024EEEEELb0ELb1EEEvNS_9BwdParamsE --------------------------
	.section	.nv.shared._ZN10layer_norm22ln_bwd_finalize_kernelINS_22Kernel_traits_finalizeILj768Ef13__nv_bfloat16fS2_fjLb0ELj1024ELj4ENS_18Kernel_traits_baseILj768EfS2_fS2_fjLj1024EEEEELb0ELb1EEEvNS_9BwdParamsE,"aw",@nobits
	.sectionflags	@""
	.align	16
.nv.shared._ZN10layer_norm22ln_bwd_finalize_kernelINS_22Kernel_traits_finalizeILj768Ef13__nv_bfloat16fS2_fjLb0ELj1024ELj4ENS_18Kernel_traits_baseILj768EfS2_fS2_fjLj1024EEEEELb0ELb1EEEvNS_9BwdParamsE:
	.zero		8448


//--------------------- .nv.shared._ZN10layer_norm40ln_parallel_residual_bwd_finalize_kernelINS_22Kernel_traits_finalizeILj768Ef13__nv_bfloat16fS2_fjLb0ELj1024ELj4ENS_18Kernel_traits_baseILj768EfS2_fS2_fjLj1024EEEEELb1EEEvNS_9BwdParamsE --------------------------
	.section	.nv.shared._ZN10layer_norm40ln_parallel_residual_bwd_finalize_kernelINS_22Kernel_traits_finalizeILj768Ef13__nv_bfloat16fS2_fjLb0ELj1024ELj4ENS_18Kernel_traits_baseILj768EfS2_fS2_fjLj1024EEEEELb1EEEvNS_9BwdParamsE,"aw",@nobits
	.sectionflags	@""
	.align	16
.nv.shared._ZN10layer_norm40ln_parallel_residual_bwd_finalize_kernelINS_22Kernel_traits_finalizeILj768Ef13__nv_bfloat16fS2_fjLb0ELj1024ELj4ENS_18Kernel_traits_baseILj768EfS2_fS2_fjLj1024EEEEELb1EEEvNS_9BwdParamsE:
	.zero		16896


//--------------------- .nv.shared._ZN10layer_norm31ln_parallel_residual_bwd_kernelINS_13Kernel_traitsIf13__nv_bfloat16fS2_fjLj768ELj1ELj4ELj1ELj16ENS_18Kernel_traits_baseILj768EfS2_fS2_fjLj128EEEEELb1ELb1ELb1EEEvNS_9BwdParamsE --------------------------
	.section	.nv.shared._ZN10layer_norm31ln_parallel_residual_bwd_kernelINS_13Kernel_traitsIf13__nv_bfloat16fS2_fjLj768ELj1ELj4ELj1ELj16ENS_18Kernel_traits_baseILj768EfS2_fS2_fjLj128EEEEELb1ELb1ELb1EEEvNS_9BwdParamsE,"aw",@nobits
	.sectionflags	@""
	.align	16


//--------------------- .nv.shared._ZN10layer_norm31ln_parallel_residual_bwd_kernelINS_13Kernel_traitsIf6__halfS2_S2_fjLj768ELj1ELj4ELj1ELj16ENS_18Kernel_traits_baseILj768EfS2_S2_S2_fjLj128EEEEELb0ELb0ELb0EEEvNS_9BwdParamsE --------------------------
	.section	.nv.shared._ZN10layer_norm31ln_parallel_residual_bwd_kernelINS_13Kernel_traitsIf6__halfS2_S2_fjLj768ELj1ELj4ELj1ELj16ENS_18Kernel_traits_baseILj768EfS2_S2_S2_fjLj128EEEEELb0ELb0ELb0EEEvNS_9BwdParamsE,"aw",@nobits
	.sectionflags	@""
	.align	16


//--------------------- .nv.shared._ZN10layer_norm31ln_parallel_residual_bwd_kernelINS_13Kernel_traitsIf6__halfS2_S2_fjLj768ELj1ELj4ELj1ELj16ENS_18Kernel_traits_baseILj768EfS2_S2_S2_fjLj128EEEEELb0ELb0ELb1EEEvNS_9BwdParamsE --------------------------
	.section	.nv.shared._ZN10layer_norm31ln_parallel_residual_bwd_kernelINS_13Kernel_traitsIf6__halfS2_S2_fjLj768ELj1ELj4ELj1ELj16ENS_18Kernel_traits_baseILj768EfS2_S2_S2_fjLj128EEEEELb0ELb0ELb1EEEvNS_9BwdParamsE,"aw",@nobits
	.sectionflags	@""
	.align	16


//--------------------- .nv.shared._ZN10layer_norm31ln_parallel_residual_bwd_kernelINS_13Kernel_traitsIf6__halfS2_S2_fjLj768ELj1ELj4ELj1ELj16ENS_18Kernel_traits_baseILj768EfS2_S2_S2_fjLj128EEEEELb0ELb1ELb0EEEvNS_9BwdParamsE --------------------------
	.section	.nv.shared._ZN10layer_norm31ln_parallel_residual_bwd_kernelINS_13Kernel_traitsIf6__halfS2_S2_fjLj768ELj1ELj4ELj1ELj16ENS_18Kernel_traits_baseILj768EfS2_S2_S2_fjLj128EEEEELb0ELb1ELb0EEEvNS_9BwdParamsE,"aw",@nobits
	.sectionflags	@""
	.align	16


//--------------------- .nv.shared._ZN10layer_norm31ln_parallel_residual_bwd_kernelINS_13Kernel_traitsIf6__halfS2_S2_fjLj768ELj1ELj4ELj1ELj16ENS_18Kernel_traits_baseILj768EfS2_S2_S2_fjLj128EEEEELb0ELb1ELb1EEEvNS_9BwdParamsE --------------------------
	.section	.nv.shared._ZN10layer_norm31ln_parallel_residual_bwd_kernelINS_13Kernel_traitsIf6__halfS2_S2_fjLj768ELj1ELj4ELj1ELj16ENS_18Kernel_traits_baseILj768EfS2_S2_S2_fjLj128EEEEELb0ELb1ELb1EEEvNS_9BwdParamsE,"aw",@nobits
	.sectionflags	@""
	.align	16


//--------------------- .nv.shared._ZN10layer_norm31ln_parallel_residual_bwd_kernelINS_13Kernel_traitsIf6__halfS2_S2_fjLj768ELj1ELj4ELj1ELj16ENS_18Kernel_traits_baseILj768EfS2_S2_S2_fjLj128EEEEELb1ELb0ELb0EEEvNS_9BwdParamsE --------------------------
	.section	.nv.shared._ZN10layer_norm31ln_parallel_residual_bwd_kernelINS_13Kernel_traitsIf6__halfS2_S2_fjLj768ELj1ELj4ELj1ELj16ENS_18Kernel_traits_baseILj768EfS2_S2_S2_fjLj128EEEEELb1ELb0ELb0EEEvNS_9BwdParamsE,"aw",@nobits
	.sectionflags	@""
	.align	16


//--------------------- .nv.shared._ZN10layer_norm31ln_parallel_residual_bwd_kernelINS_13Kernel_traitsIf6__halfS2_S2_fjLj768ELj1ELj4ELj1ELj16ENS_18Kernel_traits_baseILj768EfS2_S2_S2_fjLj128EEEEELb1ELb0ELb1EEEvNS_9BwdParamsE --------------------------
	.section	.nv.shared._ZN10layer_norm31ln_parallel_residual_bwd_kernelINS_13Kernel_traitsIf6__halfS2_S2_fjLj768ELj1ELj4ELj1ELj16ENS_18Kernel_traits_baseILj768EfS2_S2_S2_fjLj128EEEEELb1ELb0ELb1EEEvNS_9BwdParamsE,"aw",@nobits
	.sectionflags	@""
	.align	16


//--------------------- .nv.shared._ZN10layer_norm22ln_bwd_finalize_kernelINS_22Kernel_traits_finalizeILj768Ef6__halfS2_S2_fjLb0ELj1024ELj4ENS_18Kernel_traits_baseILj768EfS2_S2_S2_fjLj1024EEEEELb0ELb0EEEvNS_9BwdParamsE --------------------------
	.section	.nv.shared._ZN10layer_norm22ln_bwd_finalize_kernelINS_22Kernel_traits_finalizeILj768Ef6__halfS2_S2_fjLb0ELj1024ELj4ENS_18Kernel_traits_baseILj768EfS2_S2_S2_fjLj1024EEEEELb0ELb0EEEvNS_9BwdParamsE,"aw",@nobits
	.sectionflags	@""
	.align	16
.nv.shared._ZN10layer_norm22ln_bwd_finalize_kernelINS_22Kernel_traits_finalizeILj768Ef6__halfS2_S2_fjLb0ELj1024ELj4ENS_18Kernel_traits_baseILj768EfS2_S2_S2_fjLj1024EEEEELb0ELb0EEEvNS_9BwdParamsE:
	.zero		8448


//--------------------- .nv.shared._ZN10layer_norm40ln_parallel_residual_bwd_finalize_kernelINS_22Kernel_traits_finalizeILj768Ef6__halfS2_S2_fjLb0ELj1024ELj4ENS_18Kernel_traits_baseILj768EfS2_S2_S2_fjLj1024EEEEELb0EEEvNS_9BwdParamsE --------------------------
	.section	.nv.shared._ZN10layer_norm40ln_parallel_residual_bwd_finalize_kernelINS_22Kernel_traits_finalizeILj768Ef6__halfS2_S2_fjLb0ELj1024ELj4ENS_18Kernel_traits_baseILj768EfS2_S2_S2_fjLj1024EEEEELb0EEEvNS_9BwdParamsE,"aw",@nobits
	.sectionflags	@""
	.align	16
.nv.shared._ZN10layer_norm40ln_parallel_residual_bwd_finalize_kernelINS_22Kernel_traits_finalizeILj768Ef6__halfS2_S2_fjLb0ELj1024ELj4ENS_18Kernel_traits_baseILj768EfS2_S2_S2_fjLj1024EEEEELb0EEEvNS_9BwdParamsE:
	.zero		16896


//--------------------- .nv.shared._ZN10layer_norm31ln_parallel_residual_bwd_kernelINS_13Kernel_traitsIf6__halfS2_S2_fjLj768ELj1ELj4ELj1ELj16ENS_18Kernel_traits_baseILj768EfS2_S2_S2_fjLj128EEEEELb1ELb1ELb0EEEvNS_9BwdParamsE --------------------------
	.section	.nv.shared._ZN10layer_norm31ln_parallel_residual_bwd_kernelINS_13Kernel_traitsIf6__halfS2_S2_fjLj768ELj1ELj4ELj1ELj16ENS_18Kernel_traits_baseILj768EfS2_S2_S2_fjLj128EEEEELb1ELb1ELb0EEEvNS_9BwdParamsE,"aw",@nobits
	.sectionflags	@""
	.align	16


//--------------------- .nv.shared._ZN10layer_norm22ln_bwd_finalize_kernelINS_22Kernel_traits_finalizeILj768Ef6__halfS2_S2_fjLb0ELj1024ELj4ENS_18Kernel_traits_baseILj768EfS2_S2_S2_fjLj1024EEEEELb0ELb1EEEvNS_9BwdParamsE --------------------------
	.section	.nv.shared._ZN10layer_norm22ln_bwd_finalize_kernelINS_22Kernel_traits_finalizeILj768Ef6__halfS2_S2_fjLb0ELj1024ELj4ENS_18Kernel_traits_baseILj768EfS2_S2_S2_fjLj1024EEEEELb0ELb1EEEvNS_9BwdParamsE,"aw",@nobits
	.sectionflags	@""
	.align	16
.nv.shared._ZN10layer_norm22ln_bwd_finalize_kernelINS_22Kernel_traits_finalizeILj768Ef6__halfS2_S2_fjLb0ELj1024ELj4ENS_18Kernel_traits_baseILj768EfS2_S2_S2_fjLj1024EEEEELb0ELb1EEEvNS_9BwdParamsE:
	.zero		8448


//--------------------- .nv.shared._ZN10layer_norm40ln_parallel_residual_bwd_finalize_kernelINS_22Kernel_traits_finalizeILj768Ef6__halfS2_S2_fjLb0ELj1024ELj4ENS_18Kernel_traits_baseILj768EfS2_S2_S2_fjLj1024EEEEELb1EEEvNS_9BwdParamsE --------------------------
	.section	.nv.shared._ZN10layer_norm40ln_parallel_residual_bwd_finalize_kernelINS_22Kernel_traits_finalizeILj768Ef6__halfS2_S2_fjLb0ELj1024ELj4ENS_18Kernel_traits_baseILj768EfS2_S2_S2_fjLj1024EEEEELb1EEEvNS_9BwdParamsE,"aw",@nobits
	.sectionflags	@""
	.align	16
.nv.shared._ZN10layer_norm40ln_parallel_residual_bwd_finalize_kernelINS_22Kernel_traits_finalizeILj768Ef6__halfS2_S2_fjLb0ELj1024ELj4ENS_18Kernel_traits_baseILj768EfS2_S2_S2_fjLj1024EEEEELb1EEEvNS_9BwdParamsE:
	.zero		16896


//--------------------- .nv.shared._ZN10layer_norm31ln_parallel_residual_bwd_kernelINS_13Kernel_traitsIf6__halfS2_S2_fjLj768ELj1ELj4ELj1ELj16ENS_18Kernel_traits_baseILj768EfS2_S2_S2_fjLj128EEEEELb1ELb1ELb1EEEvNS_9BwdParamsE --------------------------
	.section	.nv.shared._ZN10layer_norm31ln_parallel_residual_bwd_kernelINS_13Kernel_traitsIf6__halfS2_S2_fjLj768ELj1ELj4ELj1ELj16ENS_18Kernel_traits_baseILj768EfS2_S2_S2_fjLj128EEEEELb1ELb1ELb1EEEvNS_9BwdParamsE,"aw",@nobits
	.sectionflags	@""
	.align	16


//--------------------- .nv.shared._ZN10layer_norm31ln_parallel_residual_bwd_kernelINS_13Kernel_traitsI6__halfS2_fS2_fjLj768ELj1ELj4ELj1ELj16ENS_18Kernel_traits_baseILj768ES2_S2_fS2_fjLj128EEEEELb0ELb0ELb0EEEvNS_9BwdParamsE --------------------------
	.section	.nv.shared._ZN10layer_norm31ln_parallel_residual_bwd_kernelINS_13Kernel_traitsI6__halfS2_fS2_fjLj768ELj1ELj4ELj1ELj16ENS_18Kernel_traits_baseILj768ES2_S2_fS2_fjLj128EEEEELb0ELb0ELb0EEEvNS_9BwdParamsE,"aw",@nobits
	.sectionflags	@""
	.align	16


//--------------------- .nv.shared._ZN10layer_norm31ln_parallel_residual_bwd_kernelINS_13Kernel_traitsI6__halfS2_fS2_fjLj768ELj1ELj4ELj1ELj16ENS_18Kernel_traits_baseILj768ES2_S2_fS2_fjLj128EEEEELb0ELb0ELb1EEEvNS_9BwdParamsE --------------------------
	.section	.nv.shared._ZN10layer_norm31ln_parallel_residual_bwd_kernelINS_13Kernel_traitsI6__halfS2_fS2_fjLj768ELj1ELj4ELj1ELj16ENS_18Kernel_traits_baseILj768ES2_S2_fS2_fjLj128EEEEELb0ELb0ELb1EEEvNS_9BwdParamsE,"aw",@nobits
	.sectionflags	@""
	.align	16


//--------------------- .nv.shared._ZN10layer_norm31ln_parallel_residual_bwd_kernelINS_13Kernel_traitsI6__halfS2_fS2_fjLj768ELj1ELj4ELj1ELj16ENS_18Kernel_traits_baseILj768ES2_S2_fS2_fjLj128EEEEELb0ELb1ELb0EEEvNS_9BwdParamsE --------------------------
	.section	.nv.shared._ZN10layer_norm31ln_parallel_residual_bwd_kernelINS_13Kernel_traitsI6__halfS2_fS2_fjLj768ELj1ELj4ELj1ELj16ENS_18Kernel_traits_baseILj768ES2_S2_fS2_fjLj128EEEEELb0ELb1ELb0EEEvNS_9BwdParamsE,"aw",@nobits
	.sectionflags	@""
	.align	16


//--------------------- .nv.shared._ZN10layer_norm31ln_parallel_residual_bwd_kernelINS_13Kernel_traitsI6__halfS2_fS2_fjLj768ELj1ELj4ELj1ELj16ENS_18Kernel_traits_baseILj768ES2_S2_fS2_fjLj128EEEEELb0ELb1ELb1EEEvNS_9BwdParamsE --------------------------
	.section	.nv.shared._ZN10layer_norm31ln_parallel_residual_bwd_kernelINS_13Kernel_traitsI6__halfS2_fS2_fjLj768ELj1ELj4ELj1ELj16ENS_18Kernel_traits_baseILj768ES2_S2_fS2_fjLj128EEEEELb0ELb1ELb1EEEvNS_9BwdParamsE,"aw",@nobits
	.sectionflags	@""
	.align	16


//--------------------- .nv.shared._ZN10layer_norm31ln_parallel_residual_bwd_kernelINS_13Kernel_traitsI6__halfS2_fS2_fjLj768ELj1ELj4ELj1ELj16ENS_18Kernel_traits_baseILj768ES2_S2_fS2_fjLj128EEEEELb1ELb0ELb0EEEvNS_9BwdParamsE --------------------------
	.section	.nv.shared._ZN10layer_norm31ln_parallel_residual_bwd_kernelINS_13Kernel_traitsI6__halfS2_fS2_fjLj768ELj1ELj4ELj1ELj16ENS_18Kernel_traits_baseILj768ES2_S2_fS2_fjLj128EEEEELb1ELb0ELb0EEEvNS_9BwdParamsE,"aw",@nobits
	.sectionflags	@""
	.align	16


//--------------------- .nv.shared._ZN10layer_norm31ln_parallel_residual_bwd_kernelINS_13Kernel_traitsI6__halfS2_fS2_fjLj768ELj1ELj4ELj1ELj16ENS_18Kernel_traits_baseILj768ES2_S2_fS2_fjLj128EEEEELb1ELb0ELb1EEEvNS_9BwdParamsE --------------------------
	.section	.nv.shared._ZN10layer_norm31ln_parallel_residual_bwd_kernelINS_13Kernel_traitsI6__halfS2_fS2_fjLj768ELj1ELj4ELj1ELj16ENS_18Kernel_traits_baseILj768ES2_S2_fS2_fjLj128EEEEELb1ELb0ELb1EEEvNS_9BwdParamsE,"aw",@nobits
	.sectionflags	@""
	.align	16


//--------------------- .nv.shared._ZN10layer_norm22ln_bwd_finalize_kernelINS_22Kernel_traits_finalizeILj768E6__halfS2_fS2_fjLb0ELj1024ELj4ENS_18Kernel_traits_baseILj768ES2_S2_fS2_fjLj1024EEEEELb0ELb0EEEvNS_9BwdParamsE --------------------------
	.section	.nv.shared._ZN10layer_norm22ln_bwd_finalize_kernelINS_22Kernel_traits_finalizeILj768E6__halfS2_fS2_fjLb0ELj1024ELj4ENS_18Kernel_traits_baseILj768ES2_S2_fS2_fjLj1024EEEEELb0ELb0EEEvNS_9BwdParamsE,"aw",@nobits
	.sectionflags	@""
	.align	16
.nv.shared._ZN10layer_norm22ln_bwd_finalize_kernelINS_22Kernel_traits_finalizeILj768E6__halfS2_fS2_fjLb0ELj1024ELj4ENS_18Kernel_traits_baseILj768ES2_S2_fS2_fjLj1024EEEEELb0ELb0EEEvNS_9BwdParamsE:
	.zero		8448


//--------------------- .nv.shared._ZN10layer_norm40ln_parallel_residual_bwd_finalize_kernelINS_22Kernel_traits_finalizeILj768E6__halfS2_fS2_fjLb0ELj1024ELj4ENS_18Kernel_traits_baseILj768ES2_S2_fS2_fjLj1024EEEEELb0EEEvNS_9BwdParamsE --------------------------
	.section	.nv.shared._ZN10layer_norm40ln_parallel_residual_bwd_finalize_kernelINS_22Kernel_traits_finalizeILj768E6__halfS2_fS2_fjLb0ELj1024ELj4ENS_18Kernel_traits_baseILj768ES2_S2_fS2_fjLj1024EEEEELb0EEEvNS_9BwdParamsE,"aw",@nobits
	.sectionflags	@""
	.align	16
.nv.shared._ZN10layer_norm40ln_parallel_residual_bwd_finalize_kernelINS_22Kernel_traits_finalizeILj768E6__halfS2_fS2_fjLb0ELj1024ELj4ENS_18Kernel_traits_baseILj768ES2_S2_fS2_fjLj1024EEEEELb0EEEvNS_9BwdParamsE:
	.zero		16896


//--------------------- .nv.shared._ZN10layer_norm31ln_parallel_residual_bwd_kernelINS_13Kernel_traitsI6__halfS2_fS2_fjLj768ELj1ELj4ELj1ELj16ENS_18Kernel_traits_baseILj768ES2_S2_fS2_fjLj128EEEEELb1ELb1ELb0EEEvNS_9BwdParamsE --------------------------
	.section	.nv.shared._ZN10layer_norm31ln_parallel_residual_bwd_kernelINS_13Kernel_traitsI6__halfS2_fS2_fjLj768ELj1ELj4ELj1ELj16ENS_18Kernel_traits_baseILj768ES2_S2_fS2_fjLj128EEEEELb1ELb1ELb0EEEvNS_9BwdParamsE,"aw",@nobits
	.sectionflags	@""
	.align	16


//--------------------- .nv.shared._ZN10layer_norm22ln_bwd_finalize_kernelINS_22Kernel_traits_finalizeILj768E6__halfS2_fS2_fjLb0ELj1024ELj4ENS_18Kernel_traits_baseILj768ES2_S2_fS2_fjLj1024EEEEELb0ELb1EEEvNS_9BwdParamsE --------------------------
	.section	.nv.shared._ZN10layer_norm22ln_bwd_finalize_kernelINS_22Kernel_traits_finalizeILj768E6__halfS2_fS2_fjLb0ELj1024ELj4ENS_18Kernel_traits_baseILj768ES2_S2_fS2_fjLj1024EEEEELb0ELb1EEEvNS_9BwdParamsE,"aw",@nobits
	.sectionflags	@""
	.align	16
.nv.shared._ZN10layer_norm22ln_bwd_finalize_kernelINS_22Kernel_traits_finalizeILj768E6__halfS2_fS2_fjLb0ELj1024ELj4ENS_18Kernel_traits_baseILj768ES2_S2_fS2_fjLj1024EEEEELb0ELb1EEEvNS_9BwdParamsE:
	.zero		8448


//--------------------- .nv.shared._ZN10layer_norm40ln_parallel_residual_bwd_finalize_kernelINS_22Kernel_traits_finalizeILj768E6__halfS2_fS2_fjLb0ELj1024ELj4ENS_18Kernel_traits_baseILj768ES2_S2_fS2_fjLj1024EEEEELb1EEEvNS_9BwdParamsE --------------------------
	.section	.nv.shared._ZN10layer_norm40ln_parallel_residual_bwd_finalize_kernelINS_22Kernel_traits_finalizeILj768E6__halfS2_fS2_fjLb0ELj1024ELj4ENS_18Kernel_traits_baseILj768ES2_S2_fS2_fjLj1024EEEEELb1EEEvNS_9BwdParamsE,"aw",@nobits
	.sectionflags	@""
	.align	16
.nv.shared._ZN10layer_norm40ln_parallel_residual_bwd_finalize_kernelINS_22Kernel_traits_finalizeILj768E6__halfS2_fS2_fjLb0ELj1024ELj4ENS_18Kernel_traits_baseILj768ES2_S2_fS2_fjLj1024EEEEELb1EEEvNS_9BwdParamsE:
	.zero		16896


//--------------------- .nv.shared._ZN10layer_norm31ln_parallel_residual_bwd_kernelINS_13Kernel_traitsI6__halfS2_fS2_fjLj768ELj1ELj4ELj1ELj16ENS_18Kernel_traits_baseILj768ES2_S2_fS2_fjLj128EEEEELb1ELb1ELb1EEEvNS_9BwdParamsE --------------------------
	.section	.nv.shared._ZN10layer_norm31ln_parallel_residual_bwd_kernelINS_13Kernel_traitsI6__halfS2_fS2_fjLj768ELj1ELj4ELj1ELj16ENS_18Kernel_traits_baseILj768ES2_S2_fS2_fjLj128EEEEELb1ELb1ELb1EEEvNS_9BwdParamsE,"aw",@nobits
	.sectionflags	@""
	.align	16


//--------------------- .nv.shared._ZN10layer_norm31ln_parallel_residual_bwd_kernelINS_13Kernel_traitsIf6__halffS2_fjLj768ELj1ELj4ELj1ELj16ENS_18Kernel_traits_baseILj768EfS2_fS2_fjLj128EEEEELb0ELb0ELb0EEEvNS_9BwdParamsE --------------------------
	.section	.nv.shared._ZN10layer_norm31ln_parallel_residual_bwd_kernelINS_13Kernel_traitsIf6__halffS2_fjLj768ELj1ELj4ELj1ELj16ENS_18Kernel_traits_baseILj768EfS2_fS2_fjLj128EEEEELb0ELb0ELb0EEEvNS_9BwdParamsE,"aw",@nobits
	.sectionflags	@""
	.align	16


//--------------------- .nv.shared._ZN10layer_norm31ln_parallel_residual_bwd_kernelINS_13Kernel_traitsIf6__halffS2_fjLj768ELj1ELj4ELj1ELj16ENS_18Kernel_traits_baseILj768EfS2_fS2_fjLj128EEEEELb0ELb0ELb1EEEvNS_9BwdParamsE --------------------------
	.section	.nv.shared._ZN10layer_norm31ln_parallel_residual_bwd_kernelINS_13Kernel_traitsIf6__halffS2_fjLj768ELj1ELj4ELj1ELj16ENS_18Kernel_traits_baseILj768EfS2_fS2_fjLj128EEEEELb0ELb0ELb1EEEvNS_9BwdParamsE,"aw",@nobits
	.sectionflags	@""
	.align	16


//--------------------- .nv.shared._ZN10layer_norm31ln_parallel_residual_bwd_kernelINS_13Kernel_traitsIf6__halffS2_fjLj768ELj1ELj4ELj1ELj16ENS_18Kernel_traits_baseILj768EfS2_fS2_fjLj128EEEEELb0ELb1ELb0EEEvNS_9BwdParamsE --------------------------
	.section	.nv.shared._ZN10layer_norm31ln_parallel_residual_bwd_kernelINS_13Kernel_traitsIf6__halffS2_fjLj768ELj1ELj4ELj1ELj16ENS_18Kernel_traits_baseILj768EfS2_fS2_fjLj128EEEEELb0ELb1ELb0EEEvNS_9BwdParamsE,"aw",@nobits
	.sectionflags	@""
	.align	16


//--------------------- .nv.shared._ZN10layer_norm31ln_parallel_residual_bwd_kernelINS_13Kernel_traitsIf6__halffS2_fjLj768ELj1ELj4ELj1ELj16ENS_18Kernel_traits_baseILj768EfS2_fS2_fjLj128EEEEELb0ELb1ELb1EEEvNS_9BwdParamsE --------------------------
	.section	.nv.shared._ZN10layer_norm31ln_parallel_residual_bwd_kernelINS_13Kernel_traitsIf6__halffS2_fjLj768ELj1ELj4ELj1ELj16ENS_18Kernel_traits_baseILj768EfS2_fS2_fjLj128EEEEELb0ELb1ELb1EEEvNS_9BwdParamsE,"aw",@nobits
	.sectionflags	@""
	.align	16


//--------------------- .nv.shared._ZN10layer_norm31ln_parallel_residual_bwd_kernelINS_13Kernel_traitsIf6__halffS2_fjLj768ELj1ELj4ELj1ELj16ENS_18Kernel_traits_baseILj768EfS2_fS2_fjLj128EEEEELb1ELb0ELb0EEEvNS_9BwdParamsE --------------------------
	.section	.nv.shared._ZN10layer_norm31ln_parallel_residual_bwd_kernelINS_13Kernel_traitsIf6__halffS2_fjLj768ELj1ELj4ELj1ELj16ENS_18Kernel_traits_baseILj768EfS2_fS2_fjLj128EEEEELb1ELb0ELb0EEEvNS_9BwdParamsE,"aw",@nobits
	.sectionflags	@""
	.align	16


//--------------------- .nv.shared._ZN10layer_norm31ln_parallel_residual_bwd_kernelINS_13Kernel_traitsIf6__halffS2_fjLj768ELj1ELj4ELj1ELj16ENS_18Kernel_traits_baseILj768EfS2_fS2_fjLj128EEEEELb1ELb0ELb1EEEvNS_9BwdParamsE --------------------------
	.section	.nv.shared._ZN10layer_norm31ln_parallel_residual_bwd_kernelINS_13Kernel_traitsIf6__halffS2_fjLj768ELj1ELj4ELj1ELj16ENS_18Kernel_traits_baseILj768EfS2_fS2_fjLj128EEEEELb1ELb0ELb1EEEvNS_9BwdParamsE,"aw",@nobits
	.sectionflags	@""
	.align	16


//--------------------- .nv.shared._ZN10layer_norm22ln_bwd_finalize_kernelINS_22Kernel_traits_finalizeILj768Ef6__halffS2_fjLb0ELj1024ELj4ENS_18Kernel_traits_baseILj768EfS2_fS2_fjLj1024EEEEELb0ELb0EEEvNS_9BwdParamsE --------------------------
	.section	.nv.shared._ZN10layer_norm22ln_bwd_finalize_kernelINS_22Kernel_traits_finalizeILj768Ef6__halffS2_fjLb0ELj1024ELj4ENS_18Kernel_traits_baseILj768EfS2_fS2_fjLj1024EEEEELb0ELb0EEEvNS_9BwdParamsE,"aw",@nobits
	.sectionflags	@""
	.align	16
.nv.shared._ZN10layer_norm22ln_bwd_finalize_kernelINS_22Kernel_traits_finalizeILj768Ef6__halffS2_fjLb0ELj1024ELj4ENS_18Kernel_traits_baseILj768EfS2_fS2_fjLj1024EEEEELb0ELb0EEEvNS_9BwdParamsE:
	.zero		8448


//--------------------- .nv.shared._ZN10layer_norm40ln_parallel_residual_bwd_finalize_kernelINS_22Kernel_traits_finalizeILj768Ef6__halffS2_fjLb0ELj1024ELj4ENS_18Kernel_traits_baseILj768EfS2_fS2_fjLj1024EEEEELb0EEEvNS_9BwdParamsE --------------------------
	.section	.nv.shared._ZN10layer_norm40ln_parallel_residual_bwd_finalize_kernelINS_22Kernel_traits_finalizeILj768Ef6__halffS2_fjLb0ELj1024ELj4ENS_18Kernel_traits_baseILj768EfS2_fS2_fjLj1024EEEEELb0EEEvNS_9BwdParamsE,"aw",@nobits
	.sectionflags	@""
	.align	16
.nv.shared._ZN10layer_norm40ln_parallel_residual_bwd_finalize_kernelINS_22Kernel_traits_finalizeILj768Ef6__halffS2_fjLb0ELj1024ELj4ENS_18Kernel_traits_baseILj768EfS2_fS2_fjLj1024EEEEELb0EEEvNS_9BwdParamsE:
	.zero		16896


//--------------------- .nv.shared._ZN10layer_norm31ln_parallel_residual_bwd_kernelINS_13Kernel_traitsIf6__halffS2_fjLj768ELj1ELj4ELj1ELj16ENS_18Kernel_traits_baseILj768EfS2_fS2_fjLj128EEEEELb1ELb1ELb0EEEvNS_9BwdParamsE --------------------------
	.section	.nv.shared._ZN10layer_norm31ln_parallel_residual_bwd_kernelINS_13Kernel_traitsIf6__halffS2_fjLj768ELj1ELj4ELj1ELj16ENS_18Kernel_traits_baseILj768EfS2_fS2_fjLj128EEEEELb1ELb1ELb0EEEvNS_9BwdParamsE,"aw",@nobits
	.sectionflags	@""
	.align	16


//--------------------- .nv.shared._ZN10layer_norm22ln_bwd_finalize_kernelINS_22Kernel_traits_finalizeILj768Ef6__halffS2_fjLb0ELj1024ELj4ENS_18Kernel_traits_baseILj768EfS2_fS2_fjLj1024EEEEELb0ELb1EEEvNS_9BwdParamsE --------------------------
	.section	.nv.shared._ZN10layer_norm22ln_bwd_finalize_kernelINS_22Kernel_traits_finalizeILj768Ef6__halffS2_fjLb0ELj1024ELj4ENS_18Kernel_traits_baseILj768EfS2_fS2_fjLj1024EEEEELb0ELb1EEEvNS_9BwdParamsE,"aw",@nobits
	.sectionflags	@""
	.align	16
.nv.shared._ZN10layer_norm22ln_bwd_finalize_kernelINS_22Kernel_traits_finalizeILj768Ef6__halffS2_fjLb0ELj1024ELj4ENS_18Kernel_traits_baseILj768EfS2_fS2_fjLj1024EEEEELb0ELb1EEEvNS_9BwdParamsE:
	.zero		8448


//--------------------- .nv.shared._ZN10layer_norm40ln_parallel_residual_bwd_finalize_kernelINS_22Kernel_traits_finalizeILj768Ef6__halffS2_fjLb0ELj1024ELj4ENS_18Kernel_traits_baseILj768EfS2_fS2_fjLj1024EEEEELb1EEEvNS_9BwdParamsE --------------------------
	.section	.nv.shared._ZN10layer_norm40ln_parallel_residual_bwd_finalize_kernelINS_22Kernel_traits_finalizeILj768Ef6__halffS2_fjLb0ELj1024ELj4ENS_18Kernel_traits_baseILj768EfS2_fS2_fjLj1024EEEEELb1EEEvNS_9BwdParamsE,"aw",@nobits
	.sectionflags	@""
	.align	16
.nv.shared._ZN10layer_norm40ln_parallel_residual_bwd_finalize_kernelINS_22Kernel_traits_finalizeILj768Ef6__halffS2_fjLb0ELj1024ELj4ENS_18Kernel_traits_baseILj768EfS2_fS2_fjLj1024EEEEELb1EEEvNS_9BwdParamsE:
	.zero		16896


//--------------------- .nv.shared._ZN10layer_norm31ln_parallel_residual_bwd_kernelINS_13Kernel_traitsIf6__halffS2_fjLj768ELj1ELj4ELj1ELj16ENS_18Kernel_traits_baseILj768EfS2_fS2_fjLj128EEEEELb1ELb1ELb1EEEvNS_9BwdParamsE --------------------------
	.section	.nv.shared._ZN10layer_norm31ln_parallel_residual_bwd_kernelINS_13Kernel_traitsIf6__halffS2_fjLj768ELj1ELj4ELj1ELj16ENS_18Kernel_traits_baseILj768EfS2_fS2_fjLj128EEEEELb1ELb1ELb1EEEvNS_9BwdParamsE,"aw",@nobits
	.sectionflags	@""
	.align	16


//--------------------- .nv.shared._ZN10layer_norm31ln_parallel_residual_bwd_kernelINS_13Kernel_traitsI6__halfffffjLj768ELj1ELj4ELj1ELj16ENS_18Kernel_traits_baseILj768ES2_ffffjLj128EEEEELb0ELb0ELb0EEEvNS_9BwdParamsE --------------------------
	.section	.nv.shared._ZN10layer_norm31ln_parallel_residual_bwd_kernelINS_13Kernel_traitsI6__halfffffjLj768ELj1ELj4ELj1ELj16ENS_18Kernel_traits_baseILj768ES2_ffffjLj128EEEEELb0ELb0ELb0EEEvNS_9BwdParamsE,"aw",@nobits
	.sectionflags	@""
	.align	16


//--------------------- .nv.shared._ZN10layer_norm31ln_parallel_residual_bwd_kernelINS_13Kernel_traitsI6__halfffffjLj768ELj1ELj4ELj1ELj16ENS_18Kernel_traits_baseILj768ES2_ffffjLj128EEEEELb0ELb0ELb1EEEvNS_9BwdParamsE --------------------------
	.section	.nv.shared._ZN10layer_norm31ln_parallel_residual_bwd_kernelINS_13Kernel_traitsI6__halfffffjLj768ELj1ELj4ELj1ELj16ENS_18Kernel_traits_baseILj768ES2_ffffjLj128EEEEELb0ELb0ELb1EEEvNS_9BwdParamsE,"aw",@nobits
	.sectionflags	@""
	.align	16


//--------------------- .nv.shared._ZN10layer_norm31ln_parallel_residual_bwd_kernelINS_13Kernel_traitsI6__halfffffjLj768ELj1ELj4ELj1ELj16ENS_18Kernel_traits_baseILj768ES2_ffffjLj128EEEEELb0ELb1ELb0EEEvNS_9BwdParamsE --------------------------
	.section	.nv.shared._ZN10layer_norm31ln_parallel_residual_bwd_kernelINS_13Kernel_traitsI6__halfffffjLj768ELj1ELj4ELj1ELj16ENS_18Kernel_traits_baseILj768ES2_ffffjLj128EEEEELb0ELb1ELb0EEEvNS_9BwdParamsE,"aw",@nobits
	.sectionflags	@""
	.align	16


//--------------------- .nv.shared._ZN10layer_norm31ln_parallel_residual_bwd_kernelINS_13Kernel_traitsI6__halfffffjLj768ELj1ELj4ELj1ELj16ENS_18Kernel_traits_baseILj768ES2_ffffjLj128EEEEELb0ELb1ELb1EEEvNS_9BwdParamsE --------------------------
	.section	.nv.shared._ZN10layer_norm31ln_parallel_residual_bwd_kernelINS_13Kernel_traitsI6__halfffffjLj768ELj1ELj4ELj1ELj16ENS_18Kernel_traits_baseILj768ES2_ffffjLj128EEEEELb0ELb1ELb1EEEvNS_9BwdParamsE,"aw",@nobits
	.sectionflags	@""
	.align	16


//--------------------- .nv.shared._ZN10layer_norm31ln_parallel_residual_bwd_kernelINS_13Kernel_traitsI6__halfffffjLj768ELj1ELj4ELj1ELj16ENS_18Kernel_traits_baseILj768ES2_ffffjLj128EEEEELb1ELb0ELb0EEEvNS_9BwdParamsE --------------------------
	.section	.nv.shared._ZN10layer_norm31ln_parallel_residual_bwd_kernelINS_13Kernel_traitsI6__halfffffjLj768ELj1ELj4ELj1ELj16ENS_18Kernel_traits_baseILj768ES2_ffffjLj128EEEEELb1ELb0ELb0EEEvNS_9BwdParamsE,"aw",@nobits
	.sectionflags	@""
	.align	16


//--------------------- .nv.shared._ZN10layer_norm31ln_parallel_residual_bwd_kernelINS_13Kernel_traitsI6__halfffffjLj768ELj1ELj4ELj1ELj16ENS_18Kernel_traits_baseILj768ES2_ffffjLj128EEEEELb1ELb0ELb1EEEvNS_9BwdParamsE --------------------------
	.section	.nv.shared._ZN10layer_norm31ln_parallel_residual_bwd_kernelINS_13Kernel_traitsI6__halfffffjLj768ELj1ELj4ELj1ELj16ENS_18Kernel_traits_baseILj768ES2_ffffjLj128EEEEELb1ELb0ELb1EEEvNS_9BwdParamsE,"aw",@nobits
	.sectionflags	@""
	.align	16


//--------------------- .nv.shared._ZN10layer_norm22ln_bwd_finalize_kernelINS_22Kernel_traits_finalizeILj768E6__halfffffjLb0ELj1024ELj4ENS_18Kernel_traits_baseILj768ES2_ffffjLj1024EEEEELb0ELb0EEEvNS_9BwdParamsE --------------------------
	.section	.nv.shared._ZN10layer_norm22ln_bwd_finalize_kernelINS_22Kernel_traits_finalizeILj768E6__halfffffjLb0ELj1024ELj4ENS_18Kernel_traits_baseILj768ES2_ffffjLj1024EEEEELb0ELb0EEEvNS_9BwdParamsE,"aw",@nobits
	.sectionflags	@""
	.align	16
.nv.shared._ZN10layer_norm22ln_bwd_finalize_kernelINS_22Kernel_traits_finalizeILj768E6__halfffffjLb0ELj1024ELj4ENS_18Kernel_traits_baseILj768ES2_ffffjLj1024EEEEELb0ELb0EEEvNS_9BwdParamsE:
	.zero		8448


//--------------------- .nv.shared._ZN10layer_norm40ln_parallel_residual_bwd_finalize_kernelINS_22Kernel_traits_finalizeILj768E6__halfffffjLb0ELj1024ELj4ENS_18Kernel_traits_baseILj768ES2_ffffjLj1024EEEEELb0EEEvNS_9BwdParamsE --------------------------
	.section	.nv.shared._ZN10layer_norm40ln_parallel_residual_bwd_finalize_kernelINS_22Kernel_traits_finalizeILj768E6__halfffffjLb0ELj1024ELj4ENS_18Kernel_traits_baseILj768ES2_ffffjLj1024EEEEELb0EEEvNS_9BwdParamsE,"aw",@nobits
	.sectionflags	@""
	.align	16
.nv.shared._ZN10layer_norm40ln_parallel_residual_bwd_finalize_kernelINS_22Kernel_traits_finalizeILj768E6__halfffffjLb0ELj1024ELj4ENS_18Kernel_traits_baseILj768ES2_ffffjLj1024EEEEELb0EEEvNS_9BwdParamsE:
	.zero		16896


//--------------------- .nv.shared._ZN10layer_norm31ln_parallel_residual_bwd_kernelINS_13Kernel_traitsI6__halfffffjLj768ELj1ELj4ELj1ELj16ENS_18Kernel_traits_baseILj768ES2_ffffjLj128EEEEELb1ELb1ELb0EEEvNS_9BwdParamsE --------------------------
	.section	.nv.shared._ZN10layer_norm31ln_parallel_residual_bwd_kernelINS_13Kernel_traitsI6__halfffffjLj768ELj1ELj4ELj1ELj16ENS_18Kernel_traits_baseILj768ES2_ffffjLj128EEEEELb1ELb1ELb0EEEvNS_9BwdParamsE,"aw",@nobits
	.sectionflags	@""
	.align	16


//--------------------- .nv.shared._ZN10layer_norm22ln_bwd_finalize_kernelINS_22Kernel_traits_finalizeILj768E6__halfffffjLb0ELj1024ELj4ENS_18Kernel_traits_baseILj768ES2_ffffjLj1024EEEEELb0ELb1EEEvNS_9BwdParamsE --------------------------
	.section	.nv.shared._ZN10layer_norm22ln_bwd_finalize_kernelINS_22Kernel_traits_finalizeILj768E6__halfffffjLb0ELj1024ELj4ENS_18Kernel_traits_baseILj768ES2_ffffjLj1024EEEEELb0ELb1EEEvNS_9BwdParamsE,"aw",@nobits
	.sectionflags	@""
	.align	16
.nv.shared._ZN10layer_norm22ln_bwd_finalize_kernelINS_22Kernel_traits_finalizeILj768E6__halfffffjLb0ELj1024ELj4ENS_18Kernel_traits_baseILj768ES2_ffffjLj1024EEEEELb0ELb1EEEvNS_9BwdParamsE:
	.zero		8448


//--------------------- .nv.shared._ZN10layer_norm40ln_parallel_residual_bwd_finalize_kernelINS_22Kernel_traits_finalizeILj768E6__halfffffjLb0ELj1024ELj4ENS_18Kernel_traits_baseILj768ES2_ffffjLj1024EEEEELb1EEEvNS_9BwdParamsE --------------------------
	.section	.nv.shared._ZN10layer_norm40ln_parallel_residual_bwd_finalize_kernelINS_22Kernel_traits_finalizeILj768E6__halfffffjLb0ELj1024ELj4ENS_18Kernel_traits_baseILj768ES2_ffffjLj1024EEEEELb1EEEvNS_9BwdParamsE,"aw",@nobits
	.sectionflags	@""
	.align	16
.nv.shared._ZN10layer_norm40ln_parallel_residual_bwd_finalize_kernelINS_22Kernel_traits_finalizeILj768E6__halfffffjLb0ELj1024ELj4ENS_18Kernel_traits_baseILj768ES2_ffffjLj1024EEEEELb1EEEvNS_9BwdParamsE:
	.zero		16896


//--------------------- .nv.shared._ZN10layer_norm31ln_parallel_residual_bwd_kernelINS_13Kernel_traitsI6__halfffffjLj768ELj1ELj4ELj1ELj16ENS_18Kernel_traits_baseILj768ES2_ffffjLj128EEEEELb1ELb1ELb1EEEvNS_9BwdParamsE --------------------------
	.section	.nv.shared._ZN10layer_norm31ln_parallel_residual_bwd_kernelINS_13Kernel_traitsI6__halfffffjLj768ELj1ELj4ELj1ELj16ENS_18Kernel_traits_baseILj768ES2_ffffjLj128EEEEELb1ELb1ELb1EEEvNS_9BwdParamsE,"aw",@nobits
	.sectionflags	@""
	.align	16


//--------------------- .nv.shared._ZN10layer_norm31ln_parallel_residual_bwd_kernelINS_13Kernel_traitsIfffffjLj768ELj1ELj4ELj1ELj16ENS_18Kernel_traits_baseILj768EfffffjLj128EEEEELb0ELb0ELb0EEEvNS_9BwdParamsE --------------------------
	.section	.nv.shared._ZN10layer_norm31ln_parallel_residual_bwd_kernelINS_13Kernel_traitsIfffffjLj768ELj1ELj4ELj1ELj16ENS_18Kernel_traits_baseILj768EfffffjLj128EEEEELb0ELb0ELb0EEEvNS_9BwdParamsE,"aw",@nobits
	.sectionflags	@""
	.align	16


//--------------------- .nv.shared._ZN10layer_norm31ln_parallel_residual_bwd_kernelINS_13Kernel_traitsIfffffjLj768ELj1ELj4ELj1ELj16ENS_18Kernel_traits_baseILj768EfffffjLj128EEEEELb0ELb0ELb1EEEvNS_9BwdParamsE --------------------------
	.section	.nv.shared._ZN10layer_norm31ln_parallel_residual_bwd_kernelINS_13Kernel_traitsIfffffjLj768ELj1ELj4ELj1ELj16ENS_18Kernel_traits_baseILj768EfffffjLj128EEEEELb0ELb0ELb1EEEvNS_9BwdParamsE,"aw",@nobits
	.sectionflags	@""
	.align	16


//--------------------- .nv.shared._ZN10layer_norm31ln_parallel_residual_bwd_kernelINS_13Kernel_traitsIfffffjLj768ELj1ELj4ELj1ELj16ENS_18Kernel_traits_baseILj768EfffffjLj128EEEEELb0ELb1ELb0EEEvNS_9BwdParamsE --------------------------
	.section	.nv.shared._ZN10layer_norm31ln_parallel_residual_bwd_kernelINS_13Kernel_traitsIfffffjLj768ELj1ELj4ELj1ELj16ENS_18Kernel_traits_baseILj768EfffffjLj128EEEEELb0ELb1ELb0EEEvNS_9BwdParamsE,"aw",@nobits
	.sectionflags	@""
	.align	16


//--------------------- .nv.shared._ZN10layer_norm31ln_parallel_residual_bwd_kernelINS_13Kernel_traitsIfffffjLj768ELj1ELj4ELj1ELj16ENS_18Kernel_traits_baseILj768EfffffjLj128EEEEELb0ELb1ELb1EEEvNS_9BwdParamsE --------------------------
	.section	.nv.shared._ZN10layer_norm31ln_parallel_residual_bwd_kernelINS_13Kernel_traitsIfffffjLj768ELj1ELj4ELj1ELj16ENS_18Kernel_traits_baseILj768EfffffjLj128EEEEELb0ELb1ELb1EEEvNS_9BwdParamsE,"aw",@nobits
	.sectionflags	@""
	.align	16


//--------------------- .nv.shared._ZN10layer_norm31ln_parallel_residual_bwd_kernelINS_13Kernel_traitsIfffffjLj768ELj1ELj4ELj1ELj16ENS_18Kernel_traits_baseILj768EfffffjLj128EEEEELb1ELb0ELb0EEEvNS_9BwdParamsE --------------------------
	.section	.nv.shared._ZN10layer_norm31ln_parallel_residual_bwd_kernelINS_13Kernel_traitsIfffffjLj768ELj1ELj4ELj1ELj16ENS_18Kernel_traits_baseILj768EfffffjLj128EEEEELb1ELb0ELb0EEEvNS_9BwdParamsE,"aw",@nobits
	.sectionflags	@""
	.align	16


//--------------------- .nv.shared._ZN10layer_norm31ln_parallel_residual_bwd_kernelINS_13Kernel_traitsIfffffjLj768ELj1ELj4ELj1ELj16ENS_18Kernel_traits_baseILj768EfffffjLj128EEEEELb1ELb0ELb1EEEvNS_9BwdParamsE --------------------------
	.section	.nv.shared._ZN10layer_norm31ln_parallel_residual_bwd_kernelINS_13Kernel_traitsIfffffjLj768ELj1ELj4ELj1ELj16ENS_18Kernel_traits_baseILj768EfffffjLj128EEEEELb1ELb0ELb1EEEvNS_9BwdParamsE,"aw",@nobits
	.sectionflags	@""
	.align	16


//--------------------- .nv.shared._ZN10layer_norm22ln_bwd_finalize_kernelINS_22Kernel_traits_finalizeILj768EfffffjLb0ELj1024ELj4ENS_18Kernel_traits_baseILj768EfffffjLj1024EEEEELb0ELb0EEEvNS_9BwdParamsE --------------------------
	.section	.nv.shared._ZN10layer_norm22ln_bwd_finalize_kernelINS_22Kernel_traits_finalizeILj768EfffffjLb0ELj1024ELj4ENS_18Kernel_traits_baseILj768EfffffjLj1024EEEEELb0ELb0EEEvNS_9BwdParamsE,"aw",@nobits
	.sectionflags	@""
	.align	16
.nv.shared._ZN10layer_norm22ln_bwd_finalize_kernelINS_22Kernel_traits_finalizeILj768EfffffjLb0ELj1024ELj4ENS_18Kernel_traits_baseILj768EfffffjLj1024EEEEELb0ELb0EEEvNS_9BwdParamsE:
	.zero		8448


//--------------------- .nv.shared._ZN10layer_norm40ln_parallel_residual_bwd_finalize_kernelINS_22Kernel_traits_finalizeILj768EfffffjLb0ELj1024ELj4ENS_18Kernel_traits_baseILj768EfffffjLj1024EEEEELb0EEEvNS_9BwdParamsE --------------------------
	.section	.nv.shared._ZN10layer_norm40ln_parallel_residual_bwd_finalize_kernelINS_22Kernel_traits_finalizeILj768EfffffjLb0ELj1024ELj4ENS_18Kernel_traits_baseILj768EfffffjLj1024EEEEELb0EEEvNS_9BwdParamsE,"aw",@nobits
	.sectionflags	@""
	.align	16
.nv.shared._ZN10layer_norm40ln_parallel_residual_bwd_finalize_kernelINS_22Kernel_traits_finalizeILj768EfffffjLb0ELj1024ELj4ENS_18Kernel_traits_baseILj768EfffffjLj1024EEEEELb0EEEvNS_9BwdParamsE:
	.zero		16896


//--------------------- .nv.shared._ZN10layer_norm31ln_parallel_residual_bwd_kernelINS_13Kernel_traitsIfffffjLj768ELj1ELj4ELj1ELj16ENS_18Kernel_traits_baseILj768EfffffjLj128EEEEELb1ELb1ELb0EEEvNS_9BwdParamsE --------------------------
	.section	.nv.shared._ZN10layer_norm31ln_parallel_residual_bwd_kernelINS_13Kernel_traitsIfffffjLj768ELj1ELj4ELj1ELj16ENS_18Kernel_traits_baseILj768EfffffjLj128EEEEELb1ELb1ELb0EEEvNS_9BwdParamsE,"aw",@nobits
	.sectionflags	@""
	.align	16


//--------------------- .nv.shared._ZN10layer_norm22ln_bwd_finalize_kernelINS_22Kernel_traits_finalizeILj768EfffffjLb0ELj1024ELj4ENS_18Kernel_traits_baseILj768EfffffjLj1024EEEEELb0ELb1EEEvNS_9BwdParamsE --------------------------
	.section	.nv.shared._ZN10layer_norm22ln_bwd_finalize_kernelINS_22Kernel_traits_finalizeILj768EfffffjLb0ELj1024ELj4ENS_18Kernel_traits_baseILj768EfffffjLj1024EEEEELb0ELb1EEEvNS_9BwdParamsE,"aw",@nobits
	.sectionflags	@""
	.align	16
.nv.shared._ZN10layer_norm22ln_bwd_finalize_kernelINS_22Kernel_traits_finalizeILj768EfffffjLb0ELj1024ELj4ENS_18Kernel_traits_baseILj768EfffffjLj1024EEEEELb0ELb1EEEvNS_9BwdParamsE:
	.zero		8448


//--------------------- .nv.shared._ZN10layer_norm40ln_parallel_residual_bwd_finalize_kernelINS_22Kernel_traits_finalizeILj768EfffffjLb0ELj1024ELj4ENS_18Kernel_traits_baseILj768EfffffjLj1024EEEEELb1EEEvNS_9BwdParamsE --------------------------
	.section	.nv.shared._ZN10layer_norm40ln_parallel_residual_bwd_finalize_kernelINS_22Kernel_traits_finalizeILj768EfffffjLb0ELj1024ELj4ENS_18Kernel_traits_baseILj768EfffffjLj1024EEEEELb1EEEvNS_9BwdParamsE,"aw",@nobits
	.sectionflags	@""
	.align	16
.nv.shared._ZN10layer_norm40ln_parallel_residual_bwd_finalize_kernelINS_22Kernel_traits_finalizeILj768EfffffjLb0ELj1024ELj4ENS_18Kernel_traits_baseILj768EfffffjLj1024EEEEELb1EEEvNS_9BwdParamsE:
	.zero		16896


//--------------------- .nv.shared._ZN10layer_norm31ln_parallel_residual_bwd_kernelINS_13Kernel_traitsIfffffjLj768ELj1ELj4ELj1ELj16ENS_18Kernel_traits_baseILj768EfffffjLj128EEEEELb1ELb1ELb1EEEvNS_9BwdParamsE --------------------------
	.section	.nv.shared._ZN10layer_norm31ln_parallel_residual_bwd_kernelINS_13Kernel_traitsIfffffjLj768ELj1ELj4ELj1ELj16ENS_18Kernel_traits_baseILj768EfffffjLj128EEEEELb1ELb1ELb1EEEvNS_9BwdParamsE,"aw",@nobits
	.sectionflags	@""
	.align	16
